//
// Generated by NVIDIA NVVM Compiler
//
// Compiler Build ID: CL-36424714
// Cuda compilation tools, release 13.0, V13.0.88
// Based on NVVM 20.0.0
//

.version 9.0
.target sm_100
.address_size 64

	// .globl	_ZN3cub18CUB_300001_SM_10006detail11EmptyKernelIvEEvv
.func  (.param .b64 func_retval0) __internal_accurate_pow
(
	.param .b64 __internal_accurate_pow_param_0,
	.param .b64 __internal_accurate_pow_param_1
)
;
// _ZZN3cub18CUB_300001_SM_10006detail6reduce28DeviceReduceSingleTileKernelINS2_10policy_hubIdjN4cuda3std3__44plusIdEEE10Policy1000EN6thrust24THRUST_300001_SM_1000_NS6detail15normal_iteratorINSD_10device_ptrIdEEEEPdjS9_dd9WeightSumEEvT0_T1_T2_T3_T4_T6_E12temp_storage has been demoted
// _ZZN3cub18CUB_300001_SM_10006detail6reduce18DeviceReduceKernelINS2_10policy_hubIdjN4cuda3std3__44plusIdEEE10Policy1000EN6thrust24THRUST_300001_SM_1000_NS6detail15normal_iteratorINSD_10device_ptrIdEEEEjS9_d9WeightSumEEvT0_PT3_T1_NS0_13GridEvenShareISN_EET2_T4_E12temp_storage has been demoted
// _ZZN3cub18CUB_300001_SM_10006detail6reduce28DeviceReduceSingleTileKernelINS2_10policy_hubIdjN4cuda3std3__44plusIdEEE10Policy1000EPdSC_iS9_ddNS7_10__identityEEEvT0_T1_T2_T3_T4_T6_E12temp_storage has been demoted
// _ZZN3cub18CUB_300001_SM_10006detail6reduce28DeviceReduceSingleTileKernelINS2_10policy_hubIdyN4cuda3std3__44plusIdEEE10Policy1000EN6thrust24THRUST_300001_SM_1000_NS6detail15normal_iteratorINSD_10device_ptrIdEEEEPdyS9_dd9WeightSumEEvT0_T1_T2_T3_T4_T6_E12temp_storage has been demoted
// _ZZN3cub18CUB_300001_SM_10006detail6reduce18DeviceReduceKernelINS2_10policy_hubIdyN4cuda3std3__44plusIdEEE10Policy1000EN6thrust24THRUST_300001_SM_1000_NS6detail15normal_iteratorINSD_10device_ptrIdEEEEyS9_d9WeightSumEEvT0_PT3_T1_NS0_13GridEvenShareISN_EET2_T4_E12temp_storage has been demoted
// _ZZN3cub18CUB_300001_SM_10006detail6reduce28DeviceReduceSingleTileKernelINS2_10policy_hubIdyN4cuda3std3__44plusIdEEE10Policy1000EPdSC_iS9_ddNS7_10__identityEEEvT0_T1_T2_T3_T4_T6_E12temp_storage has been demoted
// _ZZN3cub18CUB_300001_SM_10006detail6reduce28DeviceReduceSingleTileKernelINS2_10policy_hubIdjN4cuda3std3__44plusIdEEE10Policy1000EN6thrust24THRUST_300001_SM_1000_NS17counting_iteratorIiNSD_11use_defaultESF_SF_EEPdjS9_dd6RValueEEvT0_T1_T2_T3_T4_T6_E12temp_storage has been demoted
// _ZZN3cub18CUB_300001_SM_10006detail6reduce18DeviceReduceKernelINS2_10policy_hubIdjN4cuda3std3__44plusIdEEE10Policy1000EN6thrust24THRUST_300001_SM_1000_NS17counting_iteratorIiNSD_11use_defaultESF_SF_EEjS9_d6RValueEEvT0_PT3_T1_NS0_13GridEvenShareISL_EET2_T4_E12temp_storage has been demoted
// _ZZN3cub18CUB_300001_SM_10006detail6reduce28DeviceReduceSingleTileKernelINS2_10policy_hubIdyN4cuda3std3__44plusIdEEE10Policy1000EN6thrust24THRUST_300001_SM_1000_NS17counting_iteratorIiNSD_11use_defaultESF_SF_EEPdyS9_dd6RValueEEvT0_T1_T2_T3_T4_T6_E12temp_storage has been demoted
// _ZZN3cub18CUB_300001_SM_10006detail6reduce18DeviceReduceKernelINS2_10policy_hubIdyN4cuda3std3__44plusIdEEE10Policy1000EN6thrust24THRUST_300001_SM_1000_NS17counting_iteratorIiNSD_11use_defaultESF_SF_EEyS9_d6RValueEEvT0_PT3_T1_NS0_13GridEvenShareISL_EET2_T4_E12temp_storage has been demoted
// _ZZN3cub18CUB_300001_SM_10006detail6reduce28DeviceReduceSingleTileKernelINS2_10policy_hubIdjN4cuda3std3__44plusIdEEE10Policy1000EN6thrust24THRUST_300001_SM_1000_NS17counting_iteratorIiNSD_11use_defaultESF_SF_EEPdjS9_dd6SValueEEvT0_T1_T2_T3_T4_T6_E12temp_storage has been demoted
// _ZZN3cub18CUB_300001_SM_10006detail6reduce18DeviceReduceKernelINS2_10policy_hubIdjN4cuda3std3__44plusIdEEE10Policy1000EN6thrust24THRUST_300001_SM_1000_NS17counting_iteratorIiNSD_11use_defaultESF_SF_EEjS9_d6SValueEEvT0_PT3_T1_NS0_13GridEvenShareISL_EET2_T4_E12temp_storage has been demoted
// _ZZN3cub18CUB_300001_SM_10006detail6reduce28DeviceReduceSingleTileKernelINS2_10policy_hubIdyN4cuda3std3__44plusIdEEE10Policy1000EN6thrust24THRUST_300001_SM_1000_NS17counting_iteratorIiNSD_11use_defaultESF_SF_EEPdyS9_dd6SValueEEvT0_T1_T2_T3_T4_T6_E12temp_storage has been demoted
// _ZZN3cub18CUB_300001_SM_10006detail6reduce18DeviceReduceKernelINS2_10policy_hubIdyN4cuda3std3__44plusIdEEE10Policy1000EN6thrust24THRUST_300001_SM_1000_NS17counting_iteratorIiNSD_11use_defaultESF_SF_EEyS9_d6SValueEEvT0_PT3_T1_NS0_13GridEvenShareISL_EET2_T4_E12temp_storage has been demoted
// _ZZN3cub18CUB_300001_SM_10006detail6reduce28DeviceReduceSingleTileKernelINS2_10policy_hubIdjN4cuda3std3__44plusIdEEE10Policy1000EN6thrust24THRUST_300001_SM_1000_NS17counting_iteratorIiNSD_11use_defaultESF_SF_EEPdjS9_dd6DValueEEvT0_T1_T2_T3_T4_T6_E12temp_storage has been demoted
// _ZZN3cub18CUB_300001_SM_10006detail6reduce18DeviceReduceKernelINS2_10policy_hubIdjN4cuda3std3__44plusIdEEE10Policy1000EN6thrust24THRUST_300001_SM_1000_NS17counting_iteratorIiNSD_11use_defaultESF_SF_EEjS9_d6DValueEEvT0_PT3_T1_NS0_13GridEvenShareISL_EET2_T4_E12temp_storage has been demoted
// _ZZN3cub18CUB_300001_SM_10006detail6reduce28DeviceReduceSingleTileKernelINS2_10policy_hubIdyN4cuda3std3__44plusIdEEE10Policy1000EN6thrust24THRUST_300001_SM_1000_NS17counting_iteratorIiNSD_11use_defaultESF_SF_EEPdyS9_dd6DValueEEvT0_T1_T2_T3_T4_T6_E12temp_storage has been demoted
// _ZZN3cub18CUB_300001_SM_10006detail6reduce18DeviceReduceKernelINS2_10policy_hubIdyN4cuda3std3__44plusIdEEE10Policy1000EN6thrust24THRUST_300001_SM_1000_NS17counting_iteratorIiNSD_11use_defaultESF_SF_EEyS9_d6DValueEEvT0_PT3_T1_NS0_13GridEvenShareISL_EET2_T4_E12temp_storage has been demoted
.global .align 1 .b8 _ZN34_INTERNAL_b09faee2_4_k_cu_d414751e4cuda3std3__45__cpo5beginE[1];
.global .align 1 .b8 _ZN34_INTERNAL_b09faee2_4_k_cu_d414751e4cuda3std3__45__cpo3endE[1];
.global .align 1 .b8 _ZN34_INTERNAL_b09faee2_4_k_cu_d414751e4cuda3std3__45__cpo6cbeginE[1];
.global .align 1 .b8 _ZN34_INTERNAL_b09faee2_4_k_cu_d414751e4cuda3std3__45__cpo4cendE[1];
.global .align 1 .b8 _ZN34_INTERNAL_b09faee2_4_k_cu_d414751e4cuda3std3__45__cpo6rbeginE[1];
.global .align 1 .b8 _ZN34_INTERNAL_b09faee2_4_k_cu_d414751e4cuda3std3__45__cpo4rendE[1];
.global .align 1 .b8 _ZN34_INTERNAL_b09faee2_4_k_cu_d414751e4cuda3std3__45__cpo7crbeginE[1];
.global .align 1 .b8 _ZN34_INTERNAL_b09faee2_4_k_cu_d414751e4cuda3std3__45__cpo5crendE[1];
.global .align 1 .b8 _ZN34_INTERNAL_b09faee2_4_k_cu_d414751e4cuda3std3__436_GLOBAL__N__b09faee2_4_k_cu_d414751e6ignoreE[1];
.global .align 1 .b8 _ZN34_INTERNAL_b09faee2_4_k_cu_d414751e4cuda3std3__419piecewise_constructE[1];
.global .align 1 .b8 _ZN34_INTERNAL_b09faee2_4_k_cu_d414751e4cuda3std3__48in_placeE[1];
.global .align 1 .b8 _ZN34_INTERNAL_b09faee2_4_k_cu_d414751e4cuda3std3__420unreachable_sentinelE[1];
.global .align 1 .b8 _ZN34_INTERNAL_b09faee2_4_k_cu_d414751e4cuda3std3__47nulloptE[1];
.global .align 1 .b8 _ZN34_INTERNAL_b09faee2_4_k_cu_d414751e4cuda3std3__48unexpectE[1];
.global .align 1 .b8 _ZN34_INTERNAL_b09faee2_4_k_cu_d414751e4cuda3std6ranges3__45__cpo4swapE[1];
.global .align 1 .b8 _ZN34_INTERNAL_b09faee2_4_k_cu_d414751e4cuda3std6ranges3__45__cpo9iter_moveE[1];
.global .align 1 .b8 _ZN34_INTERNAL_b09faee2_4_k_cu_d414751e4cuda3std6ranges3__45__cpo5beginE[1];
.global .align 1 .b8 _ZN34_INTERNAL_b09faee2_4_k_cu_d414751e4cuda3std6ranges3__45__cpo3endE[1];
.global .align 1 .b8 _ZN34_INTERNAL_b09faee2_4_k_cu_d414751e4cuda3std6ranges3__45__cpo6cbeginE[1];
.global .align 1 .b8 _ZN34_INTERNAL_b09faee2_4_k_cu_d414751e4cuda3std6ranges3__45__cpo4cendE[1];
.global .align 1 .b8 _ZN34_INTERNAL_b09faee2_4_k_cu_d414751e4cuda3std6ranges3__45__cpo7advanceE[1];
.global .align 1 .b8 _ZN34_INTERNAL_b09faee2_4_k_cu_d414751e4cuda3std6ranges3__45__cpo9iter_swapE[1];
.global .align 1 .b8 _ZN34_INTERNAL_b09faee2_4_k_cu_d414751e4cuda3std6ranges3__45__cpo4nextE[1];
.global .align 1 .b8 _ZN34_INTERNAL_b09faee2_4_k_cu_d414751e4cuda3std6ranges3__45__cpo4prevE[1];
.global .align 1 .b8 _ZN34_INTERNAL_b09faee2_4_k_cu_d414751e4cuda3std6ranges3__45__cpo4dataE[1];
.global .align 1 .b8 _ZN34_INTERNAL_b09faee2_4_k_cu_d414751e4cuda3std6ranges3__45__cpo5cdataE[1];
.global .align 1 .b8 _ZN34_INTERNAL_b09faee2_4_k_cu_d414751e4cuda3std6ranges3__45__cpo4sizeE[1];
.global .align 1 .b8 _ZN34_INTERNAL_b09faee2_4_k_cu_d414751e4cuda3std6ranges3__45__cpo5ssizeE[1];
.global .align 1 .b8 _ZN34_INTERNAL_b09faee2_4_k_cu_d414751e4cuda3std6ranges3__45__cpo8distanceE[1];
.global .align 1 .b8 _ZN34_INTERNAL_b09faee2_4_k_cu_d414751e6thrust24THRUST_300001_SM_1000_NS8cuda_cub3parE[1];
.global .align 1 .b8 _ZN34_INTERNAL_b09faee2_4_k_cu_d414751e6thrust24THRUST_300001_SM_1000_NS8cuda_cub10par_nosyncE[1];
.global .align 1 .b8 _ZN34_INTERNAL_b09faee2_4_k_cu_d414751e6thrust24THRUST_300001_SM_1000_NS6system6detail10sequential3seqE[1];
.global .align 1 .b8 _ZN34_INTERNAL_b09faee2_4_k_cu_d414751e6thrust24THRUST_300001_SM_1000_NS12placeholders2_1E[1];
.global .align 1 .b8 _ZN34_INTERNAL_b09faee2_4_k_cu_d414751e6thrust24THRUST_300001_SM_1000_NS12placeholders2_2E[1];
.global .align 1 .b8 _ZN34_INTERNAL_b09faee2_4_k_cu_d414751e6thrust24THRUST_300001_SM_1000_NS12placeholders2_3E[1];
.global .align 1 .b8 _ZN34_INTERNAL_b09faee2_4_k_cu_d414751e6thrust24THRUST_300001_SM_1000_NS12placeholders2_4E[1];
.global .align 1 .b8 _ZN34_INTERNAL_b09faee2_4_k_cu_d414751e6thrust24THRUST_300001_SM_1000_NS12placeholders2_5E[1];
.global .align 1 .b8 _ZN34_INTERNAL_b09faee2_4_k_cu_d414751e6thrust24THRUST_300001_SM_1000_NS12placeholders2_6E[1];
.global .align 1 .b8 _ZN34_INTERNAL_b09faee2_4_k_cu_d414751e6thrust24THRUST_300001_SM_1000_NS12placeholders2_7E[1];
.global .align 1 .b8 _ZN34_INTERNAL_b09faee2_4_k_cu_d414751e6thrust24THRUST_300001_SM_1000_NS12placeholders2_8E[1];
.global .align 1 .b8 _ZN34_INTERNAL_b09faee2_4_k_cu_d414751e6thrust24THRUST_300001_SM_1000_NS12placeholders2_9E[1];
.global .align 1 .b8 _ZN34_INTERNAL_b09faee2_4_k_cu_d414751e6thrust24THRUST_300001_SM_1000_NS12placeholders3_10E[1];
.global .align 1 .b8 _ZN34_INTERNAL_b09faee2_4_k_cu_d414751e6thrust24THRUST_300001_SM_1000_NS3seqE[1];

.visible .entry _ZN3cub18CUB_300001_SM_10006detail11EmptyKernelIvEEvv()
{


	ret;

}
	// .globl	_ZN3cub18CUB_300001_SM_10006detail8for_each13static_kernelINS2_12policy_hub_t12policy_500_tEmN6thrust24THRUST_300001_SM_1000_NS8cuda_cub20__uninitialized_fill7functorINS7_10device_ptrIdEEdEEEEvT0_T1_
.visible .entry _ZN3cub18CUB_300001_SM_10006detail8for_each13static_kernelINS2_12policy_hub_t12policy_500_tEmN6thrust24THRUST_300001_SM_1000_NS8cuda_cub20__uninitialized_fill7functorINS7_10device_ptrIdEEdEEEEvT0_T1_(
	.param .u64 _ZN3cub18CUB_300001_SM_10006detail8for_each13static_kernelINS2_12policy_hub_t12policy_500_tEmN6thrust24THRUST_300001_SM_1000_NS8cuda_cub20__uninitialized_fill7functorINS7_10device_ptrIdEEdEEEEvT0_T1__param_0,
	.param .align 8 .b8 _ZN3cub18CUB_300001_SM_10006detail8for_each13static_kernelINS2_12policy_hub_t12policy_500_tEmN6thrust24THRUST_300001_SM_1000_NS8cuda_cub20__uninitialized_fill7functorINS7_10device_ptrIdEEdEEEEvT0_T1__param_1[16]
)
.maxntid 256
{
	.reg .pred 	%p<4>;
	.reg .b32 	%r<5>;
	.reg .b64 	%rd<16>;
	.reg .b64 	%fd<3>;

	ld.param.f64 	%fd2, [_ZN3cub18CUB_300001_SM_10006detail8for_each13static_kernelINS2_12policy_hub_t12policy_500_tEmN6thrust24THRUST_300001_SM_1000_NS8cuda_cub20__uninitialized_fill7functorINS7_10device_ptrIdEEdEEEEvT0_T1__param_1+8];
	ld.param.u64 	%rd4, [_ZN3cub18CUB_300001_SM_10006detail8for_each13static_kernelINS2_12policy_hub_t12policy_500_tEmN6thrust24THRUST_300001_SM_1000_NS8cuda_cub20__uninitialized_fill7functorINS7_10device_ptrIdEEdEEEEvT0_T1__param_1];
	ld.param.u64 	%rd5, [_ZN3cub18CUB_300001_SM_10006detail8for_each13static_kernelINS2_12policy_hub_t12policy_500_tEmN6thrust24THRUST_300001_SM_1000_NS8cuda_cub20__uninitialized_fill7functorINS7_10device_ptrIdEEdEEEEvT0_T1__param_0];
	mov.u32 	%r2, %ctaid.x;
	mul.wide.u32 	%rd1, %r2, 512;
	sub.s64 	%rd2, %rd5, %rd1;
	setp.lt.u64 	%p1, %rd2, 512;
	@%p1 bra 	$L__BB1_2;
	mov.u32 	%r4, %tid.x;
	cvta.to.global.u64 	%rd11, %rd4;
	cvt.u64.u32 	%rd12, %r4;
	add.s64 	%rd13, %rd1, %rd12;
	shl.b64 	%rd14, %rd13, 3;
	add.s64 	%rd15, %rd11, %rd14;
	st.global.f64 	[%rd15], %fd2;
	st.global.f64 	[%rd15+2048], %fd2;
	bra.uni 	$L__BB1_6;
$L__BB1_2:
	cvta.to.global.u64 	%rd6, %rd4;
	mov.u32 	%r1, %tid.x;
	cvt.u64.u32 	%rd7, %r1;
	setp.le.u64 	%p2, %rd2, %rd7;
	add.s64 	%rd8, %rd1, %rd7;
	shl.b64 	%rd9, %rd8, 3;
	add.s64 	%rd3, %rd6, %rd9;
	@%p2 bra 	$L__BB1_4;
	st.global.f64 	[%rd3], %fd2;
$L__BB1_4:
	add.s32 	%r3, %r1, 256;
	cvt.u64.u32 	%rd10, %r3;
	setp.le.u64 	%p3, %rd2, %rd10;
	@%p3 bra 	$L__BB1_6;
	st.global.f64 	[%rd3+2048], %fd2;
$L__BB1_6:
	ret;

}
	// .globl	_ZN3cub18CUB_300001_SM_10006detail9transform16transform_kernelINS2_10policy_hubILb1EN4cuda3std3__45tupleIJN6thrust24THRUST_300001_SM_1000_NS6detail15normal_iteratorINSA_10device_ptrIdEEEEEEEE10policy1000Ei17WeightCalculationSF_JPdEEEvT0_iT1_T2_DpNS2_10kernel_argIT3_EE
.visible .entry _ZN3cub18CUB_300001_SM_10006detail9transform16transform_kernelINS2_10policy_hubILb1EN4cuda3std3__45tupleIJN6thrust24THRUST_300001_SM_1000_NS6detail15normal_iteratorINSA_10device_ptrIdEEEEEEEE10policy1000Ei17WeightCalculationSF_JPdEEEvT0_iT1_T2_DpNS2_10kernel_argIT3_EE(
	.param .u32 _ZN3cub18CUB_300001_SM_10006detail9transform16transform_kernelINS2_10policy_hubILb1EN4cuda3std3__45tupleIJN6thrust24THRUST_300001_SM_1000_NS6detail15normal_iteratorINSA_10device_ptrIdEEEEEEEE10policy1000Ei17WeightCalculationSF_JPdEEEvT0_iT1_T2_DpNS2_10kernel_argIT3_EE_param_0,
	.param .u32 _ZN3cub18CUB_300001_SM_10006detail9transform16transform_kernelINS2_10policy_hubILb1EN4cuda3std3__45tupleIJN6thrust24THRUST_300001_SM_1000_NS6detail15normal_iteratorINSA_10device_ptrIdEEEEEEEE10policy1000Ei17WeightCalculationSF_JPdEEEvT0_iT1_T2_DpNS2_10kernel_argIT3_EE_param_1,
	.param .align 8 .b8 _ZN3cub18CUB_300001_SM_10006detail9transform16transform_kernelINS2_10policy_hubILb1EN4cuda3std3__45tupleIJN6thrust24THRUST_300001_SM_1000_NS6detail15normal_iteratorINSA_10device_ptrIdEEEEEEEE10policy1000Ei17WeightCalculationSF_JPdEEEvT0_iT1_T2_DpNS2_10kernel_argIT3_EE_param_2[8],
	.param .align 8 .b8 _ZN3cub18CUB_300001_SM_10006detail9transform16transform_kernelINS2_10policy_hubILb1EN4cuda3std3__45tupleIJN6thrust24THRUST_300001_SM_1000_NS6detail15normal_iteratorINSA_10device_ptrIdEEEEEEEE10policy1000Ei17WeightCalculationSF_JPdEEEvT0_iT1_T2_DpNS2_10kernel_argIT3_EE_param_3[8],
	.param .align 8 .b8 _ZN3cub18CUB_300001_SM_10006detail9transform16transform_kernelINS2_10policy_hubILb1EN4cuda3std3__45tupleIJN6thrust24THRUST_300001_SM_1000_NS6detail15normal_iteratorINSA_10device_ptrIdEEEEEEEE10policy1000Ei17WeightCalculationSF_JPdEEEvT0_iT1_T2_DpNS2_10kernel_argIT3_EE_param_4[16]
)
.maxntid 128
{
	.reg .pred 	%p<127>;
	.reg .b32 	%r<168>;
	.reg .b64 	%rd<57>;
	.reg .b64 	%fd<175>;

	ld.param.f64 	%fd62, [_ZN3cub18CUB_300001_SM_10006detail9transform16transform_kernelINS2_10policy_hubILb1EN4cuda3std3__45tupleIJN6thrust24THRUST_300001_SM_1000_NS6detail15normal_iteratorINSA_10device_ptrIdEEEEEEEE10policy1000Ei17WeightCalculationSF_JPdEEEvT0_iT1_T2_DpNS2_10kernel_argIT3_EE_param_2];
	ld.param.u32 	%r58, [_ZN3cub18CUB_300001_SM_10006detail9transform16transform_kernelINS2_10policy_hubILb1EN4cuda3std3__45tupleIJN6thrust24THRUST_300001_SM_1000_NS6detail15normal_iteratorINSA_10device_ptrIdEEEEEEEE10policy1000Ei17WeightCalculationSF_JPdEEEvT0_iT1_T2_DpNS2_10kernel_argIT3_EE_param_0];
	ld.param.u64 	%rd17, [_ZN3cub18CUB_300001_SM_10006detail9transform16transform_kernelINS2_10policy_hubILb1EN4cuda3std3__45tupleIJN6thrust24THRUST_300001_SM_1000_NS6detail15normal_iteratorINSA_10device_ptrIdEEEEEEEE10policy1000Ei17WeightCalculationSF_JPdEEEvT0_iT1_T2_DpNS2_10kernel_argIT3_EE_param_4];
	ld.param.u64 	%rd19, [_ZN3cub18CUB_300001_SM_10006detail9transform16transform_kernelINS2_10policy_hubILb1EN4cuda3std3__45tupleIJN6thrust24THRUST_300001_SM_1000_NS6detail15normal_iteratorINSA_10device_ptrIdEEEEEEEE10policy1000Ei17WeightCalculationSF_JPdEEEvT0_iT1_T2_DpNS2_10kernel_argIT3_EE_param_3];
	ld.param.u32 	%r57, [_ZN3cub18CUB_300001_SM_10006detail9transform16transform_kernelINS2_10policy_hubILb1EN4cuda3std3__45tupleIJN6thrust24THRUST_300001_SM_1000_NS6detail15normal_iteratorINSA_10device_ptrIdEEEEEEEE10policy1000Ei17WeightCalculationSF_JPdEEEvT0_iT1_T2_DpNS2_10kernel_argIT3_EE_param_1];
	cvta.to.global.u64 	%rd1, %rd19;
	cvta.to.global.u64 	%rd2, %rd17;
	shl.b32 	%r1, %r57, 7;
	mov.u32 	%r59, %ctaid.x;
	mul.lo.s32 	%r2, %r1, %r59;
	sub.s32 	%r3, %r58, %r2;
	min.s32 	%r4, %r1, %r3;
	shl.b32 	%r5, %r4, 3;
	mov.u32 	%r6, %tid.x;
	shl.b32 	%r158, %r6, 7;
	setp.ge.s32 	%p3, %r158, %r5;
	@%p3 bra 	$L__BB2_3;
	mul.wide.u32 	%rd20, %r6, 128;
	add.s64 	%rd21, %rd2, %rd20;
	mul.wide.s32 	%rd22, %r2, 8;
	add.s64 	%rd56, %rd21, %rd22;
$L__BB2_2:
	.pragma "nounroll";
	// begin inline asm
	prefetch.global.L2 [%rd56];
	// end inline asm
	add.s32 	%r158, %r158, 16384;
	add.s64 	%rd56, %rd56, 16384;
	setp.lt.s32 	%p4, %r158, %r5;
	@%p4 bra 	$L__BB2_2;
$L__BB2_3:
	setp.gt.s32 	%p5, %r1, %r3;
	@%p5 bra 	$L__BB2_10;
	setp.lt.s32 	%p6, %r57, 1;
	@%p6 bra 	$L__BB2_78;
	mov.f64 	%fd63, 0dC000000000000000;
	{
	.reg .b32 %temp; 
	mov.b64 	{%temp, %r10}, %fd63;
	}
	and.b32  	%r11, %r10, 2146435072;
	setp.eq.s32 	%p7, %r11, 1062207488;
	setp.lt.s32 	%p8, %r10, 0;
	selp.b32 	%r12, 0, 2146435072, %p8;
	and.b32  	%r61, %r10, 2147483647;
	setp.ne.s32 	%p9, %r61, 1071644672;
	and.pred  	%p1, %p7, %p9;
	or.b32  	%r13, %r12, -2147483648;
	and.b32  	%r14, %r57, 3;
	setp.lt.u32 	%p10, %r57, 4;
	mov.b32 	%r165, 0;
	@%p10 bra 	$L__BB2_35;
	and.b32  	%r165, %r57, 2147483644;
	neg.s32 	%r160, %r165;
	mul.wide.s32 	%rd24, %r2, 8;
	add.s64 	%rd29, %rd24, %rd1;
	mov.u32 	%r159, %r6;
$L__BB2_7:
	setp.lt.s32 	%p11, %r10, 0;
	setp.eq.s32 	%p12, %r11, 1062207488;
	mul.wide.s32 	%rd8, %r159, 8;
	cvta.to.global.u64 	%rd25, %rd17;
	add.s64 	%rd26, %rd24, %rd25;
	add.s64 	%rd27, %rd26, %rd8;
	add.s64 	%rd9, %rd27, 2048;
	ld.global.f64 	%fd2, [%rd27];
	{
	.reg .b32 %temp; 
	mov.b64 	{%temp, %r25}, %fd2;
	}
	abs.f64 	%fd3, %fd2;
	{ // callseq 0, 0
	.param .b64 param0;
	st.param.f64 	[param0], %fd3;
	.param .b64 param1;
	st.param.f64 	[param1], 0dC000000000000000;
	.param .b64 retval0;
	call.uni (retval0), 
	__internal_accurate_pow, 
	(
	param0, 
	param1
	);
	ld.param.f64 	%fd64, [retval0];
	} // callseq 0
	setp.lt.s32 	%p14, %r25, 0;
	neg.f64 	%fd66, %fd64;
	selp.f64 	%fd67, %fd66, %fd64, %p12;
	selp.f64 	%fd68, %fd67, %fd64, %p14;
	setp.eq.f64 	%p15, %fd2, 0d0000000000000000;
	selp.b32 	%r62, %r25, 0, %p12;
	or.b32  	%r63, %r62, 2146435072;
	selp.b32 	%r64, %r63, %r62, %p11;
	mov.b32 	%r65, 0;
	mov.b64 	%fd69, {%r65, %r64};
	selp.f64 	%fd165, %fd69, %fd68, %p15;
	add.f64 	%fd70, %fd2, 0dC000000000000000;
	{
	.reg .b32 %temp; 
	mov.b64 	{%temp, %r66}, %fd70;
	}
	and.b32  	%r67, %r66, 2146435072;
	setp.ne.s32 	%p16, %r67, 2146435072;
	@%p16 bra 	$L__BB2_19;
	setp.num.f64 	%p17, %fd2, %fd2;
	@%p17 bra 	$L__BB2_17;
	mov.f64 	%fd71, 0dC000000000000000;
	add.rn.f64 	%fd165, %fd2, %fd71;
	bra.uni 	$L__BB2_19;
$L__BB2_10:
	setp.lt.s32 	%p64, %r57, 1;
	@%p64 bra 	$L__BB2_78;
	mov.f64 	%fd114, 0dC000000000000000;
	{
	.reg .b32 %temp; 
	mov.b64 	{%temp, %r17}, %fd114;
	}
	and.b32  	%r18, %r17, 2146435072;
	setp.eq.s32 	%p65, %r18, 1062207488;
	setp.lt.s32 	%p66, %r17, 0;
	selp.b32 	%r19, 0, 2146435072, %p66;
	and.b32  	%r109, %r17, 2147483647;
	setp.ne.s32 	%p67, %r109, 1071644672;
	and.pred  	%p2, %p65, %p67;
	or.b32  	%r20, %r19, -2147483648;
	and.b32  	%r21, %r57, 3;
	setp.lt.u32 	%p68, %r57, 4;
	mov.b32 	%r162, 0;
	@%p68 bra 	$L__BB2_66;
	mul.wide.s32 	%rd35, %r2, 8;
	add.s64 	%rd6, %rd2, %rd35;
	add.s64 	%rd7, %rd1, %rd35;
	and.b32  	%r162, %r57, 2147483644;
	mov.b32 	%r161, 0;
$L__BB2_13:
	shl.b32 	%r111, %r161, 7;
	add.s32 	%r32, %r111, %r6;
	setp.ge.s32 	%p69, %r32, %r4;
	@%p69 bra 	$L__BB2_44;
	setp.lt.s32 	%p70, %r17, 0;
	setp.eq.s32 	%p71, %r18, 1062207488;
	mul.wide.s32 	%rd36, %r32, 8;
	add.s64 	%rd37, %rd6, %rd36;
	ld.global.f64 	%fd26, [%rd37];
	{
	.reg .b32 %temp; 
	mov.b64 	{%temp, %r33}, %fd26;
	}
	abs.f64 	%fd27, %fd26;
	{ // callseq 5, 0
	.param .b64 param0;
	st.param.f64 	[param0], %fd27;
	.param .b64 param1;
	st.param.f64 	[param1], 0dC000000000000000;
	.param .b64 retval0;
	call.uni (retval0), 
	__internal_accurate_pow, 
	(
	param0, 
	param1
	);
	ld.param.f64 	%fd115, [retval0];
	} // callseq 5
	setp.lt.s32 	%p73, %r33, 0;
	neg.f64 	%fd117, %fd115;
	selp.f64 	%fd118, %fd117, %fd115, %p71;
	selp.f64 	%fd119, %fd118, %fd115, %p73;
	setp.eq.f64 	%p74, %fd26, 0d0000000000000000;
	selp.b32 	%r112, %r33, 0, %p71;
	or.b32  	%r113, %r112, 2146435072;
	selp.b32 	%r114, %r113, %r112, %p70;
	mov.b32 	%r115, 0;
	mov.b64 	%fd120, {%r115, %r114};
	selp.f64 	%fd169, %fd120, %fd119, %p74;
	add.f64 	%fd121, %fd26, 0dC000000000000000;
	{
	.reg .b32 %temp; 
	mov.b64 	{%temp, %r116}, %fd121;
	}
	and.b32  	%r117, %r116, 2146435072;
	setp.ne.s32 	%p75, %r117, 2146435072;
	@%p75 bra 	$L__BB2_43;
	setp.num.f64 	%p76, %fd26, %fd26;
	@%p76 bra 	$L__BB2_41;
	mov.f64 	%fd122, 0dC000000000000000;
	add.rn.f64 	%fd169, %fd26, %fd122;
	bra.uni 	$L__BB2_43;
$L__BB2_17:
	setp.neu.f64 	%p18, %fd3, 0d7FF0000000000000;
	@%p18 bra 	$L__BB2_19;
	selp.b32 	%r68, %r13, %r12, %p1;
	selp.b32 	%r69, %r68, %r12, %p14;
	mov.b32 	%r70, 0;
	mov.b64 	%fd165, {%r70, %r69};
$L__BB2_19:
	add.s64 	%rd30, %rd29, %rd8;
	add.s64 	%rd10, %rd30, 2048;
	setp.eq.f64 	%p23, %fd2, 0d3FF0000000000000;
	selp.f64 	%fd72, 0d3FF0000000000000, %fd165, %p23;
	mul.f64 	%fd73, %fd62, %fd72;
	st.global.f64 	[%rd30], %fd73;
	ld.global.f64 	%fd8, [%rd9+-1024];
	{
	.reg .b32 %temp; 
	mov.b64 	{%temp, %r26}, %fd8;
	}
	abs.f64 	%fd9, %fd8;
	{ // callseq 1, 0
	.param .b64 param0;
	st.param.f64 	[param0], %fd9;
	.param .b64 param1;
	st.param.f64 	[param1], 0dC000000000000000;
	.param .b64 retval0;
	call.uni (retval0), 
	__internal_accurate_pow, 
	(
	param0, 
	param1
	);
	ld.param.f64 	%fd74, [retval0];
	} // callseq 1
	setp.lt.s32 	%p24, %r26, 0;
	neg.f64 	%fd76, %fd74;
	selp.f64 	%fd77, %fd76, %fd74, %p12;
	selp.f64 	%fd78, %fd77, %fd74, %p24;
	setp.eq.f64 	%p25, %fd8, 0d0000000000000000;
	selp.b32 	%r71, %r26, 0, %p12;
	or.b32  	%r72, %r71, 2146435072;
	selp.b32 	%r73, %r72, %r71, %p11;
	mov.b32 	%r74, 0;
	mov.b64 	%fd79, {%r74, %r73};
	selp.f64 	%fd166, %fd79, %fd78, %p25;
	add.f64 	%fd80, %fd8, 0dC000000000000000;
	{
	.reg .b32 %temp; 
	mov.b64 	{%temp, %r75}, %fd80;
	}
	and.b32  	%r76, %r75, 2146435072;
	setp.ne.s32 	%p26, %r76, 2146435072;
	@%p26 bra 	$L__BB2_24;
	setp.nan.f64 	%p27, %fd8, %fd8;
	@%p27 bra 	$L__BB2_23;
	setp.neu.f64 	%p28, %fd9, 0d7FF0000000000000;
	@%p28 bra 	$L__BB2_24;
	selp.b32 	%r77, %r13, %r12, %p1;
	selp.b32 	%r78, %r77, %r12, %p24;
	mov.b32 	%r79, 0;
	mov.b64 	%fd166, {%r79, %r78};
	bra.uni 	$L__BB2_24;
$L__BB2_23:
	mov.f64 	%fd81, 0dC000000000000000;
	add.rn.f64 	%fd166, %fd8, %fd81;
$L__BB2_24:
	setp.eq.f64 	%p33, %fd8, 0d3FF0000000000000;
	selp.f64 	%fd82, 0d3FF0000000000000, %fd166, %p33;
	mul.f64 	%fd83, %fd62, %fd82;
	st.global.f64 	[%rd10+-1024], %fd83;
	ld.global.f64 	%fd14, [%rd9];
	{
	.reg .b32 %temp; 
	mov.b64 	{%temp, %r27}, %fd14;
	}
	abs.f64 	%fd15, %fd14;
	{ // callseq 2, 0
	.param .b64 param0;
	st.param.f64 	[param0], %fd15;
	.param .b64 param1;
	st.param.f64 	[param1], 0dC000000000000000;
	.param .b64 retval0;
	call.uni (retval0), 
	__internal_accurate_pow, 
	(
	param0, 
	param1
	);
	ld.param.f64 	%fd84, [retval0];
	} // callseq 2
	setp.lt.s32 	%p34, %r27, 0;
	neg.f64 	%fd86, %fd84;
	selp.f64 	%fd87, %fd86, %fd84, %p12;
	selp.f64 	%fd88, %fd87, %fd84, %p34;
	setp.eq.f64 	%p35, %fd14, 0d0000000000000000;
	selp.b32 	%r80, %r27, 0, %p12;
	or.b32  	%r81, %r80, 2146435072;
	selp.b32 	%r82, %r81, %r80, %p11;
	mov.b32 	%r83, 0;
	mov.b64 	%fd89, {%r83, %r82};
	selp.f64 	%fd167, %fd89, %fd88, %p35;
	add.f64 	%fd90, %fd14, 0dC000000000000000;
	{
	.reg .b32 %temp; 
	mov.b64 	{%temp, %r84}, %fd90;
	}
	and.b32  	%r85, %r84, 2146435072;
	setp.ne.s32 	%p36, %r85, 2146435072;
	@%p36 bra 	$L__BB2_29;
	setp.nan.f64 	%p37, %fd14, %fd14;
	@%p37 bra 	$L__BB2_28;
	setp.neu.f64 	%p38, %fd15, 0d7FF0000000000000;
	@%p38 bra 	$L__BB2_29;
	selp.b32 	%r86, %r13, %r12, %p1;
	selp.b32 	%r87, %r86, %r12, %p34;
	mov.b32 	%r88, 0;
	mov.b64 	%fd167, {%r88, %r87};
	bra.uni 	$L__BB2_29;
$L__BB2_28:
	mov.f64 	%fd91, 0dC000000000000000;
	add.rn.f64 	%fd167, %fd14, %fd91;
$L__BB2_29:
	setp.eq.f64 	%p43, %fd14, 0d3FF0000000000000;
	selp.f64 	%fd92, 0d3FF0000000000000, %fd167, %p43;
	mul.f64 	%fd93, %fd62, %fd92;
	st.global.f64 	[%rd10], %fd93;
	ld.global.f64 	%fd20, [%rd9+1024];
	{
	.reg .b32 %temp; 
	mov.b64 	{%temp, %r28}, %fd20;
	}
	abs.f64 	%fd21, %fd20;
	{ // callseq 3, 0
	.param .b64 param0;
	st.param.f64 	[param0], %fd21;
	.param .b64 param1;
	st.param.f64 	[param1], 0dC000000000000000;
	.param .b64 retval0;
	call.uni (retval0), 
	__internal_accurate_pow, 
	(
	param0, 
	param1
	);
	ld.param.f64 	%fd94, [retval0];
	} // callseq 3
	setp.lt.s32 	%p44, %r28, 0;
	neg.f64 	%fd96, %fd94;
	selp.f64 	%fd97, %fd96, %fd94, %p12;
	selp.f64 	%fd98, %fd97, %fd94, %p44;
	setp.eq.f64 	%p45, %fd20, 0d0000000000000000;
	selp.b32 	%r89, %r28, 0, %p12;
	or.b32  	%r90, %r89, 2146435072;
	selp.b32 	%r91, %r90, %r89, %p11;
	mov.b32 	%r92, 0;
	mov.b64 	%fd99, {%r92, %r91};
	selp.f64 	%fd168, %fd99, %fd98, %p45;
	add.f64 	%fd100, %fd20, 0dC000000000000000;
	{
	.reg .b32 %temp; 
	mov.b64 	{%temp, %r93}, %fd100;
	}
	and.b32  	%r94, %r93, 2146435072;
	setp.ne.s32 	%p46, %r94, 2146435072;
	@%p46 bra 	$L__BB2_34;
	setp.nan.f64 	%p47, %fd20, %fd20;
	@%p47 bra 	$L__BB2_33;
	setp.neu.f64 	%p48, %fd21, 0d7FF0000000000000;
	@%p48 bra 	$L__BB2_34;
	selp.b32 	%r95, %r13, %r12, %p1;
	selp.b32 	%r96, %r95, %r12, %p44;
	mov.b32 	%r97, 0;
	mov.b64 	%fd168, {%r97, %r96};
	bra.uni 	$L__BB2_34;
$L__BB2_33:
	mov.f64 	%fd101, 0dC000000000000000;
	add.rn.f64 	%fd168, %fd20, %fd101;
$L__BB2_34:
	setp.eq.f64 	%p50, %fd20, 0d3FF0000000000000;
	selp.f64 	%fd102, 0d3FF0000000000000, %fd168, %p50;
	mul.f64 	%fd103, %fd62, %fd102;
	st.global.f64 	[%rd10+1024], %fd103;
	add.s32 	%r160, %r160, 4;
	add.s32 	%r159, %r159, 512;
	setp.eq.s32 	%p51, %r160, 0;
	@%p51 bra 	$L__BB2_35;
	bra.uni 	$L__BB2_7;
$L__BB2_35:
	setp.eq.s32 	%p52, %r14, 0;
	@%p52 bra 	$L__BB2_78;
	mul.wide.s32 	%rd31, %r2, 8;
	add.s64 	%rd14, %rd1, %rd31;
	shl.b32 	%r98, %r165, 7;
	add.s32 	%r167, %r6, %r98;
	cvta.to.global.u64 	%rd32, %rd17;
	add.s64 	%rd15, %rd32, %rd31;
	neg.s32 	%r166, %r14;
$L__BB2_37:
	.pragma "nounroll";
	setp.lt.s32 	%p53, %r10, 0;
	setp.eq.s32 	%p54, %r11, 1062207488;
	mul.wide.s32 	%rd16, %r167, 8;
	add.s64 	%rd33, %rd15, %rd16;
	ld.global.f64 	%fd56, [%rd33];
	{
	.reg .b32 %temp; 
	mov.b64 	{%temp, %r54}, %fd56;
	}
	abs.f64 	%fd57, %fd56;
	{ // callseq 4, 0
	.param .b64 param0;
	st.param.f64 	[param0], %fd57;
	.param .b64 param1;
	st.param.f64 	[param1], 0dC000000000000000;
	.param .b64 retval0;
	call.uni (retval0), 
	__internal_accurate_pow, 
	(
	param0, 
	param1
	);
	ld.param.f64 	%fd104, [retval0];
	} // callseq 4
	setp.lt.s32 	%p56, %r54, 0;
	neg.f64 	%fd106, %fd104;
	selp.f64 	%fd107, %fd106, %fd104, %p54;
	selp.f64 	%fd108, %fd107, %fd104, %p56;
	setp.eq.f64 	%p57, %fd56, 0d0000000000000000;
	selp.b32 	%r99, %r54, 0, %p54;
	or.b32  	%r100, %r99, 2146435072;
	selp.b32 	%r101, %r100, %r99, %p53;
	mov.b32 	%r102, 0;
	mov.b64 	%fd109, {%r102, %r101};
	selp.f64 	%fd174, %fd109, %fd108, %p57;
	add.f64 	%fd110, %fd56, 0dC000000000000000;
	{
	.reg .b32 %temp; 
	mov.b64 	{%temp, %r103}, %fd110;
	}
	and.b32  	%r104, %r103, 2146435072;
	setp.ne.s32 	%p58, %r104, 2146435072;
	@%p58 bra 	$L__BB2_77;
	setp.nan.f64 	%p59, %fd56, %fd56;
	@%p59 bra 	$L__BB2_76;
	setp.neu.f64 	%p60, %fd57, 0d7FF0000000000000;
	@%p60 bra 	$L__BB2_77;
	setp.lt.s32 	%p61, %r54, 0;
	selp.b32 	%r105, %r13, %r12, %p1;
	selp.b32 	%r106, %r105, %r12, %p61;
	mov.b32 	%r107, 0;
	mov.b64 	%fd174, {%r107, %r106};
	bra.uni 	$L__BB2_77;
$L__BB2_41:
	setp.neu.f64 	%p77, %fd27, 0d7FF0000000000000;
	@%p77 bra 	$L__BB2_43;
	selp.b32 	%r118, %r20, %r19, %p2;
	selp.b32 	%r119, %r118, %r19, %p73;
	mov.b32 	%r120, 0;
	mov.b64 	%fd169, {%r120, %r119};
$L__BB2_43:
	setp.eq.f64 	%p79, %fd26, 0d3FF0000000000000;
	selp.f64 	%fd123, 0d3FF0000000000000, %fd169, %p79;
	mul.f64 	%fd124, %fd62, %fd123;
	add.s64 	%rd39, %rd7, %rd36;
	st.global.f64 	[%rd39], %fd124;
$L__BB2_44:
	add.s32 	%r34, %r32, 128;
	setp.ge.s32 	%p80, %r34, %r4;
	@%p80 bra 	$L__BB2_51;
	setp.lt.s32 	%p81, %r17, 0;
	setp.eq.s32 	%p82, %r18, 1062207488;
	mul.wide.s32 	%rd40, %r34, 8;
	add.s64 	%rd41, %rd6, %rd40;
	ld.global.f64 	%fd32, [%rd41];
	{
	.reg .b32 %temp; 
	mov.b64 	{%temp, %r35}, %fd32;
	}
	abs.f64 	%fd33, %fd32;
	{ // callseq 6, 0
	.param .b64 param0;
	st.param.f64 	[param0], %fd33;
	.param .b64 param1;
	st.param.f64 	[param1], 0dC000000000000000;
	.param .b64 retval0;
	call.uni (retval0), 
	__internal_accurate_pow, 
	(
	param0, 
	param1
	);
	ld.param.f64 	%fd125, [retval0];
	} // callseq 6
	setp.lt.s32 	%p84, %r35, 0;
	neg.f64 	%fd127, %fd125;
	selp.f64 	%fd128, %fd127, %fd125, %p82;
	selp.f64 	%fd129, %fd128, %fd125, %p84;
	setp.eq.f64 	%p85, %fd32, 0d0000000000000000;
	selp.b32 	%r121, %r35, 0, %p82;
	or.b32  	%r122, %r121, 2146435072;
	selp.b32 	%r123, %r122, %r121, %p81;
	mov.b32 	%r124, 0;
	mov.b64 	%fd130, {%r124, %r123};
	selp.f64 	%fd170, %fd130, %fd129, %p85;
	add.f64 	%fd131, %fd32, 0dC000000000000000;
	{
	.reg .b32 %temp; 
	mov.b64 	{%temp, %r125}, %fd131;
	}
	and.b32  	%r126, %r125, 2146435072;
	setp.ne.s32 	%p86, %r126, 2146435072;
	@%p86 bra 	$L__BB2_50;
	setp.nan.f64 	%p87, %fd32, %fd32;
	@%p87 bra 	$L__BB2_49;
	setp.neu.f64 	%p88, %fd33, 0d7FF0000000000000;
	@%p88 bra 	$L__BB2_50;
	selp.b32 	%r127, %r20, %r19, %p2;
	selp.b32 	%r128, %r127, %r19, %p84;
	mov.b32 	%r129, 0;
	mov.b64 	%fd170, {%r129, %r128};
	bra.uni 	$L__BB2_50;
$L__BB2_49:
	mov.f64 	%fd132, 0dC000000000000000;
	add.rn.f64 	%fd170, %fd32, %fd132;
$L__BB2_50:
	setp.eq.f64 	%p90, %fd32, 0d3FF0000000000000;
	selp.f64 	%fd133, 0d3FF0000000000000, %fd170, %p90;
	mul.f64 	%fd134, %fd62, %fd133;
	add.s64 	%rd43, %rd7, %rd40;
	st.global.f64 	[%rd43], %fd134;
$L__BB2_51:
	add.s32 	%r36, %r32, 256;
	setp.ge.s32 	%p91, %r36, %r4;
	@%p91 bra 	$L__BB2_58;
	setp.lt.s32 	%p92, %r17, 0;
	setp.eq.s32 	%p93, %r18, 1062207488;
	mul.wide.s32 	%rd44, %r36, 8;
	add.s64 	%rd45, %rd6, %rd44;
	ld.global.f64 	%fd38, [%rd45];
	{
	.reg .b32 %temp; 
	mov.b64 	{%temp, %r37}, %fd38;
	}
	abs.f64 	%fd39, %fd38;
	{ // callseq 7, 0
	.param .b64 param0;
	st.param.f64 	[param0], %fd39;
	.param .b64 param1;
	st.param.f64 	[param1], 0dC000000000000000;
	.param .b64 retval0;
	call.uni (retval0), 
	__internal_accurate_pow, 
	(
	param0, 
	param1
	);
	ld.param.f64 	%fd135, [retval0];
	} // callseq 7
	setp.lt.s32 	%p95, %r37, 0;
	neg.f64 	%fd137, %fd135;
	selp.f64 	%fd138, %fd137, %fd135, %p93;
	selp.f64 	%fd139, %fd138, %fd135, %p95;
	setp.eq.f64 	%p96, %fd38, 0d0000000000000000;
	selp.b32 	%r130, %r37, 0, %p93;
	or.b32  	%r131, %r130, 2146435072;
	selp.b32 	%r132, %r131, %r130, %p92;
	mov.b32 	%r133, 0;
	mov.b64 	%fd140, {%r133, %r132};
	selp.f64 	%fd171, %fd140, %fd139, %p96;
	add.f64 	%fd141, %fd38, 0dC000000000000000;
	{
	.reg .b32 %temp; 
	mov.b64 	{%temp, %r134}, %fd141;
	}
	and.b32  	%r135, %r134, 2146435072;
	setp.ne.s32 	%p97, %r135, 2146435072;
	@%p97 bra 	$L__BB2_57;
	setp.nan.f64 	%p98, %fd38, %fd38;
	@%p98 bra 	$L__BB2_56;
	setp.neu.f64 	%p99, %fd39, 0d7FF0000000000000;
	@%p99 bra 	$L__BB2_57;
	selp.b32 	%r136, %r20, %r19, %p2;
	selp.b32 	%r137, %r136, %r19, %p95;
	mov.b32 	%r138, 0;
	mov.b64 	%fd171, {%r138, %r137};
	bra.uni 	$L__BB2_57;
$L__BB2_56:
	mov.f64 	%fd142, 0dC000000000000000;
	add.rn.f64 	%fd171, %fd38, %fd142;
$L__BB2_57:
	setp.eq.f64 	%p101, %fd38, 0d3FF0000000000000;
	selp.f64 	%fd143, 0d3FF0000000000000, %fd171, %p101;
	mul.f64 	%fd144, %fd62, %fd143;
	add.s64 	%rd47, %rd7, %rd44;
	st.global.f64 	[%rd47], %fd144;
$L__BB2_58:
	add.s32 	%r38, %r32, 384;
	setp.ge.s32 	%p102, %r38, %r4;
	@%p102 bra 	$L__BB2_65;
	setp.lt.s32 	%p103, %r17, 0;
	setp.eq.s32 	%p104, %r18, 1062207488;
	mul.wide.s32 	%rd48, %r38, 8;
	add.s64 	%rd49, %rd6, %rd48;
	ld.global.f64 	%fd44, [%rd49];
	{
	.reg .b32 %temp; 
	mov.b64 	{%temp, %r39}, %fd44;
	}
	abs.f64 	%fd45, %fd44;
	{ // callseq 8, 0
	.param .b64 param0;
	st.param.f64 	[param0], %fd45;
	.param .b64 param1;
	st.param.f64 	[param1], 0dC000000000000000;
	.param .b64 retval0;
	call.uni (retval0), 
	__internal_accurate_pow, 
	(
	param0, 
	param1
	);
	ld.param.f64 	%fd145, [retval0];
	} // callseq 8
	setp.lt.s32 	%p106, %r39, 0;
	neg.f64 	%fd147, %fd145;
	selp.f64 	%fd148, %fd147, %fd145, %p104;
	selp.f64 	%fd149, %fd148, %fd145, %p106;
	setp.eq.f64 	%p107, %fd44, 0d0000000000000000;
	selp.b32 	%r139, %r39, 0, %p104;
	or.b32  	%r140, %r139, 2146435072;
	selp.b32 	%r141, %r140, %r139, %p103;
	mov.b32 	%r142, 0;
	mov.b64 	%fd150, {%r142, %r141};
	selp.f64 	%fd172, %fd150, %fd149, %p107;
	add.f64 	%fd151, %fd44, 0dC000000000000000;
	{
	.reg .b32 %temp; 
	mov.b64 	{%temp, %r143}, %fd151;
	}
	and.b32  	%r144, %r143, 2146435072;
	setp.ne.s32 	%p108, %r144, 2146435072;
	@%p108 bra 	$L__BB2_64;
	setp.nan.f64 	%p109, %fd44, %fd44;
	@%p109 bra 	$L__BB2_63;
	setp.neu.f64 	%p110, %fd45, 0d7FF0000000000000;
	@%p110 bra 	$L__BB2_64;
	selp.b32 	%r145, %r20, %r19, %p2;
	selp.b32 	%r146, %r145, %r19, %p106;
	mov.b32 	%r147, 0;
	mov.b64 	%fd172, {%r147, %r146};
	bra.uni 	$L__BB2_64;
$L__BB2_63:
	mov.f64 	%fd152, 0dC000000000000000;
	add.rn.f64 	%fd172, %fd44, %fd152;
$L__BB2_64:
	setp.eq.f64 	%p112, %fd44, 0d3FF0000000000000;
	selp.f64 	%fd153, 0d3FF0000000000000, %fd172, %p112;
	mul.f64 	%fd154, %fd62, %fd153;
	add.s64 	%rd51, %rd7, %rd48;
	st.global.f64 	[%rd51], %fd154;
$L__BB2_65:
	add.s32 	%r161, %r161, 4;
	setp.ne.s32 	%p113, %r161, %r162;
	@%p113 bra 	$L__BB2_13;
$L__BB2_66:
	setp.eq.s32 	%p114, %r21, 0;
	@%p114 bra 	$L__BB2_78;
	mul.wide.s32 	%rd52, %r2, 8;
	add.s64 	%rd11, %rd1, %rd52;
	shl.b32 	%r148, %r162, 7;
	add.s32 	%r164, %r6, %r148;
	cvta.to.global.u64 	%rd53, %rd17;
	add.s64 	%rd12, %rd53, %rd52;
	neg.s32 	%r163, %r21;
$L__BB2_68:
	.pragma "nounroll";
	mul.wide.s32 	%rd13, %r164, 8;
	setp.ge.s32 	%p115, %r164, %r4;
	@%p115 bra 	$L__BB2_75;
	setp.lt.s32 	%p116, %r17, 0;
	setp.eq.s32 	%p117, %r18, 1062207488;
	add.s64 	%rd54, %rd12, %rd13;
	ld.global.f64 	%fd50, [%rd54];
	{
	.reg .b32 %temp; 
	mov.b64 	{%temp, %r46}, %fd50;
	}
	abs.f64 	%fd51, %fd50;
	{ // callseq 9, 0
	.param .b64 param0;
	st.param.f64 	[param0], %fd51;
	.param .b64 param1;
	st.param.f64 	[param1], 0dC000000000000000;
	.param .b64 retval0;
	call.uni (retval0), 
	__internal_accurate_pow, 
	(
	param0, 
	param1
	);
	ld.param.f64 	%fd155, [retval0];
	} // callseq 9
	setp.lt.s32 	%p119, %r46, 0;
	neg.f64 	%fd157, %fd155;
	selp.f64 	%fd158, %fd157, %fd155, %p117;
	selp.f64 	%fd159, %fd158, %fd155, %p119;
	setp.eq.f64 	%p120, %fd50, 0d0000000000000000;
	selp.b32 	%r149, %r46, 0, %p117;
	or.b32  	%r150, %r149, 2146435072;
	selp.b32 	%r151, %r150, %r149, %p116;
	mov.b32 	%r152, 0;
	mov.b64 	%fd160, {%r152, %r151};
	selp.f64 	%fd173, %fd160, %fd159, %p120;
	add.f64 	%fd161, %fd50, 0dC000000000000000;
	{
	.reg .b32 %temp; 
	mov.b64 	{%temp, %r153}, %fd161;
	}
	and.b32  	%r154, %r153, 2146435072;
	setp.ne.s32 	%p121, %r154, 2146435072;
	@%p121 bra 	$L__BB2_74;
	setp.nan.f64 	%p122, %fd50, %fd50;
	@%p122 bra 	$L__BB2_73;
	setp.neu.f64 	%p123, %fd51, 0d7FF0000000000000;
	@%p123 bra 	$L__BB2_74;
	setp.lt.s32 	%p124, %r46, 0;
	selp.b32 	%r155, %r20, %r19, %p2;
	selp.b32 	%r156, %r155, %r19, %p124;
	mov.b32 	%r157, 0;
	mov.b64 	%fd173, {%r157, %r156};
	bra.uni 	$L__BB2_74;
$L__BB2_73:
	mov.f64 	%fd162, 0dC000000000000000;
	add.rn.f64 	%fd173, %fd50, %fd162;
$L__BB2_74:
	setp.eq.f64 	%p125, %fd50, 0d3FF0000000000000;
	selp.f64 	%fd163, 0d3FF0000000000000, %fd173, %p125;
	mul.f64 	%fd164, %fd62, %fd163;
	add.s64 	%rd55, %rd11, %rd13;
	st.global.f64 	[%rd55], %fd164;
$L__BB2_75:
	add.s32 	%r164, %r164, 128;
	add.s32 	%r163, %r163, 1;
	setp.eq.s32 	%p126, %r163, 0;
	@%p126 bra 	$L__BB2_78;
	bra.uni 	$L__BB2_68;
$L__BB2_76:
	mov.f64 	%fd111, 0dC000000000000000;
	add.rn.f64 	%fd174, %fd56, %fd111;
$L__BB2_77:
	setp.eq.f64 	%p62, %fd56, 0d3FF0000000000000;
	selp.f64 	%fd112, 0d3FF0000000000000, %fd174, %p62;
	mul.f64 	%fd113, %fd62, %fd112;
	add.s64 	%rd34, %rd14, %rd16;
	st.global.f64 	[%rd34], %fd113;
	add.s32 	%r167, %r167, 128;
	add.s32 	%r166, %r166, 1;
	setp.ne.s32 	%p63, %r166, 0;
	@%p63 bra 	$L__BB2_37;
$L__BB2_78:
	ret;

}
	// .globl	_ZN3cub18CUB_300001_SM_10006detail9transform16transform_kernelINS2_10policy_hubILb1EN4cuda3std3__45tupleIJN6thrust24THRUST_300001_SM_1000_NS6detail15normal_iteratorINSA_10device_ptrIdEEEEEEEE10policy1000El17WeightCalculationSF_JPdEEEvT0_iT1_T2_DpNS2_10kernel_argIT3_EE
.visible .entry _ZN3cub18CUB_300001_SM_10006detail9transform16transform_kernelINS2_10policy_hubILb1EN4cuda3std3__45tupleIJN6thrust24THRUST_300001_SM_1000_NS6detail15normal_iteratorINSA_10device_ptrIdEEEEEEEE10policy1000El17WeightCalculationSF_JPdEEEvT0_iT1_T2_DpNS2_10kernel_argIT3_EE(
	.param .u64 _ZN3cub18CUB_300001_SM_10006detail9transform16transform_kernelINS2_10policy_hubILb1EN4cuda3std3__45tupleIJN6thrust24THRUST_300001_SM_1000_NS6detail15normal_iteratorINSA_10device_ptrIdEEEEEEEE10policy1000El17WeightCalculationSF_JPdEEEvT0_iT1_T2_DpNS2_10kernel_argIT3_EE_param_0,
	.param .u32 _ZN3cub18CUB_300001_SM_10006detail9transform16transform_kernelINS2_10policy_hubILb1EN4cuda3std3__45tupleIJN6thrust24THRUST_300001_SM_1000_NS6detail15normal_iteratorINSA_10device_ptrIdEEEEEEEE10policy1000El17WeightCalculationSF_JPdEEEvT0_iT1_T2_DpNS2_10kernel_argIT3_EE_param_1,
	.param .align 8 .b8 _ZN3cub18CUB_300001_SM_10006detail9transform16transform_kernelINS2_10policy_hubILb1EN4cuda3std3__45tupleIJN6thrust24THRUST_300001_SM_1000_NS6detail15normal_iteratorINSA_10device_ptrIdEEEEEEEE10policy1000El17WeightCalculationSF_JPdEEEvT0_iT1_T2_DpNS2_10kernel_argIT3_EE_param_2[8],
	.param .align 8 .b8 _ZN3cub18CUB_300001_SM_10006detail9transform16transform_kernelINS2_10policy_hubILb1EN4cuda3std3__45tupleIJN6thrust24THRUST_300001_SM_1000_NS6detail15normal_iteratorINSA_10device_ptrIdEEEEEEEE10policy1000El17WeightCalculationSF_JPdEEEvT0_iT1_T2_DpNS2_10kernel_argIT3_EE_param_3[8],
	.param .align 8 .b8 _ZN3cub18CUB_300001_SM_10006detail9transform16transform_kernelINS2_10policy_hubILb1EN4cuda3std3__45tupleIJN6thrust24THRUST_300001_SM_1000_NS6detail15normal_iteratorINSA_10device_ptrIdEEEEEEEE10policy1000El17WeightCalculationSF_JPdEEEvT0_iT1_T2_DpNS2_10kernel_argIT3_EE_param_4[16]
)
.maxntid 128
{
	.reg .pred 	%p<127>;
	.reg .b32 	%r<165>;
	.reg .b64 	%rd<63>;
	.reg .b64 	%fd<175>;

	ld.param.f64 	%fd62, [_ZN3cub18CUB_300001_SM_10006detail9transform16transform_kernelINS2_10policy_hubILb1EN4cuda3std3__45tupleIJN6thrust24THRUST_300001_SM_1000_NS6detail15normal_iteratorINSA_10device_ptrIdEEEEEEEE10policy1000El17WeightCalculationSF_JPdEEEvT0_iT1_T2_DpNS2_10kernel_argIT3_EE_param_2];
	ld.param.u64 	%rd20, [_ZN3cub18CUB_300001_SM_10006detail9transform16transform_kernelINS2_10policy_hubILb1EN4cuda3std3__45tupleIJN6thrust24THRUST_300001_SM_1000_NS6detail15normal_iteratorINSA_10device_ptrIdEEEEEEEE10policy1000El17WeightCalculationSF_JPdEEEvT0_iT1_T2_DpNS2_10kernel_argIT3_EE_param_0];
	ld.param.u64 	%rd18, [_ZN3cub18CUB_300001_SM_10006detail9transform16transform_kernelINS2_10policy_hubILb1EN4cuda3std3__45tupleIJN6thrust24THRUST_300001_SM_1000_NS6detail15normal_iteratorINSA_10device_ptrIdEEEEEEEE10policy1000El17WeightCalculationSF_JPdEEEvT0_iT1_T2_DpNS2_10kernel_argIT3_EE_param_4];
	ld.param.u64 	%rd21, [_ZN3cub18CUB_300001_SM_10006detail9transform16transform_kernelINS2_10policy_hubILb1EN4cuda3std3__45tupleIJN6thrust24THRUST_300001_SM_1000_NS6detail15normal_iteratorINSA_10device_ptrIdEEEEEEEE10policy1000El17WeightCalculationSF_JPdEEEvT0_iT1_T2_DpNS2_10kernel_argIT3_EE_param_3];
	ld.param.u32 	%r55, [_ZN3cub18CUB_300001_SM_10006detail9transform16transform_kernelINS2_10policy_hubILb1EN4cuda3std3__45tupleIJN6thrust24THRUST_300001_SM_1000_NS6detail15normal_iteratorINSA_10device_ptrIdEEEEEEEE10policy1000El17WeightCalculationSF_JPdEEEvT0_iT1_T2_DpNS2_10kernel_argIT3_EE_param_1];
	cvta.to.global.u64 	%rd1, %rd21;
	cvta.to.global.u64 	%rd2, %rd18;
	shl.b32 	%r1, %r55, 7;
	mov.u32 	%r56, %ctaid.x;
	cvt.u64.u32 	%rd22, %r56;
	cvt.s64.s32 	%rd23, %r1;
	mul.lo.s64 	%rd3, %rd23, %rd22;
	sub.s64 	%rd24, %rd20, %rd3;
	min.s64 	%rd25, %rd24, %rd23;
	cvt.u32.u64 	%r2, %rd25;
	shl.b32 	%r3, %r2, 3;
	mov.u32 	%r4, %tid.x;
	shl.b32 	%r155, %r4, 7;
	setp.ge.s32 	%p3, %r155, %r3;
	@%p3 bra 	$L__BB3_3;
	shl.b64 	%rd26, %rd3, 3;
	add.s64 	%rd27, %rd2, %rd26;
	mul.wide.u32 	%rd28, %r4, 128;
	add.s64 	%rd62, %rd27, %rd28;
$L__BB3_2:
	.pragma "nounroll";
	// begin inline asm
	prefetch.global.L2 [%rd62];
	// end inline asm
	add.s32 	%r155, %r155, 16384;
	add.s64 	%rd62, %rd62, 16384;
	setp.lt.s32 	%p4, %r155, %r3;
	@%p4 bra 	$L__BB3_2;
$L__BB3_3:
	setp.eq.s32 	%p5, %r1, %r2;
	@%p5 bra 	$L__BB3_11;
	setp.lt.s32 	%p6, %r55, 1;
	@%p6 bra 	$L__BB3_78;
	mov.f64 	%fd63, 0dC000000000000000;
	{
	.reg .b32 %temp; 
	mov.b64 	{%temp, %r8}, %fd63;
	}
	and.b32  	%r9, %r8, 2146435072;
	setp.eq.s32 	%p7, %r9, 1062207488;
	setp.lt.s32 	%p8, %r8, 0;
	selp.b32 	%r10, 0, 2146435072, %p8;
	and.b32  	%r58, %r8, 2147483647;
	setp.ne.s32 	%p9, %r58, 1071644672;
	and.pred  	%p1, %p7, %p9;
	or.b32  	%r11, %r10, -2147483648;
	and.b32  	%r12, %r55, 3;
	setp.lt.u32 	%p10, %r55, 4;
	mov.b32 	%r162, 0;
	@%p10 bra 	$L__BB3_66;
	shl.b64 	%rd30, %rd3, 3;
	add.s64 	%rd7, %rd2, %rd30;
	add.s64 	%rd8, %rd1, %rd30;
	and.b32  	%r162, %r55, 2147483644;
	mov.b32 	%r158, 0;
$L__BB3_7:
	shl.b32 	%r60, %r158, 7;
	add.s32 	%r30, %r60, %r4;
	setp.ge.s32 	%p11, %r30, %r2;
	@%p11 bra 	$L__BB3_44;
	setp.lt.s32 	%p12, %r8, 0;
	setp.eq.s32 	%p13, %r9, 1062207488;
	mul.wide.s32 	%rd31, %r30, 8;
	add.s64 	%rd32, %rd7, %rd31;
	ld.global.f64 	%fd26, [%rd32];
	{
	.reg .b32 %temp; 
	mov.b64 	{%temp, %r31}, %fd26;
	}
	abs.f64 	%fd27, %fd26;
	{ // callseq 10, 0
	.param .b64 param0;
	st.param.f64 	[param0], %fd27;
	.param .b64 param1;
	st.param.f64 	[param1], 0dC000000000000000;
	.param .b64 retval0;
	call.uni (retval0), 
	__internal_accurate_pow, 
	(
	param0, 
	param1
	);
	ld.param.f64 	%fd64, [retval0];
	} // callseq 10
	setp.lt.s32 	%p15, %r31, 0;
	neg.f64 	%fd66, %fd64;
	selp.f64 	%fd67, %fd66, %fd64, %p13;
	selp.f64 	%fd68, %fd67, %fd64, %p15;
	setp.eq.f64 	%p16, %fd26, 0d0000000000000000;
	selp.b32 	%r61, %r31, 0, %p13;
	or.b32  	%r62, %r61, 2146435072;
	selp.b32 	%r63, %r62, %r61, %p12;
	mov.b32 	%r64, 0;
	mov.b64 	%fd69, {%r64, %r63};
	selp.f64 	%fd169, %fd69, %fd68, %p16;
	add.f64 	%fd70, %fd26, 0dC000000000000000;
	{
	.reg .b32 %temp; 
	mov.b64 	{%temp, %r65}, %fd70;
	}
	and.b32  	%r66, %r65, 2146435072;
	setp.ne.s32 	%p17, %r66, 2146435072;
	@%p17 bra 	$L__BB3_43;
	setp.num.f64 	%p18, %fd26, %fd26;
	@%p18 bra 	$L__BB3_41;
	mov.f64 	%fd71, 0dC000000000000000;
	add.rn.f64 	%fd169, %fd26, %fd71;
	bra.uni 	$L__BB3_43;
$L__BB3_11:
	setp.lt.s32 	%p69, %r55, 1;
	@%p69 bra 	$L__BB3_78;
	mov.f64 	%fd114, 0dC000000000000000;
	{
	.reg .b32 %temp; 
	mov.b64 	{%temp, %r14}, %fd114;
	}
	and.b32  	%r15, %r14, 2146435072;
	setp.eq.s32 	%p70, %r15, 1062207488;
	setp.lt.s32 	%p71, %r14, 0;
	selp.b32 	%r16, 0, 2146435072, %p71;
	and.b32  	%r108, %r14, 2147483647;
	setp.ne.s32 	%p72, %r108, 1071644672;
	and.pred  	%p2, %p70, %p72;
	or.b32  	%r17, %r16, -2147483648;
	and.b32  	%r18, %r55, 3;
	setp.lt.u32 	%p73, %r55, 4;
	mov.b32 	%r159, 0;
	@%p73 bra 	$L__BB3_35;
	and.b32  	%r159, %r55, 2147483644;
	neg.s32 	%r157, %r159;
	shl.b64 	%rd51, %rd3, 3;
	add.s64 	%rd56, %rd51, %rd1;
	mov.u32 	%r156, %r4;
$L__BB3_14:
	setp.lt.s32 	%p74, %r14, 0;
	setp.eq.s32 	%p75, %r15, 1062207488;
	mul.wide.s32 	%rd9, %r156, 8;
	cvta.to.global.u64 	%rd52, %rd18;
	add.s64 	%rd53, %rd51, %rd52;
	add.s64 	%rd54, %rd53, %rd9;
	add.s64 	%rd10, %rd54, 2048;
	ld.global.f64 	%fd2, [%rd54];
	{
	.reg .b32 %temp; 
	mov.b64 	{%temp, %r23}, %fd2;
	}
	abs.f64 	%fd3, %fd2;
	{ // callseq 15, 0
	.param .b64 param0;
	st.param.f64 	[param0], %fd3;
	.param .b64 param1;
	st.param.f64 	[param1], 0dC000000000000000;
	.param .b64 retval0;
	call.uni (retval0), 
	__internal_accurate_pow, 
	(
	param0, 
	param1
	);
	ld.param.f64 	%fd115, [retval0];
	} // callseq 15
	setp.lt.s32 	%p77, %r23, 0;
	neg.f64 	%fd117, %fd115;
	selp.f64 	%fd118, %fd117, %fd115, %p75;
	selp.f64 	%fd119, %fd118, %fd115, %p77;
	setp.eq.f64 	%p78, %fd2, 0d0000000000000000;
	selp.b32 	%r109, %r23, 0, %p75;
	or.b32  	%r110, %r109, 2146435072;
	selp.b32 	%r111, %r110, %r109, %p74;
	mov.b32 	%r112, 0;
	mov.b64 	%fd120, {%r112, %r111};
	selp.f64 	%fd165, %fd120, %fd119, %p78;
	add.f64 	%fd121, %fd2, 0dC000000000000000;
	{
	.reg .b32 %temp; 
	mov.b64 	{%temp, %r113}, %fd121;
	}
	and.b32  	%r114, %r113, 2146435072;
	setp.ne.s32 	%p79, %r114, 2146435072;
	@%p79 bra 	$L__BB3_19;
	setp.num.f64 	%p80, %fd2, %fd2;
	@%p80 bra 	$L__BB3_17;
	mov.f64 	%fd122, 0dC000000000000000;
	add.rn.f64 	%fd165, %fd2, %fd122;
	bra.uni 	$L__BB3_19;
$L__BB3_17:
	setp.neu.f64 	%p81, %fd3, 0d7FF0000000000000;
	@%p81 bra 	$L__BB3_19;
	selp.b32 	%r115, %r17, %r16, %p2;
	selp.b32 	%r116, %r115, %r16, %p77;
	mov.b32 	%r117, 0;
	mov.b64 	%fd165, {%r117, %r116};
$L__BB3_19:
	add.s64 	%rd57, %rd56, %rd9;
	add.s64 	%rd11, %rd57, 2048;
	setp.eq.f64 	%p86, %fd2, 0d3FF0000000000000;
	selp.f64 	%fd123, 0d3FF0000000000000, %fd165, %p86;
	mul.f64 	%fd124, %fd62, %fd123;
	st.global.f64 	[%rd57], %fd124;
	ld.global.f64 	%fd8, [%rd10+-1024];
	{
	.reg .b32 %temp; 
	mov.b64 	{%temp, %r24}, %fd8;
	}
	abs.f64 	%fd9, %fd8;
	{ // callseq 16, 0
	.param .b64 param0;
	st.param.f64 	[param0], %fd9;
	.param .b64 param1;
	st.param.f64 	[param1], 0dC000000000000000;
	.param .b64 retval0;
	call.uni (retval0), 
	__internal_accurate_pow, 
	(
	param0, 
	param1
	);
	ld.param.f64 	%fd125, [retval0];
	} // callseq 16
	setp.lt.s32 	%p87, %r24, 0;
	neg.f64 	%fd127, %fd125;
	selp.f64 	%fd128, %fd127, %fd125, %p75;
	selp.f64 	%fd129, %fd128, %fd125, %p87;
	setp.eq.f64 	%p88, %fd8, 0d0000000000000000;
	selp.b32 	%r118, %r24, 0, %p75;
	or.b32  	%r119, %r118, 2146435072;
	selp.b32 	%r120, %r119, %r118, %p74;
	mov.b32 	%r121, 0;
	mov.b64 	%fd130, {%r121, %r120};
	selp.f64 	%fd166, %fd130, %fd129, %p88;
	add.f64 	%fd131, %fd8, 0dC000000000000000;
	{
	.reg .b32 %temp; 
	mov.b64 	{%temp, %r122}, %fd131;
	}
	and.b32  	%r123, %r122, 2146435072;
	setp.ne.s32 	%p89, %r123, 2146435072;
	@%p89 bra 	$L__BB3_24;
	setp.nan.f64 	%p90, %fd8, %fd8;
	@%p90 bra 	$L__BB3_23;
	setp.neu.f64 	%p91, %fd9, 0d7FF0000000000000;
	@%p91 bra 	$L__BB3_24;
	selp.b32 	%r124, %r17, %r16, %p2;
	selp.b32 	%r125, %r124, %r16, %p87;
	mov.b32 	%r126, 0;
	mov.b64 	%fd166, {%r126, %r125};
	bra.uni 	$L__BB3_24;
$L__BB3_23:
	mov.f64 	%fd132, 0dC000000000000000;
	add.rn.f64 	%fd166, %fd8, %fd132;
$L__BB3_24:
	setp.eq.f64 	%p96, %fd8, 0d3FF0000000000000;
	selp.f64 	%fd133, 0d3FF0000000000000, %fd166, %p96;
	mul.f64 	%fd134, %fd62, %fd133;
	st.global.f64 	[%rd11+-1024], %fd134;
	ld.global.f64 	%fd14, [%rd10];
	{
	.reg .b32 %temp; 
	mov.b64 	{%temp, %r25}, %fd14;
	}
	abs.f64 	%fd15, %fd14;
	{ // callseq 17, 0
	.param .b64 param0;
	st.param.f64 	[param0], %fd15;
	.param .b64 param1;
	st.param.f64 	[param1], 0dC000000000000000;
	.param .b64 retval0;
	call.uni (retval0), 
	__internal_accurate_pow, 
	(
	param0, 
	param1
	);
	ld.param.f64 	%fd135, [retval0];
	} // callseq 17
	setp.lt.s32 	%p97, %r25, 0;
	neg.f64 	%fd137, %fd135;
	selp.f64 	%fd138, %fd137, %fd135, %p75;
	selp.f64 	%fd139, %fd138, %fd135, %p97;
	setp.eq.f64 	%p98, %fd14, 0d0000000000000000;
	selp.b32 	%r127, %r25, 0, %p75;
	or.b32  	%r128, %r127, 2146435072;
	selp.b32 	%r129, %r128, %r127, %p74;
	mov.b32 	%r130, 0;
	mov.b64 	%fd140, {%r130, %r129};
	selp.f64 	%fd167, %fd140, %fd139, %p98;
	add.f64 	%fd141, %fd14, 0dC000000000000000;
	{
	.reg .b32 %temp; 
	mov.b64 	{%temp, %r131}, %fd141;
	}
	and.b32  	%r132, %r131, 2146435072;
	setp.ne.s32 	%p99, %r132, 2146435072;
	@%p99 bra 	$L__BB3_29;
	setp.nan.f64 	%p100, %fd14, %fd14;
	@%p100 bra 	$L__BB3_28;
	setp.neu.f64 	%p101, %fd15, 0d7FF0000000000000;
	@%p101 bra 	$L__BB3_29;
	selp.b32 	%r133, %r17, %r16, %p2;
	selp.b32 	%r134, %r133, %r16, %p97;
	mov.b32 	%r135, 0;
	mov.b64 	%fd167, {%r135, %r134};
	bra.uni 	$L__BB3_29;
$L__BB3_28:
	mov.f64 	%fd142, 0dC000000000000000;
	add.rn.f64 	%fd167, %fd14, %fd142;
$L__BB3_29:
	setp.eq.f64 	%p106, %fd14, 0d3FF0000000000000;
	selp.f64 	%fd143, 0d3FF0000000000000, %fd167, %p106;
	mul.f64 	%fd144, %fd62, %fd143;
	st.global.f64 	[%rd11], %fd144;
	ld.global.f64 	%fd20, [%rd10+1024];
	{
	.reg .b32 %temp; 
	mov.b64 	{%temp, %r26}, %fd20;
	}
	abs.f64 	%fd21, %fd20;
	{ // callseq 18, 0
	.param .b64 param0;
	st.param.f64 	[param0], %fd21;
	.param .b64 param1;
	st.param.f64 	[param1], 0dC000000000000000;
	.param .b64 retval0;
	call.uni (retval0), 
	__internal_accurate_pow, 
	(
	param0, 
	param1
	);
	ld.param.f64 	%fd145, [retval0];
	} // callseq 18
	setp.lt.s32 	%p107, %r26, 0;
	neg.f64 	%fd147, %fd145;
	selp.f64 	%fd148, %fd147, %fd145, %p75;
	selp.f64 	%fd149, %fd148, %fd145, %p107;
	setp.eq.f64 	%p108, %fd20, 0d0000000000000000;
	selp.b32 	%r136, %r26, 0, %p75;
	or.b32  	%r137, %r136, 2146435072;
	selp.b32 	%r138, %r137, %r136, %p74;
	mov.b32 	%r139, 0;
	mov.b64 	%fd150, {%r139, %r138};
	selp.f64 	%fd168, %fd150, %fd149, %p108;
	add.f64 	%fd151, %fd20, 0dC000000000000000;
	{
	.reg .b32 %temp; 
	mov.b64 	{%temp, %r140}, %fd151;
	}
	and.b32  	%r141, %r140, 2146435072;
	setp.ne.s32 	%p109, %r141, 2146435072;
	@%p109 bra 	$L__BB3_34;
	setp.nan.f64 	%p110, %fd20, %fd20;
	@%p110 bra 	$L__BB3_33;
	setp.neu.f64 	%p111, %fd21, 0d7FF0000000000000;
	@%p111 bra 	$L__BB3_34;
	selp.b32 	%r142, %r17, %r16, %p2;
	selp.b32 	%r143, %r142, %r16, %p107;
	mov.b32 	%r144, 0;
	mov.b64 	%fd168, {%r144, %r143};
	bra.uni 	$L__BB3_34;
$L__BB3_33:
	mov.f64 	%fd152, 0dC000000000000000;
	add.rn.f64 	%fd168, %fd20, %fd152;
$L__BB3_34:
	setp.eq.f64 	%p113, %fd20, 0d3FF0000000000000;
	selp.f64 	%fd153, 0d3FF0000000000000, %fd168, %p113;
	mul.f64 	%fd154, %fd62, %fd153;
	st.global.f64 	[%rd11+1024], %fd154;
	add.s32 	%r157, %r157, 4;
	add.s32 	%r156, %r156, 512;
	setp.eq.s32 	%p114, %r157, 0;
	@%p114 bra 	$L__BB3_35;
	bra.uni 	$L__BB3_14;
$L__BB3_35:
	setp.eq.s32 	%p115, %r18, 0;
	@%p115 bra 	$L__BB3_78;
	shl.b64 	%rd58, %rd3, 3;
	add.s64 	%rd12, %rd1, %rd58;
	shl.b32 	%r145, %r159, 7;
	add.s32 	%r161, %r4, %r145;
	cvta.to.global.u64 	%rd59, %rd18;
	add.s64 	%rd13, %rd59, %rd58;
	neg.s32 	%r160, %r18;
$L__BB3_37:
	.pragma "nounroll";
	setp.lt.s32 	%p116, %r14, 0;
	setp.eq.s32 	%p117, %r15, 1062207488;
	mul.wide.s32 	%rd14, %r161, 8;
	add.s64 	%rd60, %rd13, %rd14;
	ld.global.f64 	%fd50, [%rd60];
	{
	.reg .b32 %temp; 
	mov.b64 	{%temp, %r44}, %fd50;
	}
	abs.f64 	%fd51, %fd50;
	{ // callseq 19, 0
	.param .b64 param0;
	st.param.f64 	[param0], %fd51;
	.param .b64 param1;
	st.param.f64 	[param1], 0dC000000000000000;
	.param .b64 retval0;
	call.uni (retval0), 
	__internal_accurate_pow, 
	(
	param0, 
	param1
	);
	ld.param.f64 	%fd155, [retval0];
	} // callseq 19
	setp.lt.s32 	%p119, %r44, 0;
	neg.f64 	%fd157, %fd155;
	selp.f64 	%fd158, %fd157, %fd155, %p117;
	selp.f64 	%fd159, %fd158, %fd155, %p119;
	setp.eq.f64 	%p120, %fd50, 0d0000000000000000;
	selp.b32 	%r146, %r44, 0, %p117;
	or.b32  	%r147, %r146, 2146435072;
	selp.b32 	%r148, %r147, %r146, %p116;
	mov.b32 	%r149, 0;
	mov.b64 	%fd160, {%r149, %r148};
	selp.f64 	%fd173, %fd160, %fd159, %p120;
	add.f64 	%fd161, %fd50, 0dC000000000000000;
	{
	.reg .b32 %temp; 
	mov.b64 	{%temp, %r150}, %fd161;
	}
	and.b32  	%r151, %r150, 2146435072;
	setp.ne.s32 	%p121, %r151, 2146435072;
	@%p121 bra 	$L__BB3_74;
	setp.nan.f64 	%p122, %fd50, %fd50;
	@%p122 bra 	$L__BB3_73;
	setp.neu.f64 	%p123, %fd51, 0d7FF0000000000000;
	@%p123 bra 	$L__BB3_74;
	setp.lt.s32 	%p124, %r44, 0;
	selp.b32 	%r152, %r17, %r16, %p2;
	selp.b32 	%r153, %r152, %r16, %p124;
	mov.b32 	%r154, 0;
	mov.b64 	%fd173, {%r154, %r153};
	bra.uni 	$L__BB3_74;
$L__BB3_41:
	setp.neu.f64 	%p19, %fd27, 0d7FF0000000000000;
	@%p19 bra 	$L__BB3_43;
	selp.b32 	%r67, %r11, %r10, %p1;
	selp.b32 	%r68, %r67, %r10, %p15;
	mov.b32 	%r69, 0;
	mov.b64 	%fd169, {%r69, %r68};
$L__BB3_43:
	setp.eq.f64 	%p21, %fd26, 0d3FF0000000000000;
	selp.f64 	%fd72, 0d3FF0000000000000, %fd169, %p21;
	mul.f64 	%fd73, %fd62, %fd72;
	add.s64 	%rd34, %rd8, %rd31;
	st.global.f64 	[%rd34], %fd73;
$L__BB3_44:
	add.s32 	%r32, %r30, 128;
	setp.ge.s32 	%p22, %r32, %r2;
	@%p22 bra 	$L__BB3_51;
	setp.lt.s32 	%p23, %r8, 0;
	setp.eq.s32 	%p24, %r9, 1062207488;
	mul.wide.s32 	%rd35, %r32, 8;
	add.s64 	%rd36, %rd7, %rd35;
	ld.global.f64 	%fd32, [%rd36];
	{
	.reg .b32 %temp; 
	mov.b64 	{%temp, %r33}, %fd32;
	}
	abs.f64 	%fd33, %fd32;
	{ // callseq 11, 0
	.param .b64 param0;
	st.param.f64 	[param0], %fd33;
	.param .b64 param1;
	st.param.f64 	[param1], 0dC000000000000000;
	.param .b64 retval0;
	call.uni (retval0), 
	__internal_accurate_pow, 
	(
	param0, 
	param1
	);
	ld.param.f64 	%fd74, [retval0];
	} // callseq 11
	setp.lt.s32 	%p26, %r33, 0;
	neg.f64 	%fd76, %fd74;
	selp.f64 	%fd77, %fd76, %fd74, %p24;
	selp.f64 	%fd78, %fd77, %fd74, %p26;
	setp.eq.f64 	%p27, %fd32, 0d0000000000000000;
	selp.b32 	%r70, %r33, 0, %p24;
	or.b32  	%r71, %r70, 2146435072;
	selp.b32 	%r72, %r71, %r70, %p23;
	mov.b32 	%r73, 0;
	mov.b64 	%fd79, {%r73, %r72};
	selp.f64 	%fd170, %fd79, %fd78, %p27;
	add.f64 	%fd80, %fd32, 0dC000000000000000;
	{
	.reg .b32 %temp; 
	mov.b64 	{%temp, %r74}, %fd80;
	}
	and.b32  	%r75, %r74, 2146435072;
	setp.ne.s32 	%p28, %r75, 2146435072;
	@%p28 bra 	$L__BB3_50;
	setp.nan.f64 	%p29, %fd32, %fd32;
	@%p29 bra 	$L__BB3_49;
	setp.neu.f64 	%p30, %fd33, 0d7FF0000000000000;
	@%p30 bra 	$L__BB3_50;
	selp.b32 	%r76, %r11, %r10, %p1;
	selp.b32 	%r77, %r76, %r10, %p26;
	mov.b32 	%r78, 0;
	mov.b64 	%fd170, {%r78, %r77};
	bra.uni 	$L__BB3_50;
$L__BB3_49:
	mov.f64 	%fd81, 0dC000000000000000;
	add.rn.f64 	%fd170, %fd32, %fd81;
$L__BB3_50:
	setp.eq.f64 	%p32, %fd32, 0d3FF0000000000000;
	selp.f64 	%fd82, 0d3FF0000000000000, %fd170, %p32;
	mul.f64 	%fd83, %fd62, %fd82;
	add.s64 	%rd38, %rd8, %rd35;
	st.global.f64 	[%rd38], %fd83;
$L__BB3_51:
	add.s32 	%r34, %r30, 256;
	setp.ge.s32 	%p33, %r34, %r2;
	@%p33 bra 	$L__BB3_58;
	setp.lt.s32 	%p34, %r8, 0;
	setp.eq.s32 	%p35, %r9, 1062207488;
	mul.wide.s32 	%rd39, %r34, 8;
	add.s64 	%rd40, %rd7, %rd39;
	ld.global.f64 	%fd38, [%rd40];
	{
	.reg .b32 %temp; 
	mov.b64 	{%temp, %r35}, %fd38;
	}
	abs.f64 	%fd39, %fd38;
	{ // callseq 12, 0
	.param .b64 param0;
	st.param.f64 	[param0], %fd39;
	.param .b64 param1;
	st.param.f64 	[param1], 0dC000000000000000;
	.param .b64 retval0;
	call.uni (retval0), 
	__internal_accurate_pow, 
	(
	param0, 
	param1
	);
	ld.param.f64 	%fd84, [retval0];
	} // callseq 12
	setp.lt.s32 	%p37, %r35, 0;
	neg.f64 	%fd86, %fd84;
	selp.f64 	%fd87, %fd86, %fd84, %p35;
	selp.f64 	%fd88, %fd87, %fd84, %p37;
	setp.eq.f64 	%p38, %fd38, 0d0000000000000000;
	selp.b32 	%r79, %r35, 0, %p35;
	or.b32  	%r80, %r79, 2146435072;
	selp.b32 	%r81, %r80, %r79, %p34;
	mov.b32 	%r82, 0;
	mov.b64 	%fd89, {%r82, %r81};
	selp.f64 	%fd171, %fd89, %fd88, %p38;
	add.f64 	%fd90, %fd38, 0dC000000000000000;
	{
	.reg .b32 %temp; 
	mov.b64 	{%temp, %r83}, %fd90;
	}
	and.b32  	%r84, %r83, 2146435072;
	setp.ne.s32 	%p39, %r84, 2146435072;
	@%p39 bra 	$L__BB3_57;
	setp.nan.f64 	%p40, %fd38, %fd38;
	@%p40 bra 	$L__BB3_56;
	setp.neu.f64 	%p41, %fd39, 0d7FF0000000000000;
	@%p41 bra 	$L__BB3_57;
	selp.b32 	%r85, %r11, %r10, %p1;
	selp.b32 	%r86, %r85, %r10, %p37;
	mov.b32 	%r87, 0;
	mov.b64 	%fd171, {%r87, %r86};
	bra.uni 	$L__BB3_57;
$L__BB3_56:
	mov.f64 	%fd91, 0dC000000000000000;
	add.rn.f64 	%fd171, %fd38, %fd91;
$L__BB3_57:
	setp.eq.f64 	%p43, %fd38, 0d3FF0000000000000;
	selp.f64 	%fd92, 0d3FF0000000000000, %fd171, %p43;
	mul.f64 	%fd93, %fd62, %fd92;
	add.s64 	%rd42, %rd8, %rd39;
	st.global.f64 	[%rd42], %fd93;
$L__BB3_58:
	add.s32 	%r36, %r30, 384;
	setp.ge.s32 	%p44, %r36, %r2;
	@%p44 bra 	$L__BB3_65;
	setp.lt.s32 	%p45, %r8, 0;
	setp.eq.s32 	%p46, %r9, 1062207488;
	mul.wide.s32 	%rd43, %r36, 8;
	add.s64 	%rd44, %rd7, %rd43;
	ld.global.f64 	%fd44, [%rd44];
	{
	.reg .b32 %temp; 
	mov.b64 	{%temp, %r37}, %fd44;
	}
	abs.f64 	%fd45, %fd44;
	{ // callseq 13, 0
	.param .b64 param0;
	st.param.f64 	[param0], %fd45;
	.param .b64 param1;
	st.param.f64 	[param1], 0dC000000000000000;
	.param .b64 retval0;
	call.uni (retval0), 
	__internal_accurate_pow, 
	(
	param0, 
	param1
	);
	ld.param.f64 	%fd94, [retval0];
	} // callseq 13
	setp.lt.s32 	%p48, %r37, 0;
	neg.f64 	%fd96, %fd94;
	selp.f64 	%fd97, %fd96, %fd94, %p46;
	selp.f64 	%fd98, %fd97, %fd94, %p48;
	setp.eq.f64 	%p49, %fd44, 0d0000000000000000;
	selp.b32 	%r88, %r37, 0, %p46;
	or.b32  	%r89, %r88, 2146435072;
	selp.b32 	%r90, %r89, %r88, %p45;
	mov.b32 	%r91, 0;
	mov.b64 	%fd99, {%r91, %r90};
	selp.f64 	%fd172, %fd99, %fd98, %p49;
	add.f64 	%fd100, %fd44, 0dC000000000000000;
	{
	.reg .b32 %temp; 
	mov.b64 	{%temp, %r92}, %fd100;
	}
	and.b32  	%r93, %r92, 2146435072;
	setp.ne.s32 	%p50, %r93, 2146435072;
	@%p50 bra 	$L__BB3_64;
	setp.nan.f64 	%p51, %fd44, %fd44;
	@%p51 bra 	$L__BB3_63;
	setp.neu.f64 	%p52, %fd45, 0d7FF0000000000000;
	@%p52 bra 	$L__BB3_64;
	selp.b32 	%r94, %r11, %r10, %p1;
	selp.b32 	%r95, %r94, %r10, %p48;
	mov.b32 	%r96, 0;
	mov.b64 	%fd172, {%r96, %r95};
	bra.uni 	$L__BB3_64;
$L__BB3_63:
	mov.f64 	%fd101, 0dC000000000000000;
	add.rn.f64 	%fd172, %fd44, %fd101;
$L__BB3_64:
	setp.eq.f64 	%p54, %fd44, 0d3FF0000000000000;
	selp.f64 	%fd102, 0d3FF0000000000000, %fd172, %p54;
	mul.f64 	%fd103, %fd62, %fd102;
	add.s64 	%rd46, %rd8, %rd43;
	st.global.f64 	[%rd46], %fd103;
$L__BB3_65:
	add.s32 	%r158, %r158, 4;
	setp.eq.s32 	%p55, %r158, %r162;
	@%p55 bra 	$L__BB3_66;
	bra.uni 	$L__BB3_7;
$L__BB3_66:
	setp.eq.s32 	%p56, %r12, 0;
	@%p56 bra 	$L__BB3_78;
	shl.b64 	%rd47, %rd3, 3;
	add.s64 	%rd15, %rd1, %rd47;
	shl.b32 	%r97, %r162, 7;
	add.s32 	%r164, %r4, %r97;
	cvta.to.global.u64 	%rd48, %rd18;
	add.s64 	%rd16, %rd48, %rd47;
	neg.s32 	%r163, %r12;
$L__BB3_68:
	.pragma "nounroll";
	mul.wide.s32 	%rd17, %r164, 8;
	setp.ge.s32 	%p57, %r164, %r2;
	@%p57 bra 	$L__BB3_77;
	setp.lt.s32 	%p58, %r8, 0;
	setp.eq.s32 	%p59, %r9, 1062207488;
	add.s64 	%rd49, %rd16, %rd17;
	ld.global.f64 	%fd56, [%rd49];
	{
	.reg .b32 %temp; 
	mov.b64 	{%temp, %r52}, %fd56;
	}
	abs.f64 	%fd57, %fd56;
	{ // callseq 14, 0
	.param .b64 param0;
	st.param.f64 	[param0], %fd57;
	.param .b64 param1;
	st.param.f64 	[param1], 0dC000000000000000;
	.param .b64 retval0;
	call.uni (retval0), 
	__internal_accurate_pow, 
	(
	param0, 
	param1
	);
	ld.param.f64 	%fd104, [retval0];
	} // callseq 14
	setp.lt.s32 	%p61, %r52, 0;
	neg.f64 	%fd106, %fd104;
	selp.f64 	%fd107, %fd106, %fd104, %p59;
	selp.f64 	%fd108, %fd107, %fd104, %p61;
	setp.eq.f64 	%p62, %fd56, 0d0000000000000000;
	selp.b32 	%r98, %r52, 0, %p59;
	or.b32  	%r99, %r98, 2146435072;
	selp.b32 	%r100, %r99, %r98, %p58;
	mov.b32 	%r101, 0;
	mov.b64 	%fd109, {%r101, %r100};
	selp.f64 	%fd174, %fd109, %fd108, %p62;
	add.f64 	%fd110, %fd56, 0dC000000000000000;
	{
	.reg .b32 %temp; 
	mov.b64 	{%temp, %r102}, %fd110;
	}
	and.b32  	%r103, %r102, 2146435072;
	setp.ne.s32 	%p63, %r103, 2146435072;
	@%p63 bra 	$L__BB3_76;
	setp.nan.f64 	%p64, %fd56, %fd56;
	@%p64 bra 	$L__BB3_75;
	setp.neu.f64 	%p65, %fd57, 0d7FF0000000000000;
	@%p65 bra 	$L__BB3_76;
	setp.lt.s32 	%p66, %r52, 0;
	selp.b32 	%r104, %r11, %r10, %p1;
	selp.b32 	%r105, %r104, %r10, %p66;
	mov.b32 	%r106, 0;
	mov.b64 	%fd174, {%r106, %r105};
	bra.uni 	$L__BB3_76;
$L__BB3_73:
	mov.f64 	%fd162, 0dC000000000000000;
	add.rn.f64 	%fd173, %fd50, %fd162;
$L__BB3_74:
	setp.eq.f64 	%p125, %fd50, 0d3FF0000000000000;
	selp.f64 	%fd163, 0d3FF0000000000000, %fd173, %p125;
	mul.f64 	%fd164, %fd62, %fd163;
	add.s64 	%rd61, %rd12, %rd14;
	st.global.f64 	[%rd61], %fd164;
	add.s32 	%r161, %r161, 128;
	add.s32 	%r160, %r160, 1;
	setp.eq.s32 	%p126, %r160, 0;
	@%p126 bra 	$L__BB3_78;
	bra.uni 	$L__BB3_37;
$L__BB3_75:
	mov.f64 	%fd111, 0dC000000000000000;
	add.rn.f64 	%fd174, %fd56, %fd111;
$L__BB3_76:
	setp.eq.f64 	%p67, %fd56, 0d3FF0000000000000;
	selp.f64 	%fd112, 0d3FF0000000000000, %fd174, %p67;
	mul.f64 	%fd113, %fd62, %fd112;
	add.s64 	%rd50, %rd15, %rd17;
	st.global.f64 	[%rd50], %fd113;
$L__BB3_77:
	add.s32 	%r164, %r164, 128;
	add.s32 	%r163, %r163, 1;
	setp.ne.s32 	%p68, %r163, 0;
	@%p68 bra 	$L__BB3_68;
$L__BB3_78:
	ret;

}
	// .globl	_ZN3cub18CUB_300001_SM_10006detail6reduce28DeviceReduceSingleTileKernelINS2_10policy_hubIdjN4cuda3std3__44plusIdEEE10Policy1000EN6thrust24THRUST_300001_SM_1000_NS6detail15normal_iteratorINSD_10device_ptrIdEEEEPdjS9_dd9WeightSumEEvT0_T1_T2_T3_T4_T6_
.visible .entry _ZN3cub18CUB_300001_SM_10006detail6reduce28DeviceReduceSingleTileKernelINS2_10policy_hubIdjN4cuda3std3__44plusIdEEE10Policy1000EN6thrust24THRUST_300001_SM_1000_NS6detail15normal_iteratorINSD_10device_ptrIdEEEEPdjS9_dd9WeightSumEEvT0_T1_T2_T3_T4_T6_(
	.param .align 8 .b8 _ZN3cub18CUB_300001_SM_10006detail6reduce28DeviceReduceSingleTileKernelINS2_10policy_hubIdjN4cuda3std3__44plusIdEEE10Policy1000EN6thrust24THRUST_300001_SM_1000_NS6detail15normal_iteratorINSD_10device_ptrIdEEEEPdjS9_dd9WeightSumEEvT0_T1_T2_T3_T4_T6__param_0[8],
	.param .u64 .ptr .align 1 _ZN3cub18CUB_300001_SM_10006detail6reduce28DeviceReduceSingleTileKernelINS2_10policy_hubIdjN4cuda3std3__44plusIdEEE10Policy1000EN6thrust24THRUST_300001_SM_1000_NS6detail15normal_iteratorINSD_10device_ptrIdEEEEPdjS9_dd9WeightSumEEvT0_T1_T2_T3_T4_T6__param_1,
	.param .u32 _ZN3cub18CUB_300001_SM_10006detail6reduce28DeviceReduceSingleTileKernelINS2_10policy_hubIdjN4cuda3std3__44plusIdEEE10Policy1000EN6thrust24THRUST_300001_SM_1000_NS6detail15normal_iteratorINSD_10device_ptrIdEEEEPdjS9_dd9WeightSumEEvT0_T1_T2_T3_T4_T6__param_2,
	.param .align 1 .b8 _ZN3cub18CUB_300001_SM_10006detail6reduce28DeviceReduceSingleTileKernelINS2_10policy_hubIdjN4cuda3std3__44plusIdEEE10Policy1000EN6thrust24THRUST_300001_SM_1000_NS6detail15normal_iteratorINSD_10device_ptrIdEEEEPdjS9_dd9WeightSumEEvT0_T1_T2_T3_T4_T6__param_3[1],
	.param .f64 _ZN3cub18CUB_300001_SM_10006detail6reduce28DeviceReduceSingleTileKernelINS2_10policy_hubIdjN4cuda3std3__44plusIdEEE10Policy1000EN6thrust24THRUST_300001_SM_1000_NS6detail15normal_iteratorINSD_10device_ptrIdEEEEPdjS9_dd9WeightSumEEvT0_T1_T2_T3_T4_T6__param_4,
	.param .align 1 .b8 _ZN3cub18CUB_300001_SM_10006detail6reduce28DeviceReduceSingleTileKernelINS2_10policy_hubIdjN4cuda3std3__44plusIdEEE10Policy1000EN6thrust24THRUST_300001_SM_1000_NS6detail15normal_iteratorINSD_10device_ptrIdEEEEPdjS9_dd9WeightSumEEvT0_T1_T2_T3_T4_T6__param_5[1]
)
.maxntid 640
.minnctapersm 1
{
	.reg .pred 	%p<341>;
	.reg .b32 	%r<533>;
	.reg .b64 	%rd<62>;
	.reg .b64 	%fd<673>;
	// demoted variable
	.shared .align 8 .b8 _ZZN3cub18CUB_300001_SM_10006detail6reduce28DeviceReduceSingleTileKernelINS2_10policy_hubIdjN4cuda3std3__44plusIdEEE10Policy1000EN6thrust24THRUST_300001_SM_1000_NS6detail15normal_iteratorINSD_10device_ptrIdEEEEPdjS9_dd9WeightSumEEvT0_T1_T2_T3_T4_T6_E12temp_storage[192];
	ld.param.u64 	%rd11, [_ZN3cub18CUB_300001_SM_10006detail6reduce28DeviceReduceSingleTileKernelINS2_10policy_hubIdjN4cuda3std3__44plusIdEEE10Policy1000EN6thrust24THRUST_300001_SM_1000_NS6detail15normal_iteratorINSD_10device_ptrIdEEEEPdjS9_dd9WeightSumEEvT0_T1_T2_T3_T4_T6__param_0];
	ld.param.u64 	%rd12, [_ZN3cub18CUB_300001_SM_10006detail6reduce28DeviceReduceSingleTileKernelINS2_10policy_hubIdjN4cuda3std3__44plusIdEEE10Policy1000EN6thrust24THRUST_300001_SM_1000_NS6detail15normal_iteratorINSD_10device_ptrIdEEEEPdjS9_dd9WeightSumEEvT0_T1_T2_T3_T4_T6__param_1];
	ld.param.u32 	%r74, [_ZN3cub18CUB_300001_SM_10006detail6reduce28DeviceReduceSingleTileKernelINS2_10policy_hubIdjN4cuda3std3__44plusIdEEE10Policy1000EN6thrust24THRUST_300001_SM_1000_NS6detail15normal_iteratorINSD_10device_ptrIdEEEEPdjS9_dd9WeightSumEEvT0_T1_T2_T3_T4_T6__param_2];
	ld.param.f64 	%fd214, [_ZN3cub18CUB_300001_SM_10006detail6reduce28DeviceReduceSingleTileKernelINS2_10policy_hubIdjN4cuda3std3__44plusIdEEE10Policy1000EN6thrust24THRUST_300001_SM_1000_NS6detail15normal_iteratorINSD_10device_ptrIdEEEEPdjS9_dd9WeightSumEEvT0_T1_T2_T3_T4_T6__param_4];
	cvta.to.global.u64 	%rd1, %rd12;
	setp.ne.s32 	%p3, %r74, 0;
	@%p3 bra 	$L__BB4_3;
	mov.u32 	%r519, %tid.x;
	setp.ne.s32 	%p340, %r519, 0;
	@%p340 bra 	$L__BB4_177;
	st.global.f64 	[%rd1], %fd214;
	bra.uni 	$L__BB4_177;
$L__BB4_3:
	cvta.to.global.u64 	%rd2, %rd11;
	setp.gt.u32 	%p4, %r74, 5119;
	@%p4 bra 	$L__BB4_54;
	mov.u32 	%r1, %tid.x;
	setp.ge.u32 	%p232, %r1, %r74;
	mov.f64 	%fd643, 0d0000000000000000;
	mov.u32 	%r523, %r1;
	@%p232 bra 	$L__BB4_13;
	mul.wide.u32 	%rd35, %r1, 8;
	add.s64 	%rd36, %rd2, %rd35;
	ld.global.f64 	%fd1, [%rd36];
	{
	.reg .b32 %temp; 
	mov.b64 	{%temp, %r2}, %fd1;
	}
	mov.f64 	%fd456, 0dC000000000000000;
	{
	.reg .b32 %temp; 
	mov.b64 	{%temp, %r334}, %fd456;
	}
	and.b32  	%r4, %r334, 2146435072;
	setp.eq.s32 	%p233, %r4, 1062207488;
	abs.f64 	%fd2, %fd1;
	{ // callseq 41, 0
	.param .b64 param0;
	st.param.f64 	[param0], %fd2;
	.param .b64 param1;
	st.param.f64 	[param1], 0dC000000000000000;
	.param .b64 retval0;
	call.uni (retval0), 
	__internal_accurate_pow, 
	(
	param0, 
	param1
	);
	ld.param.f64 	%fd457, [retval0];
	} // callseq 41
	setp.lt.s32 	%p234, %r2, 0;
	neg.f64 	%fd459, %fd457;
	selp.f64 	%fd460, %fd459, %fd457, %p233;
	selp.f64 	%fd632, %fd460, %fd457, %p234;
	setp.neu.f64 	%p235, %fd1, 0d0000000000000000;
	@%p235 bra 	$L__BB4_7;
	setp.eq.s32 	%p236, %r4, 1062207488;
	selp.b32 	%r335, %r2, 0, %p236;
	setp.lt.s32 	%p237, %r334, 0;
	or.b32  	%r336, %r335, 2146435072;
	selp.b32 	%r337, %r336, %r335, %p237;
	mov.b32 	%r338, 0;
	mov.b64 	%fd632, {%r338, %r337};
$L__BB4_7:
	add.f64 	%fd461, %fd1, 0dC000000000000000;
	{
	.reg .b32 %temp; 
	mov.b64 	{%temp, %r339}, %fd461;
	}
	and.b32  	%r340, %r339, 2146435072;
	setp.ne.s32 	%p238, %r340, 2146435072;
	@%p238 bra 	$L__BB4_12;
	setp.num.f64 	%p239, %fd1, %fd1;
	@%p239 bra 	$L__BB4_10;
	mov.f64 	%fd462, 0dC000000000000000;
	add.rn.f64 	%fd632, %fd1, %fd462;
	bra.uni 	$L__BB4_12;
$L__BB4_10:
	setp.neu.f64 	%p240, %fd2, 0d7FF0000000000000;
	@%p240 bra 	$L__BB4_12;
	setp.lt.s32 	%p241, %r2, 0;
	setp.eq.s32 	%p242, %r4, 1062207488;
	setp.lt.s32 	%p243, %r334, 0;
	selp.b32 	%r342, 0, 2146435072, %p243;
	and.b32  	%r343, %r334, 2147483647;
	setp.ne.s32 	%p244, %r343, 1071644672;
	or.b32  	%r344, %r342, -2147483648;
	selp.b32 	%r345, %r344, %r342, %p244;
	selp.b32 	%r346, %r345, %r342, %p242;
	selp.b32 	%r347, %r346, %r342, %p241;
	mov.b32 	%r348, 0;
	mov.b64 	%fd632, {%r348, %r347};
$L__BB4_12:
	setp.eq.f64 	%p245, %fd1, 0d3FF0000000000000;
	selp.f64 	%fd643, 0d3FF0000000000000, %fd632, %p245;
	add.s32 	%r523, %r1, 640;
$L__BB4_13:
	setp.ge.u32 	%p246, %r523, %r74;
	@%p246 bra 	$L__BB4_45;
	mov.f64 	%fd464, 0dC000000000000000;
	{
	.reg .b32 %temp; 
	mov.b64 	{%temp, %r7}, %fd464;
	}
	and.b32  	%r8, %r7, 2146435072;
	setp.eq.s32 	%p247, %r8, 1062207488;
	setp.lt.s32 	%p248, %r7, 0;
	selp.b32 	%r9, 0, 2146435072, %p248;
	and.b32  	%r349, %r7, 2147483647;
	setp.ne.s32 	%p249, %r349, 1071644672;
	and.pred  	%p1, %p247, %p249;
	or.b32  	%r10, %r9, -2147483648;
	not.b32 	%r350, %r523;
	add.s32 	%r11, %r74, %r350;
	mul.hi.u32 	%r351, %r11, -858993459;
	shr.u32 	%r352, %r351, 9;
	add.s32 	%r12, %r352, 1;
	and.b32  	%r353, %r352, 3;
	setp.eq.s32 	%p250, %r353, 3;
	@%p250 bra 	$L__BB4_22;
	mul.wide.u32 	%rd37, %r523, 8;
	add.s64 	%rd60, %rd2, %rd37;
	and.b32  	%r354, %r12, 3;
	neg.s32 	%r521, %r354;
$L__BB4_16:
	.pragma "nounroll";
	setp.lt.s32 	%p251, %r7, 0;
	setp.eq.s32 	%p252, %r8, 1062207488;
	ld.global.f64 	%fd12, [%rd60];
	{
	.reg .b32 %temp; 
	mov.b64 	{%temp, %r16}, %fd12;
	}
	abs.f64 	%fd13, %fd12;
	{ // callseq 42, 0
	.param .b64 param0;
	st.param.f64 	[param0], %fd13;
	.param .b64 param1;
	st.param.f64 	[param1], 0dC000000000000000;
	.param .b64 retval0;
	call.uni (retval0), 
	__internal_accurate_pow, 
	(
	param0, 
	param1
	);
	ld.param.f64 	%fd465, [retval0];
	} // callseq 42
	setp.lt.s32 	%p254, %r16, 0;
	neg.f64 	%fd467, %fd465;
	selp.f64 	%fd468, %fd467, %fd465, %p252;
	selp.f64 	%fd469, %fd468, %fd465, %p254;
	setp.eq.f64 	%p255, %fd12, 0d0000000000000000;
	selp.b32 	%r355, %r16, 0, %p252;
	or.b32  	%r356, %r355, 2146435072;
	selp.b32 	%r357, %r356, %r355, %p251;
	mov.b32 	%r358, 0;
	mov.b64 	%fd470, {%r358, %r357};
	selp.f64 	%fd635, %fd470, %fd469, %p255;
	add.f64 	%fd471, %fd12, 0dC000000000000000;
	{
	.reg .b32 %temp; 
	mov.b64 	{%temp, %r359}, %fd471;
	}
	and.b32  	%r360, %r359, 2146435072;
	setp.ne.s32 	%p256, %r360, 2146435072;
	@%p256 bra 	$L__BB4_21;
	setp.nan.f64 	%p257, %fd12, %fd12;
	@%p257 bra 	$L__BB4_20;
	setp.neu.f64 	%p258, %fd13, 0d7FF0000000000000;
	@%p258 bra 	$L__BB4_21;
	setp.lt.s32 	%p259, %r16, 0;
	selp.b32 	%r361, %r10, %r9, %p1;
	selp.b32 	%r362, %r361, %r9, %p259;
	mov.b32 	%r363, 0;
	mov.b64 	%fd635, {%r363, %r362};
	bra.uni 	$L__BB4_21;
$L__BB4_20:
	mov.f64 	%fd472, 0dC000000000000000;
	add.rn.f64 	%fd635, %fd12, %fd472;
$L__BB4_21:
	setp.eq.f64 	%p260, %fd12, 0d3FF0000000000000;
	selp.f64 	%fd473, 0d3FF0000000000000, %fd635, %p260;
	add.f64 	%fd643, %fd643, %fd473;
	add.s32 	%r523, %r523, 640;
	add.s64 	%rd60, %rd60, 5120;
	add.s32 	%r521, %r521, 1;
	setp.ne.s32 	%p261, %r521, 0;
	@%p261 bra 	$L__BB4_16;
$L__BB4_22:
	setp.lt.u32 	%p262, %r11, 1920;
	@%p262 bra 	$L__BB4_45;
	mul.wide.u32 	%rd38, %r523, 8;
	add.s64 	%rd39, %rd38, %rd2;
	add.s64 	%rd61, %rd39, 10240;
	selp.b32 	%r370, %r10, %r9, %p1;
$L__BB4_24:
	setp.lt.s32 	%p263, %r7, 0;
	setp.eq.s32 	%p264, %r8, 1062207488;
	ld.global.f64 	%fd22, [%rd61+-10240];
	{
	.reg .b32 %temp; 
	mov.b64 	{%temp, %r21}, %fd22;
	}
	abs.f64 	%fd23, %fd22;
	{ // callseq 43, 0
	.param .b64 param0;
	st.param.f64 	[param0], %fd23;
	.param .b64 param1;
	st.param.f64 	[param1], 0dC000000000000000;
	.param .b64 retval0;
	call.uni (retval0), 
	__internal_accurate_pow, 
	(
	param0, 
	param1
	);
	ld.param.f64 	%fd474, [retval0];
	} // callseq 43
	setp.lt.s32 	%p266, %r21, 0;
	neg.f64 	%fd476, %fd474;
	selp.f64 	%fd477, %fd476, %fd474, %p264;
	selp.f64 	%fd478, %fd477, %fd474, %p266;
	setp.eq.f64 	%p267, %fd22, 0d0000000000000000;
	selp.b32 	%r364, %r21, 0, %p264;
	or.b32  	%r365, %r364, 2146435072;
	selp.b32 	%r366, %r365, %r364, %p263;
	mov.b32 	%r367, 0;
	mov.b64 	%fd479, {%r367, %r366};
	selp.f64 	%fd639, %fd479, %fd478, %p267;
	add.f64 	%fd480, %fd22, 0dC000000000000000;
	{
	.reg .b32 %temp; 
	mov.b64 	{%temp, %r368}, %fd480;
	}
	and.b32  	%r369, %r368, 2146435072;
	setp.ne.s32 	%p268, %r369, 2146435072;
	@%p268 bra 	$L__BB4_29;
	setp.num.f64 	%p269, %fd22, %fd22;
	@%p269 bra 	$L__BB4_27;
	mov.f64 	%fd481, 0dC000000000000000;
	add.rn.f64 	%fd639, %fd22, %fd481;
	bra.uni 	$L__BB4_29;
$L__BB4_27:
	setp.neu.f64 	%p270, %fd23, 0d7FF0000000000000;
	@%p270 bra 	$L__BB4_29;
	setp.lt.s32 	%p271, %r21, 0;
	selp.b32 	%r371, %r370, %r9, %p271;
	mov.b32 	%r372, 0;
	mov.b64 	%fd639, {%r372, %r371};
$L__BB4_29:
	setp.lt.s32 	%p272, %r7, 0;
	setp.eq.s32 	%p273, %r8, 1062207488;
	setp.eq.f64 	%p275, %fd22, 0d3FF0000000000000;
	selp.f64 	%fd482, 0d3FF0000000000000, %fd639, %p275;
	add.f64 	%fd28, %fd643, %fd482;
	ld.global.f64 	%fd29, [%rd61+-5120];
	{
	.reg .b32 %temp; 
	mov.b64 	{%temp, %r22}, %fd29;
	}
	abs.f64 	%fd30, %fd29;
	{ // callseq 44, 0
	.param .b64 param0;
	st.param.f64 	[param0], %fd30;
	.param .b64 param1;
	st.param.f64 	[param1], 0dC000000000000000;
	.param .b64 retval0;
	call.uni (retval0), 
	__internal_accurate_pow, 
	(
	param0, 
	param1
	);
	ld.param.f64 	%fd483, [retval0];
	} // callseq 44
	setp.lt.s32 	%p276, %r22, 0;
	neg.f64 	%fd485, %fd483;
	selp.f64 	%fd486, %fd485, %fd483, %p273;
	selp.f64 	%fd487, %fd486, %fd483, %p276;
	setp.eq.f64 	%p277, %fd29, 0d0000000000000000;
	selp.b32 	%r373, %r22, 0, %p273;
	or.b32  	%r374, %r373, 2146435072;
	selp.b32 	%r375, %r374, %r373, %p272;
	mov.b32 	%r376, 0;
	mov.b64 	%fd488, {%r376, %r375};
	selp.f64 	%fd640, %fd488, %fd487, %p277;
	add.f64 	%fd489, %fd29, 0dC000000000000000;
	{
	.reg .b32 %temp; 
	mov.b64 	{%temp, %r377}, %fd489;
	}
	and.b32  	%r378, %r377, 2146435072;
	setp.ne.s32 	%p278, %r378, 2146435072;
	@%p278 bra 	$L__BB4_34;
	setp.nan.f64 	%p279, %fd29, %fd29;
	@%p279 bra 	$L__BB4_33;
	setp.neu.f64 	%p280, %fd30, 0d7FF0000000000000;
	@%p280 bra 	$L__BB4_34;
	setp.lt.s32 	%p281, %r22, 0;
	selp.b32 	%r380, %r370, %r9, %p281;
	mov.b32 	%r381, 0;
	mov.b64 	%fd640, {%r381, %r380};
	bra.uni 	$L__BB4_34;
$L__BB4_33:
	mov.f64 	%fd490, 0dC000000000000000;
	add.rn.f64 	%fd640, %fd29, %fd490;
$L__BB4_34:
	setp.lt.s32 	%p282, %r7, 0;
	setp.eq.s32 	%p283, %r8, 1062207488;
	setp.eq.f64 	%p285, %fd29, 0d3FF0000000000000;
	selp.f64 	%fd491, 0d3FF0000000000000, %fd640, %p285;
	add.f64 	%fd35, %fd28, %fd491;
	ld.global.f64 	%fd36, [%rd61];
	{
	.reg .b32 %temp; 
	mov.b64 	{%temp, %r23}, %fd36;
	}
	abs.f64 	%fd37, %fd36;
	{ // callseq 45, 0
	.param .b64 param0;
	st.param.f64 	[param0], %fd37;
	.param .b64 param1;
	st.param.f64 	[param1], 0dC000000000000000;
	.param .b64 retval0;
	call.uni (retval0), 
	__internal_accurate_pow, 
	(
	param0, 
	param1
	);
	ld.param.f64 	%fd492, [retval0];
	} // callseq 45
	setp.lt.s32 	%p286, %r23, 0;
	neg.f64 	%fd494, %fd492;
	selp.f64 	%fd495, %fd494, %fd492, %p283;
	selp.f64 	%fd496, %fd495, %fd492, %p286;
	setp.eq.f64 	%p287, %fd36, 0d0000000000000000;
	selp.b32 	%r382, %r23, 0, %p283;
	or.b32  	%r383, %r382, 2146435072;
	selp.b32 	%r384, %r383, %r382, %p282;
	mov.b32 	%r385, 0;
	mov.b64 	%fd497, {%r385, %r384};
	selp.f64 	%fd641, %fd497, %fd496, %p287;
	add.f64 	%fd498, %fd36, 0dC000000000000000;
	{
	.reg .b32 %temp; 
	mov.b64 	{%temp, %r386}, %fd498;
	}
	and.b32  	%r387, %r386, 2146435072;
	setp.ne.s32 	%p288, %r387, 2146435072;
	@%p288 bra 	$L__BB4_39;
	setp.nan.f64 	%p289, %fd36, %fd36;
	@%p289 bra 	$L__BB4_38;
	setp.neu.f64 	%p290, %fd37, 0d7FF0000000000000;
	@%p290 bra 	$L__BB4_39;
	setp.lt.s32 	%p291, %r23, 0;
	selp.b32 	%r389, %r370, %r9, %p291;
	mov.b32 	%r390, 0;
	mov.b64 	%fd641, {%r390, %r389};
	bra.uni 	$L__BB4_39;
$L__BB4_38:
	mov.f64 	%fd499, 0dC000000000000000;
	add.rn.f64 	%fd641, %fd36, %fd499;
$L__BB4_39:
	setp.lt.s32 	%p292, %r7, 0;
	setp.eq.s32 	%p293, %r8, 1062207488;
	setp.eq.f64 	%p295, %fd36, 0d3FF0000000000000;
	selp.f64 	%fd500, 0d3FF0000000000000, %fd641, %p295;
	add.f64 	%fd42, %fd35, %fd500;
	ld.global.f64 	%fd43, [%rd61+5120];
	{
	.reg .b32 %temp; 
	mov.b64 	{%temp, %r24}, %fd43;
	}
	abs.f64 	%fd44, %fd43;
	{ // callseq 46, 0
	.param .b64 param0;
	st.param.f64 	[param0], %fd44;
	.param .b64 param1;
	st.param.f64 	[param1], 0dC000000000000000;
	.param .b64 retval0;
	call.uni (retval0), 
	__internal_accurate_pow, 
	(
	param0, 
	param1
	);
	ld.param.f64 	%fd501, [retval0];
	} // callseq 46
	setp.lt.s32 	%p296, %r24, 0;
	neg.f64 	%fd503, %fd501;
	selp.f64 	%fd504, %fd503, %fd501, %p293;
	selp.f64 	%fd505, %fd504, %fd501, %p296;
	setp.eq.f64 	%p297, %fd43, 0d0000000000000000;
	selp.b32 	%r391, %r24, 0, %p293;
	or.b32  	%r392, %r391, 2146435072;
	selp.b32 	%r393, %r392, %r391, %p292;
	mov.b32 	%r394, 0;
	mov.b64 	%fd506, {%r394, %r393};
	selp.f64 	%fd642, %fd506, %fd505, %p297;
	add.f64 	%fd507, %fd43, 0dC000000000000000;
	{
	.reg .b32 %temp; 
	mov.b64 	{%temp, %r395}, %fd507;
	}
	and.b32  	%r396, %r395, 2146435072;
	setp.ne.s32 	%p298, %r396, 2146435072;
	@%p298 bra 	$L__BB4_44;
	setp.nan.f64 	%p299, %fd43, %fd43;
	@%p299 bra 	$L__BB4_43;
	setp.neu.f64 	%p300, %fd44, 0d7FF0000000000000;
	@%p300 bra 	$L__BB4_44;
	setp.lt.s32 	%p301, %r24, 0;
	selp.b32 	%r398, %r370, %r9, %p301;
	mov.b32 	%r399, 0;
	mov.b64 	%fd642, {%r399, %r398};
	bra.uni 	$L__BB4_44;
$L__BB4_43:
	mov.f64 	%fd508, 0dC000000000000000;
	add.rn.f64 	%fd642, %fd43, %fd508;
$L__BB4_44:
	setp.eq.f64 	%p302, %fd43, 0d3FF0000000000000;
	selp.f64 	%fd509, 0d3FF0000000000000, %fd642, %p302;
	add.f64 	%fd643, %fd42, %fd509;
	add.s32 	%r523, %r523, 2560;
	add.s64 	%rd61, %rd61, 20480;
	setp.lt.s32 	%p303, %r523, %r74;
	@%p303 bra 	$L__BB4_24;
$L__BB4_45:
	setp.lt.s32 	%p304, %r74, 640;
	@%p304 bra 	$L__BB4_50;
	// begin inline asm
	mov.u32 %r463, %laneid;
	// end inline asm
	mov.b64 	%rd50, %fd643;
	mov.b64 	{%r465, %r470}, %rd50;
	mov.b32 	%r471, 1;
	mov.b32 	%r512, 31;
	mov.b32 	%r513, -1;
	// begin inline asm
	shfl.sync.down.b32 %r464, %r465, %r471, %r512, %r513;
	// end inline asm
	// begin inline asm
	shfl.sync.down.b32 %r469, %r470, %r471, %r512, %r513;
	// end inline asm
	mov.b64 	%rd51, {%r464, %r469};
	mov.b64 	%fd580, %rd51;
	setp.gt.s32 	%p332, %r463, 30;
	add.f64 	%fd581, %fd643, %fd580;
	selp.f64 	%fd582, %fd643, %fd581, %p332;
	mov.b64 	%rd52, %fd582;
	mov.b64 	{%r475, %r480}, %rd52;
	mov.b32 	%r481, 2;
	// begin inline asm
	shfl.sync.down.b32 %r474, %r475, %r481, %r512, %r513;
	// end inline asm
	// begin inline asm
	shfl.sync.down.b32 %r479, %r480, %r481, %r512, %r513;
	// end inline asm
	mov.b64 	%rd53, {%r474, %r479};
	mov.b64 	%fd583, %rd53;
	setp.gt.s32 	%p333, %r463, 29;
	add.f64 	%fd584, %fd582, %fd583;
	selp.f64 	%fd585, %fd582, %fd584, %p333;
	mov.b64 	%rd54, %fd585;
	mov.b64 	{%r485, %r490}, %rd54;
	mov.b32 	%r491, 4;
	// begin inline asm
	shfl.sync.down.b32 %r484, %r485, %r491, %r512, %r513;
	// end inline asm
	// begin inline asm
	shfl.sync.down.b32 %r489, %r490, %r491, %r512, %r513;
	// end inline asm
	mov.b64 	%rd55, {%r484, %r489};
	mov.b64 	%fd586, %rd55;
	setp.gt.s32 	%p334, %r463, 27;
	add.f64 	%fd587, %fd585, %fd586;
	selp.f64 	%fd588, %fd585, %fd587, %p334;
	mov.b64 	%rd56, %fd588;
	mov.b64 	{%r495, %r500}, %rd56;
	mov.b32 	%r501, 8;
	// begin inline asm
	shfl.sync.down.b32 %r494, %r495, %r501, %r512, %r513;
	// end inline asm
	// begin inline asm
	shfl.sync.down.b32 %r499, %r500, %r501, %r512, %r513;
	// end inline asm
	mov.b64 	%rd57, {%r494, %r499};
	mov.b64 	%fd589, %rd57;
	setp.gt.s32 	%p335, %r463, 23;
	add.f64 	%fd590, %fd588, %fd589;
	selp.f64 	%fd591, %fd588, %fd590, %p335;
	mov.b64 	%rd58, %fd591;
	mov.b64 	{%r505, %r510}, %rd58;
	mov.b32 	%r511, 16;
	// begin inline asm
	shfl.sync.down.b32 %r504, %r505, %r511, %r512, %r513;
	// end inline asm
	// begin inline asm
	shfl.sync.down.b32 %r509, %r510, %r511, %r512, %r513;
	// end inline asm
	mov.b64 	%rd59, {%r504, %r509};
	mov.b64 	%fd592, %rd59;
	setp.gt.s32 	%p336, %r463, 15;
	add.f64 	%fd51, %fd591, %fd592;
	selp.f64 	%fd672, %fd591, %fd51, %p336;
	setp.ne.s32 	%p337, %r463, 0;
	@%p337 bra 	$L__BB4_48;
	shr.u32 	%r514, %r1, 2;
	and.b32  	%r515, %r514, 248;
	mov.u32 	%r516, _ZZN3cub18CUB_300001_SM_10006detail6reduce28DeviceReduceSingleTileKernelINS2_10policy_hubIdjN4cuda3std3__44plusIdEEE10Policy1000EN6thrust24THRUST_300001_SM_1000_NS6detail15normal_iteratorINSD_10device_ptrIdEEEEPdjS9_dd9WeightSumEEvT0_T1_T2_T3_T4_T6_E12temp_storage;
	add.s32 	%r517, %r516, %r515;
	st.shared.f64 	[%r517+24], %fd51;
$L__BB4_48:
	bar.sync 	0;
	setp.ne.s32 	%p338, %r1, 0;
	@%p338 bra 	$L__BB4_175;
	ld.shared.f64 	%fd593, [_ZZN3cub18CUB_300001_SM_10006detail6reduce28DeviceReduceSingleTileKernelINS2_10policy_hubIdjN4cuda3std3__44plusIdEEE10Policy1000EN6thrust24THRUST_300001_SM_1000_NS6detail15normal_iteratorINSD_10device_ptrIdEEEEPdjS9_dd9WeightSumEEvT0_T1_T2_T3_T4_T6_E12temp_storage+32];
	add.f64 	%fd594, %fd672, %fd593;
	ld.shared.f64 	%fd595, [_ZZN3cub18CUB_300001_SM_10006detail6reduce28DeviceReduceSingleTileKernelINS2_10policy_hubIdjN4cuda3std3__44plusIdEEE10Policy1000EN6thrust24THRUST_300001_SM_1000_NS6detail15normal_iteratorINSD_10device_ptrIdEEEEPdjS9_dd9WeightSumEEvT0_T1_T2_T3_T4_T6_E12temp_storage+40];
	add.f64 	%fd596, %fd594, %fd595;
	ld.shared.f64 	%fd597, [_ZZN3cub18CUB_300001_SM_10006detail6reduce28DeviceReduceSingleTileKernelINS2_10policy_hubIdjN4cuda3std3__44plusIdEEE10Policy1000EN6thrust24THRUST_300001_SM_1000_NS6detail15normal_iteratorINSD_10device_ptrIdEEEEPdjS9_dd9WeightSumEEvT0_T1_T2_T3_T4_T6_E12temp_storage+48];
	add.f64 	%fd598, %fd596, %fd597;
	ld.shared.f64 	%fd599, [_ZZN3cub18CUB_300001_SM_10006detail6reduce28DeviceReduceSingleTileKernelINS2_10policy_hubIdjN4cuda3std3__44plusIdEEE10Policy1000EN6thrust24THRUST_300001_SM_1000_NS6detail15normal_iteratorINSD_10device_ptrIdEEEEPdjS9_dd9WeightSumEEvT0_T1_T2_T3_T4_T6_E12temp_storage+56];
	add.f64 	%fd600, %fd598, %fd599;
	ld.shared.f64 	%fd601, [_ZZN3cub18CUB_300001_SM_10006detail6reduce28DeviceReduceSingleTileKernelINS2_10policy_hubIdjN4cuda3std3__44plusIdEEE10Policy1000EN6thrust24THRUST_300001_SM_1000_NS6detail15normal_iteratorINSD_10device_ptrIdEEEEPdjS9_dd9WeightSumEEvT0_T1_T2_T3_T4_T6_E12temp_storage+64];
	add.f64 	%fd602, %fd600, %fd601;
	ld.shared.f64 	%fd603, [_ZZN3cub18CUB_300001_SM_10006detail6reduce28DeviceReduceSingleTileKernelINS2_10policy_hubIdjN4cuda3std3__44plusIdEEE10Policy1000EN6thrust24THRUST_300001_SM_1000_NS6detail15normal_iteratorINSD_10device_ptrIdEEEEPdjS9_dd9WeightSumEEvT0_T1_T2_T3_T4_T6_E12temp_storage+72];
	add.f64 	%fd604, %fd602, %fd603;
	ld.shared.f64 	%fd605, [_ZZN3cub18CUB_300001_SM_10006detail6reduce28DeviceReduceSingleTileKernelINS2_10policy_hubIdjN4cuda3std3__44plusIdEEE10Policy1000EN6thrust24THRUST_300001_SM_1000_NS6detail15normal_iteratorINSD_10device_ptrIdEEEEPdjS9_dd9WeightSumEEvT0_T1_T2_T3_T4_T6_E12temp_storage+80];
	add.f64 	%fd606, %fd604, %fd605;
	ld.shared.f64 	%fd607, [_ZZN3cub18CUB_300001_SM_10006detail6reduce28DeviceReduceSingleTileKernelINS2_10policy_hubIdjN4cuda3std3__44plusIdEEE10Policy1000EN6thrust24THRUST_300001_SM_1000_NS6detail15normal_iteratorINSD_10device_ptrIdEEEEPdjS9_dd9WeightSumEEvT0_T1_T2_T3_T4_T6_E12temp_storage+88];
	add.f64 	%fd608, %fd606, %fd607;
	ld.shared.f64 	%fd609, [_ZZN3cub18CUB_300001_SM_10006detail6reduce28DeviceReduceSingleTileKernelINS2_10policy_hubIdjN4cuda3std3__44plusIdEEE10Policy1000EN6thrust24THRUST_300001_SM_1000_NS6detail15normal_iteratorINSD_10device_ptrIdEEEEPdjS9_dd9WeightSumEEvT0_T1_T2_T3_T4_T6_E12temp_storage+96];
	add.f64 	%fd610, %fd608, %fd609;
	ld.shared.f64 	%fd611, [_ZZN3cub18CUB_300001_SM_10006detail6reduce28DeviceReduceSingleTileKernelINS2_10policy_hubIdjN4cuda3std3__44plusIdEEE10Policy1000EN6thrust24THRUST_300001_SM_1000_NS6detail15normal_iteratorINSD_10device_ptrIdEEEEPdjS9_dd9WeightSumEEvT0_T1_T2_T3_T4_T6_E12temp_storage+104];
	add.f64 	%fd612, %fd610, %fd611;
	ld.shared.f64 	%fd613, [_ZZN3cub18CUB_300001_SM_10006detail6reduce28DeviceReduceSingleTileKernelINS2_10policy_hubIdjN4cuda3std3__44plusIdEEE10Policy1000EN6thrust24THRUST_300001_SM_1000_NS6detail15normal_iteratorINSD_10device_ptrIdEEEEPdjS9_dd9WeightSumEEvT0_T1_T2_T3_T4_T6_E12temp_storage+112];
	add.f64 	%fd614, %fd612, %fd613;
	ld.shared.f64 	%fd615, [_ZZN3cub18CUB_300001_SM_10006detail6reduce28DeviceReduceSingleTileKernelINS2_10policy_hubIdjN4cuda3std3__44plusIdEEE10Policy1000EN6thrust24THRUST_300001_SM_1000_NS6detail15normal_iteratorINSD_10device_ptrIdEEEEPdjS9_dd9WeightSumEEvT0_T1_T2_T3_T4_T6_E12temp_storage+120];
	add.f64 	%fd616, %fd614, %fd615;
	ld.shared.f64 	%fd617, [_ZZN3cub18CUB_300001_SM_10006detail6reduce28DeviceReduceSingleTileKernelINS2_10policy_hubIdjN4cuda3std3__44plusIdEEE10Policy1000EN6thrust24THRUST_300001_SM_1000_NS6detail15normal_iteratorINSD_10device_ptrIdEEEEPdjS9_dd9WeightSumEEvT0_T1_T2_T3_T4_T6_E12temp_storage+128];
	add.f64 	%fd618, %fd616, %fd617;
	ld.shared.f64 	%fd619, [_ZZN3cub18CUB_300001_SM_10006detail6reduce28DeviceReduceSingleTileKernelINS2_10policy_hubIdjN4cuda3std3__44plusIdEEE10Policy1000EN6thrust24THRUST_300001_SM_1000_NS6detail15normal_iteratorINSD_10device_ptrIdEEEEPdjS9_dd9WeightSumEEvT0_T1_T2_T3_T4_T6_E12temp_storage+136];
	add.f64 	%fd620, %fd618, %fd619;
	ld.shared.f64 	%fd621, [_ZZN3cub18CUB_300001_SM_10006detail6reduce28DeviceReduceSingleTileKernelINS2_10policy_hubIdjN4cuda3std3__44plusIdEEE10Policy1000EN6thrust24THRUST_300001_SM_1000_NS6detail15normal_iteratorINSD_10device_ptrIdEEEEPdjS9_dd9WeightSumEEvT0_T1_T2_T3_T4_T6_E12temp_storage+144];
	add.f64 	%fd622, %fd620, %fd621;
	ld.shared.f64 	%fd623, [_ZZN3cub18CUB_300001_SM_10006detail6reduce28DeviceReduceSingleTileKernelINS2_10policy_hubIdjN4cuda3std3__44plusIdEEE10Policy1000EN6thrust24THRUST_300001_SM_1000_NS6detail15normal_iteratorINSD_10device_ptrIdEEEEPdjS9_dd9WeightSumEEvT0_T1_T2_T3_T4_T6_E12temp_storage+152];
	add.f64 	%fd624, %fd622, %fd623;
	ld.shared.f64 	%fd625, [_ZZN3cub18CUB_300001_SM_10006detail6reduce28DeviceReduceSingleTileKernelINS2_10policy_hubIdjN4cuda3std3__44plusIdEEE10Policy1000EN6thrust24THRUST_300001_SM_1000_NS6detail15normal_iteratorINSD_10device_ptrIdEEEEPdjS9_dd9WeightSumEEvT0_T1_T2_T3_T4_T6_E12temp_storage+160];
	add.f64 	%fd626, %fd624, %fd625;
	ld.shared.f64 	%fd627, [_ZZN3cub18CUB_300001_SM_10006detail6reduce28DeviceReduceSingleTileKernelINS2_10policy_hubIdjN4cuda3std3__44plusIdEEE10Policy1000EN6thrust24THRUST_300001_SM_1000_NS6detail15normal_iteratorINSD_10device_ptrIdEEEEPdjS9_dd9WeightSumEEvT0_T1_T2_T3_T4_T6_E12temp_storage+168];
	add.f64 	%fd628, %fd626, %fd627;
	ld.shared.f64 	%fd629, [_ZZN3cub18CUB_300001_SM_10006detail6reduce28DeviceReduceSingleTileKernelINS2_10policy_hubIdjN4cuda3std3__44plusIdEEE10Policy1000EN6thrust24THRUST_300001_SM_1000_NS6detail15normal_iteratorINSD_10device_ptrIdEEEEPdjS9_dd9WeightSumEEvT0_T1_T2_T3_T4_T6_E12temp_storage+176];
	add.f64 	%fd672, %fd628, %fd629;
	bra.uni 	$L__BB4_175;
$L__BB4_50:
	// begin inline asm
	mov.u32 %r400, %laneid;
	// end inline asm
	and.b32  	%r451, %r1, 992;
	add.s32 	%r452, %r451, 32;
	setp.gt.s32 	%p305, %r452, %r74;
	not.b32 	%r453, %r451;
	add.s32 	%r454, %r74, %r453;
	selp.b32 	%r449, %r454, 31, %p305;
	mov.b64 	%rd40, %fd643;
	mov.b64 	{%r402, %r407}, %rd40;
	mov.b32 	%r408, 1;
	mov.b32 	%r450, -1;
	// begin inline asm
	shfl.sync.down.b32 %r401, %r402, %r408, %r449, %r450;
	// end inline asm
	// begin inline asm
	shfl.sync.down.b32 %r406, %r407, %r408, %r449, %r450;
	// end inline asm
	mov.b64 	%rd41, {%r401, %r406};
	mov.b64 	%fd510, %rd41;
	setp.lt.s32 	%p306, %r400, %r449;
	add.f64 	%fd511, %fd643, %fd510;
	selp.f64 	%fd512, %fd511, %fd643, %p306;
	mov.b64 	%rd42, %fd512;
	mov.b64 	{%r412, %r417}, %rd42;
	mov.b32 	%r418, 2;
	// begin inline asm
	shfl.sync.down.b32 %r411, %r412, %r418, %r449, %r450;
	// end inline asm
	// begin inline asm
	shfl.sync.down.b32 %r416, %r417, %r418, %r449, %r450;
	// end inline asm
	mov.b64 	%rd43, {%r411, %r416};
	mov.b64 	%fd513, %rd43;
	add.s32 	%r455, %r400, 2;
	setp.gt.s32 	%p307, %r455, %r449;
	add.f64 	%fd514, %fd512, %fd513;
	selp.f64 	%fd515, %fd512, %fd514, %p307;
	mov.b64 	%rd44, %fd515;
	mov.b64 	{%r422, %r427}, %rd44;
	mov.b32 	%r428, 4;
	// begin inline asm
	shfl.sync.down.b32 %r421, %r422, %r428, %r449, %r450;
	// end inline asm
	// begin inline asm
	shfl.sync.down.b32 %r426, %r427, %r428, %r449, %r450;
	// end inline asm
	mov.b64 	%rd45, {%r421, %r426};
	mov.b64 	%fd516, %rd45;
	add.s32 	%r456, %r400, 4;
	setp.gt.s32 	%p308, %r456, %r449;
	add.f64 	%fd517, %fd515, %fd516;
	selp.f64 	%fd518, %fd515, %fd517, %p308;
	mov.b64 	%rd46, %fd518;
	mov.b64 	{%r432, %r437}, %rd46;
	mov.b32 	%r438, 8;
	// begin inline asm
	shfl.sync.down.b32 %r431, %r432, %r438, %r449, %r450;
	// end inline asm
	// begin inline asm
	shfl.sync.down.b32 %r436, %r437, %r438, %r449, %r450;
	// end inline asm
	mov.b64 	%rd47, {%r431, %r436};
	mov.b64 	%fd519, %rd47;
	add.s32 	%r457, %r400, 8;
	setp.gt.s32 	%p309, %r457, %r449;
	add.f64 	%fd520, %fd518, %fd519;
	selp.f64 	%fd521, %fd518, %fd520, %p309;
	mov.b64 	%rd48, %fd521;
	mov.b64 	{%r442, %r447}, %rd48;
	mov.b32 	%r448, 16;
	// begin inline asm
	shfl.sync.down.b32 %r441, %r442, %r448, %r449, %r450;
	// end inline asm
	// begin inline asm
	shfl.sync.down.b32 %r446, %r447, %r448, %r449, %r450;
	// end inline asm
	mov.b64 	%rd49, {%r441, %r446};
	mov.b64 	%fd522, %rd49;
	add.s32 	%r458, %r400, 16;
	setp.gt.s32 	%p310, %r458, %r449;
	add.f64 	%fd523, %fd521, %fd522;
	selp.f64 	%fd672, %fd521, %fd523, %p310;
	setp.ne.s32 	%p311, %r400, 0;
	@%p311 bra 	$L__BB4_52;
	shr.u32 	%r459, %r1, 2;
	and.b32  	%r460, %r459, 248;
	mov.u32 	%r461, _ZZN3cub18CUB_300001_SM_10006detail6reduce28DeviceReduceSingleTileKernelINS2_10policy_hubIdjN4cuda3std3__44plusIdEEE10Policy1000EN6thrust24THRUST_300001_SM_1000_NS6detail15normal_iteratorINSD_10device_ptrIdEEEEPdjS9_dd9WeightSumEEvT0_T1_T2_T3_T4_T6_E12temp_storage;
	add.s32 	%r462, %r461, %r460;
	st.shared.f64 	[%r462+24], %fd672;
$L__BB4_52:
	bar.sync 	0;
	setp.ne.s32 	%p312, %r1, 0;
	@%p312 bra 	$L__BB4_175;
	setp.gt.s32 	%p313, %r74, 32;
	ld.shared.f64 	%fd524, [_ZZN3cub18CUB_300001_SM_10006detail6reduce28DeviceReduceSingleTileKernelINS2_10policy_hubIdjN4cuda3std3__44plusIdEEE10Policy1000EN6thrust24THRUST_300001_SM_1000_NS6detail15normal_iteratorINSD_10device_ptrIdEEEEPdjS9_dd9WeightSumEEvT0_T1_T2_T3_T4_T6_E12temp_storage+32];
	add.f64 	%fd525, %fd672, %fd524;
	selp.f64 	%fd526, %fd525, %fd672, %p313;
	setp.gt.s32 	%p314, %r74, 64;
	ld.shared.f64 	%fd527, [_ZZN3cub18CUB_300001_SM_10006detail6reduce28DeviceReduceSingleTileKernelINS2_10policy_hubIdjN4cuda3std3__44plusIdEEE10Policy1000EN6thrust24THRUST_300001_SM_1000_NS6detail15normal_iteratorINSD_10device_ptrIdEEEEPdjS9_dd9WeightSumEEvT0_T1_T2_T3_T4_T6_E12temp_storage+40];
	add.f64 	%fd528, %fd527, %fd526;
	selp.f64 	%fd529, %fd528, %fd526, %p314;
	setp.gt.s32 	%p315, %r74, 96;
	ld.shared.f64 	%fd530, [_ZZN3cub18CUB_300001_SM_10006detail6reduce28DeviceReduceSingleTileKernelINS2_10policy_hubIdjN4cuda3std3__44plusIdEEE10Policy1000EN6thrust24THRUST_300001_SM_1000_NS6detail15normal_iteratorINSD_10device_ptrIdEEEEPdjS9_dd9WeightSumEEvT0_T1_T2_T3_T4_T6_E12temp_storage+48];
	add.f64 	%fd531, %fd530, %fd529;
	selp.f64 	%fd532, %fd531, %fd529, %p315;
	setp.gt.s32 	%p316, %r74, 128;
	ld.shared.f64 	%fd533, [_ZZN3cub18CUB_300001_SM_10006detail6reduce28DeviceReduceSingleTileKernelINS2_10policy_hubIdjN4cuda3std3__44plusIdEEE10Policy1000EN6thrust24THRUST_300001_SM_1000_NS6detail15normal_iteratorINSD_10device_ptrIdEEEEPdjS9_dd9WeightSumEEvT0_T1_T2_T3_T4_T6_E12temp_storage+56];
	add.f64 	%fd534, %fd533, %fd532;
	selp.f64 	%fd535, %fd534, %fd532, %p316;
	setp.gt.s32 	%p317, %r74, 160;
	ld.shared.f64 	%fd536, [_ZZN3cub18CUB_300001_SM_10006detail6reduce28DeviceReduceSingleTileKernelINS2_10policy_hubIdjN4cuda3std3__44plusIdEEE10Policy1000EN6thrust24THRUST_300001_SM_1000_NS6detail15normal_iteratorINSD_10device_ptrIdEEEEPdjS9_dd9WeightSumEEvT0_T1_T2_T3_T4_T6_E12temp_storage+64];
	add.f64 	%fd537, %fd536, %fd535;
	selp.f64 	%fd538, %fd537, %fd535, %p317;
	setp.gt.s32 	%p318, %r74, 192;
	ld.shared.f64 	%fd539, [_ZZN3cub18CUB_300001_SM_10006detail6reduce28DeviceReduceSingleTileKernelINS2_10policy_hubIdjN4cuda3std3__44plusIdEEE10Policy1000EN6thrust24THRUST_300001_SM_1000_NS6detail15normal_iteratorINSD_10device_ptrIdEEEEPdjS9_dd9WeightSumEEvT0_T1_T2_T3_T4_T6_E12temp_storage+72];
	add.f64 	%fd540, %fd539, %fd538;
	selp.f64 	%fd541, %fd540, %fd538, %p318;
	setp.gt.s32 	%p319, %r74, 224;
	ld.shared.f64 	%fd542, [_ZZN3cub18CUB_300001_SM_10006detail6reduce28DeviceReduceSingleTileKernelINS2_10policy_hubIdjN4cuda3std3__44plusIdEEE10Policy1000EN6thrust24THRUST_300001_SM_1000_NS6detail15normal_iteratorINSD_10device_ptrIdEEEEPdjS9_dd9WeightSumEEvT0_T1_T2_T3_T4_T6_E12temp_storage+80];
	add.f64 	%fd543, %fd542, %fd541;
	selp.f64 	%fd544, %fd543, %fd541, %p319;
	setp.gt.s32 	%p320, %r74, 256;
	ld.shared.f64 	%fd545, [_ZZN3cub18CUB_300001_SM_10006detail6reduce28DeviceReduceSingleTileKernelINS2_10policy_hubIdjN4cuda3std3__44plusIdEEE10Policy1000EN6thrust24THRUST_300001_SM_1000_NS6detail15normal_iteratorINSD_10device_ptrIdEEEEPdjS9_dd9WeightSumEEvT0_T1_T2_T3_T4_T6_E12temp_storage+88];
	add.f64 	%fd546, %fd545, %fd544;
	selp.f64 	%fd547, %fd546, %fd544, %p320;
	setp.gt.s32 	%p321, %r74, 288;
	ld.shared.f64 	%fd548, [_ZZN3cub18CUB_300001_SM_10006detail6reduce28DeviceReduceSingleTileKernelINS2_10policy_hubIdjN4cuda3std3__44plusIdEEE10Policy1000EN6thrust24THRUST_300001_SM_1000_NS6detail15normal_iteratorINSD_10device_ptrIdEEEEPdjS9_dd9WeightSumEEvT0_T1_T2_T3_T4_T6_E12temp_storage+96];
	add.f64 	%fd549, %fd548, %fd547;
	selp.f64 	%fd550, %fd549, %fd547, %p321;
	setp.gt.s32 	%p322, %r74, 320;
	ld.shared.f64 	%fd551, [_ZZN3cub18CUB_300001_SM_10006detail6reduce28DeviceReduceSingleTileKernelINS2_10policy_hubIdjN4cuda3std3__44plusIdEEE10Policy1000EN6thrust24THRUST_300001_SM_1000_NS6detail15normal_iteratorINSD_10device_ptrIdEEEEPdjS9_dd9WeightSumEEvT0_T1_T2_T3_T4_T6_E12temp_storage+104];
	add.f64 	%fd552, %fd551, %fd550;
	selp.f64 	%fd553, %fd552, %fd550, %p322;
	setp.gt.s32 	%p323, %r74, 352;
	ld.shared.f64 	%fd554, [_ZZN3cub18CUB_300001_SM_10006detail6reduce28DeviceReduceSingleTileKernelINS2_10policy_hubIdjN4cuda3std3__44plusIdEEE10Policy1000EN6thrust24THRUST_300001_SM_1000_NS6detail15normal_iteratorINSD_10device_ptrIdEEEEPdjS9_dd9WeightSumEEvT0_T1_T2_T3_T4_T6_E12temp_storage+112];
	add.f64 	%fd555, %fd554, %fd553;
	selp.f64 	%fd556, %fd555, %fd553, %p323;
	setp.gt.s32 	%p324, %r74, 384;
	ld.shared.f64 	%fd557, [_ZZN3cub18CUB_300001_SM_10006detail6reduce28DeviceReduceSingleTileKernelINS2_10policy_hubIdjN4cuda3std3__44plusIdEEE10Policy1000EN6thrust24THRUST_300001_SM_1000_NS6detail15normal_iteratorINSD_10device_ptrIdEEEEPdjS9_dd9WeightSumEEvT0_T1_T2_T3_T4_T6_E12temp_storage+120];
	add.f64 	%fd558, %fd557, %fd556;
	selp.f64 	%fd559, %fd558, %fd556, %p324;
	setp.gt.s32 	%p325, %r74, 416;
	ld.shared.f64 	%fd560, [_ZZN3cub18CUB_300001_SM_10006detail6reduce28DeviceReduceSingleTileKernelINS2_10policy_hubIdjN4cuda3std3__44plusIdEEE10Policy1000EN6thrust24THRUST_300001_SM_1000_NS6detail15normal_iteratorINSD_10device_ptrIdEEEEPdjS9_dd9WeightSumEEvT0_T1_T2_T3_T4_T6_E12temp_storage+128];
	add.f64 	%fd561, %fd560, %fd559;
	selp.f64 	%fd562, %fd561, %fd559, %p325;
	setp.gt.s32 	%p326, %r74, 448;
	ld.shared.f64 	%fd563, [_ZZN3cub18CUB_300001_SM_10006detail6reduce28DeviceReduceSingleTileKernelINS2_10policy_hubIdjN4cuda3std3__44plusIdEEE10Policy1000EN6thrust24THRUST_300001_SM_1000_NS6detail15normal_iteratorINSD_10device_ptrIdEEEEPdjS9_dd9WeightSumEEvT0_T1_T2_T3_T4_T6_E12temp_storage+136];
	add.f64 	%fd564, %fd563, %fd562;
	selp.f64 	%fd565, %fd564, %fd562, %p326;
	setp.gt.s32 	%p327, %r74, 480;
	ld.shared.f64 	%fd566, [_ZZN3cub18CUB_300001_SM_10006detail6reduce28DeviceReduceSingleTileKernelINS2_10policy_hubIdjN4cuda3std3__44plusIdEEE10Policy1000EN6thrust24THRUST_300001_SM_1000_NS6detail15normal_iteratorINSD_10device_ptrIdEEEEPdjS9_dd9WeightSumEEvT0_T1_T2_T3_T4_T6_E12temp_storage+144];
	add.f64 	%fd567, %fd566, %fd565;
	selp.f64 	%fd568, %fd567, %fd565, %p327;
	setp.gt.s32 	%p328, %r74, 512;
	ld.shared.f64 	%fd569, [_ZZN3cub18CUB_300001_SM_10006detail6reduce28DeviceReduceSingleTileKernelINS2_10policy_hubIdjN4cuda3std3__44plusIdEEE10Policy1000EN6thrust24THRUST_300001_SM_1000_NS6detail15normal_iteratorINSD_10device_ptrIdEEEEPdjS9_dd9WeightSumEEvT0_T1_T2_T3_T4_T6_E12temp_storage+152];
	add.f64 	%fd570, %fd569, %fd568;
	selp.f64 	%fd571, %fd570, %fd568, %p328;
	setp.gt.s32 	%p329, %r74, 544;
	ld.shared.f64 	%fd572, [_ZZN3cub18CUB_300001_SM_10006detail6reduce28DeviceReduceSingleTileKernelINS2_10policy_hubIdjN4cuda3std3__44plusIdEEE10Policy1000EN6thrust24THRUST_300001_SM_1000_NS6detail15normal_iteratorINSD_10device_ptrIdEEEEPdjS9_dd9WeightSumEEvT0_T1_T2_T3_T4_T6_E12temp_storage+160];
	add.f64 	%fd573, %fd572, %fd571;
	selp.f64 	%fd574, %fd573, %fd571, %p329;
	setp.gt.s32 	%p330, %r74, 576;
	ld.shared.f64 	%fd575, [_ZZN3cub18CUB_300001_SM_10006detail6reduce28DeviceReduceSingleTileKernelINS2_10policy_hubIdjN4cuda3std3__44plusIdEEE10Policy1000EN6thrust24THRUST_300001_SM_1000_NS6detail15normal_iteratorINSD_10device_ptrIdEEEEPdjS9_dd9WeightSumEEvT0_T1_T2_T3_T4_T6_E12temp_storage+168];
	add.f64 	%fd576, %fd575, %fd574;
	selp.f64 	%fd577, %fd576, %fd574, %p330;
	setp.gt.s32 	%p331, %r74, 608;
	ld.shared.f64 	%fd578, [_ZZN3cub18CUB_300001_SM_10006detail6reduce28DeviceReduceSingleTileKernelINS2_10policy_hubIdjN4cuda3std3__44plusIdEEE10Policy1000EN6thrust24THRUST_300001_SM_1000_NS6detail15normal_iteratorINSD_10device_ptrIdEEEEPdjS9_dd9WeightSumEEvT0_T1_T2_T3_T4_T6_E12temp_storage+176];
	add.f64 	%fd579, %fd578, %fd577;
	selp.f64 	%fd672, %fd579, %fd577, %p331;
	bra.uni 	$L__BB4_175;
$L__BB4_54:
	mov.u32 	%r26, %tid.x;
	mov.f64 	%fd215, 0dC000000000000000;
	{
	.reg .b32 %temp; 
	mov.b64 	{%temp, %r27}, %fd215;
	}
	and.b32  	%r28, %r27, 2146435072;
	setp.eq.s32 	%p5, %r28, 1062207488;
	setp.lt.s32 	%p7, %r27, 0;
	selp.b32 	%r29, 0, 2146435072, %p7;
	and.b32  	%r75, %r27, 2147483647;
	setp.ne.s32 	%p8, %r75, 1071644672;
	and.pred  	%p2, %p5, %p8;
	or.b32  	%r30, %r29, -2147483648;
	mul.wide.u32 	%rd13, %r26, 8;
	add.s64 	%rd9, %rd2, %rd13;
	ld.global.f64 	%fd56, [%rd9];
	{
	.reg .b32 %temp; 
	mov.b64 	{%temp, %r31}, %fd56;
	}
	abs.f64 	%fd57, %fd56;
	{ // callseq 20, 0
	.param .b64 param0;
	st.param.f64 	[param0], %fd57;
	.param .b64 param1;
	st.param.f64 	[param1], 0dC000000000000000;
	.param .b64 retval0;
	call.uni (retval0), 
	__internal_accurate_pow, 
	(
	param0, 
	param1
	);
	ld.param.f64 	%fd216, [retval0];
	} // callseq 20
	setp.lt.s32 	%p9, %r31, 0;
	neg.f64 	%fd218, %fd216;
	selp.f64 	%fd219, %fd218, %fd216, %p5;
	selp.f64 	%fd220, %fd219, %fd216, %p9;
	setp.eq.f64 	%p10, %fd56, 0d0000000000000000;
	selp.b32 	%r76, %r31, 0, %p5;
	or.b32  	%r77, %r76, 2146435072;
	selp.b32 	%r78, %r77, %r76, %p7;
	mov.b32 	%r79, 0;
	mov.b64 	%fd221, {%r79, %r78};
	selp.f64 	%fd644, %fd221, %fd220, %p10;
	add.f64 	%fd222, %fd56, 0dC000000000000000;
	{
	.reg .b32 %temp; 
	mov.b64 	{%temp, %r80}, %fd222;
	}
	and.b32  	%r81, %r80, 2146435072;
	setp.ne.s32 	%p11, %r81, 2146435072;
	@%p11 bra 	$L__BB4_59;
	setp.num.f64 	%p12, %fd56, %fd56;
	@%p12 bra 	$L__BB4_57;
	mov.f64 	%fd223, 0dC000000000000000;
	add.rn.f64 	%fd644, %fd56, %fd223;
	bra.uni 	$L__BB4_59;
$L__BB4_57:
	setp.neu.f64 	%p13, %fd57, 0d7FF0000000000000;
	@%p13 bra 	$L__BB4_59;
	setp.lt.s32 	%p14, %r31, 0;
	selp.b32 	%r82, %r30, %r29, %p2;
	selp.b32 	%r83, %r82, %r29, %p14;
	mov.b32 	%r84, 0;
	mov.b64 	%fd644, {%r84, %r83};
$L__BB4_59:
	setp.lt.s32 	%p15, %r27, 0;
	setp.eq.s32 	%p16, %r28, 1062207488;
	setp.eq.f64 	%p18, %fd56, 0d3FF0000000000000;
	selp.f64 	%fd62, 0d3FF0000000000000, %fd644, %p18;
	ld.global.f64 	%fd63, [%rd9+5120];
	{
	.reg .b32 %temp; 
	mov.b64 	{%temp, %r32}, %fd63;
	}
	abs.f64 	%fd64, %fd63;
	{ // callseq 21, 0
	.param .b64 param0;
	st.param.f64 	[param0], %fd64;
	.param .b64 param1;
	st.param.f64 	[param1], 0dC000000000000000;
	.param .b64 retval0;
	call.uni (retval0), 
	__internal_accurate_pow, 
	(
	param0, 
	param1
	);
	ld.param.f64 	%fd224, [retval0];
	} // callseq 21
	setp.lt.s32 	%p19, %r32, 0;
	neg.f64 	%fd226, %fd224;
	selp.f64 	%fd227, %fd226, %fd224, %p16;
	selp.f64 	%fd228, %fd227, %fd224, %p19;
	setp.eq.f64 	%p20, %fd63, 0d0000000000000000;
	selp.b32 	%r85, %r32, 0, %p16;
	or.b32  	%r86, %r85, 2146435072;
	selp.b32 	%r87, %r86, %r85, %p15;
	mov.b32 	%r88, 0;
	mov.b64 	%fd229, {%r88, %r87};
	selp.f64 	%fd645, %fd229, %fd228, %p20;
	add.f64 	%fd230, %fd63, 0dC000000000000000;
	{
	.reg .b32 %temp; 
	mov.b64 	{%temp, %r89}, %fd230;
	}
	and.b32  	%r90, %r89, 2146435072;
	setp.ne.s32 	%p21, %r90, 2146435072;
	@%p21 bra 	$L__BB4_64;
	setp.nan.f64 	%p22, %fd63, %fd63;
	@%p22 bra 	$L__BB4_63;
	setp.neu.f64 	%p23, %fd64, 0d7FF0000000000000;
	@%p23 bra 	$L__BB4_64;
	setp.lt.s32 	%p24, %r32, 0;
	selp.b32 	%r91, %r30, %r29, %p2;
	selp.b32 	%r92, %r91, %r29, %p24;
	mov.b32 	%r93, 0;
	mov.b64 	%fd645, {%r93, %r92};
	bra.uni 	$L__BB4_64;
$L__BB4_63:
	mov.f64 	%fd231, 0dC000000000000000;
	add.rn.f64 	%fd645, %fd63, %fd231;
$L__BB4_64:
	setp.lt.s32 	%p25, %r27, 0;
	setp.eq.s32 	%p26, %r28, 1062207488;
	setp.eq.f64 	%p28, %fd63, 0d3FF0000000000000;
	selp.f64 	%fd69, 0d3FF0000000000000, %fd645, %p28;
	ld.global.f64 	%fd70, [%rd9+10240];
	{
	.reg .b32 %temp; 
	mov.b64 	{%temp, %r33}, %fd70;
	}
	abs.f64 	%fd71, %fd70;
	{ // callseq 22, 0
	.param .b64 param0;
	st.param.f64 	[param0], %fd71;
	.param .b64 param1;
	st.param.f64 	[param1], 0dC000000000000000;
	.param .b64 retval0;
	call.uni (retval0), 
	__internal_accurate_pow, 
	(
	param0, 
	param1
	);
	ld.param.f64 	%fd232, [retval0];
	} // callseq 22
	setp.lt.s32 	%p29, %r33, 0;
	neg.f64 	%fd234, %fd232;
	selp.f64 	%fd235, %fd234, %fd232, %p26;
	selp.f64 	%fd236, %fd235, %fd232, %p29;
	setp.eq.f64 	%p30, %fd70, 0d0000000000000000;
	selp.b32 	%r94, %r33, 0, %p26;
	or.b32  	%r95, %r94, 2146435072;
	selp.b32 	%r96, %r95, %r94, %p25;
	mov.b32 	%r97, 0;
	mov.b64 	%fd237, {%r97, %r96};
	selp.f64 	%fd646, %fd237, %fd236, %p30;
	add.f64 	%fd238, %fd70, 0dC000000000000000;
	{
	.reg .b32 %temp; 
	mov.b64 	{%temp, %r98}, %fd238;
	}
	and.b32  	%r99, %r98, 2146435072;
	setp.ne.s32 	%p31, %r99, 2146435072;
	@%p31 bra 	$L__BB4_69;
	setp.nan.f64 	%p32, %fd70, %fd70;
	@%p32 bra 	$L__BB4_68;
	setp.neu.f64 	%p33, %fd71, 0d7FF0000000000000;
	@%p33 bra 	$L__BB4_69;
	setp.lt.s32 	%p34, %r33, 0;
	selp.b32 	%r100, %r30, %r29, %p2;
	selp.b32 	%r101, %r100, %r29, %p34;
	mov.b32 	%r102, 0;
	mov.b64 	%fd646, {%r102, %r101};
	bra.uni 	$L__BB4_69;
$L__BB4_68:
	mov.f64 	%fd239, 0dC000000000000000;
	add.rn.f64 	%fd646, %fd70, %fd239;
$L__BB4_69:
	setp.lt.s32 	%p35, %r27, 0;
	setp.eq.s32 	%p36, %r28, 1062207488;
	setp.eq.f64 	%p38, %fd70, 0d3FF0000000000000;
	selp.f64 	%fd76, 0d3FF0000000000000, %fd646, %p38;
	ld.global.f64 	%fd77, [%rd9+15360];
	{
	.reg .b32 %temp; 
	mov.b64 	{%temp, %r34}, %fd77;
	}
	abs.f64 	%fd78, %fd77;
	{ // callseq 23, 0
	.param .b64 param0;
	st.param.f64 	[param0], %fd78;
	.param .b64 param1;
	st.param.f64 	[param1], 0dC000000000000000;
	.param .b64 retval0;
	call.uni (retval0), 
	__internal_accurate_pow, 
	(
	param0, 
	param1
	);
	ld.param.f64 	%fd240, [retval0];
	} // callseq 23
	setp.lt.s32 	%p39, %r34, 0;
	neg.f64 	%fd242, %fd240;
	selp.f64 	%fd243, %fd242, %fd240, %p36;
	selp.f64 	%fd244, %fd243, %fd240, %p39;
	setp.eq.f64 	%p40, %fd77, 0d0000000000000000;
	selp.b32 	%r103, %r34, 0, %p36;
	or.b32  	%r104, %r103, 2146435072;
	selp.b32 	%r105, %r104, %r103, %p35;
	mov.b32 	%r106, 0;
	mov.b64 	%fd245, {%r106, %r105};
	selp.f64 	%fd647, %fd245, %fd244, %p40;
	add.f64 	%fd246, %fd77, 0dC000000000000000;
	{
	.reg .b32 %temp; 
	mov.b64 	{%temp, %r107}, %fd246;
	}
	and.b32  	%r108, %r107, 2146435072;
	setp.ne.s32 	%p41, %r108, 2146435072;
	@%p41 bra 	$L__BB4_74;
	setp.nan.f64 	%p42, %fd77, %fd77;
	@%p42 bra 	$L__BB4_73;
	setp.neu.f64 	%p43, %fd78, 0d7FF0000000000000;
	@%p43 bra 	$L__BB4_74;
	setp.lt.s32 	%p44, %r34, 0;
	selp.b32 	%r109, %r30, %r29, %p2;
	selp.b32 	%r110, %r109, %r29, %p44;
	mov.b32 	%r111, 0;
	mov.b64 	%fd647, {%r111, %r110};
	bra.uni 	$L__BB4_74;
$L__BB4_73:
	mov.f64 	%fd247, 0dC000000000000000;
	add.rn.f64 	%fd647, %fd77, %fd247;
$L__BB4_74:
	setp.lt.s32 	%p45, %r27, 0;
	setp.eq.s32 	%p46, %r28, 1062207488;
	setp.eq.f64 	%p48, %fd77, 0d3FF0000000000000;
	selp.f64 	%fd83, 0d3FF0000000000000, %fd647, %p48;
	ld.global.f64 	%fd84, [%rd9+20480];
	{
	.reg .b32 %temp; 
	mov.b64 	{%temp, %r35}, %fd84;
	}
	abs.f64 	%fd85, %fd84;
	{ // callseq 24, 0
	.param .b64 param0;
	st.param.f64 	[param0], %fd85;
	.param .b64 param1;
	st.param.f64 	[param1], 0dC000000000000000;
	.param .b64 retval0;
	call.uni (retval0), 
	__internal_accurate_pow, 
	(
	param0, 
	param1
	);
	ld.param.f64 	%fd248, [retval0];
	} // callseq 24
	setp.lt.s32 	%p49, %r35, 0;
	neg.f64 	%fd250, %fd248;
	selp.f64 	%fd251, %fd250, %fd248, %p46;
	selp.f64 	%fd252, %fd251, %fd248, %p49;
	setp.eq.f64 	%p50, %fd84, 0d0000000000000000;
	selp.b32 	%r112, %r35, 0, %p46;
	or.b32  	%r113, %r112, 2146435072;
	selp.b32 	%r114, %r113, %r112, %p45;
	mov.b32 	%r115, 0;
	mov.b64 	%fd253, {%r115, %r114};
	selp.f64 	%fd648, %fd253, %fd252, %p50;
	add.f64 	%fd254, %fd84, 0dC000000000000000;
	{
	.reg .b32 %temp; 
	mov.b64 	{%temp, %r116}, %fd254;
	}
	and.b32  	%r117, %r116, 2146435072;
	setp.ne.s32 	%p51, %r117, 2146435072;
	@%p51 bra 	$L__BB4_79;
	setp.nan.f64 	%p52, %fd84, %fd84;
	@%p52 bra 	$L__BB4_78;
	setp.neu.f64 	%p53, %fd85, 0d7FF0000000000000;
	@%p53 bra 	$L__BB4_79;
	setp.lt.s32 	%p54, %r35, 0;
	selp.b32 	%r118, %r30, %r29, %p2;
	selp.b32 	%r119, %r118, %r29, %p54;
	mov.b32 	%r120, 0;
	mov.b64 	%fd648, {%r120, %r119};
	bra.uni 	$L__BB4_79;
$L__BB4_78:
	mov.f64 	%fd255, 0dC000000000000000;
	add.rn.f64 	%fd648, %fd84, %fd255;
$L__BB4_79:
	setp.lt.s32 	%p55, %r27, 0;
	setp.eq.s32 	%p56, %r28, 1062207488;
	setp.eq.f64 	%p58, %fd84, 0d3FF0000000000000;
	selp.f64 	%fd90, 0d3FF0000000000000, %fd648, %p58;
	ld.global.f64 	%fd91, [%rd9+25600];
	{
	.reg .b32 %temp; 
	mov.b64 	{%temp, %r36}, %fd91;
	}
	abs.f64 	%fd92, %fd91;
	{ // callseq 25, 0
	.param .b64 param0;
	st.param.f64 	[param0], %fd92;
	.param .b64 param1;
	st.param.f64 	[param1], 0dC000000000000000;
	.param .b64 retval0;
	call.uni (retval0), 
	__internal_accurate_pow, 
	(
	param0, 
	param1
	);
	ld.param.f64 	%fd256, [retval0];
	} // callseq 25
	setp.lt.s32 	%p59, %r36, 0;
	neg.f64 	%fd258, %fd256;
	selp.f64 	%fd259, %fd258, %fd256, %p56;
	selp.f64 	%fd260, %fd259, %fd256, %p59;
	setp.eq.f64 	%p60, %fd91, 0d0000000000000000;
	selp.b32 	%r121, %r36, 0, %p56;
	or.b32  	%r122, %r121, 2146435072;
	selp.b32 	%r123, %r122, %r121, %p55;
	mov.b32 	%r124, 0;
	mov.b64 	%fd261, {%r124, %r123};
	selp.f64 	%fd649, %fd261, %fd260, %p60;
	add.f64 	%fd262, %fd91, 0dC000000000000000;
	{
	.reg .b32 %temp; 
	mov.b64 	{%temp, %r125}, %fd262;
	}
	and.b32  	%r126, %r125, 2146435072;
	setp.ne.s32 	%p61, %r126, 2146435072;
	@%p61 bra 	$L__BB4_84;
	setp.nan.f64 	%p62, %fd91, %fd91;
	@%p62 bra 	$L__BB4_83;
	setp.neu.f64 	%p63, %fd92, 0d7FF0000000000000;
	@%p63 bra 	$L__BB4_84;
	setp.lt.s32 	%p64, %r36, 0;
	selp.b32 	%r127, %r30, %r29, %p2;
	selp.b32 	%r128, %r127, %r29, %p64;
	mov.b32 	%r129, 0;
	mov.b64 	%fd649, {%r129, %r128};
	bra.uni 	$L__BB4_84;
$L__BB4_83:
	mov.f64 	%fd263, 0dC000000000000000;
	add.rn.f64 	%fd649, %fd91, %fd263;
$L__BB4_84:
	setp.lt.s32 	%p65, %r27, 0;
	setp.eq.s32 	%p66, %r28, 1062207488;
	setp.eq.f64 	%p68, %fd91, 0d3FF0000000000000;
	selp.f64 	%fd97, 0d3FF0000000000000, %fd649, %p68;
	ld.global.f64 	%fd98, [%rd9+30720];
	{
	.reg .b32 %temp; 
	mov.b64 	{%temp, %r37}, %fd98;
	}
	abs.f64 	%fd99, %fd98;
	{ // callseq 26, 0
	.param .b64 param0;
	st.param.f64 	[param0], %fd99;
	.param .b64 param1;
	st.param.f64 	[param1], 0dC000000000000000;
	.param .b64 retval0;
	call.uni (retval0), 
	__internal_accurate_pow, 
	(
	param0, 
	param1
	);
	ld.param.f64 	%fd264, [retval0];
	} // callseq 26
	setp.lt.s32 	%p69, %r37, 0;
	neg.f64 	%fd266, %fd264;
	selp.f64 	%fd267, %fd266, %fd264, %p66;
	selp.f64 	%fd268, %fd267, %fd264, %p69;
	setp.eq.f64 	%p70, %fd98, 0d0000000000000000;
	selp.b32 	%r130, %r37, 0, %p66;
	or.b32  	%r131, %r130, 2146435072;
	selp.b32 	%r132, %r131, %r130, %p65;
	mov.b32 	%r133, 0;
	mov.b64 	%fd269, {%r133, %r132};
	selp.f64 	%fd650, %fd269, %fd268, %p70;
	add.f64 	%fd270, %fd98, 0dC000000000000000;
	{
	.reg .b32 %temp; 
	mov.b64 	{%temp, %r134}, %fd270;
	}
	and.b32  	%r135, %r134, 2146435072;
	setp.ne.s32 	%p71, %r135, 2146435072;
	@%p71 bra 	$L__BB4_89;
	setp.nan.f64 	%p72, %fd98, %fd98;
	@%p72 bra 	$L__BB4_88;
	setp.neu.f64 	%p73, %fd99, 0d7FF0000000000000;
	@%p73 bra 	$L__BB4_89;
	setp.lt.s32 	%p74, %r37, 0;
	selp.b32 	%r136, %r30, %r29, %p2;
	selp.b32 	%r137, %r136, %r29, %p74;
	mov.b32 	%r138, 0;
	mov.b64 	%fd650, {%r138, %r137};
	bra.uni 	$L__BB4_89;
$L__BB4_88:
	mov.f64 	%fd271, 0dC000000000000000;
	add.rn.f64 	%fd650, %fd98, %fd271;
$L__BB4_89:
	setp.lt.s32 	%p75, %r27, 0;
	setp.eq.s32 	%p76, %r28, 1062207488;
	setp.eq.f64 	%p78, %fd98, 0d3FF0000000000000;
	selp.f64 	%fd104, 0d3FF0000000000000, %fd650, %p78;
	ld.global.f64 	%fd105, [%rd9+35840];
	{
	.reg .b32 %temp; 
	mov.b64 	{%temp, %r38}, %fd105;
	}
	abs.f64 	%fd106, %fd105;
	{ // callseq 27, 0
	.param .b64 param0;
	st.param.f64 	[param0], %fd106;
	.param .b64 param1;
	st.param.f64 	[param1], 0dC000000000000000;
	.param .b64 retval0;
	call.uni (retval0), 
	__internal_accurate_pow, 
	(
	param0, 
	param1
	);
	ld.param.f64 	%fd272, [retval0];
	} // callseq 27
	setp.lt.s32 	%p79, %r38, 0;
	neg.f64 	%fd274, %fd272;
	selp.f64 	%fd275, %fd274, %fd272, %p76;
	selp.f64 	%fd276, %fd275, %fd272, %p79;
	setp.eq.f64 	%p80, %fd105, 0d0000000000000000;
	selp.b32 	%r139, %r38, 0, %p76;
	or.b32  	%r140, %r139, 2146435072;
	selp.b32 	%r141, %r140, %r139, %p75;
	mov.b32 	%r142, 0;
	mov.b64 	%fd277, {%r142, %r141};
	selp.f64 	%fd651, %fd277, %fd276, %p80;
	add.f64 	%fd278, %fd105, 0dC000000000000000;
	{
	.reg .b32 %temp; 
	mov.b64 	{%temp, %r143}, %fd278;
	}
	and.b32  	%r144, %r143, 2146435072;
	setp.ne.s32 	%p81, %r144, 2146435072;
	@%p81 bra 	$L__BB4_94;
	setp.nan.f64 	%p82, %fd105, %fd105;
	@%p82 bra 	$L__BB4_93;
	setp.neu.f64 	%p83, %fd106, 0d7FF0000000000000;
	@%p83 bra 	$L__BB4_94;
	setp.lt.s32 	%p84, %r38, 0;
	selp.b32 	%r145, %r30, %r29, %p2;
	selp.b32 	%r146, %r145, %r29, %p84;
	mov.b32 	%r147, 0;
	mov.b64 	%fd651, {%r147, %r146};
	bra.uni 	$L__BB4_94;
$L__BB4_93:
	mov.f64 	%fd279, 0dC000000000000000;
	add.rn.f64 	%fd651, %fd105, %fd279;
$L__BB4_94:
	setp.eq.f64 	%p85, %fd105, 0d3FF0000000000000;
	selp.f64 	%fd280, 0d3FF0000000000000, %fd651, %p85;
	add.f64 	%fd281, %fd62, %fd69;
	add.f64 	%fd282, %fd281, %fd76;
	add.f64 	%fd283, %fd282, %fd83;
	add.f64 	%fd284, %fd283, %fd90;
	add.f64 	%fd285, %fd284, %fd97;
	add.f64 	%fd286, %fd285, %fd104;
	add.f64 	%fd671, %fd286, %fd280;
	add.s32 	%r39, %r74, -5120;
	setp.lt.u32 	%p86, %r39, 5120;
	mov.b32 	%r526, 5120;
	@%p86 bra 	$L__BB4_138;
	mov.b32 	%r526, 5120;
$L__BB4_96:
	setp.lt.s32 	%p87, %r27, 0;
	setp.eq.s32 	%p88, %r28, 1062207488;
	add.s32 	%r150, %r26, %r526;
	mul.wide.u32 	%rd14, %r150, 8;
	add.s64 	%rd10, %rd2, %rd14;
	ld.global.f64 	%fd113, [%rd10];
	{
	.reg .b32 %temp; 
	mov.b64 	{%temp, %r41}, %fd113;
	}
	abs.f64 	%fd114, %fd113;
	{ // callseq 28, 0
	.param .b64 param0;
	st.param.f64 	[param0], %fd114;
	.param .b64 param1;
	st.param.f64 	[param1], 0dC000000000000000;
	.param .b64 retval0;
	call.uni (retval0), 
	__internal_accurate_pow, 
	(
	param0, 
	param1
	);
	ld.param.f64 	%fd287, [retval0];
	} // callseq 28
	setp.lt.s32 	%p90, %r41, 0;
	neg.f64 	%fd289, %fd287;
	selp.f64 	%fd290, %fd289, %fd287, %p88;
	selp.f64 	%fd291, %fd290, %fd287, %p90;
	setp.eq.f64 	%p91, %fd113, 0d0000000000000000;
	selp.b32 	%r151, %r41, 0, %p88;
	or.b32  	%r152, %r151, 2146435072;
	selp.b32 	%r153, %r152, %r151, %p87;
	mov.b32 	%r154, 0;
	mov.b64 	%fd292, {%r154, %r153};
	selp.f64 	%fd653, %fd292, %fd291, %p91;
	add.f64 	%fd293, %fd113, 0dC000000000000000;
	{
	.reg .b32 %temp; 
	mov.b64 	{%temp, %r155}, %fd293;
	}
	and.b32  	%r156, %r155, 2146435072;
	setp.ne.s32 	%p92, %r156, 2146435072;
	@%p92 bra 	$L__BB4_101;
	setp.num.f64 	%p93, %fd113, %fd113;
	@%p93 bra 	$L__BB4_99;
	mov.f64 	%fd294, 0dC000000000000000;
	add.rn.f64 	%fd653, %fd113, %fd294;
	bra.uni 	$L__BB4_101;
$L__BB4_99:
	setp.neu.f64 	%p94, %fd114, 0d7FF0000000000000;
	@%p94 bra 	$L__BB4_101;
	setp.lt.s32 	%p95, %r41, 0;
	selp.b32 	%r157, %r30, %r29, %p2;
	selp.b32 	%r158, %r157, %r29, %p95;
	mov.b32 	%r159, 0;
	mov.b64 	%fd653, {%r159, %r158};
$L__BB4_101:
	setp.lt.s32 	%p96, %r27, 0;
	setp.eq.s32 	%p97, %r28, 1062207488;
	setp.eq.f64 	%p99, %fd113, 0d3FF0000000000000;
	selp.f64 	%fd119, 0d3FF0000000000000, %fd653, %p99;
	ld.global.f64 	%fd120, [%rd10+5120];
	{
	.reg .b32 %temp; 
	mov.b64 	{%temp, %r42}, %fd120;
	}
	abs.f64 	%fd121, %fd120;
	{ // callseq 29, 0
	.param .b64 param0;
	st.param.f64 	[param0], %fd121;
	.param .b64 param1;
	st.param.f64 	[param1], 0dC000000000000000;
	.param .b64 retval0;
	call.uni (retval0), 
	__internal_accurate_pow, 
	(
	param0, 
	param1
	);
	ld.param.f64 	%fd295, [retval0];
	} // callseq 29
	setp.lt.s32 	%p100, %r42, 0;
	neg.f64 	%fd297, %fd295;
	selp.f64 	%fd298, %fd297, %fd295, %p97;
	selp.f64 	%fd299, %fd298, %fd295, %p100;
	setp.eq.f64 	%p101, %fd120, 0d0000000000000000;
	selp.b32 	%r160, %r42, 0, %p97;
	or.b32  	%r161, %r160, 2146435072;
	selp.b32 	%r162, %r161, %r160, %p96;
	mov.b32 	%r163, 0;
	mov.b64 	%fd300, {%r163, %r162};
	selp.f64 	%fd654, %fd300, %fd299, %p101;
	add.f64 	%fd301, %fd120, 0dC000000000000000;
	{
	.reg .b32 %temp; 
	mov.b64 	{%temp, %r164}, %fd301;
	}
	and.b32  	%r165, %r164, 2146435072;
	setp.ne.s32 	%p102, %r165, 2146435072;
	@%p102 bra 	$L__BB4_106;
	setp.nan.f64 	%p103, %fd120, %fd120;
	@%p103 bra 	$L__BB4_105;
	setp.neu.f64 	%p104, %fd121, 0d7FF0000000000000;
	@%p104 bra 	$L__BB4_106;
	setp.lt.s32 	%p105, %r42, 0;
	selp.b32 	%r166, %r30, %r29, %p2;
	selp.b32 	%r167, %r166, %r29, %p105;
	mov.b32 	%r168, 0;
	mov.b64 	%fd654, {%r168, %r167};
	bra.uni 	$L__BB4_106;
$L__BB4_105:
	mov.f64 	%fd302, 0dC000000000000000;
	add.rn.f64 	%fd654, %fd120, %fd302;
$L__BB4_106:
	setp.lt.s32 	%p106, %r27, 0;
	setp.eq.s32 	%p107, %r28, 1062207488;
	setp.eq.f64 	%p109, %fd120, 0d3FF0000000000000;
	selp.f64 	%fd126, 0d3FF0000000000000, %fd654, %p109;
	ld.global.f64 	%fd127, [%rd10+10240];
	{
	.reg .b32 %temp; 
	mov.b64 	{%temp, %r43}, %fd127;
	}
	abs.f64 	%fd128, %fd127;
	{ // callseq 30, 0
	.param .b64 param0;
	st.param.f64 	[param0], %fd128;
	.param .b64 param1;
	st.param.f64 	[param1], 0dC000000000000000;
	.param .b64 retval0;
	call.uni (retval0), 
	__internal_accurate_pow, 
	(
	param0, 
	param1
	);
	ld.param.f64 	%fd303, [retval0];
	} // callseq 30
	setp.lt.s32 	%p110, %r43, 0;
	neg.f64 	%fd305, %fd303;
	selp.f64 	%fd306, %fd305, %fd303, %p107;
	selp.f64 	%fd307, %fd306, %fd303, %p110;
	setp.eq.f64 	%p111, %fd127, 0d0000000000000000;
	selp.b32 	%r169, %r43, 0, %p107;
	or.b32  	%r170, %r169, 2146435072;
	selp.b32 	%r171, %r170, %r169, %p106;
	mov.b32 	%r172, 0;
	mov.b64 	%fd308, {%r172, %r171};
	selp.f64 	%fd655, %fd308, %fd307, %p111;
	add.f64 	%fd309, %fd127, 0dC000000000000000;
	{
	.reg .b32 %temp; 
	mov.b64 	{%temp, %r173}, %fd309;
	}
	and.b32  	%r174, %r173, 2146435072;
	setp.ne.s32 	%p112, %r174, 2146435072;
	@%p112 bra 	$L__BB4_111;
	setp.nan.f64 	%p113, %fd127, %fd127;
	@%p113 bra 	$L__BB4_110;
	setp.neu.f64 	%p114, %fd128, 0d7FF0000000000000;
	@%p114 bra 	$L__BB4_111;
	setp.lt.s32 	%p115, %r43, 0;
	selp.b32 	%r175, %r30, %r29, %p2;
	selp.b32 	%r176, %r175, %r29, %p115;
	mov.b32 	%r177, 0;
	mov.b64 	%fd655, {%r177, %r176};
	bra.uni 	$L__BB4_111;
$L__BB4_110:
	mov.f64 	%fd310, 0dC000000000000000;
	add.rn.f64 	%fd655, %fd127, %fd310;
$L__BB4_111:
	setp.lt.s32 	%p116, %r27, 0;
	setp.eq.s32 	%p117, %r28, 1062207488;
	setp.eq.f64 	%p119, %fd127, 0d3FF0000000000000;
	selp.f64 	%fd133, 0d3FF0000000000000, %fd655, %p119;
	ld.global.f64 	%fd134, [%rd10+15360];
	{
	.reg .b32 %temp; 
	mov.b64 	{%temp, %r44}, %fd134;
	}
	abs.f64 	%fd135, %fd134;
	{ // callseq 31, 0
	.param .b64 param0;
	st.param.f64 	[param0], %fd135;
	.param .b64 param1;
	st.param.f64 	[param1], 0dC000000000000000;
	.param .b64 retval0;
	call.uni (retval0), 
	__internal_accurate_pow, 
	(
	param0, 
	param1
	);
	ld.param.f64 	%fd311, [retval0];
	} // callseq 31
	setp.lt.s32 	%p120, %r44, 0;
	neg.f64 	%fd313, %fd311;
	selp.f64 	%fd314, %fd313, %fd311, %p117;
	selp.f64 	%fd315, %fd314, %fd311, %p120;
	setp.eq.f64 	%p121, %fd134, 0d0000000000000000;
	selp.b32 	%r178, %r44, 0, %p117;
	or.b32  	%r179, %r178, 2146435072;
	selp.b32 	%r180, %r179, %r178, %p116;
	mov.b32 	%r181, 0;
	mov.b64 	%fd316, {%r181, %r180};
	selp.f64 	%fd656, %fd316, %fd315, %p121;
	add.f64 	%fd317, %fd134, 0dC000000000000000;
	{
	.reg .b32 %temp; 
	mov.b64 	{%temp, %r182}, %fd317;
	}
	and.b32  	%r183, %r182, 2146435072;
	setp.ne.s32 	%p122, %r183, 2146435072;
	@%p122 bra 	$L__BB4_116;
	setp.nan.f64 	%p123, %fd134, %fd134;
	@%p123 bra 	$L__BB4_115;
	setp.neu.f64 	%p124, %fd135, 0d7FF0000000000000;
	@%p124 bra 	$L__BB4_116;
	setp.lt.s32 	%p125, %r44, 0;
	selp.b32 	%r184, %r30, %r29, %p2;
	selp.b32 	%r185, %r184, %r29, %p125;
	mov.b32 	%r186, 0;
	mov.b64 	%fd656, {%r186, %r185};
	bra.uni 	$L__BB4_116;
$L__BB4_115:
	mov.f64 	%fd318, 0dC000000000000000;
	add.rn.f64 	%fd656, %fd134, %fd318;
$L__BB4_116:
	setp.lt.s32 	%p126, %r27, 0;
	setp.eq.s32 	%p127, %r28, 1062207488;
	setp.eq.f64 	%p129, %fd134, 0d3FF0000000000000;
	selp.f64 	%fd140, 0d3FF0000000000000, %fd656, %p129;
	ld.global.f64 	%fd141, [%rd10+20480];
	{
	.reg .b32 %temp; 
	mov.b64 	{%temp, %r45}, %fd141;
	}
	abs.f64 	%fd142, %fd141;
	{ // callseq 32, 0
	.param .b64 param0;
	st.param.f64 	[param0], %fd142;
	.param .b64 param1;
	st.param.f64 	[param1], 0dC000000000000000;
	.param .b64 retval0;
	call.uni (retval0), 
	__internal_accurate_pow, 
	(
	param0, 
	param1
	);
	ld.param.f64 	%fd319, [retval0];
	} // callseq 32
	setp.lt.s32 	%p130, %r45, 0;
	neg.f64 	%fd321, %fd319;
	selp.f64 	%fd322, %fd321, %fd319, %p127;
	selp.f64 	%fd323, %fd322, %fd319, %p130;
	setp.eq.f64 	%p131, %fd141, 0d0000000000000000;
	selp.b32 	%r187, %r45, 0, %p127;
	or.b32  	%r188, %r187, 2146435072;
	selp.b32 	%r189, %r188, %r187, %p126;
	mov.b32 	%r190, 0;
	mov.b64 	%fd324, {%r190, %r189};
	selp.f64 	%fd657, %fd324, %fd323, %p131;
	add.f64 	%fd325, %fd141, 0dC000000000000000;
	{
	.reg .b32 %temp; 
	mov.b64 	{%temp, %r191}, %fd325;
	}
	and.b32  	%r192, %r191, 2146435072;
	setp.ne.s32 	%p132, %r192, 2146435072;
	@%p132 bra 	$L__BB4_121;
	setp.nan.f64 	%p133, %fd141, %fd141;
	@%p133 bra 	$L__BB4_120;
	setp.neu.f64 	%p134, %fd142, 0d7FF0000000000000;
	@%p134 bra 	$L__BB4_121;
	setp.lt.s32 	%p135, %r45, 0;
	selp.b32 	%r193, %r30, %r29, %p2;
	selp.b32 	%r194, %r193, %r29, %p135;
	mov.b32 	%r195, 0;
	mov.b64 	%fd657, {%r195, %r194};
	bra.uni 	$L__BB4_121;
$L__BB4_120:
	mov.f64 	%fd326, 0dC000000000000000;
	add.rn.f64 	%fd657, %fd141, %fd326;
$L__BB4_121:
	setp.lt.s32 	%p136, %r27, 0;
	setp.eq.s32 	%p137, %r28, 1062207488;
	setp.eq.f64 	%p139, %fd141, 0d3FF0000000000000;
	selp.f64 	%fd147, 0d3FF0000000000000, %fd657, %p139;
	ld.global.f64 	%fd148, [%rd10+25600];
	{
	.reg .b32 %temp; 
	mov.b64 	{%temp, %r46}, %fd148;
	}
	abs.f64 	%fd149, %fd148;
	{ // callseq 33, 0
	.param .b64 param0;
	st.param.f64 	[param0], %fd149;
	.param .b64 param1;
	st.param.f64 	[param1], 0dC000000000000000;
	.param .b64 retval0;
	call.uni (retval0), 
	__internal_accurate_pow, 
	(
	param0, 
	param1
	);
	ld.param.f64 	%fd327, [retval0];
	} // callseq 33
	setp.lt.s32 	%p140, %r46, 0;
	neg.f64 	%fd329, %fd327;
	selp.f64 	%fd330, %fd329, %fd327, %p137;
	selp.f64 	%fd331, %fd330, %fd327, %p140;
	setp.eq.f64 	%p141, %fd148, 0d0000000000000000;
	selp.b32 	%r196, %r46, 0, %p137;
	or.b32  	%r197, %r196, 2146435072;
	selp.b32 	%r198, %r197, %r196, %p136;
	mov.b32 	%r199, 0;
	mov.b64 	%fd332, {%r199, %r198};
	selp.f64 	%fd658, %fd332, %fd331, %p141;
	add.f64 	%fd333, %fd148, 0dC000000000000000;
	{
	.reg .b32 %temp; 
	mov.b64 	{%temp, %r200}, %fd333;
	}
	and.b32  	%r201, %r200, 2146435072;
	setp.ne.s32 	%p142, %r201, 2146435072;
	@%p142 bra 	$L__BB4_126;
	setp.nan.f64 	%p143, %fd148, %fd148;
	@%p143 bra 	$L__BB4_125;
	setp.neu.f64 	%p144, %fd149, 0d7FF0000000000000;
	@%p144 bra 	$L__BB4_126;
	setp.lt.s32 	%p145, %r46, 0;
	selp.b32 	%r202, %r30, %r29, %p2;
	selp.b32 	%r203, %r202, %r29, %p145;
	mov.b32 	%r204, 0;
	mov.b64 	%fd658, {%r204, %r203};
	bra.uni 	$L__BB4_126;
$L__BB4_125:
	mov.f64 	%fd334, 0dC000000000000000;
	add.rn.f64 	%fd658, %fd148, %fd334;
$L__BB4_126:
	setp.lt.s32 	%p146, %r27, 0;
	setp.eq.s32 	%p147, %r28, 1062207488;
	setp.eq.f64 	%p149, %fd148, 0d3FF0000000000000;
	selp.f64 	%fd154, 0d3FF0000000000000, %fd658, %p149;
	ld.global.f64 	%fd155, [%rd10+30720];
	{
	.reg .b32 %temp; 
	mov.b64 	{%temp, %r47}, %fd155;
	}
	abs.f64 	%fd156, %fd155;
	{ // callseq 34, 0
	.param .b64 param0;
	st.param.f64 	[param0], %fd156;
	.param .b64 param1;
	st.param.f64 	[param1], 0dC000000000000000;
	.param .b64 retval0;
	call.uni (retval0), 
	__internal_accurate_pow, 
	(
	param0, 
	param1
	);
	ld.param.f64 	%fd335, [retval0];
	} // callseq 34
	setp.lt.s32 	%p150, %r47, 0;
	neg.f64 	%fd337, %fd335;
	selp.f64 	%fd338, %fd337, %fd335, %p147;
	selp.f64 	%fd339, %fd338, %fd335, %p150;
	setp.eq.f64 	%p151, %fd155, 0d0000000000000000;
	selp.b32 	%r205, %r47, 0, %p147;
	or.b32  	%r206, %r205, 2146435072;
	selp.b32 	%r207, %r206, %r205, %p146;
	mov.b32 	%r208, 0;
	mov.b64 	%fd340, {%r208, %r207};
	selp.f64 	%fd659, %fd340, %fd339, %p151;
	add.f64 	%fd341, %fd155, 0dC000000000000000;
	{
	.reg .b32 %temp; 
	mov.b64 	{%temp, %r209}, %fd341;
	}
	and.b32  	%r210, %r209, 2146435072;
	setp.ne.s32 	%p152, %r210, 2146435072;
	@%p152 bra 	$L__BB4_131;
	setp.nan.f64 	%p153, %fd155, %fd155;
	@%p153 bra 	$L__BB4_130;
	setp.neu.f64 	%p154, %fd156, 0d7FF0000000000000;
	@%p154 bra 	$L__BB4_131;
	setp.lt.s32 	%p155, %r47, 0;
	selp.b32 	%r211, %r30, %r29, %p2;
	selp.b32 	%r212, %r211, %r29, %p155;
	mov.b32 	%r213, 0;
	mov.b64 	%fd659, {%r213, %r212};
	bra.uni 	$L__BB4_131;
$L__BB4_130:
	mov.f64 	%fd342, 0dC000000000000000;
	add.rn.f64 	%fd659, %fd155, %fd342;
$L__BB4_131:
	setp.lt.s32 	%p156, %r27, 0;
	setp.eq.s32 	%p157, %r28, 1062207488;
	setp.eq.f64 	%p159, %fd155, 0d3FF0000000000000;
	selp.f64 	%fd161, 0d3FF0000000000000, %fd659, %p159;
	ld.global.f64 	%fd162, [%rd10+35840];
	{
	.reg .b32 %temp; 
	mov.b64 	{%temp, %r48}, %fd162;
	}
	abs.f64 	%fd163, %fd162;
	{ // callseq 35, 0
	.param .b64 param0;
	st.param.f64 	[param0], %fd163;
	.param .b64 param1;
	st.param.f64 	[param1], 0dC000000000000000;
	.param .b64 retval0;
	call.uni (retval0), 
	__internal_accurate_pow, 
	(
	param0, 
	param1
	);
	ld.param.f64 	%fd343, [retval0];
	} // callseq 35
	setp.lt.s32 	%p160, %r48, 0;
	neg.f64 	%fd345, %fd343;
	selp.f64 	%fd346, %fd345, %fd343, %p157;
	selp.f64 	%fd347, %fd346, %fd343, %p160;
	setp.eq.f64 	%p161, %fd162, 0d0000000000000000;
	selp.b32 	%r214, %r48, 0, %p157;
	or.b32  	%r215, %r214, 2146435072;
	selp.b32 	%r216, %r215, %r214, %p156;
	mov.b32 	%r217, 0;
	mov.b64 	%fd348, {%r217, %r216};
	selp.f64 	%fd660, %fd348, %fd347, %p161;
	add.f64 	%fd349, %fd162, 0dC000000000000000;
	{
	.reg .b32 %temp; 
	mov.b64 	{%temp, %r218}, %fd349;
	}
	and.b32  	%r219, %r218, 2146435072;
	setp.ne.s32 	%p162, %r219, 2146435072;
	@%p162 bra 	$L__BB4_136;
	setp.nan.f64 	%p163, %fd162, %fd162;
	@%p163 bra 	$L__BB4_135;
	setp.neu.f64 	%p164, %fd163, 0d7FF0000000000000;
	@%p164 bra 	$L__BB4_136;
	setp.lt.s32 	%p165, %r48, 0;
	selp.b32 	%r220, %r30, %r29, %p2;
	selp.b32 	%r221, %r220, %r29, %p165;
	mov.b32 	%r222, 0;
	mov.b64 	%fd660, {%r222, %r221};
	bra.uni 	$L__BB4_136;
$L__BB4_135:
	mov.f64 	%fd350, 0dC000000000000000;
	add.rn.f64 	%fd660, %fd162, %fd350;
$L__BB4_136:
	setp.eq.f64 	%p166, %fd162, 0d3FF0000000000000;
	selp.f64 	%fd351, 0d3FF0000000000000, %fd660, %p166;
	add.f64 	%fd352, %fd671, %fd119;
	add.f64 	%fd353, %fd352, %fd126;
	add.f64 	%fd354, %fd353, %fd133;
	add.f64 	%fd355, %fd354, %fd140;
	add.f64 	%fd356, %fd355, %fd147;
	add.f64 	%fd357, %fd356, %fd154;
	add.f64 	%fd358, %fd357, %fd161;
	add.f64 	%fd671, %fd358, %fd351;
	sub.s32 	%r223, %r74, %r526;
	setp.lt.u32 	%p167, %r223, 5120;
	@%p167 bra 	$L__BB4_171;
	add.s32 	%r526, %r526, 5120;
	setp.le.u32 	%p168, %r526, %r39;
	@%p168 bra 	$L__BB4_96;
$L__BB4_138:
	setp.le.u32 	%p169, %r74, %r526;
	@%p169 bra 	$L__BB4_171;
	sub.s32 	%r51, %r74, %r526;
	setp.ge.s32 	%p170, %r26, %r51;
	@%p170 bra 	$L__BB4_171;
	not.b32 	%r224, %r26;
	add.s32 	%r225, %r74, %r224;
	sub.s32 	%r52, %r225, %r526;
	mul.hi.u32 	%r226, %r52, -858993459;
	shr.u32 	%r227, %r226, 9;
	add.s32 	%r53, %r227, 1;
	and.b32  	%r228, %r227, 3;
	setp.eq.s32 	%p171, %r228, 3;
	mov.u32 	%r530, %r26;
	@%p171 bra 	$L__BB4_148;
	add.s32 	%r528, %r26, %r526;
	and.b32  	%r229, %r53, 3;
	neg.s32 	%r527, %r229;
	mov.u32 	%r530, %r26;
$L__BB4_142:
	.pragma "nounroll";
	setp.lt.s32 	%p172, %r27, 0;
	setp.eq.s32 	%p173, %r28, 1062207488;
	mul.wide.u32 	%rd15, %r528, 8;
	add.s64 	%rd16, %rd2, %rd15;
	ld.global.f64 	%fd171, [%rd16];
	{
	.reg .b32 %temp; 
	mov.b64 	{%temp, %r59}, %fd171;
	}
	abs.f64 	%fd172, %fd171;
	{ // callseq 36, 0
	.param .b64 param0;
	st.param.f64 	[param0], %fd172;
	.param .b64 param1;
	st.param.f64 	[param1], 0dC000000000000000;
	.param .b64 retval0;
	call.uni (retval0), 
	__internal_accurate_pow, 
	(
	param0, 
	param1
	);
	ld.param.f64 	%fd360, [retval0];
	} // callseq 36
	setp.lt.s32 	%p175, %r59, 0;
	neg.f64 	%fd362, %fd360;
	selp.f64 	%fd363, %fd362, %fd360, %p173;
	selp.f64 	%fd364, %fd363, %fd360, %p175;
	setp.eq.f64 	%p176, %fd171, 0d0000000000000000;
	selp.b32 	%r230, %r59, 0, %p173;
	or.b32  	%r231, %r230, 2146435072;
	selp.b32 	%r232, %r231, %r230, %p172;
	mov.b32 	%r233, 0;
	mov.b64 	%fd365, {%r233, %r232};
	selp.f64 	%fd663, %fd365, %fd364, %p176;
	add.f64 	%fd366, %fd171, 0dC000000000000000;
	{
	.reg .b32 %temp; 
	mov.b64 	{%temp, %r234}, %fd366;
	}
	and.b32  	%r235, %r234, 2146435072;
	setp.ne.s32 	%p177, %r235, 2146435072;
	@%p177 bra 	$L__BB4_147;
	setp.nan.f64 	%p178, %fd171, %fd171;
	@%p178 bra 	$L__BB4_146;
	setp.neu.f64 	%p179, %fd172, 0d7FF0000000000000;
	@%p179 bra 	$L__BB4_147;
	setp.lt.s32 	%p180, %r59, 0;
	selp.b32 	%r236, %r30, %r29, %p2;
	selp.b32 	%r237, %r236, %r29, %p180;
	mov.b32 	%r238, 0;
	mov.b64 	%fd663, {%r238, %r237};
	bra.uni 	$L__BB4_147;
$L__BB4_146:
	mov.f64 	%fd367, 0dC000000000000000;
	add.rn.f64 	%fd663, %fd171, %fd367;
$L__BB4_147:
	setp.eq.f64 	%p181, %fd171, 0d3FF0000000000000;
	selp.f64 	%fd368, 0d3FF0000000000000, %fd663, %p181;
	add.f64 	%fd671, %fd671, %fd368;
	add.s32 	%r530, %r530, 640;
	add.s32 	%r528, %r528, 640;
	add.s32 	%r527, %r527, 1;
	setp.ne.s32 	%p182, %r527, 0;
	@%p182 bra 	$L__BB4_142;
$L__BB4_148:
	setp.lt.u32 	%p183, %r52, 1920;
	@%p183 bra 	$L__BB4_171;
	add.s32 	%r532, %r530, 1280;
	add.s32 	%r531, %r530, %r526;
$L__BB4_150:
	mov.u32 	%r67, %r532;
	setp.lt.s32 	%p184, %r27, 0;
	setp.eq.s32 	%p185, %r28, 1062207488;
	mul.wide.u32 	%rd17, %r531, 8;
	add.s64 	%rd18, %rd2, %rd17;
	ld.global.f64 	%fd181, [%rd18];
	{
	.reg .b32 %temp; 
	mov.b64 	{%temp, %r68}, %fd181;
	}
	abs.f64 	%fd182, %fd181;
	{ // callseq 37, 0
	.param .b64 param0;
	st.param.f64 	[param0], %fd182;
	.param .b64 param1;
	st.param.f64 	[param1], 0dC000000000000000;
	.param .b64 retval0;
	call.uni (retval0), 
	__internal_accurate_pow, 
	(
	param0, 
	param1
	);
	ld.param.f64 	%fd369, [retval0];
	} // callseq 37
	setp.lt.s32 	%p187, %r68, 0;
	neg.f64 	%fd371, %fd369;
	selp.f64 	%fd372, %fd371, %fd369, %p185;
	selp.f64 	%fd373, %fd372, %fd369, %p187;
	setp.eq.f64 	%p188, %fd181, 0d0000000000000000;
	selp.b32 	%r239, %r68, 0, %p185;
	or.b32  	%r240, %r239, 2146435072;
	selp.b32 	%r241, %r240, %r239, %p184;
	mov.b32 	%r242, 0;
	mov.b64 	%fd374, {%r242, %r241};
	selp.f64 	%fd667, %fd374, %fd373, %p188;
	add.f64 	%fd375, %fd181, 0dC000000000000000;
	{
	.reg .b32 %temp; 
	mov.b64 	{%temp, %r243}, %fd375;
	}
	and.b32  	%r244, %r243, 2146435072;
	setp.ne.s32 	%p189, %r244, 2146435072;
	@%p189 bra 	$L__BB4_155;
	setp.num.f64 	%p190, %fd181, %fd181;
	@%p190 bra 	$L__BB4_153;
	mov.f64 	%fd376, 0dC000000000000000;
	add.rn.f64 	%fd667, %fd181, %fd376;
	bra.uni 	$L__BB4_155;
$L__BB4_153:
	setp.neu.f64 	%p191, %fd182, 0d7FF0000000000000;
	@%p191 bra 	$L__BB4_155;
	setp.lt.s32 	%p192, %r68, 0;
	selp.b32 	%r245, %r30, %r29, %p2;
	selp.b32 	%r246, %r245, %r29, %p192;
	mov.b32 	%r247, 0;
	mov.b64 	%fd667, {%r247, %r246};
$L__BB4_155:
	setp.lt.s32 	%p193, %r27, 0;
	setp.eq.s32 	%p194, %r28, 1062207488;
	setp.eq.f64 	%p196, %fd181, 0d3FF0000000000000;
	selp.f64 	%fd377, 0d3FF0000000000000, %fd667, %p196;
	add.f64 	%fd187, %fd671, %fd377;
	add.s32 	%r248, %r531, 640;
	mul.wide.u32 	%rd19, %r248, 8;
	add.s64 	%rd20, %rd2, %rd19;
	ld.global.f64 	%fd188, [%rd20];
	{
	.reg .b32 %temp; 
	mov.b64 	{%temp, %r69}, %fd188;
	}
	abs.f64 	%fd189, %fd188;
	{ // callseq 38, 0
	.param .b64 param0;
	st.param.f64 	[param0], %fd189;
	.param .b64 param1;
	st.param.f64 	[param1], 0dC000000000000000;
	.param .b64 retval0;
	call.uni (retval0), 
	__internal_accurate_pow, 
	(
	param0, 
	param1
	);
	ld.param.f64 	%fd378, [retval0];
	} // callseq 38
	setp.lt.s32 	%p197, %r69, 0;
	neg.f64 	%fd380, %fd378;
	selp.f64 	%fd381, %fd380, %fd378, %p194;
	selp.f64 	%fd382, %fd381, %fd378, %p197;
	setp.eq.f64 	%p198, %fd188, 0d0000000000000000;
	selp.b32 	%r249, %r69, 0, %p194;
	or.b32  	%r250, %r249, 2146435072;
	selp.b32 	%r251, %r250, %r249, %p193;
	mov.b32 	%r252, 0;
	mov.b64 	%fd383, {%r252, %r251};
	selp.f64 	%fd668, %fd383, %fd382, %p198;
	add.f64 	%fd384, %fd188, 0dC000000000000000;
	{
	.reg .b32 %temp; 
	mov.b64 	{%temp, %r253}, %fd384;
	}
	and.b32  	%r254, %r253, 2146435072;
	setp.ne.s32 	%p199, %r254, 2146435072;
	@%p199 bra 	$L__BB4_160;
	setp.nan.f64 	%p200, %fd188, %fd188;
	@%p200 bra 	$L__BB4_159;
	setp.neu.f64 	%p201, %fd189, 0d7FF0000000000000;
	@%p201 bra 	$L__BB4_160;
	setp.lt.s32 	%p202, %r69, 0;
	selp.b32 	%r255, %r30, %r29, %p2;
	selp.b32 	%r256, %r255, %r29, %p202;
	mov.b32 	%r257, 0;
	mov.b64 	%fd668, {%r257, %r256};
	bra.uni 	$L__BB4_160;
$L__BB4_159:
	mov.f64 	%fd385, 0dC000000000000000;
	add.rn.f64 	%fd668, %fd188, %fd385;
$L__BB4_160:
	setp.lt.s32 	%p203, %r27, 0;
	setp.eq.s32 	%p204, %r28, 1062207488;
	setp.eq.f64 	%p206, %fd188, 0d3FF0000000000000;
	selp.f64 	%fd386, 0d3FF0000000000000, %fd668, %p206;
	add.f64 	%fd194, %fd187, %fd386;
	add.s32 	%r258, %r531, 1280;
	mul.wide.u32 	%rd21, %r258, 8;
	add.s64 	%rd22, %rd2, %rd21;
	ld.global.f64 	%fd195, [%rd22];
	{
	.reg .b32 %temp; 
	mov.b64 	{%temp, %r70}, %fd195;
	}
	abs.f64 	%fd196, %fd195;
	{ // callseq 39, 0
	.param .b64 param0;
	st.param.f64 	[param0], %fd196;
	.param .b64 param1;
	st.param.f64 	[param1], 0dC000000000000000;
	.param .b64 retval0;
	call.uni (retval0), 
	__internal_accurate_pow, 
	(
	param0, 
	param1
	);
	ld.param.f64 	%fd387, [retval0];
	} // callseq 39
	setp.lt.s32 	%p207, %r70, 0;
	neg.f64 	%fd389, %fd387;
	selp.f64 	%fd390, %fd389, %fd387, %p204;
	selp.f64 	%fd391, %fd390, %fd387, %p207;
	setp.eq.f64 	%p208, %fd195, 0d0000000000000000;
	selp.b32 	%r259, %r70, 0, %p204;
	or.b32  	%r260, %r259, 2146435072;
	selp.b32 	%r261, %r260, %r259, %p203;
	mov.b32 	%r262, 0;
	mov.b64 	%fd392, {%r262, %r261};
	selp.f64 	%fd669, %fd392, %fd391, %p208;
	add.f64 	%fd393, %fd195, 0dC000000000000000;
	{
	.reg .b32 %temp; 
	mov.b64 	{%temp, %r263}, %fd393;
	}
	and.b32  	%r264, %r263, 2146435072;
	setp.ne.s32 	%p209, %r264, 2146435072;
	@%p209 bra 	$L__BB4_165;
	setp.nan.f64 	%p210, %fd195, %fd195;
	@%p210 bra 	$L__BB4_164;
	setp.neu.f64 	%p211, %fd196, 0d7FF0000000000000;
	@%p211 bra 	$L__BB4_165;
	setp.lt.s32 	%p212, %r70, 0;
	selp.b32 	%r265, %r30, %r29, %p2;
	selp.b32 	%r266, %r265, %r29, %p212;
	mov.b32 	%r267, 0;
	mov.b64 	%fd669, {%r267, %r266};
	bra.uni 	$L__BB4_165;
$L__BB4_164:
	mov.f64 	%fd394, 0dC000000000000000;
	add.rn.f64 	%fd669, %fd195, %fd394;
$L__BB4_165:
	setp.lt.s32 	%p213, %r27, 0;
	setp.eq.s32 	%p214, %r28, 1062207488;
	setp.eq.f64 	%p216, %fd195, 0d3FF0000000000000;
	selp.f64 	%fd395, 0d3FF0000000000000, %fd669, %p216;
	add.f64 	%fd201, %fd194, %fd395;
	add.s32 	%r268, %r531, 1920;
	mul.wide.u32 	%rd23, %r268, 8;
	add.s64 	%rd24, %rd2, %rd23;
	ld.global.f64 	%fd202, [%rd24];
	{
	.reg .b32 %temp; 
	mov.b64 	{%temp, %r71}, %fd202;
	}
	abs.f64 	%fd203, %fd202;
	{ // callseq 40, 0
	.param .b64 param0;
	st.param.f64 	[param0], %fd203;
	.param .b64 param1;
	st.param.f64 	[param1], 0dC000000000000000;
	.param .b64 retval0;
	call.uni (retval0), 
	__internal_accurate_pow, 
	(
	param0, 
	param1
	);
	ld.param.f64 	%fd396, [retval0];
	} // callseq 40
	setp.lt.s32 	%p217, %r71, 0;
	neg.f64 	%fd398, %fd396;
	selp.f64 	%fd399, %fd398, %fd396, %p214;
	selp.f64 	%fd400, %fd399, %fd396, %p217;
	setp.eq.f64 	%p218, %fd202, 0d0000000000000000;
	selp.b32 	%r269, %r71, 0, %p214;
	or.b32  	%r270, %r269, 2146435072;
	selp.b32 	%r271, %r270, %r269, %p213;
	mov.b32 	%r272, 0;
	mov.b64 	%fd401, {%r272, %r271};
	selp.f64 	%fd670, %fd401, %fd400, %p218;
	add.f64 	%fd402, %fd202, 0dC000000000000000;
	{
	.reg .b32 %temp; 
	mov.b64 	{%temp, %r273}, %fd402;
	}
	and.b32  	%r274, %r273, 2146435072;
	setp.ne.s32 	%p219, %r274, 2146435072;
	@%p219 bra 	$L__BB4_170;
	setp.nan.f64 	%p220, %fd202, %fd202;
	@%p220 bra 	$L__BB4_169;
	setp.neu.f64 	%p221, %fd203, 0d7FF0000000000000;
	@%p221 bra 	$L__BB4_170;
	setp.lt.s32 	%p222, %r71, 0;
	selp.b32 	%r275, %r30, %r29, %p2;
	selp.b32 	%r276, %r275, %r29, %p222;
	mov.b32 	%r277, 0;
	mov.b64 	%fd670, {%r277, %r276};
	bra.uni 	$L__BB4_170;
$L__BB4_169:
	mov.f64 	%fd403, 0dC000000000000000;
	add.rn.f64 	%fd670, %fd202, %fd403;
$L__BB4_170:
	setp.eq.f64 	%p223, %fd202, 0d3FF0000000000000;
	selp.f64 	%fd404, 0d3FF0000000000000, %fd670, %p223;
	add.f64 	%fd671, %fd201, %fd404;
	add.s32 	%r532, %r67, 2560;
	add.s32 	%r278, %r67, 1280;
	add.s32 	%r531, %r531, 2560;
	setp.lt.s32 	%p224, %r278, %r51;
	@%p224 bra 	$L__BB4_150;
$L__BB4_171:
	// begin inline asm
	mov.u32 %r279, %laneid;
	// end inline asm
	mov.b64 	%rd25, %fd671;
	mov.b64 	{%r281, %r286}, %rd25;
	mov.b32 	%r287, 1;
	mov.b32 	%r328, 31;
	mov.b32 	%r329, -1;
	// begin inline asm
	shfl.sync.down.b32 %r280, %r281, %r287, %r328, %r329;
	// end inline asm
	// begin inline asm
	shfl.sync.down.b32 %r285, %r286, %r287, %r328, %r329;
	// end inline asm
	mov.b64 	%rd26, {%r280, %r285};
	mov.b64 	%fd405, %rd26;
	setp.gt.s32 	%p225, %r279, 30;
	add.f64 	%fd406, %fd671, %fd405;
	selp.f64 	%fd407, %fd671, %fd406, %p225;
	mov.b64 	%rd27, %fd407;
	mov.b64 	{%r291, %r296}, %rd27;
	mov.b32 	%r297, 2;
	// begin inline asm
	shfl.sync.down.b32 %r290, %r291, %r297, %r328, %r329;
	// end inline asm
	// begin inline asm
	shfl.sync.down.b32 %r295, %r296, %r297, %r328, %r329;
	// end inline asm
	mov.b64 	%rd28, {%r290, %r295};
	mov.b64 	%fd408, %rd28;
	setp.gt.s32 	%p226, %r279, 29;
	add.f64 	%fd409, %fd407, %fd408;
	selp.f64 	%fd410, %fd407, %fd409, %p226;
	mov.b64 	%rd29, %fd410;
	mov.b64 	{%r301, %r306}, %rd29;
	mov.b32 	%r307, 4;
	// begin inline asm
	shfl.sync.down.b32 %r300, %r301, %r307, %r328, %r329;
	// end inline asm
	// begin inline asm
	shfl.sync.down.b32 %r305, %r306, %r307, %r328, %r329;
	// end inline asm
	mov.b64 	%rd30, {%r300, %r305};
	mov.b64 	%fd411, %rd30;
	setp.gt.s32 	%p227, %r279, 27;
	add.f64 	%fd412, %fd410, %fd411;
	selp.f64 	%fd413, %fd410, %fd412, %p227;
	mov.b64 	%rd31, %fd413;
	mov.b64 	{%r311, %r316}, %rd31;
	mov.b32 	%r317, 8;
	// begin inline asm
	shfl.sync.down.b32 %r310, %r311, %r317, %r328, %r329;
	// end inline asm
	// begin inline asm
	shfl.sync.down.b32 %r315, %r316, %r317, %r328, %r329;
	// end inline asm
	mov.b64 	%rd32, {%r310, %r315};
	mov.b64 	%fd414, %rd32;
	setp.gt.s32 	%p228, %r279, 23;
	add.f64 	%fd415, %fd413, %fd414;
	selp.f64 	%fd416, %fd413, %fd415, %p228;
	mov.b64 	%rd33, %fd416;
	mov.b64 	{%r321, %r326}, %rd33;
	mov.b32 	%r327, 16;
	// begin inline asm
	shfl.sync.down.b32 %r320, %r321, %r327, %r328, %r329;
	// end inline asm
	// begin inline asm
	shfl.sync.down.b32 %r325, %r326, %r327, %r328, %r329;
	// end inline asm
	mov.b64 	%rd34, {%r320, %r325};
	mov.b64 	%fd417, %rd34;
	setp.gt.s32 	%p229, %r279, 15;
	add.f64 	%fd210, %fd416, %fd417;
	selp.f64 	%fd672, %fd416, %fd210, %p229;
	setp.ne.s32 	%p230, %r279, 0;
	@%p230 bra 	$L__BB4_173;
	shr.u32 	%r330, %r26, 2;
	and.b32  	%r331, %r330, 248;
	mov.u32 	%r332, _ZZN3cub18CUB_300001_SM_10006detail6reduce28DeviceReduceSingleTileKernelINS2_10policy_hubIdjN4cuda3std3__44plusIdEEE10Policy1000EN6thrust24THRUST_300001_SM_1000_NS6detail15normal_iteratorINSD_10device_ptrIdEEEEPdjS9_dd9WeightSumEEvT0_T1_T2_T3_T4_T6_E12temp_storage;
	add.s32 	%r333, %r332, %r331;
	st.shared.f64 	[%r333+24], %fd210;
$L__BB4_173:
	bar.sync 	0;
	setp.ne.s32 	%p231, %r26, 0;
	@%p231 bra 	$L__BB4_175;
	ld.shared.f64 	%fd418, [_ZZN3cub18CUB_300001_SM_10006detail6reduce28DeviceReduceSingleTileKernelINS2_10policy_hubIdjN4cuda3std3__44plusIdEEE10Policy1000EN6thrust24THRUST_300001_SM_1000_NS6detail15normal_iteratorINSD_10device_ptrIdEEEEPdjS9_dd9WeightSumEEvT0_T1_T2_T3_T4_T6_E12temp_storage+32];
	add.f64 	%fd419, %fd672, %fd418;
	ld.shared.f64 	%fd420, [_ZZN3cub18CUB_300001_SM_10006detail6reduce28DeviceReduceSingleTileKernelINS2_10policy_hubIdjN4cuda3std3__44plusIdEEE10Policy1000EN6thrust24THRUST_300001_SM_1000_NS6detail15normal_iteratorINSD_10device_ptrIdEEEEPdjS9_dd9WeightSumEEvT0_T1_T2_T3_T4_T6_E12temp_storage+40];
	add.f64 	%fd421, %fd419, %fd420;
	ld.shared.f64 	%fd422, [_ZZN3cub18CUB_300001_SM_10006detail6reduce28DeviceReduceSingleTileKernelINS2_10policy_hubIdjN4cuda3std3__44plusIdEEE10Policy1000EN6thrust24THRUST_300001_SM_1000_NS6detail15normal_iteratorINSD_10device_ptrIdEEEEPdjS9_dd9WeightSumEEvT0_T1_T2_T3_T4_T6_E12temp_storage+48];
	add.f64 	%fd423, %fd421, %fd422;
	ld.shared.f64 	%fd424, [_ZZN3cub18CUB_300001_SM_10006detail6reduce28DeviceReduceSingleTileKernelINS2_10policy_hubIdjN4cuda3std3__44plusIdEEE10Policy1000EN6thrust24THRUST_300001_SM_1000_NS6detail15normal_iteratorINSD_10device_ptrIdEEEEPdjS9_dd9WeightSumEEvT0_T1_T2_T3_T4_T6_E12temp_storage+56];
	add.f64 	%fd425, %fd423, %fd424;
	ld.shared.f64 	%fd426, [_ZZN3cub18CUB_300001_SM_10006detail6reduce28DeviceReduceSingleTileKernelINS2_10policy_hubIdjN4cuda3std3__44plusIdEEE10Policy1000EN6thrust24THRUST_300001_SM_1000_NS6detail15normal_iteratorINSD_10device_ptrIdEEEEPdjS9_dd9WeightSumEEvT0_T1_T2_T3_T4_T6_E12temp_storage+64];
	add.f64 	%fd427, %fd425, %fd426;
	ld.shared.f64 	%fd428, [_ZZN3cub18CUB_300001_SM_10006detail6reduce28DeviceReduceSingleTileKernelINS2_10policy_hubIdjN4cuda3std3__44plusIdEEE10Policy1000EN6thrust24THRUST_300001_SM_1000_NS6detail15normal_iteratorINSD_10device_ptrIdEEEEPdjS9_dd9WeightSumEEvT0_T1_T2_T3_T4_T6_E12temp_storage+72];
	add.f64 	%fd429, %fd427, %fd428;
	ld.shared.f64 	%fd430, [_ZZN3cub18CUB_300001_SM_10006detail6reduce28DeviceReduceSingleTileKernelINS2_10policy_hubIdjN4cuda3std3__44plusIdEEE10Policy1000EN6thrust24THRUST_300001_SM_1000_NS6detail15normal_iteratorINSD_10device_ptrIdEEEEPdjS9_dd9WeightSumEEvT0_T1_T2_T3_T4_T6_E12temp_storage+80];
	add.f64 	%fd431, %fd429, %fd430;
	ld.shared.f64 	%fd432, [_ZZN3cub18CUB_300001_SM_10006detail6reduce28DeviceReduceSingleTileKernelINS2_10policy_hubIdjN4cuda3std3__44plusIdEEE10Policy1000EN6thrust24THRUST_300001_SM_1000_NS6detail15normal_iteratorINSD_10device_ptrIdEEEEPdjS9_dd9WeightSumEEvT0_T1_T2_T3_T4_T6_E12temp_storage+88];
	add.f64 	%fd433, %fd431, %fd432;
	ld.shared.f64 	%fd434, [_ZZN3cub18CUB_300001_SM_10006detail6reduce28DeviceReduceSingleTileKernelINS2_10policy_hubIdjN4cuda3std3__44plusIdEEE10Policy1000EN6thrust24THRUST_300001_SM_1000_NS6detail15normal_iteratorINSD_10device_ptrIdEEEEPdjS9_dd9WeightSumEEvT0_T1_T2_T3_T4_T6_E12temp_storage+96];
	add.f64 	%fd435, %fd433, %fd434;
	ld.shared.f64 	%fd436, [_ZZN3cub18CUB_300001_SM_10006detail6reduce28DeviceReduceSingleTileKernelINS2_10policy_hubIdjN4cuda3std3__44plusIdEEE10Policy1000EN6thrust24THRUST_300001_SM_1000_NS6detail15normal_iteratorINSD_10device_ptrIdEEEEPdjS9_dd9WeightSumEEvT0_T1_T2_T3_T4_T6_E12temp_storage+104];
	add.f64 	%fd437, %fd435, %fd436;
	ld.shared.f64 	%fd438, [_ZZN3cub18CUB_300001_SM_10006detail6reduce28DeviceReduceSingleTileKernelINS2_10policy_hubIdjN4cuda3std3__44plusIdEEE10Policy1000EN6thrust24THRUST_300001_SM_1000_NS6detail15normal_iteratorINSD_10device_ptrIdEEEEPdjS9_dd9WeightSumEEvT0_T1_T2_T3_T4_T6_E12temp_storage+112];
	add.f64 	%fd439, %fd437, %fd438;
	ld.shared.f64 	%fd440, [_ZZN3cub18CUB_300001_SM_10006detail6reduce28DeviceReduceSingleTileKernelINS2_10policy_hubIdjN4cuda3std3__44plusIdEEE10Policy1000EN6thrust24THRUST_300001_SM_1000_NS6detail15normal_iteratorINSD_10device_ptrIdEEEEPdjS9_dd9WeightSumEEvT0_T1_T2_T3_T4_T6_E12temp_storage+120];
	add.f64 	%fd441, %fd439, %fd440;
	ld.shared.f64 	%fd442, [_ZZN3cub18CUB_300001_SM_10006detail6reduce28DeviceReduceSingleTileKernelINS2_10policy_hubIdjN4cuda3std3__44plusIdEEE10Policy1000EN6thrust24THRUST_300001_SM_1000_NS6detail15normal_iteratorINSD_10device_ptrIdEEEEPdjS9_dd9WeightSumEEvT0_T1_T2_T3_T4_T6_E12temp_storage+128];
	add.f64 	%fd443, %fd441, %fd442;
	ld.shared.f64 	%fd444, [_ZZN3cub18CUB_300001_SM_10006detail6reduce28DeviceReduceSingleTileKernelINS2_10policy_hubIdjN4cuda3std3__44plusIdEEE10Policy1000EN6thrust24THRUST_300001_SM_1000_NS6detail15normal_iteratorINSD_10device_ptrIdEEEEPdjS9_dd9WeightSumEEvT0_T1_T2_T3_T4_T6_E12temp_storage+136];
	add.f64 	%fd445, %fd443, %fd444;
	ld.shared.f64 	%fd446, [_ZZN3cub18CUB_300001_SM_10006detail6reduce28DeviceReduceSingleTileKernelINS2_10policy_hubIdjN4cuda3std3__44plusIdEEE10Policy1000EN6thrust24THRUST_300001_SM_1000_NS6detail15normal_iteratorINSD_10device_ptrIdEEEEPdjS9_dd9WeightSumEEvT0_T1_T2_T3_T4_T6_E12temp_storage+144];
	add.f64 	%fd447, %fd445, %fd446;
	ld.shared.f64 	%fd448, [_ZZN3cub18CUB_300001_SM_10006detail6reduce28DeviceReduceSingleTileKernelINS2_10policy_hubIdjN4cuda3std3__44plusIdEEE10Policy1000EN6thrust24THRUST_300001_SM_1000_NS6detail15normal_iteratorINSD_10device_ptrIdEEEEPdjS9_dd9WeightSumEEvT0_T1_T2_T3_T4_T6_E12temp_storage+152];
	add.f64 	%fd449, %fd447, %fd448;
	ld.shared.f64 	%fd450, [_ZZN3cub18CUB_300001_SM_10006detail6reduce28DeviceReduceSingleTileKernelINS2_10policy_hubIdjN4cuda3std3__44plusIdEEE10Policy1000EN6thrust24THRUST_300001_SM_1000_NS6detail15normal_iteratorINSD_10device_ptrIdEEEEPdjS9_dd9WeightSumEEvT0_T1_T2_T3_T4_T6_E12temp_storage+160];
	add.f64 	%fd451, %fd449, %fd450;
	ld.shared.f64 	%fd452, [_ZZN3cub18CUB_300001_SM_10006detail6reduce28DeviceReduceSingleTileKernelINS2_10policy_hubIdjN4cuda3std3__44plusIdEEE10Policy1000EN6thrust24THRUST_300001_SM_1000_NS6detail15normal_iteratorINSD_10device_ptrIdEEEEPdjS9_dd9WeightSumEEvT0_T1_T2_T3_T4_T6_E12temp_storage+168];
	add.f64 	%fd453, %fd451, %fd452;
	ld.shared.f64 	%fd454, [_ZZN3cub18CUB_300001_SM_10006detail6reduce28DeviceReduceSingleTileKernelINS2_10policy_hubIdjN4cuda3std3__44plusIdEEE10Policy1000EN6thrust24THRUST_300001_SM_1000_NS6detail15normal_iteratorINSD_10device_ptrIdEEEEPdjS9_dd9WeightSumEEvT0_T1_T2_T3_T4_T6_E12temp_storage+176];
	add.f64 	%fd672, %fd453, %fd454;
$L__BB4_175:
	mov.u32 	%r518, %tid.x;
	setp.ne.s32 	%p339, %r518, 0;
	@%p339 bra 	$L__BB4_177;
	add.f64 	%fd630, %fd214, %fd672;
	st.global.f64 	[%rd1], %fd630;
$L__BB4_177:
	ret;

}
	// .globl	_ZN3cub18CUB_300001_SM_10006detail6reduce18DeviceReduceKernelINS2_10policy_hubIdjN4cuda3std3__44plusIdEEE10Policy1000EN6thrust24THRUST_300001_SM_1000_NS6detail15normal_iteratorINSD_10device_ptrIdEEEEjS9_d9WeightSumEEvT0_PT3_T1_NS0_13GridEvenShareISN_EET2_T4_
.visible .entry _ZN3cub18CUB_300001_SM_10006detail6reduce18DeviceReduceKernelINS2_10policy_hubIdjN4cuda3std3__44plusIdEEE10Policy1000EN6thrust24THRUST_300001_SM_1000_NS6detail15normal_iteratorINSD_10device_ptrIdEEEEjS9_d9WeightSumEEvT0_PT3_T1_NS0_13GridEvenShareISN_EET2_T4_(
	.param .align 8 .b8 _ZN3cub18CUB_300001_SM_10006detail6reduce18DeviceReduceKernelINS2_10policy_hubIdjN4cuda3std3__44plusIdEEE10Policy1000EN6thrust24THRUST_300001_SM_1000_NS6detail15normal_iteratorINSD_10device_ptrIdEEEEjS9_d9WeightSumEEvT0_PT3_T1_NS0_13GridEvenShareISN_EET2_T4__param_0[8],
	.param .u64 .ptr .align 1 _ZN3cub18CUB_300001_SM_10006detail6reduce18DeviceReduceKernelINS2_10policy_hubIdjN4cuda3std3__44plusIdEEE10Policy1000EN6thrust24THRUST_300001_SM_1000_NS6detail15normal_iteratorINSD_10device_ptrIdEEEEjS9_d9WeightSumEEvT0_PT3_T1_NS0_13GridEvenShareISN_EET2_T4__param_1,
	.param .u32 _ZN3cub18CUB_300001_SM_10006detail6reduce18DeviceReduceKernelINS2_10policy_hubIdjN4cuda3std3__44plusIdEEE10Policy1000EN6thrust24THRUST_300001_SM_1000_NS6detail15normal_iteratorINSD_10device_ptrIdEEEEjS9_d9WeightSumEEvT0_PT3_T1_NS0_13GridEvenShareISN_EET2_T4__param_2,
	.param .align 4 .b8 _ZN3cub18CUB_300001_SM_10006detail6reduce18DeviceReduceKernelINS2_10policy_hubIdjN4cuda3std3__44plusIdEEE10Policy1000EN6thrust24THRUST_300001_SM_1000_NS6detail15normal_iteratorINSD_10device_ptrIdEEEEjS9_d9WeightSumEEvT0_PT3_T1_NS0_13GridEvenShareISN_EET2_T4__param_3[40],
	.param .align 1 .b8 _ZN3cub18CUB_300001_SM_10006detail6reduce18DeviceReduceKernelINS2_10policy_hubIdjN4cuda3std3__44plusIdEEE10Policy1000EN6thrust24THRUST_300001_SM_1000_NS6detail15normal_iteratorINSD_10device_ptrIdEEEEjS9_d9WeightSumEEvT0_PT3_T1_NS0_13GridEvenShareISN_EET2_T4__param_4[1],
	.param .align 1 .b8 _ZN3cub18CUB_300001_SM_10006detail6reduce18DeviceReduceKernelINS2_10policy_hubIdjN4cuda3std3__44plusIdEEE10Policy1000EN6thrust24THRUST_300001_SM_1000_NS6detail15normal_iteratorINSD_10device_ptrIdEEEEjS9_d9WeightSumEEvT0_PT3_T1_NS0_13GridEvenShareISN_EET2_T4__param_5[1]
)
.maxntid 640
{
	.reg .pred 	%p<337>;
	.reg .b16 	%rs<4>;
	.reg .b32 	%r<639>;
	.reg .b64 	%rd<80>;
	.reg .b64 	%fd<669>;
	// demoted variable
	.shared .align 8 .b8 _ZZN3cub18CUB_300001_SM_10006detail6reduce18DeviceReduceKernelINS2_10policy_hubIdjN4cuda3std3__44plusIdEEE10Policy1000EN6thrust24THRUST_300001_SM_1000_NS6detail15normal_iteratorINSD_10device_ptrIdEEEEjS9_d9WeightSumEEvT0_PT3_T1_NS0_13GridEvenShareISN_EET2_T4_E12temp_storage[192];
	ld.param.u32 	%r104, [_ZN3cub18CUB_300001_SM_10006detail6reduce18DeviceReduceKernelINS2_10policy_hubIdjN4cuda3std3__44plusIdEEE10Policy1000EN6thrust24THRUST_300001_SM_1000_NS6detail15normal_iteratorINSD_10device_ptrIdEEEEjS9_d9WeightSumEEvT0_PT3_T1_NS0_13GridEvenShareISN_EET2_T4__param_3+24];
	ld.param.u32 	%r103, [_ZN3cub18CUB_300001_SM_10006detail6reduce18DeviceReduceKernelINS2_10policy_hubIdjN4cuda3std3__44plusIdEEE10Policy1000EN6thrust24THRUST_300001_SM_1000_NS6detail15normal_iteratorINSD_10device_ptrIdEEEEjS9_d9WeightSumEEvT0_PT3_T1_NS0_13GridEvenShareISN_EET2_T4__param_3+20];
	ld.param.u64 	%rd5, [_ZN3cub18CUB_300001_SM_10006detail6reduce18DeviceReduceKernelINS2_10policy_hubIdjN4cuda3std3__44plusIdEEE10Policy1000EN6thrust24THRUST_300001_SM_1000_NS6detail15normal_iteratorINSD_10device_ptrIdEEEEjS9_d9WeightSumEEvT0_PT3_T1_NS0_13GridEvenShareISN_EET2_T4__param_0];
	cvta.to.global.u64 	%rd1, %rd5;
	mov.u32 	%r108, %ctaid.x;
	mul.lo.s32 	%r2, %r108, 5120;
	sub.s32 	%r3, %r103, %r2;
	setp.gt.u32 	%p3, %r3, 5119;
	@%p3 bra 	$L__BB5_51;
	mov.u32 	%r4, %tid.x;
	setp.ge.u32 	%p229, %r4, %r3;
	mov.f64 	%fd640, 0d0000000000000000;
	mov.u32 	%r625, %r4;
	@%p229 bra 	$L__BB5_10;
	add.s32 	%r429, %r2, %r4;
	mul.wide.u32 	%rd44, %r429, 8;
	add.s64 	%rd45, %rd1, %rd44;
	ld.global.f64 	%fd1, [%rd45];
	{
	.reg .b32 %temp; 
	mov.b64 	{%temp, %r5}, %fd1;
	}
	mov.f64 	%fd454, 0dC000000000000000;
	{
	.reg .b32 %temp; 
	mov.b64 	{%temp, %r430}, %fd454;
	}
	and.b32  	%r7, %r430, 2146435072;
	setp.eq.s32 	%p230, %r7, 1062207488;
	abs.f64 	%fd2, %fd1;
	{ // callseq 68, 0
	.param .b64 param0;
	st.param.f64 	[param0], %fd2;
	.param .b64 param1;
	st.param.f64 	[param1], 0dC000000000000000;
	.param .b64 retval0;
	call.uni (retval0), 
	__internal_accurate_pow, 
	(
	param0, 
	param1
	);
	ld.param.f64 	%fd455, [retval0];
	} // callseq 68
	setp.lt.s32 	%p231, %r5, 0;
	neg.f64 	%fd457, %fd455;
	selp.f64 	%fd458, %fd457, %fd455, %p230;
	selp.f64 	%fd629, %fd458, %fd455, %p231;
	setp.neu.f64 	%p232, %fd1, 0d0000000000000000;
	@%p232 bra 	$L__BB5_4;
	setp.eq.s32 	%p233, %r7, 1062207488;
	selp.b32 	%r431, %r5, 0, %p233;
	setp.lt.s32 	%p234, %r430, 0;
	or.b32  	%r432, %r431, 2146435072;
	selp.b32 	%r433, %r432, %r431, %p234;
	mov.b32 	%r434, 0;
	mov.b64 	%fd629, {%r434, %r433};
$L__BB5_4:
	add.f64 	%fd459, %fd1, 0dC000000000000000;
	{
	.reg .b32 %temp; 
	mov.b64 	{%temp, %r435}, %fd459;
	}
	and.b32  	%r436, %r435, 2146435072;
	setp.ne.s32 	%p235, %r436, 2146435072;
	@%p235 bra 	$L__BB5_9;
	setp.num.f64 	%p236, %fd1, %fd1;
	@%p236 bra 	$L__BB5_7;
	mov.f64 	%fd460, 0dC000000000000000;
	add.rn.f64 	%fd629, %fd1, %fd460;
	bra.uni 	$L__BB5_9;
$L__BB5_7:
	setp.neu.f64 	%p237, %fd2, 0d7FF0000000000000;
	@%p237 bra 	$L__BB5_9;
	setp.lt.s32 	%p238, %r5, 0;
	setp.eq.s32 	%p239, %r7, 1062207488;
	setp.lt.s32 	%p240, %r430, 0;
	selp.b32 	%r438, 0, 2146435072, %p240;
	and.b32  	%r439, %r430, 2147483647;
	setp.ne.s32 	%p241, %r439, 1071644672;
	or.b32  	%r440, %r438, -2147483648;
	selp.b32 	%r441, %r440, %r438, %p241;
	selp.b32 	%r442, %r441, %r438, %p239;
	selp.b32 	%r443, %r442, %r438, %p238;
	mov.b32 	%r444, 0;
	mov.b64 	%fd629, {%r444, %r443};
$L__BB5_9:
	setp.eq.f64 	%p242, %fd1, 0d3FF0000000000000;
	selp.f64 	%fd640, 0d3FF0000000000000, %fd629, %p242;
	add.s32 	%r625, %r4, 640;
$L__BB5_10:
	setp.ge.u32 	%p243, %r625, %r3;
	@%p243 bra 	$L__BB5_42;
	mov.f64 	%fd462, 0dC000000000000000;
	{
	.reg .b32 %temp; 
	mov.b64 	{%temp, %r10}, %fd462;
	}
	and.b32  	%r11, %r10, 2146435072;
	setp.eq.s32 	%p244, %r11, 1062207488;
	setp.lt.s32 	%p245, %r10, 0;
	selp.b32 	%r12, 0, 2146435072, %p245;
	and.b32  	%r445, %r10, 2147483647;
	setp.ne.s32 	%p246, %r445, 1071644672;
	and.pred  	%p1, %p244, %p246;
	or.b32  	%r13, %r12, -2147483648;
	not.b32 	%r446, %r625;
	add.s32 	%r447, %r103, %r446;
	sub.s32 	%r14, %r447, %r2;
	mul.hi.u32 	%r448, %r14, -858993459;
	shr.u32 	%r449, %r448, 9;
	add.s32 	%r15, %r449, 1;
	and.b32  	%r450, %r449, 3;
	setp.eq.s32 	%p247, %r450, 3;
	@%p247 bra 	$L__BB5_19;
	add.s32 	%r623, %r625, %r2;
	and.b32  	%r451, %r15, 3;
	neg.s32 	%r622, %r451;
$L__BB5_13:
	.pragma "nounroll";
	setp.lt.s32 	%p248, %r10, 0;
	setp.eq.s32 	%p249, %r11, 1062207488;
	mul.wide.u32 	%rd46, %r623, 8;
	add.s64 	%rd47, %rd1, %rd46;
	ld.global.f64 	%fd12, [%rd47];
	{
	.reg .b32 %temp; 
	mov.b64 	{%temp, %r21}, %fd12;
	}
	abs.f64 	%fd13, %fd12;
	{ // callseq 69, 0
	.param .b64 param0;
	st.param.f64 	[param0], %fd13;
	.param .b64 param1;
	st.param.f64 	[param1], 0dC000000000000000;
	.param .b64 retval0;
	call.uni (retval0), 
	__internal_accurate_pow, 
	(
	param0, 
	param1
	);
	ld.param.f64 	%fd463, [retval0];
	} // callseq 69
	setp.lt.s32 	%p251, %r21, 0;
	neg.f64 	%fd465, %fd463;
	selp.f64 	%fd466, %fd465, %fd463, %p249;
	selp.f64 	%fd467, %fd466, %fd463, %p251;
	setp.eq.f64 	%p252, %fd12, 0d0000000000000000;
	selp.b32 	%r452, %r21, 0, %p249;
	or.b32  	%r453, %r452, 2146435072;
	selp.b32 	%r454, %r453, %r452, %p248;
	mov.b32 	%r455, 0;
	mov.b64 	%fd468, {%r455, %r454};
	selp.f64 	%fd632, %fd468, %fd467, %p252;
	add.f64 	%fd469, %fd12, 0dC000000000000000;
	{
	.reg .b32 %temp; 
	mov.b64 	{%temp, %r456}, %fd469;
	}
	and.b32  	%r457, %r456, 2146435072;
	setp.ne.s32 	%p253, %r457, 2146435072;
	@%p253 bra 	$L__BB5_18;
	setp.nan.f64 	%p254, %fd12, %fd12;
	@%p254 bra 	$L__BB5_17;
	setp.neu.f64 	%p255, %fd13, 0d7FF0000000000000;
	@%p255 bra 	$L__BB5_18;
	setp.lt.s32 	%p256, %r21, 0;
	selp.b32 	%r458, %r13, %r12, %p1;
	selp.b32 	%r459, %r458, %r12, %p256;
	mov.b32 	%r460, 0;
	mov.b64 	%fd632, {%r460, %r459};
	bra.uni 	$L__BB5_18;
$L__BB5_17:
	mov.f64 	%fd470, 0dC000000000000000;
	add.rn.f64 	%fd632, %fd12, %fd470;
$L__BB5_18:
	setp.eq.f64 	%p257, %fd12, 0d3FF0000000000000;
	selp.f64 	%fd471, 0d3FF0000000000000, %fd632, %p257;
	add.f64 	%fd640, %fd640, %fd471;
	add.s32 	%r625, %r625, 640;
	add.s32 	%r623, %r623, 640;
	add.s32 	%r622, %r622, 1;
	setp.ne.s32 	%p258, %r622, 0;
	@%p258 bra 	$L__BB5_13;
$L__BB5_19:
	setp.lt.u32 	%p259, %r14, 1920;
	@%p259 bra 	$L__BB5_42;
	add.s32 	%r627, %r625, 1280;
	add.s32 	%r626, %r625, %r2;
$L__BB5_21:
	mov.u32 	%r29, %r627;
	setp.lt.s32 	%p260, %r10, 0;
	setp.eq.s32 	%p261, %r11, 1062207488;
	mul.wide.u32 	%rd48, %r626, 8;
	add.s64 	%rd49, %rd1, %rd48;
	ld.global.f64 	%fd22, [%rd49];
	{
	.reg .b32 %temp; 
	mov.b64 	{%temp, %r30}, %fd22;
	}
	abs.f64 	%fd23, %fd22;
	{ // callseq 70, 0
	.param .b64 param0;
	st.param.f64 	[param0], %fd23;
	.param .b64 param1;
	st.param.f64 	[param1], 0dC000000000000000;
	.param .b64 retval0;
	call.uni (retval0), 
	__internal_accurate_pow, 
	(
	param0, 
	param1
	);
	ld.param.f64 	%fd472, [retval0];
	} // callseq 70
	setp.lt.s32 	%p263, %r30, 0;
	neg.f64 	%fd474, %fd472;
	selp.f64 	%fd475, %fd474, %fd472, %p261;
	selp.f64 	%fd476, %fd475, %fd472, %p263;
	setp.eq.f64 	%p264, %fd22, 0d0000000000000000;
	selp.b32 	%r461, %r30, 0, %p261;
	or.b32  	%r462, %r461, 2146435072;
	selp.b32 	%r463, %r462, %r461, %p260;
	mov.b32 	%r464, 0;
	mov.b64 	%fd477, {%r464, %r463};
	selp.f64 	%fd636, %fd477, %fd476, %p264;
	add.f64 	%fd478, %fd22, 0dC000000000000000;
	{
	.reg .b32 %temp; 
	mov.b64 	{%temp, %r465}, %fd478;
	}
	and.b32  	%r466, %r465, 2146435072;
	setp.ne.s32 	%p265, %r466, 2146435072;
	@%p265 bra 	$L__BB5_26;
	setp.num.f64 	%p266, %fd22, %fd22;
	@%p266 bra 	$L__BB5_24;
	mov.f64 	%fd479, 0dC000000000000000;
	add.rn.f64 	%fd636, %fd22, %fd479;
	bra.uni 	$L__BB5_26;
$L__BB5_24:
	setp.neu.f64 	%p267, %fd23, 0d7FF0000000000000;
	@%p267 bra 	$L__BB5_26;
	setp.lt.s32 	%p268, %r30, 0;
	selp.b32 	%r467, %r13, %r12, %p1;
	selp.b32 	%r468, %r467, %r12, %p268;
	mov.b32 	%r469, 0;
	mov.b64 	%fd636, {%r469, %r468};
$L__BB5_26:
	setp.lt.s32 	%p269, %r10, 0;
	setp.eq.s32 	%p270, %r11, 1062207488;
	setp.eq.f64 	%p272, %fd22, 0d3FF0000000000000;
	selp.f64 	%fd480, 0d3FF0000000000000, %fd636, %p272;
	add.f64 	%fd28, %fd640, %fd480;
	add.s32 	%r470, %r626, 640;
	mul.wide.u32 	%rd50, %r470, 8;
	add.s64 	%rd51, %rd1, %rd50;
	ld.global.f64 	%fd29, [%rd51];
	{
	.reg .b32 %temp; 
	mov.b64 	{%temp, %r31}, %fd29;
	}
	abs.f64 	%fd30, %fd29;
	{ // callseq 71, 0
	.param .b64 param0;
	st.param.f64 	[param0], %fd30;
	.param .b64 param1;
	st.param.f64 	[param1], 0dC000000000000000;
	.param .b64 retval0;
	call.uni (retval0), 
	__internal_accurate_pow, 
	(
	param0, 
	param1
	);
	ld.param.f64 	%fd481, [retval0];
	} // callseq 71
	setp.lt.s32 	%p273, %r31, 0;
	neg.f64 	%fd483, %fd481;
	selp.f64 	%fd484, %fd483, %fd481, %p270;
	selp.f64 	%fd485, %fd484, %fd481, %p273;
	setp.eq.f64 	%p274, %fd29, 0d0000000000000000;
	selp.b32 	%r471, %r31, 0, %p270;
	or.b32  	%r472, %r471, 2146435072;
	selp.b32 	%r473, %r472, %r471, %p269;
	mov.b32 	%r474, 0;
	mov.b64 	%fd486, {%r474, %r473};
	selp.f64 	%fd637, %fd486, %fd485, %p274;
	add.f64 	%fd487, %fd29, 0dC000000000000000;
	{
	.reg .b32 %temp; 
	mov.b64 	{%temp, %r475}, %fd487;
	}
	and.b32  	%r476, %r475, 2146435072;
	setp.ne.s32 	%p275, %r476, 2146435072;
	@%p275 bra 	$L__BB5_31;
	setp.nan.f64 	%p276, %fd29, %fd29;
	@%p276 bra 	$L__BB5_30;
	setp.neu.f64 	%p277, %fd30, 0d7FF0000000000000;
	@%p277 bra 	$L__BB5_31;
	setp.lt.s32 	%p278, %r31, 0;
	selp.b32 	%r477, %r13, %r12, %p1;
	selp.b32 	%r478, %r477, %r12, %p278;
	mov.b32 	%r479, 0;
	mov.b64 	%fd637, {%r479, %r478};
	bra.uni 	$L__BB5_31;
$L__BB5_30:
	mov.f64 	%fd488, 0dC000000000000000;
	add.rn.f64 	%fd637, %fd29, %fd488;
$L__BB5_31:
	setp.lt.s32 	%p279, %r10, 0;
	setp.eq.s32 	%p280, %r11, 1062207488;
	setp.eq.f64 	%p282, %fd29, 0d3FF0000000000000;
	selp.f64 	%fd489, 0d3FF0000000000000, %fd637, %p282;
	add.f64 	%fd35, %fd28, %fd489;
	add.s32 	%r480, %r626, 1280;
	mul.wide.u32 	%rd52, %r480, 8;
	add.s64 	%rd53, %rd1, %rd52;
	ld.global.f64 	%fd36, [%rd53];
	{
	.reg .b32 %temp; 
	mov.b64 	{%temp, %r32}, %fd36;
	}
	abs.f64 	%fd37, %fd36;
	{ // callseq 72, 0
	.param .b64 param0;
	st.param.f64 	[param0], %fd37;
	.param .b64 param1;
	st.param.f64 	[param1], 0dC000000000000000;
	.param .b64 retval0;
	call.uni (retval0), 
	__internal_accurate_pow, 
	(
	param0, 
	param1
	);
	ld.param.f64 	%fd490, [retval0];
	} // callseq 72
	setp.lt.s32 	%p283, %r32, 0;
	neg.f64 	%fd492, %fd490;
	selp.f64 	%fd493, %fd492, %fd490, %p280;
	selp.f64 	%fd494, %fd493, %fd490, %p283;
	setp.eq.f64 	%p284, %fd36, 0d0000000000000000;
	selp.b32 	%r481, %r32, 0, %p280;
	or.b32  	%r482, %r481, 2146435072;
	selp.b32 	%r483, %r482, %r481, %p279;
	mov.b32 	%r484, 0;
	mov.b64 	%fd495, {%r484, %r483};
	selp.f64 	%fd638, %fd495, %fd494, %p284;
	add.f64 	%fd496, %fd36, 0dC000000000000000;
	{
	.reg .b32 %temp; 
	mov.b64 	{%temp, %r485}, %fd496;
	}
	and.b32  	%r486, %r485, 2146435072;
	setp.ne.s32 	%p285, %r486, 2146435072;
	@%p285 bra 	$L__BB5_36;
	setp.nan.f64 	%p286, %fd36, %fd36;
	@%p286 bra 	$L__BB5_35;
	setp.neu.f64 	%p287, %fd37, 0d7FF0000000000000;
	@%p287 bra 	$L__BB5_36;
	setp.lt.s32 	%p288, %r32, 0;
	selp.b32 	%r487, %r13, %r12, %p1;
	selp.b32 	%r488, %r487, %r12, %p288;
	mov.b32 	%r489, 0;
	mov.b64 	%fd638, {%r489, %r488};
	bra.uni 	$L__BB5_36;
$L__BB5_35:
	mov.f64 	%fd497, 0dC000000000000000;
	add.rn.f64 	%fd638, %fd36, %fd497;
$L__BB5_36:
	setp.lt.s32 	%p289, %r10, 0;
	setp.eq.s32 	%p290, %r11, 1062207488;
	setp.eq.f64 	%p292, %fd36, 0d3FF0000000000000;
	selp.f64 	%fd498, 0d3FF0000000000000, %fd638, %p292;
	add.f64 	%fd42, %fd35, %fd498;
	add.s32 	%r490, %r626, 1920;
	mul.wide.u32 	%rd54, %r490, 8;
	add.s64 	%rd55, %rd1, %rd54;
	ld.global.f64 	%fd43, [%rd55];
	{
	.reg .b32 %temp; 
	mov.b64 	{%temp, %r33}, %fd43;
	}
	abs.f64 	%fd44, %fd43;
	{ // callseq 73, 0
	.param .b64 param0;
	st.param.f64 	[param0], %fd44;
	.param .b64 param1;
	st.param.f64 	[param1], 0dC000000000000000;
	.param .b64 retval0;
	call.uni (retval0), 
	__internal_accurate_pow, 
	(
	param0, 
	param1
	);
	ld.param.f64 	%fd499, [retval0];
	} // callseq 73
	setp.lt.s32 	%p293, %r33, 0;
	neg.f64 	%fd501, %fd499;
	selp.f64 	%fd502, %fd501, %fd499, %p290;
	selp.f64 	%fd503, %fd502, %fd499, %p293;
	setp.eq.f64 	%p294, %fd43, 0d0000000000000000;
	selp.b32 	%r491, %r33, 0, %p290;
	or.b32  	%r492, %r491, 2146435072;
	selp.b32 	%r493, %r492, %r491, %p289;
	mov.b32 	%r494, 0;
	mov.b64 	%fd504, {%r494, %r493};
	selp.f64 	%fd639, %fd504, %fd503, %p294;
	add.f64 	%fd505, %fd43, 0dC000000000000000;
	{
	.reg .b32 %temp; 
	mov.b64 	{%temp, %r495}, %fd505;
	}
	and.b32  	%r496, %r495, 2146435072;
	setp.ne.s32 	%p295, %r496, 2146435072;
	@%p295 bra 	$L__BB5_41;
	setp.nan.f64 	%p296, %fd43, %fd43;
	@%p296 bra 	$L__BB5_40;
	setp.neu.f64 	%p297, %fd44, 0d7FF0000000000000;
	@%p297 bra 	$L__BB5_41;
	setp.lt.s32 	%p298, %r33, 0;
	selp.b32 	%r497, %r13, %r12, %p1;
	selp.b32 	%r498, %r497, %r12, %p298;
	mov.b32 	%r499, 0;
	mov.b64 	%fd639, {%r499, %r498};
	bra.uni 	$L__BB5_41;
$L__BB5_40:
	mov.f64 	%fd506, 0dC000000000000000;
	add.rn.f64 	%fd639, %fd43, %fd506;
$L__BB5_41:
	setp.eq.f64 	%p299, %fd43, 0d3FF0000000000000;
	selp.f64 	%fd507, 0d3FF0000000000000, %fd639, %p299;
	add.f64 	%fd640, %fd42, %fd507;
	add.s32 	%r627, %r29, 2560;
	add.s32 	%r500, %r29, 1280;
	add.s32 	%r626, %r626, 2560;
	setp.lt.s32 	%p300, %r500, %r3;
	@%p300 bra 	$L__BB5_21;
$L__BB5_42:
	setp.lt.s32 	%p301, %r3, 640;
	@%p301 bra 	$L__BB5_47;
	// begin inline asm
	mov.u32 %r564, %laneid;
	// end inline asm
	mov.b64 	%rd66, %fd640;
	mov.b64 	{%r566, %r571}, %rd66;
	mov.b32 	%r572, 1;
	mov.b32 	%r613, 31;
	mov.b32 	%r614, -1;
	// begin inline asm
	shfl.sync.down.b32 %r565, %r566, %r572, %r613, %r614;
	// end inline asm
	// begin inline asm
	shfl.sync.down.b32 %r570, %r571, %r572, %r613, %r614;
	// end inline asm
	mov.b64 	%rd67, {%r565, %r570};
	mov.b64 	%fd578, %rd67;
	setp.gt.s32 	%p329, %r564, 30;
	add.f64 	%fd579, %fd640, %fd578;
	selp.f64 	%fd580, %fd640, %fd579, %p329;
	mov.b64 	%rd68, %fd580;
	mov.b64 	{%r576, %r581}, %rd68;
	mov.b32 	%r582, 2;
	// begin inline asm
	shfl.sync.down.b32 %r575, %r576, %r582, %r613, %r614;
	// end inline asm
	// begin inline asm
	shfl.sync.down.b32 %r580, %r581, %r582, %r613, %r614;
	// end inline asm
	mov.b64 	%rd69, {%r575, %r580};
	mov.b64 	%fd581, %rd69;
	setp.gt.s32 	%p330, %r564, 29;
	add.f64 	%fd582, %fd580, %fd581;
	selp.f64 	%fd583, %fd580, %fd582, %p330;
	mov.b64 	%rd70, %fd583;
	mov.b64 	{%r586, %r591}, %rd70;
	mov.b32 	%r592, 4;
	// begin inline asm
	shfl.sync.down.b32 %r585, %r586, %r592, %r613, %r614;
	// end inline asm
	// begin inline asm
	shfl.sync.down.b32 %r590, %r591, %r592, %r613, %r614;
	// end inline asm
	mov.b64 	%rd71, {%r585, %r590};
	mov.b64 	%fd584, %rd71;
	setp.gt.s32 	%p331, %r564, 27;
	add.f64 	%fd585, %fd583, %fd584;
	selp.f64 	%fd586, %fd583, %fd585, %p331;
	mov.b64 	%rd72, %fd586;
	mov.b64 	{%r596, %r601}, %rd72;
	mov.b32 	%r602, 8;
	// begin inline asm
	shfl.sync.down.b32 %r595, %r596, %r602, %r613, %r614;
	// end inline asm
	// begin inline asm
	shfl.sync.down.b32 %r600, %r601, %r602, %r613, %r614;
	// end inline asm
	mov.b64 	%rd73, {%r595, %r600};
	mov.b64 	%fd587, %rd73;
	setp.gt.s32 	%p332, %r564, 23;
	add.f64 	%fd588, %fd586, %fd587;
	selp.f64 	%fd589, %fd586, %fd588, %p332;
	mov.b64 	%rd74, %fd589;
	mov.b64 	{%r606, %r611}, %rd74;
	mov.b32 	%r612, 16;
	// begin inline asm
	shfl.sync.down.b32 %r605, %r606, %r612, %r613, %r614;
	// end inline asm
	// begin inline asm
	shfl.sync.down.b32 %r610, %r611, %r612, %r613, %r614;
	// end inline asm
	mov.b64 	%rd75, {%r605, %r610};
	mov.b64 	%fd590, %rd75;
	setp.gt.s32 	%p333, %r564, 15;
	add.f64 	%fd51, %fd589, %fd590;
	selp.f64 	%fd668, %fd589, %fd51, %p333;
	setp.ne.s32 	%p334, %r564, 0;
	@%p334 bra 	$L__BB5_45;
	shr.u32 	%r615, %r4, 2;
	and.b32  	%r616, %r615, 248;
	mov.u32 	%r617, _ZZN3cub18CUB_300001_SM_10006detail6reduce18DeviceReduceKernelINS2_10policy_hubIdjN4cuda3std3__44plusIdEEE10Policy1000EN6thrust24THRUST_300001_SM_1000_NS6detail15normal_iteratorINSD_10device_ptrIdEEEEjS9_d9WeightSumEEvT0_PT3_T1_NS0_13GridEvenShareISN_EET2_T4_E12temp_storage;
	add.s32 	%r618, %r617, %r616;
	st.shared.f64 	[%r618+24], %fd51;
$L__BB5_45:
	bar.sync 	0;
	setp.ne.s32 	%p335, %r4, 0;
	@%p335 bra 	$L__BB5_172;
	ld.shared.f64 	%fd591, [_ZZN3cub18CUB_300001_SM_10006detail6reduce18DeviceReduceKernelINS2_10policy_hubIdjN4cuda3std3__44plusIdEEE10Policy1000EN6thrust24THRUST_300001_SM_1000_NS6detail15normal_iteratorINSD_10device_ptrIdEEEEjS9_d9WeightSumEEvT0_PT3_T1_NS0_13GridEvenShareISN_EET2_T4_E12temp_storage+32];
	add.f64 	%fd592, %fd668, %fd591;
	ld.shared.f64 	%fd593, [_ZZN3cub18CUB_300001_SM_10006detail6reduce18DeviceReduceKernelINS2_10policy_hubIdjN4cuda3std3__44plusIdEEE10Policy1000EN6thrust24THRUST_300001_SM_1000_NS6detail15normal_iteratorINSD_10device_ptrIdEEEEjS9_d9WeightSumEEvT0_PT3_T1_NS0_13GridEvenShareISN_EET2_T4_E12temp_storage+40];
	add.f64 	%fd594, %fd592, %fd593;
	ld.shared.f64 	%fd595, [_ZZN3cub18CUB_300001_SM_10006detail6reduce18DeviceReduceKernelINS2_10policy_hubIdjN4cuda3std3__44plusIdEEE10Policy1000EN6thrust24THRUST_300001_SM_1000_NS6detail15normal_iteratorINSD_10device_ptrIdEEEEjS9_d9WeightSumEEvT0_PT3_T1_NS0_13GridEvenShareISN_EET2_T4_E12temp_storage+48];
	add.f64 	%fd596, %fd594, %fd595;
	ld.shared.f64 	%fd597, [_ZZN3cub18CUB_300001_SM_10006detail6reduce18DeviceReduceKernelINS2_10policy_hubIdjN4cuda3std3__44plusIdEEE10Policy1000EN6thrust24THRUST_300001_SM_1000_NS6detail15normal_iteratorINSD_10device_ptrIdEEEEjS9_d9WeightSumEEvT0_PT3_T1_NS0_13GridEvenShareISN_EET2_T4_E12temp_storage+56];
	add.f64 	%fd598, %fd596, %fd597;
	ld.shared.f64 	%fd599, [_ZZN3cub18CUB_300001_SM_10006detail6reduce18DeviceReduceKernelINS2_10policy_hubIdjN4cuda3std3__44plusIdEEE10Policy1000EN6thrust24THRUST_300001_SM_1000_NS6detail15normal_iteratorINSD_10device_ptrIdEEEEjS9_d9WeightSumEEvT0_PT3_T1_NS0_13GridEvenShareISN_EET2_T4_E12temp_storage+64];
	add.f64 	%fd600, %fd598, %fd599;
	ld.shared.f64 	%fd601, [_ZZN3cub18CUB_300001_SM_10006detail6reduce18DeviceReduceKernelINS2_10policy_hubIdjN4cuda3std3__44plusIdEEE10Policy1000EN6thrust24THRUST_300001_SM_1000_NS6detail15normal_iteratorINSD_10device_ptrIdEEEEjS9_d9WeightSumEEvT0_PT3_T1_NS0_13GridEvenShareISN_EET2_T4_E12temp_storage+72];
	add.f64 	%fd602, %fd600, %fd601;
	ld.shared.f64 	%fd603, [_ZZN3cub18CUB_300001_SM_10006detail6reduce18DeviceReduceKernelINS2_10policy_hubIdjN4cuda3std3__44plusIdEEE10Policy1000EN6thrust24THRUST_300001_SM_1000_NS6detail15normal_iteratorINSD_10device_ptrIdEEEEjS9_d9WeightSumEEvT0_PT3_T1_NS0_13GridEvenShareISN_EET2_T4_E12temp_storage+80];
	add.f64 	%fd604, %fd602, %fd603;
	ld.shared.f64 	%fd605, [_ZZN3cub18CUB_300001_SM_10006detail6reduce18DeviceReduceKernelINS2_10policy_hubIdjN4cuda3std3__44plusIdEEE10Policy1000EN6thrust24THRUST_300001_SM_1000_NS6detail15normal_iteratorINSD_10device_ptrIdEEEEjS9_d9WeightSumEEvT0_PT3_T1_NS0_13GridEvenShareISN_EET2_T4_E12temp_storage+88];
	add.f64 	%fd606, %fd604, %fd605;
	ld.shared.f64 	%fd607, [_ZZN3cub18CUB_300001_SM_10006detail6reduce18DeviceReduceKernelINS2_10policy_hubIdjN4cuda3std3__44plusIdEEE10Policy1000EN6thrust24THRUST_300001_SM_1000_NS6detail15normal_iteratorINSD_10device_ptrIdEEEEjS9_d9WeightSumEEvT0_PT3_T1_NS0_13GridEvenShareISN_EET2_T4_E12temp_storage+96];
	add.f64 	%fd608, %fd606, %fd607;
	ld.shared.f64 	%fd609, [_ZZN3cub18CUB_300001_SM_10006detail6reduce18DeviceReduceKernelINS2_10policy_hubIdjN4cuda3std3__44plusIdEEE10Policy1000EN6thrust24THRUST_300001_SM_1000_NS6detail15normal_iteratorINSD_10device_ptrIdEEEEjS9_d9WeightSumEEvT0_PT3_T1_NS0_13GridEvenShareISN_EET2_T4_E12temp_storage+104];
	add.f64 	%fd610, %fd608, %fd609;
	ld.shared.f64 	%fd611, [_ZZN3cub18CUB_300001_SM_10006detail6reduce18DeviceReduceKernelINS2_10policy_hubIdjN4cuda3std3__44plusIdEEE10Policy1000EN6thrust24THRUST_300001_SM_1000_NS6detail15normal_iteratorINSD_10device_ptrIdEEEEjS9_d9WeightSumEEvT0_PT3_T1_NS0_13GridEvenShareISN_EET2_T4_E12temp_storage+112];
	add.f64 	%fd612, %fd610, %fd611;
	ld.shared.f64 	%fd613, [_ZZN3cub18CUB_300001_SM_10006detail6reduce18DeviceReduceKernelINS2_10policy_hubIdjN4cuda3std3__44plusIdEEE10Policy1000EN6thrust24THRUST_300001_SM_1000_NS6detail15normal_iteratorINSD_10device_ptrIdEEEEjS9_d9WeightSumEEvT0_PT3_T1_NS0_13GridEvenShareISN_EET2_T4_E12temp_storage+120];
	add.f64 	%fd614, %fd612, %fd613;
	ld.shared.f64 	%fd615, [_ZZN3cub18CUB_300001_SM_10006detail6reduce18DeviceReduceKernelINS2_10policy_hubIdjN4cuda3std3__44plusIdEEE10Policy1000EN6thrust24THRUST_300001_SM_1000_NS6detail15normal_iteratorINSD_10device_ptrIdEEEEjS9_d9WeightSumEEvT0_PT3_T1_NS0_13GridEvenShareISN_EET2_T4_E12temp_storage+128];
	add.f64 	%fd616, %fd614, %fd615;
	ld.shared.f64 	%fd617, [_ZZN3cub18CUB_300001_SM_10006detail6reduce18DeviceReduceKernelINS2_10policy_hubIdjN4cuda3std3__44plusIdEEE10Policy1000EN6thrust24THRUST_300001_SM_1000_NS6detail15normal_iteratorINSD_10device_ptrIdEEEEjS9_d9WeightSumEEvT0_PT3_T1_NS0_13GridEvenShareISN_EET2_T4_E12temp_storage+136];
	add.f64 	%fd618, %fd616, %fd617;
	ld.shared.f64 	%fd619, [_ZZN3cub18CUB_300001_SM_10006detail6reduce18DeviceReduceKernelINS2_10policy_hubIdjN4cuda3std3__44plusIdEEE10Policy1000EN6thrust24THRUST_300001_SM_1000_NS6detail15normal_iteratorINSD_10device_ptrIdEEEEjS9_d9WeightSumEEvT0_PT3_T1_NS0_13GridEvenShareISN_EET2_T4_E12temp_storage+144];
	add.f64 	%fd620, %fd618, %fd619;
	ld.shared.f64 	%fd621, [_ZZN3cub18CUB_300001_SM_10006detail6reduce18DeviceReduceKernelINS2_10policy_hubIdjN4cuda3std3__44plusIdEEE10Policy1000EN6thrust24THRUST_300001_SM_1000_NS6detail15normal_iteratorINSD_10device_ptrIdEEEEjS9_d9WeightSumEEvT0_PT3_T1_NS0_13GridEvenShareISN_EET2_T4_E12temp_storage+152];
	add.f64 	%fd622, %fd620, %fd621;
	ld.shared.f64 	%fd623, [_ZZN3cub18CUB_300001_SM_10006detail6reduce18DeviceReduceKernelINS2_10policy_hubIdjN4cuda3std3__44plusIdEEE10Policy1000EN6thrust24THRUST_300001_SM_1000_NS6detail15normal_iteratorINSD_10device_ptrIdEEEEjS9_d9WeightSumEEvT0_PT3_T1_NS0_13GridEvenShareISN_EET2_T4_E12temp_storage+160];
	add.f64 	%fd624, %fd622, %fd623;
	ld.shared.f64 	%fd625, [_ZZN3cub18CUB_300001_SM_10006detail6reduce18DeviceReduceKernelINS2_10policy_hubIdjN4cuda3std3__44plusIdEEE10Policy1000EN6thrust24THRUST_300001_SM_1000_NS6detail15normal_iteratorINSD_10device_ptrIdEEEEjS9_d9WeightSumEEvT0_PT3_T1_NS0_13GridEvenShareISN_EET2_T4_E12temp_storage+168];
	add.f64 	%fd626, %fd624, %fd625;
	ld.shared.f64 	%fd627, [_ZZN3cub18CUB_300001_SM_10006detail6reduce18DeviceReduceKernelINS2_10policy_hubIdjN4cuda3std3__44plusIdEEE10Policy1000EN6thrust24THRUST_300001_SM_1000_NS6detail15normal_iteratorINSD_10device_ptrIdEEEEjS9_d9WeightSumEEvT0_PT3_T1_NS0_13GridEvenShareISN_EET2_T4_E12temp_storage+176];
	add.f64 	%fd668, %fd626, %fd627;
	bra.uni 	$L__BB5_172;
$L__BB5_47:
	// begin inline asm
	mov.u32 %r501, %laneid;
	// end inline asm
	and.b32  	%r552, %r4, 992;
	add.s32 	%r553, %r552, 32;
	setp.gt.s32 	%p302, %r553, %r3;
	not.b32 	%r554, %r552;
	add.s32 	%r555, %r3, %r554;
	selp.b32 	%r550, %r555, 31, %p302;
	mov.b64 	%rd56, %fd640;
	mov.b64 	{%r503, %r508}, %rd56;
	mov.b32 	%r509, 1;
	mov.b32 	%r551, -1;
	// begin inline asm
	shfl.sync.down.b32 %r502, %r503, %r509, %r550, %r551;
	// end inline asm
	// begin inline asm
	shfl.sync.down.b32 %r507, %r508, %r509, %r550, %r551;
	// end inline asm
	mov.b64 	%rd57, {%r502, %r507};
	mov.b64 	%fd508, %rd57;
	setp.lt.s32 	%p303, %r501, %r550;
	add.f64 	%fd509, %fd640, %fd508;
	selp.f64 	%fd510, %fd509, %fd640, %p303;
	mov.b64 	%rd58, %fd510;
	mov.b64 	{%r513, %r518}, %rd58;
	mov.b32 	%r519, 2;
	// begin inline asm
	shfl.sync.down.b32 %r512, %r513, %r519, %r550, %r551;
	// end inline asm
	// begin inline asm
	shfl.sync.down.b32 %r517, %r518, %r519, %r550, %r551;
	// end inline asm
	mov.b64 	%rd59, {%r512, %r517};
	mov.b64 	%fd511, %rd59;
	add.s32 	%r556, %r501, 2;
	setp.gt.s32 	%p304, %r556, %r550;
	add.f64 	%fd512, %fd510, %fd511;
	selp.f64 	%fd513, %fd510, %fd512, %p304;
	mov.b64 	%rd60, %fd513;
	mov.b64 	{%r523, %r528}, %rd60;
	mov.b32 	%r529, 4;
	// begin inline asm
	shfl.sync.down.b32 %r522, %r523, %r529, %r550, %r551;
	// end inline asm
	// begin inline asm
	shfl.sync.down.b32 %r527, %r528, %r529, %r550, %r551;
	// end inline asm
	mov.b64 	%rd61, {%r522, %r527};
	mov.b64 	%fd514, %rd61;
	add.s32 	%r557, %r501, 4;
	setp.gt.s32 	%p305, %r557, %r550;
	add.f64 	%fd515, %fd513, %fd514;
	selp.f64 	%fd516, %fd513, %fd515, %p305;
	mov.b64 	%rd62, %fd516;
	mov.b64 	{%r533, %r538}, %rd62;
	mov.b32 	%r539, 8;
	// begin inline asm
	shfl.sync.down.b32 %r532, %r533, %r539, %r550, %r551;
	// end inline asm
	// begin inline asm
	shfl.sync.down.b32 %r537, %r538, %r539, %r550, %r551;
	// end inline asm
	mov.b64 	%rd63, {%r532, %r537};
	mov.b64 	%fd517, %rd63;
	add.s32 	%r558, %r501, 8;
	setp.gt.s32 	%p306, %r558, %r550;
	add.f64 	%fd518, %fd516, %fd517;
	selp.f64 	%fd519, %fd516, %fd518, %p306;
	mov.b64 	%rd64, %fd519;
	mov.b64 	{%r543, %r548}, %rd64;
	mov.b32 	%r549, 16;
	// begin inline asm
	shfl.sync.down.b32 %r542, %r543, %r549, %r550, %r551;
	// end inline asm
	// begin inline asm
	shfl.sync.down.b32 %r547, %r548, %r549, %r550, %r551;
	// end inline asm
	mov.b64 	%rd65, {%r542, %r547};
	mov.b64 	%fd520, %rd65;
	add.s32 	%r559, %r501, 16;
	setp.gt.s32 	%p307, %r559, %r550;
	add.f64 	%fd521, %fd519, %fd520;
	selp.f64 	%fd668, %fd519, %fd521, %p307;
	setp.ne.s32 	%p308, %r501, 0;
	@%p308 bra 	$L__BB5_49;
	shr.u32 	%r560, %r4, 2;
	and.b32  	%r561, %r560, 248;
	mov.u32 	%r562, _ZZN3cub18CUB_300001_SM_10006detail6reduce18DeviceReduceKernelINS2_10policy_hubIdjN4cuda3std3__44plusIdEEE10Policy1000EN6thrust24THRUST_300001_SM_1000_NS6detail15normal_iteratorINSD_10device_ptrIdEEEEjS9_d9WeightSumEEvT0_PT3_T1_NS0_13GridEvenShareISN_EET2_T4_E12temp_storage;
	add.s32 	%r563, %r562, %r561;
	st.shared.f64 	[%r563+24], %fd668;
$L__BB5_49:
	bar.sync 	0;
	setp.ne.s32 	%p309, %r4, 0;
	@%p309 bra 	$L__BB5_172;
	setp.gt.s32 	%p310, %r3, 32;
	ld.shared.f64 	%fd522, [_ZZN3cub18CUB_300001_SM_10006detail6reduce18DeviceReduceKernelINS2_10policy_hubIdjN4cuda3std3__44plusIdEEE10Policy1000EN6thrust24THRUST_300001_SM_1000_NS6detail15normal_iteratorINSD_10device_ptrIdEEEEjS9_d9WeightSumEEvT0_PT3_T1_NS0_13GridEvenShareISN_EET2_T4_E12temp_storage+32];
	add.f64 	%fd523, %fd668, %fd522;
	selp.f64 	%fd524, %fd523, %fd668, %p310;
	setp.gt.s32 	%p311, %r3, 64;
	ld.shared.f64 	%fd525, [_ZZN3cub18CUB_300001_SM_10006detail6reduce18DeviceReduceKernelINS2_10policy_hubIdjN4cuda3std3__44plusIdEEE10Policy1000EN6thrust24THRUST_300001_SM_1000_NS6detail15normal_iteratorINSD_10device_ptrIdEEEEjS9_d9WeightSumEEvT0_PT3_T1_NS0_13GridEvenShareISN_EET2_T4_E12temp_storage+40];
	add.f64 	%fd526, %fd525, %fd524;
	selp.f64 	%fd527, %fd526, %fd524, %p311;
	setp.gt.s32 	%p312, %r3, 96;
	ld.shared.f64 	%fd528, [_ZZN3cub18CUB_300001_SM_10006detail6reduce18DeviceReduceKernelINS2_10policy_hubIdjN4cuda3std3__44plusIdEEE10Policy1000EN6thrust24THRUST_300001_SM_1000_NS6detail15normal_iteratorINSD_10device_ptrIdEEEEjS9_d9WeightSumEEvT0_PT3_T1_NS0_13GridEvenShareISN_EET2_T4_E12temp_storage+48];
	add.f64 	%fd529, %fd528, %fd527;
	selp.f64 	%fd530, %fd529, %fd527, %p312;
	setp.gt.s32 	%p313, %r3, 128;
	ld.shared.f64 	%fd531, [_ZZN3cub18CUB_300001_SM_10006detail6reduce18DeviceReduceKernelINS2_10policy_hubIdjN4cuda3std3__44plusIdEEE10Policy1000EN6thrust24THRUST_300001_SM_1000_NS6detail15normal_iteratorINSD_10device_ptrIdEEEEjS9_d9WeightSumEEvT0_PT3_T1_NS0_13GridEvenShareISN_EET2_T4_E12temp_storage+56];
	add.f64 	%fd532, %fd531, %fd530;
	selp.f64 	%fd533, %fd532, %fd530, %p313;
	setp.gt.s32 	%p314, %r3, 160;
	ld.shared.f64 	%fd534, [_ZZN3cub18CUB_300001_SM_10006detail6reduce18DeviceReduceKernelINS2_10policy_hubIdjN4cuda3std3__44plusIdEEE10Policy1000EN6thrust24THRUST_300001_SM_1000_NS6detail15normal_iteratorINSD_10device_ptrIdEEEEjS9_d9WeightSumEEvT0_PT3_T1_NS0_13GridEvenShareISN_EET2_T4_E12temp_storage+64];
	add.f64 	%fd535, %fd534, %fd533;
	selp.f64 	%fd536, %fd535, %fd533, %p314;
	setp.gt.s32 	%p315, %r3, 192;
	ld.shared.f64 	%fd537, [_ZZN3cub18CUB_300001_SM_10006detail6reduce18DeviceReduceKernelINS2_10policy_hubIdjN4cuda3std3__44plusIdEEE10Policy1000EN6thrust24THRUST_300001_SM_1000_NS6detail15normal_iteratorINSD_10device_ptrIdEEEEjS9_d9WeightSumEEvT0_PT3_T1_NS0_13GridEvenShareISN_EET2_T4_E12temp_storage+72];
	add.f64 	%fd538, %fd537, %fd536;
	selp.f64 	%fd539, %fd538, %fd536, %p315;
	setp.gt.s32 	%p316, %r3, 224;
	ld.shared.f64 	%fd540, [_ZZN3cub18CUB_300001_SM_10006detail6reduce18DeviceReduceKernelINS2_10policy_hubIdjN4cuda3std3__44plusIdEEE10Policy1000EN6thrust24THRUST_300001_SM_1000_NS6detail15normal_iteratorINSD_10device_ptrIdEEEEjS9_d9WeightSumEEvT0_PT3_T1_NS0_13GridEvenShareISN_EET2_T4_E12temp_storage+80];
	add.f64 	%fd541, %fd540, %fd539;
	selp.f64 	%fd542, %fd541, %fd539, %p316;
	setp.gt.s32 	%p317, %r3, 256;
	ld.shared.f64 	%fd543, [_ZZN3cub18CUB_300001_SM_10006detail6reduce18DeviceReduceKernelINS2_10policy_hubIdjN4cuda3std3__44plusIdEEE10Policy1000EN6thrust24THRUST_300001_SM_1000_NS6detail15normal_iteratorINSD_10device_ptrIdEEEEjS9_d9WeightSumEEvT0_PT3_T1_NS0_13GridEvenShareISN_EET2_T4_E12temp_storage+88];
	add.f64 	%fd544, %fd543, %fd542;
	selp.f64 	%fd545, %fd544, %fd542, %p317;
	setp.gt.s32 	%p318, %r3, 288;
	ld.shared.f64 	%fd546, [_ZZN3cub18CUB_300001_SM_10006detail6reduce18DeviceReduceKernelINS2_10policy_hubIdjN4cuda3std3__44plusIdEEE10Policy1000EN6thrust24THRUST_300001_SM_1000_NS6detail15normal_iteratorINSD_10device_ptrIdEEEEjS9_d9WeightSumEEvT0_PT3_T1_NS0_13GridEvenShareISN_EET2_T4_E12temp_storage+96];
	add.f64 	%fd547, %fd546, %fd545;
	selp.f64 	%fd548, %fd547, %fd545, %p318;
	setp.gt.s32 	%p319, %r3, 320;
	ld.shared.f64 	%fd549, [_ZZN3cub18CUB_300001_SM_10006detail6reduce18DeviceReduceKernelINS2_10policy_hubIdjN4cuda3std3__44plusIdEEE10Policy1000EN6thrust24THRUST_300001_SM_1000_NS6detail15normal_iteratorINSD_10device_ptrIdEEEEjS9_d9WeightSumEEvT0_PT3_T1_NS0_13GridEvenShareISN_EET2_T4_E12temp_storage+104];
	add.f64 	%fd550, %fd549, %fd548;
	selp.f64 	%fd551, %fd550, %fd548, %p319;
	setp.gt.s32 	%p320, %r3, 352;
	ld.shared.f64 	%fd552, [_ZZN3cub18CUB_300001_SM_10006detail6reduce18DeviceReduceKernelINS2_10policy_hubIdjN4cuda3std3__44plusIdEEE10Policy1000EN6thrust24THRUST_300001_SM_1000_NS6detail15normal_iteratorINSD_10device_ptrIdEEEEjS9_d9WeightSumEEvT0_PT3_T1_NS0_13GridEvenShareISN_EET2_T4_E12temp_storage+112];
	add.f64 	%fd553, %fd552, %fd551;
	selp.f64 	%fd554, %fd553, %fd551, %p320;
	setp.gt.s32 	%p321, %r3, 384;
	ld.shared.f64 	%fd555, [_ZZN3cub18CUB_300001_SM_10006detail6reduce18DeviceReduceKernelINS2_10policy_hubIdjN4cuda3std3__44plusIdEEE10Policy1000EN6thrust24THRUST_300001_SM_1000_NS6detail15normal_iteratorINSD_10device_ptrIdEEEEjS9_d9WeightSumEEvT0_PT3_T1_NS0_13GridEvenShareISN_EET2_T4_E12temp_storage+120];
	add.f64 	%fd556, %fd555, %fd554;
	selp.f64 	%fd557, %fd556, %fd554, %p321;
	setp.gt.s32 	%p322, %r3, 416;
	ld.shared.f64 	%fd558, [_ZZN3cub18CUB_300001_SM_10006detail6reduce18DeviceReduceKernelINS2_10policy_hubIdjN4cuda3std3__44plusIdEEE10Policy1000EN6thrust24THRUST_300001_SM_1000_NS6detail15normal_iteratorINSD_10device_ptrIdEEEEjS9_d9WeightSumEEvT0_PT3_T1_NS0_13GridEvenShareISN_EET2_T4_E12temp_storage+128];
	add.f64 	%fd559, %fd558, %fd557;
	selp.f64 	%fd560, %fd559, %fd557, %p322;
	setp.gt.s32 	%p323, %r3, 448;
	ld.shared.f64 	%fd561, [_ZZN3cub18CUB_300001_SM_10006detail6reduce18DeviceReduceKernelINS2_10policy_hubIdjN4cuda3std3__44plusIdEEE10Policy1000EN6thrust24THRUST_300001_SM_1000_NS6detail15normal_iteratorINSD_10device_ptrIdEEEEjS9_d9WeightSumEEvT0_PT3_T1_NS0_13GridEvenShareISN_EET2_T4_E12temp_storage+136];
	add.f64 	%fd562, %fd561, %fd560;
	selp.f64 	%fd563, %fd562, %fd560, %p323;
	setp.gt.s32 	%p324, %r3, 480;
	ld.shared.f64 	%fd564, [_ZZN3cub18CUB_300001_SM_10006detail6reduce18DeviceReduceKernelINS2_10policy_hubIdjN4cuda3std3__44plusIdEEE10Policy1000EN6thrust24THRUST_300001_SM_1000_NS6detail15normal_iteratorINSD_10device_ptrIdEEEEjS9_d9WeightSumEEvT0_PT3_T1_NS0_13GridEvenShareISN_EET2_T4_E12temp_storage+144];
	add.f64 	%fd565, %fd564, %fd563;
	selp.f64 	%fd566, %fd565, %fd563, %p324;
	setp.gt.s32 	%p325, %r3, 512;
	ld.shared.f64 	%fd567, [_ZZN3cub18CUB_300001_SM_10006detail6reduce18DeviceReduceKernelINS2_10policy_hubIdjN4cuda3std3__44plusIdEEE10Policy1000EN6thrust24THRUST_300001_SM_1000_NS6detail15normal_iteratorINSD_10device_ptrIdEEEEjS9_d9WeightSumEEvT0_PT3_T1_NS0_13GridEvenShareISN_EET2_T4_E12temp_storage+152];
	add.f64 	%fd568, %fd567, %fd566;
	selp.f64 	%fd569, %fd568, %fd566, %p325;
	setp.gt.s32 	%p326, %r3, 544;
	ld.shared.f64 	%fd570, [_ZZN3cub18CUB_300001_SM_10006detail6reduce18DeviceReduceKernelINS2_10policy_hubIdjN4cuda3std3__44plusIdEEE10Policy1000EN6thrust24THRUST_300001_SM_1000_NS6detail15normal_iteratorINSD_10device_ptrIdEEEEjS9_d9WeightSumEEvT0_PT3_T1_NS0_13GridEvenShareISN_EET2_T4_E12temp_storage+160];
	add.f64 	%fd571, %fd570, %fd569;
	selp.f64 	%fd572, %fd571, %fd569, %p326;
	setp.gt.s32 	%p327, %r3, 576;
	ld.shared.f64 	%fd573, [_ZZN3cub18CUB_300001_SM_10006detail6reduce18DeviceReduceKernelINS2_10policy_hubIdjN4cuda3std3__44plusIdEEE10Policy1000EN6thrust24THRUST_300001_SM_1000_NS6detail15normal_iteratorINSD_10device_ptrIdEEEEjS9_d9WeightSumEEvT0_PT3_T1_NS0_13GridEvenShareISN_EET2_T4_E12temp_storage+168];
	add.f64 	%fd574, %fd573, %fd572;
	selp.f64 	%fd575, %fd574, %fd572, %p327;
	setp.gt.s32 	%p328, %r3, 608;
	ld.shared.f64 	%fd576, [_ZZN3cub18CUB_300001_SM_10006detail6reduce18DeviceReduceKernelINS2_10policy_hubIdjN4cuda3std3__44plusIdEEE10Policy1000EN6thrust24THRUST_300001_SM_1000_NS6detail15normal_iteratorINSD_10device_ptrIdEEEEjS9_d9WeightSumEEvT0_PT3_T1_NS0_13GridEvenShareISN_EET2_T4_E12temp_storage+176];
	add.f64 	%fd577, %fd576, %fd575;
	selp.f64 	%fd668, %fd577, %fd575, %p328;
	bra.uni 	$L__BB5_172;
$L__BB5_51:
	mov.u32 	%r109, %tid.x;
	add.s32 	%r110, %r2, %r109;
	mov.f64 	%fd213, 0dC000000000000000;
	{
	.reg .b32 %temp; 
	mov.b64 	{%temp, %r36}, %fd213;
	}
	and.b32  	%r37, %r36, 2146435072;
	setp.eq.s32 	%p4, %r37, 1062207488;
	setp.lt.s32 	%p6, %r36, 0;
	selp.b32 	%r38, 0, 2146435072, %p6;
	and.b32  	%r111, %r36, 2147483647;
	setp.ne.s32 	%p7, %r111, 1071644672;
	and.pred  	%p2, %p4, %p7;
	or.b32  	%r39, %r38, -2147483648;
	mul.wide.u32 	%rd6, %r110, 8;
	add.s64 	%rd2, %rd1, %rd6;
	ld.global.f64 	%fd56, [%rd2];
	{
	.reg .b32 %temp; 
	mov.b64 	{%temp, %r40}, %fd56;
	}
	abs.f64 	%fd57, %fd56;
	{ // callseq 47, 0
	.param .b64 param0;
	st.param.f64 	[param0], %fd57;
	.param .b64 param1;
	st.param.f64 	[param1], 0dC000000000000000;
	.param .b64 retval0;
	call.uni (retval0), 
	__internal_accurate_pow, 
	(
	param0, 
	param1
	);
	ld.param.f64 	%fd214, [retval0];
	} // callseq 47
	setp.lt.s32 	%p8, %r40, 0;
	neg.f64 	%fd216, %fd214;
	selp.f64 	%fd217, %fd216, %fd214, %p4;
	selp.f64 	%fd218, %fd217, %fd214, %p8;
	setp.eq.f64 	%p9, %fd56, 0d0000000000000000;
	selp.b32 	%r112, %r40, 0, %p4;
	or.b32  	%r113, %r112, 2146435072;
	selp.b32 	%r114, %r113, %r112, %p6;
	mov.b32 	%r115, 0;
	mov.b64 	%fd219, {%r115, %r114};
	selp.f64 	%fd641, %fd219, %fd218, %p9;
	add.f64 	%fd220, %fd56, 0dC000000000000000;
	{
	.reg .b32 %temp; 
	mov.b64 	{%temp, %r116}, %fd220;
	}
	and.b32  	%r117, %r116, 2146435072;
	setp.ne.s32 	%p10, %r117, 2146435072;
	@%p10 bra 	$L__BB5_56;
	setp.num.f64 	%p11, %fd56, %fd56;
	@%p11 bra 	$L__BB5_54;
	mov.f64 	%fd221, 0dC000000000000000;
	add.rn.f64 	%fd641, %fd56, %fd221;
	bra.uni 	$L__BB5_56;
$L__BB5_54:
	setp.neu.f64 	%p12, %fd57, 0d7FF0000000000000;
	@%p12 bra 	$L__BB5_56;
	setp.lt.s32 	%p13, %r40, 0;
	selp.b32 	%r118, %r39, %r38, %p2;
	selp.b32 	%r119, %r118, %r38, %p13;
	mov.b32 	%r120, 0;
	mov.b64 	%fd641, {%r120, %r119};
$L__BB5_56:
	setp.lt.s32 	%p14, %r36, 0;
	setp.eq.s32 	%p15, %r37, 1062207488;
	setp.eq.f64 	%p17, %fd56, 0d3FF0000000000000;
	selp.f64 	%fd62, 0d3FF0000000000000, %fd641, %p17;
	ld.global.f64 	%fd63, [%rd2+5120];
	{
	.reg .b32 %temp; 
	mov.b64 	{%temp, %r41}, %fd63;
	}
	abs.f64 	%fd64, %fd63;
	{ // callseq 48, 0
	.param .b64 param0;
	st.param.f64 	[param0], %fd64;
	.param .b64 param1;
	st.param.f64 	[param1], 0dC000000000000000;
	.param .b64 retval0;
	call.uni (retval0), 
	__internal_accurate_pow, 
	(
	param0, 
	param1
	);
	ld.param.f64 	%fd222, [retval0];
	} // callseq 48
	setp.lt.s32 	%p18, %r41, 0;
	neg.f64 	%fd224, %fd222;
	selp.f64 	%fd225, %fd224, %fd222, %p15;
	selp.f64 	%fd226, %fd225, %fd222, %p18;
	setp.eq.f64 	%p19, %fd63, 0d0000000000000000;
	selp.b32 	%r121, %r41, 0, %p15;
	or.b32  	%r122, %r121, 2146435072;
	selp.b32 	%r123, %r122, %r121, %p14;
	mov.b32 	%r124, 0;
	mov.b64 	%fd227, {%r124, %r123};
	selp.f64 	%fd642, %fd227, %fd226, %p19;
	add.f64 	%fd228, %fd63, 0dC000000000000000;
	{
	.reg .b32 %temp; 
	mov.b64 	{%temp, %r125}, %fd228;
	}
	and.b32  	%r126, %r125, 2146435072;
	setp.ne.s32 	%p20, %r126, 2146435072;
	@%p20 bra 	$L__BB5_61;
	setp.nan.f64 	%p21, %fd63, %fd63;
	@%p21 bra 	$L__BB5_60;
	setp.neu.f64 	%p22, %fd64, 0d7FF0000000000000;
	@%p22 bra 	$L__BB5_61;
	setp.lt.s32 	%p23, %r41, 0;
	selp.b32 	%r127, %r39, %r38, %p2;
	selp.b32 	%r128, %r127, %r38, %p23;
	mov.b32 	%r129, 0;
	mov.b64 	%fd642, {%r129, %r128};
	bra.uni 	$L__BB5_61;
$L__BB5_60:
	mov.f64 	%fd229, 0dC000000000000000;
	add.rn.f64 	%fd642, %fd63, %fd229;
$L__BB5_61:
	setp.lt.s32 	%p24, %r36, 0;
	setp.eq.s32 	%p25, %r37, 1062207488;
	setp.eq.f64 	%p27, %fd63, 0d3FF0000000000000;
	selp.f64 	%fd69, 0d3FF0000000000000, %fd642, %p27;
	ld.global.f64 	%fd70, [%rd2+10240];
	{
	.reg .b32 %temp; 
	mov.b64 	{%temp, %r42}, %fd70;
	}
	abs.f64 	%fd71, %fd70;
	{ // callseq 49, 0
	.param .b64 param0;
	st.param.f64 	[param0], %fd71;
	.param .b64 param1;
	st.param.f64 	[param1], 0dC000000000000000;
	.param .b64 retval0;
	call.uni (retval0), 
	__internal_accurate_pow, 
	(
	param0, 
	param1
	);
	ld.param.f64 	%fd230, [retval0];
	} // callseq 49
	setp.lt.s32 	%p28, %r42, 0;
	neg.f64 	%fd232, %fd230;
	selp.f64 	%fd233, %fd232, %fd230, %p25;
	selp.f64 	%fd234, %fd233, %fd230, %p28;
	setp.eq.f64 	%p29, %fd70, 0d0000000000000000;
	selp.b32 	%r130, %r42, 0, %p25;
	or.b32  	%r131, %r130, 2146435072;
	selp.b32 	%r132, %r131, %r130, %p24;
	mov.b32 	%r133, 0;
	mov.b64 	%fd235, {%r133, %r132};
	selp.f64 	%fd643, %fd235, %fd234, %p29;
	add.f64 	%fd236, %fd70, 0dC000000000000000;
	{
	.reg .b32 %temp; 
	mov.b64 	{%temp, %r134}, %fd236;
	}
	and.b32  	%r135, %r134, 2146435072;
	setp.ne.s32 	%p30, %r135, 2146435072;
	@%p30 bra 	$L__BB5_66;
	setp.nan.f64 	%p31, %fd70, %fd70;
	@%p31 bra 	$L__BB5_65;
	setp.neu.f64 	%p32, %fd71, 0d7FF0000000000000;
	@%p32 bra 	$L__BB5_66;
	setp.lt.s32 	%p33, %r42, 0;
	selp.b32 	%r136, %r39, %r38, %p2;
	selp.b32 	%r137, %r136, %r38, %p33;
	mov.b32 	%r138, 0;
	mov.b64 	%fd643, {%r138, %r137};
	bra.uni 	$L__BB5_66;
$L__BB5_65:
	mov.f64 	%fd237, 0dC000000000000000;
	add.rn.f64 	%fd643, %fd70, %fd237;
$L__BB5_66:
	setp.lt.s32 	%p34, %r36, 0;
	setp.eq.s32 	%p35, %r37, 1062207488;
	setp.eq.f64 	%p37, %fd70, 0d3FF0000000000000;
	selp.f64 	%fd76, 0d3FF0000000000000, %fd643, %p37;
	ld.global.f64 	%fd77, [%rd2+15360];
	{
	.reg .b32 %temp; 
	mov.b64 	{%temp, %r43}, %fd77;
	}
	abs.f64 	%fd78, %fd77;
	{ // callseq 50, 0
	.param .b64 param0;
	st.param.f64 	[param0], %fd78;
	.param .b64 param1;
	st.param.f64 	[param1], 0dC000000000000000;
	.param .b64 retval0;
	call.uni (retval0), 
	__internal_accurate_pow, 
	(
	param0, 
	param1
	);
	ld.param.f64 	%fd238, [retval0];
	} // callseq 50
	setp.lt.s32 	%p38, %r43, 0;
	neg.f64 	%fd240, %fd238;
	selp.f64 	%fd241, %fd240, %fd238, %p35;
	selp.f64 	%fd242, %fd241, %fd238, %p38;
	setp.eq.f64 	%p39, %fd77, 0d0000000000000000;
	selp.b32 	%r139, %r43, 0, %p35;
	or.b32  	%r140, %r139, 2146435072;
	selp.b32 	%r141, %r140, %r139, %p34;
	mov.b32 	%r142, 0;
	mov.b64 	%fd243, {%r142, %r141};
	selp.f64 	%fd644, %fd243, %fd242, %p39;
	add.f64 	%fd244, %fd77, 0dC000000000000000;
	{
	.reg .b32 %temp; 
	mov.b64 	{%temp, %r143}, %fd244;
	}
	and.b32  	%r144, %r143, 2146435072;
	setp.ne.s32 	%p40, %r144, 2146435072;
	@%p40 bra 	$L__BB5_71;
	setp.nan.f64 	%p41, %fd77, %fd77;
	@%p41 bra 	$L__BB5_70;
	setp.neu.f64 	%p42, %fd78, 0d7FF0000000000000;
	@%p42 bra 	$L__BB5_71;
	setp.lt.s32 	%p43, %r43, 0;
	selp.b32 	%r145, %r39, %r38, %p2;
	selp.b32 	%r146, %r145, %r38, %p43;
	mov.b32 	%r147, 0;
	mov.b64 	%fd644, {%r147, %r146};
	bra.uni 	$L__BB5_71;
$L__BB5_70:
	mov.f64 	%fd245, 0dC000000000000000;
	add.rn.f64 	%fd644, %fd77, %fd245;
$L__BB5_71:
	setp.lt.s32 	%p44, %r36, 0;
	setp.eq.s32 	%p45, %r37, 1062207488;
	setp.eq.f64 	%p47, %fd77, 0d3FF0000000000000;
	selp.f64 	%fd83, 0d3FF0000000000000, %fd644, %p47;
	ld.global.f64 	%fd84, [%rd2+20480];
	{
	.reg .b32 %temp; 
	mov.b64 	{%temp, %r44}, %fd84;
	}
	abs.f64 	%fd85, %fd84;
	{ // callseq 51, 0
	.param .b64 param0;
	st.param.f64 	[param0], %fd85;
	.param .b64 param1;
	st.param.f64 	[param1], 0dC000000000000000;
	.param .b64 retval0;
	call.uni (retval0), 
	__internal_accurate_pow, 
	(
	param0, 
	param1
	);
	ld.param.f64 	%fd246, [retval0];
	} // callseq 51
	setp.lt.s32 	%p48, %r44, 0;
	neg.f64 	%fd248, %fd246;
	selp.f64 	%fd249, %fd248, %fd246, %p45;
	selp.f64 	%fd250, %fd249, %fd246, %p48;
	setp.eq.f64 	%p49, %fd84, 0d0000000000000000;
	selp.b32 	%r148, %r44, 0, %p45;
	or.b32  	%r149, %r148, 2146435072;
	selp.b32 	%r150, %r149, %r148, %p44;
	mov.b32 	%r151, 0;
	mov.b64 	%fd251, {%r151, %r150};
	selp.f64 	%fd645, %fd251, %fd250, %p49;
	add.f64 	%fd252, %fd84, 0dC000000000000000;
	{
	.reg .b32 %temp; 
	mov.b64 	{%temp, %r152}, %fd252;
	}
	and.b32  	%r153, %r152, 2146435072;
	setp.ne.s32 	%p50, %r153, 2146435072;
	@%p50 bra 	$L__BB5_76;
	setp.nan.f64 	%p51, %fd84, %fd84;
	@%p51 bra 	$L__BB5_75;
	setp.neu.f64 	%p52, %fd85, 0d7FF0000000000000;
	@%p52 bra 	$L__BB5_76;
	selp.b32 	%r155, %r39, %r38, %p2;
	selp.b32 	%r156, %r155, %r38, %p48;
	mov.b32 	%r157, 0;
	mov.b64 	%fd645, {%r157, %r156};
	bra.uni 	$L__BB5_76;
$L__BB5_75:
	mov.f64 	%fd253, 0dC000000000000000;
	add.rn.f64 	%fd645, %fd84, %fd253;
$L__BB5_76:
	setp.lt.s32 	%p54, %r36, 0;
	setp.eq.s32 	%p55, %r37, 1062207488;
	setp.eq.f64 	%p57, %fd84, 0d3FF0000000000000;
	selp.f64 	%fd90, 0d3FF0000000000000, %fd645, %p57;
	ld.global.f64 	%fd91, [%rd2+25600];
	{
	.reg .b32 %temp; 
	mov.b64 	{%temp, %r45}, %fd91;
	}
	abs.f64 	%fd92, %fd91;
	{ // callseq 52, 0
	.param .b64 param0;
	st.param.f64 	[param0], %fd92;
	.param .b64 param1;
	st.param.f64 	[param1], 0dC000000000000000;
	.param .b64 retval0;
	call.uni (retval0), 
	__internal_accurate_pow, 
	(
	param0, 
	param1
	);
	ld.param.f64 	%fd254, [retval0];
	} // callseq 52
	setp.lt.s32 	%p58, %r45, 0;
	neg.f64 	%fd256, %fd254;
	selp.f64 	%fd257, %fd256, %fd254, %p55;
	selp.f64 	%fd258, %fd257, %fd254, %p58;
	setp.eq.f64 	%p59, %fd91, 0d0000000000000000;
	selp.b32 	%r158, %r45, 0, %p55;
	or.b32  	%r159, %r158, 2146435072;
	selp.b32 	%r160, %r159, %r158, %p54;
	mov.b32 	%r161, 0;
	mov.b64 	%fd259, {%r161, %r160};
	selp.f64 	%fd646, %fd259, %fd258, %p59;
	add.f64 	%fd260, %fd91, 0dC000000000000000;
	{
	.reg .b32 %temp; 
	mov.b64 	{%temp, %r162}, %fd260;
	}
	and.b32  	%r163, %r162, 2146435072;
	setp.ne.s32 	%p60, %r163, 2146435072;
	@%p60 bra 	$L__BB5_81;
	setp.nan.f64 	%p61, %fd91, %fd91;
	@%p61 bra 	$L__BB5_80;
	setp.neu.f64 	%p62, %fd92, 0d7FF0000000000000;
	@%p62 bra 	$L__BB5_81;
	setp.lt.s32 	%p63, %r45, 0;
	selp.b32 	%r165, %r39, %r38, %p2;
	selp.b32 	%r166, %r165, %r38, %p63;
	mov.b32 	%r167, 0;
	mov.b64 	%fd646, {%r167, %r166};
	bra.uni 	$L__BB5_81;
$L__BB5_80:
	mov.f64 	%fd261, 0dC000000000000000;
	add.rn.f64 	%fd646, %fd91, %fd261;
$L__BB5_81:
	setp.lt.s32 	%p64, %r36, 0;
	setp.eq.s32 	%p65, %r37, 1062207488;
	setp.eq.f64 	%p66, %fd91, 0d3FF0000000000000;
	selp.f64 	%fd97, 0d3FF0000000000000, %fd646, %p66;
	or.b32  	%r172, %r2, %r109;
	mul.wide.u32 	%rd7, %r172, 8;
	add.s64 	%rd8, %rd1, %rd7;
	ld.global.f64 	%fd98, [%rd8+30720];
	{
	.reg .b32 %temp; 
	mov.b64 	{%temp, %r46}, %fd98;
	}
	abs.f64 	%fd99, %fd98;
	{ // callseq 53, 0
	.param .b64 param0;
	st.param.f64 	[param0], %fd99;
	.param .b64 param1;
	st.param.f64 	[param1], 0dC000000000000000;
	.param .b64 retval0;
	call.uni (retval0), 
	__internal_accurate_pow, 
	(
	param0, 
	param1
	);
	ld.param.f64 	%fd262, [retval0];
	} // callseq 53
	setp.lt.s32 	%p67, %r46, 0;
	neg.f64 	%fd264, %fd262;
	selp.f64 	%fd265, %fd264, %fd262, %p65;
	selp.f64 	%fd266, %fd265, %fd262, %p67;
	setp.eq.f64 	%p68, %fd98, 0d0000000000000000;
	selp.b32 	%r173, %r46, 0, %p65;
	or.b32  	%r174, %r173, 2146435072;
	selp.b32 	%r175, %r174, %r173, %p64;
	mov.b32 	%r176, 0;
	mov.b64 	%fd267, {%r176, %r175};
	selp.f64 	%fd647, %fd267, %fd266, %p68;
	add.f64 	%fd268, %fd98, 0dC000000000000000;
	{
	.reg .b32 %temp; 
	mov.b64 	{%temp, %r177}, %fd268;
	}
	and.b32  	%r178, %r177, 2146435072;
	setp.ne.s32 	%p69, %r178, 2146435072;
	@%p69 bra 	$L__BB5_86;
	setp.nan.f64 	%p70, %fd98, %fd98;
	@%p70 bra 	$L__BB5_85;
	setp.neu.f64 	%p71, %fd99, 0d7FF0000000000000;
	@%p71 bra 	$L__BB5_86;
	setp.lt.s32 	%p72, %r46, 0;
	or.b32  	%r179, %r38, -2147483648;
	selp.b32 	%r180, %r179, %r38, %p2;
	selp.b32 	%r181, %r180, %r38, %p72;
	mov.b32 	%r182, 0;
	mov.b64 	%fd647, {%r182, %r181};
	bra.uni 	$L__BB5_86;
$L__BB5_85:
	mov.f64 	%fd269, 0dC000000000000000;
	add.rn.f64 	%fd647, %fd98, %fd269;
$L__BB5_86:
	setp.lt.s32 	%p73, %r36, 0;
	setp.eq.s32 	%p74, %r37, 1062207488;
	setp.eq.f64 	%p75, %fd98, 0d3FF0000000000000;
	selp.f64 	%fd104, 0d3FF0000000000000, %fd647, %p75;
	mov.u32 	%r184, %ctaid.x;
	mul.lo.s32 	%r632, %r184, 5120;
	mov.u32 	%r186, %tid.x;
	or.b32  	%r187, %r632, %r186;
	mul.wide.u32 	%rd9, %r187, 8;
	add.s64 	%rd10, %rd1, %rd9;
	ld.global.f64 	%fd105, [%rd10+35840];
	{
	.reg .b32 %temp; 
	mov.b64 	{%temp, %r47}, %fd105;
	}
	abs.f64 	%fd106, %fd105;
	{ // callseq 54, 0
	.param .b64 param0;
	st.param.f64 	[param0], %fd106;
	.param .b64 param1;
	st.param.f64 	[param1], 0dC000000000000000;
	.param .b64 retval0;
	call.uni (retval0), 
	__internal_accurate_pow, 
	(
	param0, 
	param1
	);
	ld.param.f64 	%fd270, [retval0];
	} // callseq 54
	setp.lt.s32 	%p76, %r47, 0;
	neg.f64 	%fd272, %fd270;
	selp.f64 	%fd273, %fd272, %fd270, %p74;
	selp.f64 	%fd274, %fd273, %fd270, %p76;
	setp.eq.f64 	%p77, %fd105, 0d0000000000000000;
	selp.b32 	%r188, %r47, 0, %p74;
	or.b32  	%r189, %r188, 2146435072;
	selp.b32 	%r190, %r189, %r188, %p73;
	mov.b32 	%r191, 0;
	mov.b64 	%fd275, {%r191, %r190};
	selp.f64 	%fd648, %fd275, %fd274, %p77;
	add.f64 	%fd276, %fd105, 0dC000000000000000;
	{
	.reg .b32 %temp; 
	mov.b64 	{%temp, %r192}, %fd276;
	}
	and.b32  	%r193, %r192, 2146435072;
	setp.ne.s32 	%p78, %r193, 2146435072;
	@%p78 bra 	$L__BB5_91;
	setp.nan.f64 	%p79, %fd105, %fd105;
	@%p79 bra 	$L__BB5_90;
	setp.neu.f64 	%p80, %fd106, 0d7FF0000000000000;
	@%p80 bra 	$L__BB5_91;
	or.b32  	%r194, %r38, -2147483648;
	selp.b32 	%r195, %r194, %r38, %p2;
	selp.b32 	%r196, %r195, %r38, %p76;
	mov.b32 	%r197, 0;
	mov.b64 	%fd648, {%r197, %r196};
	bra.uni 	$L__BB5_91;
$L__BB5_90:
	mov.f64 	%fd277, 0dC000000000000000;
	add.rn.f64 	%fd648, %fd105, %fd277;
$L__BB5_91:
	setp.eq.f64 	%p82, %fd105, 0d3FF0000000000000;
	selp.f64 	%fd278, 0d3FF0000000000000, %fd648, %p82;
	add.f64 	%fd279, %fd62, %fd69;
	add.f64 	%fd280, %fd279, %fd76;
	add.f64 	%fd281, %fd280, %fd83;
	add.f64 	%fd282, %fd281, %fd90;
	add.f64 	%fd283, %fd282, %fd97;
	add.f64 	%fd284, %fd283, %fd104;
	add.f64 	%fd667, %fd284, %fd278;
	mul.lo.s32 	%r48, %r104, 5120;
	sub.s32 	%r200, %r103, %r632;
	setp.lt.u32 	%p83, %r200, %r48;
	@%p83 bra 	$L__BB5_168;
	add.s32 	%r203, %r48, %r632;
	add.s32 	%r630, %r203, 640;
	add.s32 	%r629, %r203, %r186;
	not.b32 	%r205, %r186;
	add.s32 	%r206, %r205, %r103;
	sub.s32 	%r207, %r206, %r48;
	sub.s32 	%r628, %r207, %r632;
	mov.b32 	%r631, 0;
$L__BB5_93:
	and.b32  	%r58, %r36, 2146435072;
	mov.u32 	%r636, %tid.x;
	setp.lt.s32 	%p84, %r36, 0;
	selp.b32 	%r60, 0, 2146435072, %p84;
	or.b32  	%r61, %r60, -2147483648;
	mad.lo.s32 	%r632, %r104, 5120, %r632;
	add.s32 	%r208, %r103, -5120;
	setp.gt.u32 	%p85, %r632, %r208;
	@%p85 bra 	$L__BB5_135;
	setp.eq.s32 	%p87, %r58, 1062207488;
	add.s32 	%r209, %r636, %r632;
	mul.wide.u32 	%rd11, %r209, 8;
	add.s64 	%rd3, %rd1, %rd11;
	ld.global.f64 	%fd113, [%rd3];
	{
	.reg .b32 %temp; 
	mov.b64 	{%temp, %r64}, %fd113;
	}
	abs.f64 	%fd114, %fd113;
	{ // callseq 55, 0
	.param .b64 param0;
	st.param.f64 	[param0], %fd114;
	.param .b64 param1;
	st.param.f64 	[param1], 0dC000000000000000;
	.param .b64 retval0;
	call.uni (retval0), 
	__internal_accurate_pow, 
	(
	param0, 
	param1
	);
	ld.param.f64 	%fd285, [retval0];
	} // callseq 55
	setp.lt.s32 	%p89, %r64, 0;
	neg.f64 	%fd287, %fd285;
	selp.f64 	%fd288, %fd287, %fd285, %p87;
	selp.f64 	%fd289, %fd288, %fd285, %p89;
	setp.eq.f64 	%p90, %fd113, 0d0000000000000000;
	selp.b32 	%r210, %r64, 0, %p87;
	or.b32  	%r211, %r210, 2146435072;
	selp.b32 	%r212, %r211, %r210, %p84;
	mov.b32 	%r213, 0;
	mov.b64 	%fd290, {%r213, %r212};
	selp.f64 	%fd650, %fd290, %fd289, %p90;
	add.f64 	%fd291, %fd113, 0dC000000000000000;
	{
	.reg .b32 %temp; 
	mov.b64 	{%temp, %r214}, %fd291;
	}
	and.b32  	%r215, %r214, 2146435072;
	setp.ne.s32 	%p91, %r215, 2146435072;
	@%p91 bra 	$L__BB5_99;
	setp.num.f64 	%p92, %fd113, %fd113;
	@%p92 bra 	$L__BB5_97;
	mov.f64 	%fd292, 0dC000000000000000;
	add.rn.f64 	%fd650, %fd113, %fd292;
	bra.uni 	$L__BB5_99;
$L__BB5_97:
	setp.neu.f64 	%p93, %fd114, 0d7FF0000000000000;
	@%p93 bra 	$L__BB5_99;
	setp.lt.s32 	%p94, %r64, 0;
	selp.b32 	%r216, %r61, %r60, %p2;
	selp.b32 	%r217, %r216, %r60, %p94;
	mov.b32 	%r218, 0;
	mov.b64 	%fd650, {%r218, %r217};
$L__BB5_99:
	setp.lt.s32 	%p95, %r36, 0;
	setp.eq.s32 	%p96, %r58, 1062207488;
	setp.eq.f64 	%p98, %fd113, 0d3FF0000000000000;
	selp.f64 	%fd119, 0d3FF0000000000000, %fd650, %p98;
	ld.global.f64 	%fd120, [%rd3+5120];
	{
	.reg .b32 %temp; 
	mov.b64 	{%temp, %r65}, %fd120;
	}
	abs.f64 	%fd121, %fd120;
	{ // callseq 56, 0
	.param .b64 param0;
	st.param.f64 	[param0], %fd121;
	.param .b64 param1;
	st.param.f64 	[param1], 0dC000000000000000;
	.param .b64 retval0;
	call.uni (retval0), 
	__internal_accurate_pow, 
	(
	param0, 
	param1
	);
	ld.param.f64 	%fd293, [retval0];
	} // callseq 56
	setp.lt.s32 	%p99, %r65, 0;
	neg.f64 	%fd295, %fd293;
	selp.f64 	%fd296, %fd295, %fd293, %p96;
	selp.f64 	%fd297, %fd296, %fd293, %p99;
	setp.eq.f64 	%p100, %fd120, 0d0000000000000000;
	selp.b32 	%r219, %r65, 0, %p96;
	or.b32  	%r220, %r219, 2146435072;
	selp.b32 	%r221, %r220, %r219, %p95;
	mov.b32 	%r222, 0;
	mov.b64 	%fd298, {%r222, %r221};
	selp.f64 	%fd651, %fd298, %fd297, %p100;
	add.f64 	%fd299, %fd120, 0dC000000000000000;
	{
	.reg .b32 %temp; 
	mov.b64 	{%temp, %r223}, %fd299;
	}
	and.b32  	%r224, %r223, 2146435072;
	setp.ne.s32 	%p101, %r224, 2146435072;
	@%p101 bra 	$L__BB5_104;
	setp.nan.f64 	%p102, %fd120, %fd120;
	@%p102 bra 	$L__BB5_103;
	setp.neu.f64 	%p103, %fd121, 0d7FF0000000000000;
	@%p103 bra 	$L__BB5_104;
	setp.lt.s32 	%p104, %r65, 0;
	selp.b32 	%r226, %r61, %r60, %p2;
	selp.b32 	%r227, %r226, %r60, %p104;
	mov.b32 	%r228, 0;
	mov.b64 	%fd651, {%r228, %r227};
	bra.uni 	$L__BB5_104;
$L__BB5_103:
	mov.f64 	%fd300, 0dC000000000000000;
	add.rn.f64 	%fd651, %fd120, %fd300;
$L__BB5_104:
	setp.lt.s32 	%p105, %r36, 0;
	setp.eq.s32 	%p106, %r58, 1062207488;
	setp.eq.f64 	%p108, %fd120, 0d3FF0000000000000;
	selp.f64 	%fd126, 0d3FF0000000000000, %fd651, %p108;
	mov.u32 	%r229, %tid.x;
	add.s32 	%r230, %r229, %r632;
	mul.wide.u32 	%rd12, %r230, 8;
	add.s64 	%rd13, %rd1, %rd12;
	ld.global.f64 	%fd127, [%rd13+10240];
	{
	.reg .b32 %temp; 
	mov.b64 	{%temp, %r66}, %fd127;
	}
	abs.f64 	%fd128, %fd127;
	{ // callseq 57, 0
	.param .b64 param0;
	st.param.f64 	[param0], %fd128;
	.param .b64 param1;
	st.param.f64 	[param1], 0dC000000000000000;
	.param .b64 retval0;
	call.uni (retval0), 
	__internal_accurate_pow, 
	(
	param0, 
	param1
	);
	ld.param.f64 	%fd301, [retval0];
	} // callseq 57
	setp.lt.s32 	%p109, %r66, 0;
	neg.f64 	%fd303, %fd301;
	selp.f64 	%fd304, %fd303, %fd301, %p106;
	selp.f64 	%fd305, %fd304, %fd301, %p109;
	setp.eq.f64 	%p110, %fd127, 0d0000000000000000;
	selp.b32 	%r231, %r66, 0, %p106;
	or.b32  	%r232, %r231, 2146435072;
	selp.b32 	%r233, %r232, %r231, %p105;
	mov.b32 	%r234, 0;
	mov.b64 	%fd306, {%r234, %r233};
	selp.f64 	%fd652, %fd306, %fd305, %p110;
	add.f64 	%fd307, %fd127, 0dC000000000000000;
	{
	.reg .b32 %temp; 
	mov.b64 	{%temp, %r235}, %fd307;
	}
	and.b32  	%r236, %r235, 2146435072;
	setp.ne.s32 	%p111, %r236, 2146435072;
	@%p111 bra 	$L__BB5_109;
	setp.nan.f64 	%p112, %fd127, %fd127;
	@%p112 bra 	$L__BB5_108;
	setp.neu.f64 	%p113, %fd128, 0d7FF0000000000000;
	@%p113 bra 	$L__BB5_109;
	setp.lt.s32 	%p114, %r66, 0;
	selp.b32 	%r238, %r61, %r60, %p2;
	selp.b32 	%r239, %r238, %r60, %p114;
	mov.b32 	%r240, 0;
	mov.b64 	%fd652, {%r240, %r239};
	bra.uni 	$L__BB5_109;
$L__BB5_108:
	mov.f64 	%fd308, 0dC000000000000000;
	add.rn.f64 	%fd652, %fd127, %fd308;
$L__BB5_109:
	setp.lt.s32 	%p115, %r36, 0;
	setp.eq.s32 	%p116, %r58, 1062207488;
	setp.eq.f64 	%p117, %fd127, 0d3FF0000000000000;
	selp.f64 	%fd133, 0d3FF0000000000000, %fd652, %p117;
	mul.wide.u32 	%rd14, %r230, 8;
	add.s64 	%rd15, %rd1, %rd14;
	ld.global.f64 	%fd134, [%rd15+15360];
	{
	.reg .b32 %temp; 
	mov.b64 	{%temp, %r67}, %fd134;
	}
	abs.f64 	%fd135, %fd134;
	{ // callseq 58, 0
	.param .b64 param0;
	st.param.f64 	[param0], %fd135;
	.param .b64 param1;
	st.param.f64 	[param1], 0dC000000000000000;
	.param .b64 retval0;
	call.uni (retval0), 
	__internal_accurate_pow, 
	(
	param0, 
	param1
	);
	ld.param.f64 	%fd309, [retval0];
	} // callseq 58
	setp.lt.s32 	%p118, %r67, 0;
	neg.f64 	%fd311, %fd309;
	selp.f64 	%fd312, %fd311, %fd309, %p116;
	selp.f64 	%fd313, %fd312, %fd309, %p118;
	setp.eq.f64 	%p119, %fd134, 0d0000000000000000;
	selp.b32 	%r244, %r67, 0, %p116;
	or.b32  	%r245, %r244, 2146435072;
	selp.b32 	%r246, %r245, %r244, %p115;
	mov.b32 	%r247, 0;
	mov.b64 	%fd314, {%r247, %r246};
	selp.f64 	%fd653, %fd314, %fd313, %p119;
	add.f64 	%fd315, %fd134, 0dC000000000000000;
	{
	.reg .b32 %temp; 
	mov.b64 	{%temp, %r248}, %fd315;
	}
	and.b32  	%r249, %r248, 2146435072;
	setp.ne.s32 	%p120, %r249, 2146435072;
	@%p120 bra 	$L__BB5_114;
	setp.nan.f64 	%p121, %fd134, %fd134;
	@%p121 bra 	$L__BB5_113;
	setp.neu.f64 	%p122, %fd135, 0d7FF0000000000000;
	@%p122 bra 	$L__BB5_114;
	setp.lt.s32 	%p123, %r67, 0;
	or.b32  	%r250, %r60, -2147483648;
	selp.b32 	%r251, %r250, %r60, %p2;
	selp.b32 	%r252, %r251, %r60, %p123;
	mov.b32 	%r253, 0;
	mov.b64 	%fd653, {%r253, %r252};
	bra.uni 	$L__BB5_114;
$L__BB5_113:
	mov.f64 	%fd316, 0dC000000000000000;
	add.rn.f64 	%fd653, %fd134, %fd316;
$L__BB5_114:
	setp.lt.s32 	%p124, %r36, 0;
	setp.eq.s32 	%p125, %r58, 1062207488;
	setp.eq.f64 	%p126, %fd134, 0d3FF0000000000000;
	selp.f64 	%fd140, 0d3FF0000000000000, %fd653, %p126;
	mov.u32 	%r255, %tid.x;
	add.s32 	%r256, %r255, %r632;
	mul.wide.u32 	%rd16, %r256, 8;
	add.s64 	%rd17, %rd1, %rd16;
	ld.global.f64 	%fd141, [%rd17+20480];
	{
	.reg .b32 %temp; 
	mov.b64 	{%temp, %r68}, %fd141;
	}
	abs.f64 	%fd142, %fd141;
	{ // callseq 59, 0
	.param .b64 param0;
	st.param.f64 	[param0], %fd142;
	.param .b64 param1;
	st.param.f64 	[param1], 0dC000000000000000;
	.param .b64 retval0;
	call.uni (retval0), 
	__internal_accurate_pow, 
	(
	param0, 
	param1
	);
	ld.param.f64 	%fd317, [retval0];
	} // callseq 59
	setp.lt.s32 	%p127, %r68, 0;
	neg.f64 	%fd319, %fd317;
	selp.f64 	%fd320, %fd319, %fd317, %p125;
	selp.f64 	%fd321, %fd320, %fd317, %p127;
	setp.eq.f64 	%p128, %fd141, 0d0000000000000000;
	selp.b32 	%r257, %r68, 0, %p125;
	or.b32  	%r258, %r257, 2146435072;
	selp.b32 	%r259, %r258, %r257, %p124;
	mov.b32 	%r260, 0;
	mov.b64 	%fd322, {%r260, %r259};
	selp.f64 	%fd654, %fd322, %fd321, %p128;
	add.f64 	%fd323, %fd141, 0dC000000000000000;
	{
	.reg .b32 %temp; 
	mov.b64 	{%temp, %r261}, %fd323;
	}
	and.b32  	%r262, %r261, 2146435072;
	setp.ne.s32 	%p129, %r262, 2146435072;
	@%p129 bra 	$L__BB5_119;
	setp.nan.f64 	%p130, %fd141, %fd141;
	@%p130 bra 	$L__BB5_118;
	setp.neu.f64 	%p131, %fd142, 0d7FF0000000000000;
	@%p131 bra 	$L__BB5_119;
	selp.b32 	%r263, 0, 2146435072, %p124;
	or.b32  	%r264, %r263, -2147483648;
	selp.b32 	%r265, %r264, %r263, %p2;
	selp.b32 	%r266, %r265, %r263, %p127;
	mov.b32 	%r267, 0;
	mov.b64 	%fd654, {%r267, %r266};
	bra.uni 	$L__BB5_119;
$L__BB5_118:
	mov.f64 	%fd324, 0dC000000000000000;
	add.rn.f64 	%fd654, %fd141, %fd324;
$L__BB5_119:
	and.b32  	%r268, %r36, 2146435072;
	setp.eq.s32 	%p135, %r268, 1062207488;
	setp.eq.f64 	%p136, %fd141, 0d3FF0000000000000;
	selp.f64 	%fd147, 0d3FF0000000000000, %fd654, %p136;
	mov.u32 	%r269, %tid.x;
	add.s32 	%r270, %r269, %r632;
	mul.wide.u32 	%rd18, %r270, 8;
	add.s64 	%rd19, %rd1, %rd18;
	ld.global.f64 	%fd148, [%rd19+25600];
	{
	.reg .b32 %temp; 
	mov.b64 	{%temp, %r69}, %fd148;
	}
	abs.f64 	%fd149, %fd148;
	{ // callseq 60, 0
	.param .b64 param0;
	st.param.f64 	[param0], %fd149;
	.param .b64 param1;
	st.param.f64 	[param1], 0dC000000000000000;
	.param .b64 retval0;
	call.uni (retval0), 
	__internal_accurate_pow, 
	(
	param0, 
	param1
	);
	ld.param.f64 	%fd325, [retval0];
	} // callseq 60
	setp.lt.s32 	%p137, %r69, 0;
	neg.f64 	%fd327, %fd325;
	selp.f64 	%fd328, %fd327, %fd325, %p135;
	selp.f64 	%fd329, %fd328, %fd325, %p137;
	setp.eq.f64 	%p138, %fd148, 0d0000000000000000;
	selp.b32 	%r271, %r69, 0, %p135;
	or.b32  	%r272, %r271, 2146435072;
	selp.b32 	%r273, %r272, %r271, %p124;
	mov.b32 	%r274, 0;
	mov.b64 	%fd330, {%r274, %r273};
	selp.f64 	%fd655, %fd330, %fd329, %p138;
	add.f64 	%fd331, %fd148, 0dC000000000000000;
	{
	.reg .b32 %temp; 
	mov.b64 	{%temp, %r275}, %fd331;
	}
	and.b32  	%r276, %r275, 2146435072;
	setp.ne.s32 	%p139, %r276, 2146435072;
	@%p139 bra 	$L__BB5_124;
	setp.nan.f64 	%p140, %fd148, %fd148;
	@%p140 bra 	$L__BB5_123;
	setp.neu.f64 	%p141, %fd149, 0d7FF0000000000000;
	@%p141 bra 	$L__BB5_124;
	selp.b32 	%r277, 0, 2146435072, %p124;
	or.b32  	%r278, %r277, -2147483648;
	selp.b32 	%r279, %r278, %r277, %p2;
	selp.b32 	%r280, %r279, %r277, %p137;
	mov.b32 	%r281, 0;
	mov.b64 	%fd655, {%r281, %r280};
	bra.uni 	$L__BB5_124;
$L__BB5_123:
	mov.f64 	%fd332, 0dC000000000000000;
	add.rn.f64 	%fd655, %fd148, %fd332;
$L__BB5_124:
	and.b32  	%r282, %r36, 2146435072;
	setp.eq.s32 	%p145, %r282, 1062207488;
	setp.eq.f64 	%p146, %fd148, 0d3FF0000000000000;
	selp.f64 	%fd154, 0d3FF0000000000000, %fd655, %p146;
	mov.u32 	%r283, %tid.x;
	add.s32 	%r284, %r283, %r632;
	mul.wide.u32 	%rd20, %r284, 8;
	add.s64 	%rd21, %rd1, %rd20;
	ld.global.f64 	%fd155, [%rd21+30720];
	{
	.reg .b32 %temp; 
	mov.b64 	{%temp, %r70}, %fd155;
	}
	abs.f64 	%fd156, %fd155;
	{ // callseq 61, 0
	.param .b64 param0;
	st.param.f64 	[param0], %fd156;
	.param .b64 param1;
	st.param.f64 	[param1], 0dC000000000000000;
	.param .b64 retval0;
	call.uni (retval0), 
	__internal_accurate_pow, 
	(
	param0, 
	param1
	);
	ld.param.f64 	%fd333, [retval0];
	} // callseq 61
	setp.lt.s32 	%p147, %r70, 0;
	neg.f64 	%fd335, %fd333;
	selp.f64 	%fd336, %fd335, %fd333, %p145;
	selp.f64 	%fd337, %fd336, %fd333, %p147;
	setp.eq.f64 	%p148, %fd155, 0d0000000000000000;
	selp.b32 	%r285, %r70, 0, %p145;
	or.b32  	%r286, %r285, 2146435072;
	selp.b32 	%r287, %r286, %r285, %p124;
	mov.b32 	%r288, 0;
	mov.b64 	%fd338, {%r288, %r287};
	selp.f64 	%fd656, %fd338, %fd337, %p148;
	add.f64 	%fd339, %fd155, 0dC000000000000000;
	{
	.reg .b32 %temp; 
	mov.b64 	{%temp, %r289}, %fd339;
	}
	and.b32  	%r290, %r289, 2146435072;
	setp.ne.s32 	%p149, %r290, 2146435072;
	@%p149 bra 	$L__BB5_129;
	setp.nan.f64 	%p150, %fd155, %fd155;
	@%p150 bra 	$L__BB5_128;
	setp.neu.f64 	%p151, %fd156, 0d7FF0000000000000;
	@%p151 bra 	$L__BB5_129;
	selp.b32 	%r291, 0, 2146435072, %p124;
	or.b32  	%r292, %r291, -2147483648;
	selp.b32 	%r293, %r292, %r291, %p2;
	selp.b32 	%r294, %r293, %r291, %p147;
	mov.b32 	%r295, 0;
	mov.b64 	%fd656, {%r295, %r294};
	bra.uni 	$L__BB5_129;
$L__BB5_128:
	mov.f64 	%fd340, 0dC000000000000000;
	add.rn.f64 	%fd656, %fd155, %fd340;
$L__BB5_129:
	and.b32  	%r296, %r36, 2146435072;
	setp.eq.s32 	%p155, %r296, 1062207488;
	setp.eq.f64 	%p156, %fd155, 0d3FF0000000000000;
	selp.f64 	%fd161, 0d3FF0000000000000, %fd656, %p156;
	mov.u32 	%r297, %tid.x;
	add.s32 	%r298, %r297, %r632;
	mul.wide.u32 	%rd22, %r298, 8;
	add.s64 	%rd23, %rd1, %rd22;
	ld.global.f64 	%fd162, [%rd23+35840];
	{
	.reg .b32 %temp; 
	mov.b64 	{%temp, %r71}, %fd162;
	}
	abs.f64 	%fd163, %fd162;
	{ // callseq 62, 0
	.param .b64 param0;
	st.param.f64 	[param0], %fd163;
	.param .b64 param1;
	st.param.f64 	[param1], 0dC000000000000000;
	.param .b64 retval0;
	call.uni (retval0), 
	__internal_accurate_pow, 
	(
	param0, 
	param1
	);
	ld.param.f64 	%fd341, [retval0];
	} // callseq 62
	setp.lt.s32 	%p157, %r71, 0;
	neg.f64 	%fd343, %fd341;
	selp.f64 	%fd344, %fd343, %fd341, %p155;
	selp.f64 	%fd345, %fd344, %fd341, %p157;
	setp.eq.f64 	%p158, %fd162, 0d0000000000000000;
	selp.b32 	%r299, %r71, 0, %p155;
	or.b32  	%r300, %r299, 2146435072;
	selp.b32 	%r301, %r300, %r299, %p124;
	mov.b32 	%r302, 0;
	mov.b64 	%fd346, {%r302, %r301};
	selp.f64 	%fd657, %fd346, %fd345, %p158;
	add.f64 	%fd347, %fd162, 0dC000000000000000;
	{
	.reg .b32 %temp; 
	mov.b64 	{%temp, %r303}, %fd347;
	}
	and.b32  	%r304, %r303, 2146435072;
	setp.ne.s32 	%p159, %r304, 2146435072;
	@%p159 bra 	$L__BB5_134;
	setp.nan.f64 	%p160, %fd162, %fd162;
	@%p160 bra 	$L__BB5_133;
	setp.neu.f64 	%p161, %fd163, 0d7FF0000000000000;
	@%p161 bra 	$L__BB5_134;
	selp.b32 	%r305, 0, 2146435072, %p124;
	or.b32  	%r306, %r305, -2147483648;
	selp.b32 	%r307, %r306, %r305, %p2;
	selp.b32 	%r308, %r307, %r305, %p157;
	mov.b32 	%r309, 0;
	mov.b64 	%fd657, {%r309, %r308};
	bra.uni 	$L__BB5_134;
$L__BB5_133:
	mov.f64 	%fd348, 0dC000000000000000;
	add.rn.f64 	%fd657, %fd162, %fd348;
$L__BB5_134:
	setp.eq.f64 	%p164, %fd162, 0d3FF0000000000000;
	selp.f64 	%fd349, 0d3FF0000000000000, %fd657, %p164;
	add.f64 	%fd350, %fd667, %fd119;
	add.f64 	%fd351, %fd350, %fd126;
	add.f64 	%fd352, %fd351, %fd133;
	add.f64 	%fd353, %fd352, %fd140;
	add.f64 	%fd354, %fd353, %fd147;
	add.f64 	%fd355, %fd354, %fd154;
	add.f64 	%fd356, %fd355, %fd161;
	add.f64 	%fd667, %fd356, %fd349;
	sub.s32 	%r310, %r103, %r632;
	mul.lo.s32 	%r311, %r104, 5120;
	setp.lt.u32 	%p165, %r310, %r311;
	add.s32 	%r631, %r631, 1;
	add.s32 	%r630, %r630, %r311;
	add.s32 	%r629, %r629, %r311;
	sub.s32 	%r628, %r628, %r311;
	@%p165 bra 	$L__BB5_168;
	bra.uni 	$L__BB5_93;
$L__BB5_135:
	setp.le.u32 	%p166, %r103, %r632;
	@%p166 bra 	$L__BB5_168;
	sub.s32 	%r76, %r103, %r632;
	setp.ge.s32 	%p167, %r636, %r76;
	@%p167 bra 	$L__BB5_168;
	not.b32 	%r312, %r636;
	add.s32 	%r313, %r103, %r312;
	mov.u32 	%r314, %ctaid.x;
	mul.lo.s32 	%r315, %r314, 5120;
	mad.lo.s32 	%r316, %r104, 5120, %r315;
	sub.s32 	%r317, %r313, %r316;
	mul.lo.s32 	%r318, %r104, %r631;
	mad.lo.s32 	%r77, %r318, -5120, %r317;
	mul.hi.u32 	%r319, %r77, -858993459;
	shr.u32 	%r320, %r319, 9;
	and.b32  	%r321, %r320, 3;
	setp.eq.s32 	%p168, %r321, 3;
	@%p168 bra 	$L__BB5_145;
	mul.hi.u32 	%r322, %r628, -858993459;
	cvt.u16.u32 	%rs1, %r322;
	shr.u16 	%rs2, %rs1, 9;
	add.s16 	%rs3, %rs2, 1;
	cvt.u32.u16 	%r323, %rs3;
	and.b32  	%r324, %r323, 3;
	neg.s32 	%r633, %r324;
$L__BB5_139:
	.pragma "nounroll";
	setp.lt.s32 	%p169, %r36, 0;
	setp.eq.s32 	%p170, %r58, 1062207488;
	mul.wide.u32 	%rd24, %r629, 8;
	add.s64 	%rd25, %rd1, %rd24;
	ld.global.f64 	%fd170, [%rd25];
	{
	.reg .b32 %temp; 
	mov.b64 	{%temp, %r82}, %fd170;
	}
	abs.f64 	%fd171, %fd170;
	{ // callseq 63, 0
	.param .b64 param0;
	st.param.f64 	[param0], %fd171;
	.param .b64 param1;
	st.param.f64 	[param1], 0dC000000000000000;
	.param .b64 retval0;
	call.uni (retval0), 
	__internal_accurate_pow, 
	(
	param0, 
	param1
	);
	ld.param.f64 	%fd358, [retval0];
	} // callseq 63
	setp.lt.s32 	%p172, %r82, 0;
	neg.f64 	%fd360, %fd358;
	selp.f64 	%fd361, %fd360, %fd358, %p170;
	selp.f64 	%fd362, %fd361, %fd358, %p172;
	setp.eq.f64 	%p173, %fd170, 0d0000000000000000;
	selp.b32 	%r325, %r82, 0, %p170;
	or.b32  	%r326, %r325, 2146435072;
	selp.b32 	%r327, %r326, %r325, %p169;
	mov.b32 	%r328, 0;
	mov.b64 	%fd363, {%r328, %r327};
	selp.f64 	%fd659, %fd363, %fd362, %p173;
	add.f64 	%fd364, %fd170, 0dC000000000000000;
	{
	.reg .b32 %temp; 
	mov.b64 	{%temp, %r329}, %fd364;
	}
	and.b32  	%r330, %r329, 2146435072;
	setp.ne.s32 	%p174, %r330, 2146435072;
	@%p174 bra 	$L__BB5_144;
	setp.nan.f64 	%p175, %fd170, %fd170;
	@%p175 bra 	$L__BB5_143;
	setp.neu.f64 	%p176, %fd171, 0d7FF0000000000000;
	@%p176 bra 	$L__BB5_144;
	setp.lt.s32 	%p177, %r82, 0;
	selp.b32 	%r331, %r61, %r60, %p2;
	selp.b32 	%r332, %r331, %r60, %p177;
	mov.b32 	%r333, 0;
	mov.b64 	%fd659, {%r333, %r332};
	bra.uni 	$L__BB5_144;
$L__BB5_143:
	mov.f64 	%fd365, 0dC000000000000000;
	add.rn.f64 	%fd659, %fd170, %fd365;
$L__BB5_144:
	setp.eq.f64 	%p178, %fd170, 0d3FF0000000000000;
	selp.f64 	%fd366, 0d3FF0000000000000, %fd659, %p178;
	add.f64 	%fd667, %fd667, %fd366;
	add.s32 	%r636, %r636, 640;
	add.s32 	%r629, %r629, 640;
	add.s32 	%r633, %r633, 1;
	setp.ne.s32 	%p179, %r633, 0;
	@%p179 bra 	$L__BB5_139;
$L__BB5_145:
	setp.lt.u32 	%p180, %r77, 1920;
	@%p180 bra 	$L__BB5_168;
	add.s32 	%r638, %r636, 1280;
	add.s32 	%r637, %r636, %r630;
$L__BB5_147:
	mov.u32 	%r90, %r638;
	setp.lt.s32 	%p181, %r36, 0;
	setp.eq.s32 	%p182, %r58, 1062207488;
	add.s32 	%r334, %r637, -640;
	mul.wide.u32 	%rd26, %r334, 8;
	add.s64 	%rd27, %rd1, %rd26;
	ld.global.f64 	%fd180, [%rd27];
	{
	.reg .b32 %temp; 
	mov.b64 	{%temp, %r91}, %fd180;
	}
	abs.f64 	%fd181, %fd180;
	{ // callseq 64, 0
	.param .b64 param0;
	st.param.f64 	[param0], %fd181;
	.param .b64 param1;
	st.param.f64 	[param1], 0dC000000000000000;
	.param .b64 retval0;
	call.uni (retval0), 
	__internal_accurate_pow, 
	(
	param0, 
	param1
	);
	ld.param.f64 	%fd367, [retval0];
	} // callseq 64
	setp.lt.s32 	%p184, %r91, 0;
	neg.f64 	%fd369, %fd367;
	selp.f64 	%fd370, %fd369, %fd367, %p182;
	selp.f64 	%fd371, %fd370, %fd367, %p184;
	setp.eq.f64 	%p185, %fd180, 0d0000000000000000;
	selp.b32 	%r335, %r91, 0, %p182;
	or.b32  	%r336, %r335, 2146435072;
	selp.b32 	%r337, %r336, %r335, %p181;
	mov.b32 	%r338, 0;
	mov.b64 	%fd372, {%r338, %r337};
	selp.f64 	%fd663, %fd372, %fd371, %p185;
	add.f64 	%fd373, %fd180, 0dC000000000000000;
	{
	.reg .b32 %temp; 
	mov.b64 	{%temp, %r339}, %fd373;
	}
	and.b32  	%r340, %r339, 2146435072;
	setp.ne.s32 	%p186, %r340, 2146435072;
	@%p186 bra 	$L__BB5_152;
	setp.num.f64 	%p187, %fd180, %fd180;
	@%p187 bra 	$L__BB5_150;
	mov.f64 	%fd374, 0dC000000000000000;
	add.rn.f64 	%fd663, %fd180, %fd374;
	bra.uni 	$L__BB5_152;
$L__BB5_150:
	setp.neu.f64 	%p188, %fd181, 0d7FF0000000000000;
	@%p188 bra 	$L__BB5_152;
	setp.lt.s32 	%p189, %r91, 0;
	selp.b32 	%r341, %r61, %r60, %p2;
	selp.b32 	%r342, %r341, %r60, %p189;
	mov.b32 	%r343, 0;
	mov.b64 	%fd663, {%r343, %r342};
$L__BB5_152:
	setp.lt.s32 	%p190, %r36, 0;
	setp.eq.s32 	%p191, %r58, 1062207488;
	setp.eq.f64 	%p193, %fd180, 0d3FF0000000000000;
	selp.f64 	%fd375, 0d3FF0000000000000, %fd663, %p193;
	add.f64 	%fd186, %fd667, %fd375;
	mul.wide.u32 	%rd28, %r637, 8;
	add.s64 	%rd29, %rd1, %rd28;
	ld.global.f64 	%fd187, [%rd29];
	{
	.reg .b32 %temp; 
	mov.b64 	{%temp, %r92}, %fd187;
	}
	abs.f64 	%fd188, %fd187;
	{ // callseq 65, 0
	.param .b64 param0;
	st.param.f64 	[param0], %fd188;
	.param .b64 param1;
	st.param.f64 	[param1], 0dC000000000000000;
	.param .b64 retval0;
	call.uni (retval0), 
	__internal_accurate_pow, 
	(
	param0, 
	param1
	);
	ld.param.f64 	%fd376, [retval0];
	} // callseq 65
	setp.lt.s32 	%p194, %r92, 0;
	neg.f64 	%fd378, %fd376;
	selp.f64 	%fd379, %fd378, %fd376, %p191;
	selp.f64 	%fd380, %fd379, %fd376, %p194;
	setp.eq.f64 	%p195, %fd187, 0d0000000000000000;
	selp.b32 	%r344, %r92, 0, %p191;
	or.b32  	%r345, %r344, 2146435072;
	selp.b32 	%r346, %r345, %r344, %p190;
	mov.b32 	%r347, 0;
	mov.b64 	%fd381, {%r347, %r346};
	selp.f64 	%fd664, %fd381, %fd380, %p195;
	add.f64 	%fd382, %fd187, 0dC000000000000000;
	{
	.reg .b32 %temp; 
	mov.b64 	{%temp, %r348}, %fd382;
	}
	and.b32  	%r349, %r348, 2146435072;
	setp.ne.s32 	%p196, %r349, 2146435072;
	@%p196 bra 	$L__BB5_157;
	setp.nan.f64 	%p197, %fd187, %fd187;
	@%p197 bra 	$L__BB5_156;
	setp.neu.f64 	%p198, %fd188, 0d7FF0000000000000;
	@%p198 bra 	$L__BB5_157;
	setp.lt.s32 	%p199, %r92, 0;
	selp.b32 	%r350, %r61, %r60, %p2;
	selp.b32 	%r351, %r350, %r60, %p199;
	mov.b32 	%r352, 0;
	mov.b64 	%fd664, {%r352, %r351};
	bra.uni 	$L__BB5_157;
$L__BB5_156:
	mov.f64 	%fd383, 0dC000000000000000;
	add.rn.f64 	%fd664, %fd187, %fd383;
$L__BB5_157:
	setp.lt.s32 	%p200, %r36, 0;
	setp.eq.s32 	%p201, %r58, 1062207488;
	setp.eq.f64 	%p203, %fd187, 0d3FF0000000000000;
	selp.f64 	%fd384, 0d3FF0000000000000, %fd664, %p203;
	add.f64 	%fd193, %fd186, %fd384;
	add.s32 	%r353, %r637, 640;
	mul.wide.u32 	%rd30, %r353, 8;
	add.s64 	%rd31, %rd1, %rd30;
	ld.global.f64 	%fd194, [%rd31];
	{
	.reg .b32 %temp; 
	mov.b64 	{%temp, %r93}, %fd194;
	}
	abs.f64 	%fd195, %fd194;
	{ // callseq 66, 0
	.param .b64 param0;
	st.param.f64 	[param0], %fd195;
	.param .b64 param1;
	st.param.f64 	[param1], 0dC000000000000000;
	.param .b64 retval0;
	call.uni (retval0), 
	__internal_accurate_pow, 
	(
	param0, 
	param1
	);
	ld.param.f64 	%fd385, [retval0];
	} // callseq 66
	setp.lt.s32 	%p204, %r93, 0;
	neg.f64 	%fd387, %fd385;
	selp.f64 	%fd388, %fd387, %fd385, %p201;
	selp.f64 	%fd389, %fd388, %fd385, %p204;
	setp.eq.f64 	%p205, %fd194, 0d0000000000000000;
	selp.b32 	%r354, %r93, 0, %p201;
	or.b32  	%r355, %r354, 2146435072;
	selp.b32 	%r356, %r355, %r354, %p200;
	mov.b32 	%r357, 0;
	mov.b64 	%fd390, {%r357, %r356};
	selp.f64 	%fd665, %fd390, %fd389, %p205;
	add.f64 	%fd391, %fd194, 0dC000000000000000;
	{
	.reg .b32 %temp; 
	mov.b64 	{%temp, %r358}, %fd391;
	}
	and.b32  	%r359, %r358, 2146435072;
	setp.ne.s32 	%p206, %r359, 2146435072;
	@%p206 bra 	$L__BB5_162;
	setp.nan.f64 	%p207, %fd194, %fd194;
	@%p207 bra 	$L__BB5_161;
	setp.neu.f64 	%p208, %fd195, 0d7FF0000000000000;
	@%p208 bra 	$L__BB5_162;
	setp.lt.s32 	%p209, %r93, 0;
	selp.b32 	%r360, %r61, %r60, %p2;
	selp.b32 	%r361, %r360, %r60, %p209;
	mov.b32 	%r362, 0;
	mov.b64 	%fd665, {%r362, %r361};
	bra.uni 	$L__BB5_162;
$L__BB5_161:
	mov.f64 	%fd392, 0dC000000000000000;
	add.rn.f64 	%fd665, %fd194, %fd392;
$L__BB5_162:
	setp.lt.s32 	%p210, %r36, 0;
	setp.eq.s32 	%p211, %r58, 1062207488;
	setp.eq.f64 	%p213, %fd194, 0d3FF0000000000000;
	selp.f64 	%fd393, 0d3FF0000000000000, %fd665, %p213;
	add.f64 	%fd200, %fd193, %fd393;
	add.s32 	%r363, %r637, 1280;
	mul.wide.u32 	%rd32, %r363, 8;
	add.s64 	%rd33, %rd1, %rd32;
	ld.global.f64 	%fd201, [%rd33];
	{
	.reg .b32 %temp; 
	mov.b64 	{%temp, %r94}, %fd201;
	}
	abs.f64 	%fd202, %fd201;
	{ // callseq 67, 0
	.param .b64 param0;
	st.param.f64 	[param0], %fd202;
	.param .b64 param1;
	st.param.f64 	[param1], 0dC000000000000000;
	.param .b64 retval0;
	call.uni (retval0), 
	__internal_accurate_pow, 
	(
	param0, 
	param1
	);
	ld.param.f64 	%fd394, [retval0];
	} // callseq 67
	setp.lt.s32 	%p214, %r94, 0;
	neg.f64 	%fd396, %fd394;
	selp.f64 	%fd397, %fd396, %fd394, %p211;
	selp.f64 	%fd398, %fd397, %fd394, %p214;
	setp.eq.f64 	%p215, %fd201, 0d0000000000000000;
	selp.b32 	%r364, %r94, 0, %p211;
	or.b32  	%r365, %r364, 2146435072;
	selp.b32 	%r366, %r365, %r364, %p210;
	mov.b32 	%r367, 0;
	mov.b64 	%fd399, {%r367, %r366};
	selp.f64 	%fd666, %fd399, %fd398, %p215;
	add.f64 	%fd400, %fd201, 0dC000000000000000;
	{
	.reg .b32 %temp; 
	mov.b64 	{%temp, %r368}, %fd400;
	}
	and.b32  	%r369, %r368, 2146435072;
	setp.ne.s32 	%p216, %r369, 2146435072;
	@%p216 bra 	$L__BB5_167;
	setp.nan.f64 	%p217, %fd201, %fd201;
	@%p217 bra 	$L__BB5_166;
	setp.neu.f64 	%p218, %fd202, 0d7FF0000000000000;
	@%p218 bra 	$L__BB5_167;
	setp.lt.s32 	%p219, %r94, 0;
	selp.b32 	%r370, %r61, %r60, %p2;
	selp.b32 	%r371, %r370, %r60, %p219;
	mov.b32 	%r372, 0;
	mov.b64 	%fd666, {%r372, %r371};
	bra.uni 	$L__BB5_167;
$L__BB5_166:
	mov.f64 	%fd401, 0dC000000000000000;
	add.rn.f64 	%fd666, %fd201, %fd401;
$L__BB5_167:
	setp.eq.f64 	%p220, %fd201, 0d3FF0000000000000;
	selp.f64 	%fd402, 0d3FF0000000000000, %fd666, %p220;
	add.f64 	%fd667, %fd200, %fd402;
	add.s32 	%r638, %r90, 2560;
	add.s32 	%r373, %r90, 1280;
	add.s32 	%r637, %r637, 2560;
	setp.lt.s32 	%p221, %r373, %r76;
	@%p221 bra 	$L__BB5_147;
$L__BB5_168:
	mov.u32 	%r97, %tid.x;
	// begin inline asm
	mov.u32 %r374, %laneid;
	// end inline asm
	mov.b64 	%rd34, %fd667;
	mov.b64 	{%r376, %r381}, %rd34;
	mov.b32 	%r382, 1;
	mov.b32 	%r423, 31;
	mov.b32 	%r424, -1;
	// begin inline asm
	shfl.sync.down.b32 %r375, %r376, %r382, %r423, %r424;
	// end inline asm
	// begin inline asm
	shfl.sync.down.b32 %r380, %r381, %r382, %r423, %r424;
	// end inline asm
	mov.b64 	%rd35, {%r375, %r380};
	mov.b64 	%fd403, %rd35;
	setp.gt.s32 	%p222, %r374, 30;
	add.f64 	%fd404, %fd667, %fd403;
	selp.f64 	%fd405, %fd667, %fd404, %p222;
	mov.b64 	%rd36, %fd405;
	mov.b64 	{%r386, %r391}, %rd36;
	mov.b32 	%r392, 2;
	// begin inline asm
	shfl.sync.down.b32 %r385, %r386, %r392, %r423, %r424;
	// end inline asm
	// begin inline asm
	shfl.sync.down.b32 %r390, %r391, %r392, %r423, %r424;
	// end inline asm
	mov.b64 	%rd37, {%r385, %r390};
	mov.b64 	%fd406, %rd37;
	setp.gt.s32 	%p223, %r374, 29;
	add.f64 	%fd407, %fd405, %fd406;
	selp.f64 	%fd408, %fd405, %fd407, %p223;
	mov.b64 	%rd38, %fd408;
	mov.b64 	{%r396, %r401}, %rd38;
	mov.b32 	%r402, 4;
	// begin inline asm
	shfl.sync.down.b32 %r395, %r396, %r402, %r423, %r424;
	// end inline asm
	// begin inline asm
	shfl.sync.down.b32 %r400, %r401, %r402, %r423, %r424;
	// end inline asm
	mov.b64 	%rd39, {%r395, %r400};
	mov.b64 	%fd409, %rd39;
	setp.gt.s32 	%p224, %r374, 27;
	add.f64 	%fd410, %fd408, %fd409;
	selp.f64 	%fd411, %fd408, %fd410, %p224;
	mov.b64 	%rd40, %fd411;
	mov.b64 	{%r406, %r411}, %rd40;
	mov.b32 	%r412, 8;
	// begin inline asm
	shfl.sync.down.b32 %r405, %r406, %r412, %r423, %r424;
	// end inline asm
	// begin inline asm
	shfl.sync.down.b32 %r410, %r411, %r412, %r423, %r424;
	// end inline asm
	mov.b64 	%rd41, {%r405, %r410};
	mov.b64 	%fd412, %rd41;
	setp.gt.s32 	%p225, %r374, 23;
	add.f64 	%fd413, %fd411, %fd412;
	selp.f64 	%fd414, %fd411, %fd413, %p225;
	mov.b64 	%rd42, %fd414;
	mov.b64 	{%r416, %r421}, %rd42;
	mov.b32 	%r422, 16;
	// begin inline asm
	shfl.sync.down.b32 %r415, %r416, %r422, %r423, %r424;
	// end inline asm
	// begin inline asm
	shfl.sync.down.b32 %r420, %r421, %r422, %r423, %r424;
	// end inline asm
	mov.b64 	%rd43, {%r415, %r420};
	mov.b64 	%fd415, %rd43;
	setp.gt.s32 	%p226, %r374, 15;
	add.f64 	%fd209, %fd414, %fd415;
	selp.f64 	%fd668, %fd414, %fd209, %p226;
	setp.ne.s32 	%p227, %r374, 0;
	@%p227 bra 	$L__BB5_170;
	shr.u32 	%r425, %r97, 2;
	and.b32  	%r426, %r425, 248;
	mov.u32 	%r427, _ZZN3cub18CUB_300001_SM_10006detail6reduce18DeviceReduceKernelINS2_10policy_hubIdjN4cuda3std3__44plusIdEEE10Policy1000EN6thrust24THRUST_300001_SM_1000_NS6detail15normal_iteratorINSD_10device_ptrIdEEEEjS9_d9WeightSumEEvT0_PT3_T1_NS0_13GridEvenShareISN_EET2_T4_E12temp_storage;
	add.s32 	%r428, %r427, %r426;
	st.shared.f64 	[%r428+24], %fd209;
$L__BB5_170:
	bar.sync 	0;
	setp.ne.s32 	%p228, %r97, 0;
	@%p228 bra 	$L__BB5_172;
	ld.shared.f64 	%fd416, [_ZZN3cub18CUB_300001_SM_10006detail6reduce18DeviceReduceKernelINS2_10policy_hubIdjN4cuda3std3__44plusIdEEE10Policy1000EN6thrust24THRUST_300001_SM_1000_NS6detail15normal_iteratorINSD_10device_ptrIdEEEEjS9_d9WeightSumEEvT0_PT3_T1_NS0_13GridEvenShareISN_EET2_T4_E12temp_storage+32];
	add.f64 	%fd417, %fd668, %fd416;
	ld.shared.f64 	%fd418, [_ZZN3cub18CUB_300001_SM_10006detail6reduce18DeviceReduceKernelINS2_10policy_hubIdjN4cuda3std3__44plusIdEEE10Policy1000EN6thrust24THRUST_300001_SM_1000_NS6detail15normal_iteratorINSD_10device_ptrIdEEEEjS9_d9WeightSumEEvT0_PT3_T1_NS0_13GridEvenShareISN_EET2_T4_E12temp_storage+40];
	add.f64 	%fd419, %fd417, %fd418;
	ld.shared.f64 	%fd420, [_ZZN3cub18CUB_300001_SM_10006detail6reduce18DeviceReduceKernelINS2_10policy_hubIdjN4cuda3std3__44plusIdEEE10Policy1000EN6thrust24THRUST_300001_SM_1000_NS6detail15normal_iteratorINSD_10device_ptrIdEEEEjS9_d9WeightSumEEvT0_PT3_T1_NS0_13GridEvenShareISN_EET2_T4_E12temp_storage+48];
	add.f64 	%fd421, %fd419, %fd420;
	ld.shared.f64 	%fd422, [_ZZN3cub18CUB_300001_SM_10006detail6reduce18DeviceReduceKernelINS2_10policy_hubIdjN4cuda3std3__44plusIdEEE10Policy1000EN6thrust24THRUST_300001_SM_1000_NS6detail15normal_iteratorINSD_10device_ptrIdEEEEjS9_d9WeightSumEEvT0_PT3_T1_NS0_13GridEvenShareISN_EET2_T4_E12temp_storage+56];
	add.f64 	%fd423, %fd421, %fd422;
	ld.shared.f64 	%fd424, [_ZZN3cub18CUB_300001_SM_10006detail6reduce18DeviceReduceKernelINS2_10policy_hubIdjN4cuda3std3__44plusIdEEE10Policy1000EN6thrust24THRUST_300001_SM_1000_NS6detail15normal_iteratorINSD_10device_ptrIdEEEEjS9_d9WeightSumEEvT0_PT3_T1_NS0_13GridEvenShareISN_EET2_T4_E12temp_storage+64];
	add.f64 	%fd425, %fd423, %fd424;
	ld.shared.f64 	%fd426, [_ZZN3cub18CUB_300001_SM_10006detail6reduce18DeviceReduceKernelINS2_10policy_hubIdjN4cuda3std3__44plusIdEEE10Policy1000EN6thrust24THRUST_300001_SM_1000_NS6detail15normal_iteratorINSD_10device_ptrIdEEEEjS9_d9WeightSumEEvT0_PT3_T1_NS0_13GridEvenShareISN_EET2_T4_E12temp_storage+72];
	add.f64 	%fd427, %fd425, %fd426;
	ld.shared.f64 	%fd428, [_ZZN3cub18CUB_300001_SM_10006detail6reduce18DeviceReduceKernelINS2_10policy_hubIdjN4cuda3std3__44plusIdEEE10Policy1000EN6thrust24THRUST_300001_SM_1000_NS6detail15normal_iteratorINSD_10device_ptrIdEEEEjS9_d9WeightSumEEvT0_PT3_T1_NS0_13GridEvenShareISN_EET2_T4_E12temp_storage+80];
	add.f64 	%fd429, %fd427, %fd428;
	ld.shared.f64 	%fd430, [_ZZN3cub18CUB_300001_SM_10006detail6reduce18DeviceReduceKernelINS2_10policy_hubIdjN4cuda3std3__44plusIdEEE10Policy1000EN6thrust24THRUST_300001_SM_1000_NS6detail15normal_iteratorINSD_10device_ptrIdEEEEjS9_d9WeightSumEEvT0_PT3_T1_NS0_13GridEvenShareISN_EET2_T4_E12temp_storage+88];
	add.f64 	%fd431, %fd429, %fd430;
	ld.shared.f64 	%fd432, [_ZZN3cub18CUB_300001_SM_10006detail6reduce18DeviceReduceKernelINS2_10policy_hubIdjN4cuda3std3__44plusIdEEE10Policy1000EN6thrust24THRUST_300001_SM_1000_NS6detail15normal_iteratorINSD_10device_ptrIdEEEEjS9_d9WeightSumEEvT0_PT3_T1_NS0_13GridEvenShareISN_EET2_T4_E12temp_storage+96];
	add.f64 	%fd433, %fd431, %fd432;
	ld.shared.f64 	%fd434, [_ZZN3cub18CUB_300001_SM_10006detail6reduce18DeviceReduceKernelINS2_10policy_hubIdjN4cuda3std3__44plusIdEEE10Policy1000EN6thrust24THRUST_300001_SM_1000_NS6detail15normal_iteratorINSD_10device_ptrIdEEEEjS9_d9WeightSumEEvT0_PT3_T1_NS0_13GridEvenShareISN_EET2_T4_E12temp_storage+104];
	add.f64 	%fd435, %fd433, %fd434;
	ld.shared.f64 	%fd436, [_ZZN3cub18CUB_300001_SM_10006detail6reduce18DeviceReduceKernelINS2_10policy_hubIdjN4cuda3std3__44plusIdEEE10Policy1000EN6thrust24THRUST_300001_SM_1000_NS6detail15normal_iteratorINSD_10device_ptrIdEEEEjS9_d9WeightSumEEvT0_PT3_T1_NS0_13GridEvenShareISN_EET2_T4_E12temp_storage+112];
	add.f64 	%fd437, %fd435, %fd436;
	ld.shared.f64 	%fd438, [_ZZN3cub18CUB_300001_SM_10006detail6reduce18DeviceReduceKernelINS2_10policy_hubIdjN4cuda3std3__44plusIdEEE10Policy1000EN6thrust24THRUST_300001_SM_1000_NS6detail15normal_iteratorINSD_10device_ptrIdEEEEjS9_d9WeightSumEEvT0_PT3_T1_NS0_13GridEvenShareISN_EET2_T4_E12temp_storage+120];
	add.f64 	%fd439, %fd437, %fd438;
	ld.shared.f64 	%fd440, [_ZZN3cub18CUB_300001_SM_10006detail6reduce18DeviceReduceKernelINS2_10policy_hubIdjN4cuda3std3__44plusIdEEE10Policy1000EN6thrust24THRUST_300001_SM_1000_NS6detail15normal_iteratorINSD_10device_ptrIdEEEEjS9_d9WeightSumEEvT0_PT3_T1_NS0_13GridEvenShareISN_EET2_T4_E12temp_storage+128];
	add.f64 	%fd441, %fd439, %fd440;
	ld.shared.f64 	%fd442, [_ZZN3cub18CUB_300001_SM_10006detail6reduce18DeviceReduceKernelINS2_10policy_hubIdjN4cuda3std3__44plusIdEEE10Policy1000EN6thrust24THRUST_300001_SM_1000_NS6detail15normal_iteratorINSD_10device_ptrIdEEEEjS9_d9WeightSumEEvT0_PT3_T1_NS0_13GridEvenShareISN_EET2_T4_E12temp_storage+136];
	add.f64 	%fd443, %fd441, %fd442;
	ld.shared.f64 	%fd444, [_ZZN3cub18CUB_300001_SM_10006detail6reduce18DeviceReduceKernelINS2_10policy_hubIdjN4cuda3std3__44plusIdEEE10Policy1000EN6thrust24THRUST_300001_SM_1000_NS6detail15normal_iteratorINSD_10device_ptrIdEEEEjS9_d9WeightSumEEvT0_PT3_T1_NS0_13GridEvenShareISN_EET2_T4_E12temp_storage+144];
	add.f64 	%fd445, %fd443, %fd444;
	ld.shared.f64 	%fd446, [_ZZN3cub18CUB_300001_SM_10006detail6reduce18DeviceReduceKernelINS2_10policy_hubIdjN4cuda3std3__44plusIdEEE10Policy1000EN6thrust24THRUST_300001_SM_1000_NS6detail15normal_iteratorINSD_10device_ptrIdEEEEjS9_d9WeightSumEEvT0_PT3_T1_NS0_13GridEvenShareISN_EET2_T4_E12temp_storage+152];
	add.f64 	%fd447, %fd445, %fd446;
	ld.shared.f64 	%fd448, [_ZZN3cub18CUB_300001_SM_10006detail6reduce18DeviceReduceKernelINS2_10policy_hubIdjN4cuda3std3__44plusIdEEE10Policy1000EN6thrust24THRUST_300001_SM_1000_NS6detail15normal_iteratorINSD_10device_ptrIdEEEEjS9_d9WeightSumEEvT0_PT3_T1_NS0_13GridEvenShareISN_EET2_T4_E12temp_storage+160];
	add.f64 	%fd449, %fd447, %fd448;
	ld.shared.f64 	%fd450, [_ZZN3cub18CUB_300001_SM_10006detail6reduce18DeviceReduceKernelINS2_10policy_hubIdjN4cuda3std3__44plusIdEEE10Policy1000EN6thrust24THRUST_300001_SM_1000_NS6detail15normal_iteratorINSD_10device_ptrIdEEEEjS9_d9WeightSumEEvT0_PT3_T1_NS0_13GridEvenShareISN_EET2_T4_E12temp_storage+168];
	add.f64 	%fd451, %fd449, %fd450;
	ld.shared.f64 	%fd452, [_ZZN3cub18CUB_300001_SM_10006detail6reduce18DeviceReduceKernelINS2_10policy_hubIdjN4cuda3std3__44plusIdEEE10Policy1000EN6thrust24THRUST_300001_SM_1000_NS6detail15normal_iteratorINSD_10device_ptrIdEEEEjS9_d9WeightSumEEvT0_PT3_T1_NS0_13GridEvenShareISN_EET2_T4_E12temp_storage+176];
	add.f64 	%fd668, %fd451, %fd452;
$L__BB5_172:
	mov.u32 	%r619, %tid.x;
	setp.ne.s32 	%p336, %r619, 0;
	@%p336 bra 	$L__BB5_174;
	ld.param.u64 	%rd79, [_ZN3cub18CUB_300001_SM_10006detail6reduce18DeviceReduceKernelINS2_10policy_hubIdjN4cuda3std3__44plusIdEEE10Policy1000EN6thrust24THRUST_300001_SM_1000_NS6detail15normal_iteratorINSD_10device_ptrIdEEEEjS9_d9WeightSumEEvT0_PT3_T1_NS0_13GridEvenShareISN_EET2_T4__param_1];
	mov.u32 	%r620, %ctaid.x;
	cvta.to.global.u64 	%rd76, %rd79;
	mul.wide.u32 	%rd77, %r620, 8;
	add.s64 	%rd78, %rd76, %rd77;
	st.global.f64 	[%rd78], %fd668;
$L__BB5_174:
	ret;

}
	// .globl	_ZN3cub18CUB_300001_SM_10006detail6reduce28DeviceReduceSingleTileKernelINS2_10policy_hubIdjN4cuda3std3__44plusIdEEE10Policy1000EPdSC_iS9_ddNS7_10__identityEEEvT0_T1_T2_T3_T4_T6_
.visible .entry _ZN3cub18CUB_300001_SM_10006detail6reduce28DeviceReduceSingleTileKernelINS2_10policy_hubIdjN4cuda3std3__44plusIdEEE10Policy1000EPdSC_iS9_ddNS7_10__identityEEEvT0_T1_T2_T3_T4_T6_(
	.param .u64 .ptr .align 1 _ZN3cub18CUB_300001_SM_10006detail6reduce28DeviceReduceSingleTileKernelINS2_10policy_hubIdjN4cuda3std3__44plusIdEEE10Policy1000EPdSC_iS9_ddNS7_10__identityEEEvT0_T1_T2_T3_T4_T6__param_0,
	.param .u64 .ptr .align 1 _ZN3cub18CUB_300001_SM_10006detail6reduce28DeviceReduceSingleTileKernelINS2_10policy_hubIdjN4cuda3std3__44plusIdEEE10Policy1000EPdSC_iS9_ddNS7_10__identityEEEvT0_T1_T2_T3_T4_T6__param_1,
	.param .u32 _ZN3cub18CUB_300001_SM_10006detail6reduce28DeviceReduceSingleTileKernelINS2_10policy_hubIdjN4cuda3std3__44plusIdEEE10Policy1000EPdSC_iS9_ddNS7_10__identityEEEvT0_T1_T2_T3_T4_T6__param_2,
	.param .align 1 .b8 _ZN3cub18CUB_300001_SM_10006detail6reduce28DeviceReduceSingleTileKernelINS2_10policy_hubIdjN4cuda3std3__44plusIdEEE10Policy1000EPdSC_iS9_ddNS7_10__identityEEEvT0_T1_T2_T3_T4_T6__param_3[1],
	.param .f64 _ZN3cub18CUB_300001_SM_10006detail6reduce28DeviceReduceSingleTileKernelINS2_10policy_hubIdjN4cuda3std3__44plusIdEEE10Policy1000EPdSC_iS9_ddNS7_10__identityEEEvT0_T1_T2_T3_T4_T6__param_4,
	.param .align 1 .b8 _ZN3cub18CUB_300001_SM_10006detail6reduce28DeviceReduceSingleTileKernelINS2_10policy_hubIdjN4cuda3std3__44plusIdEEE10Policy1000EPdSC_iS9_ddNS7_10__identityEEEvT0_T1_T2_T3_T4_T6__param_5[1]
)
.maxntid 640
.minnctapersm 1
{
	.reg .pred 	%p<62>;
	.reg .b32 	%r<239>;
	.reg .b64 	%rd<109>;
	.reg .b64 	%fd<264>;
	// demoted variable
	.shared .align 8 .b8 _ZZN3cub18CUB_300001_SM_10006detail6reduce28DeviceReduceSingleTileKernelINS2_10policy_hubIdjN4cuda3std3__44plusIdEEE10Policy1000EPdSC_iS9_ddNS7_10__identityEEEvT0_T1_T2_T3_T4_T6_E12temp_storage[192];
	ld.param.u64 	%rd9, [_ZN3cub18CUB_300001_SM_10006detail6reduce28DeviceReduceSingleTileKernelINS2_10policy_hubIdjN4cuda3std3__44plusIdEEE10Policy1000EPdSC_iS9_ddNS7_10__identityEEEvT0_T1_T2_T3_T4_T6__param_0];
	ld.param.u64 	%rd10, [_ZN3cub18CUB_300001_SM_10006detail6reduce28DeviceReduceSingleTileKernelINS2_10policy_hubIdjN4cuda3std3__44plusIdEEE10Policy1000EPdSC_iS9_ddNS7_10__identityEEEvT0_T1_T2_T3_T4_T6__param_1];
	ld.param.u32 	%r36, [_ZN3cub18CUB_300001_SM_10006detail6reduce28DeviceReduceSingleTileKernelINS2_10policy_hubIdjN4cuda3std3__44plusIdEEE10Policy1000EPdSC_iS9_ddNS7_10__identityEEEvT0_T1_T2_T3_T4_T6__param_2];
	ld.param.f64 	%fd30, [_ZN3cub18CUB_300001_SM_10006detail6reduce28DeviceReduceSingleTileKernelINS2_10policy_hubIdjN4cuda3std3__44plusIdEEE10Policy1000EPdSC_iS9_ddNS7_10__identityEEEvT0_T1_T2_T3_T4_T6__param_4];
	cvta.to.global.u64 	%rd1, %rd10;
	setp.ne.s32 	%p1, %r36, 0;
	@%p1 bra 	$L__BB6_3;
	mov.u32 	%r225, %tid.x;
	setp.ne.s32 	%p61, %r225, 0;
	@%p61 bra 	$L__BB6_39;
	st.global.f64 	[%rd1], %fd30;
	bra.uni 	$L__BB6_39;
$L__BB6_3:
	setp.gt.s32 	%p2, %r36, 5119;
	@%p2 bra 	$L__BB6_21;
	mov.u32 	%r1, %tid.x;
	setp.ge.s32 	%p19, %r1, %r36;
	mov.f64 	%fd255, 0d0000000000000000;
	mov.u32 	%r229, %r1;
	@%p19 bra 	$L__BB6_6;
	mul.wide.u32 	%rd74, %r1, 8;
	add.s64 	%rd73, %rd9, %rd74;
	// begin inline asm
	ld.global.nc.u64 %rd72, [%rd73];
	// end inline asm
	mov.b64 	%fd255, %rd72;
	add.s32 	%r229, %r1, 640;
$L__BB6_6:
	setp.ge.s32 	%p20, %r229, %r36;
	@%p20 bra 	$L__BB6_12;
	not.b32 	%r101, %r229;
	add.s32 	%r4, %r36, %r101;
	mul.hi.u32 	%r102, %r4, -858993459;
	shr.u32 	%r103, %r102, 9;
	add.s32 	%r5, %r103, 1;
	and.b32  	%r104, %r103, 3;
	setp.eq.s32 	%p21, %r104, 3;
	@%p21 bra 	$L__BB6_10;
	mul.wide.u32 	%rd75, %r229, 8;
	add.s64 	%rd107, %rd9, %rd75;
	and.b32  	%r105, %r5, 3;
	neg.s32 	%r227, %r105;
$L__BB6_9:
	.pragma "nounroll";
	// begin inline asm
	ld.global.nc.u64 %rd76, [%rd107];
	// end inline asm
	mov.b64 	%fd121, %rd76;
	add.f64 	%fd255, %fd255, %fd121;
	add.s32 	%r229, %r229, 640;
	add.s64 	%rd107, %rd107, 5120;
	add.s32 	%r227, %r227, 1;
	setp.ne.s32 	%p22, %r227, 0;
	@%p22 bra 	$L__BB6_9;
$L__BB6_10:
	setp.lt.u32 	%p23, %r4, 1920;
	@%p23 bra 	$L__BB6_12;
$L__BB6_11:
	mul.wide.s32 	%rd86, %r229, 8;
	add.s64 	%rd79, %rd9, %rd86;
	// begin inline asm
	ld.global.nc.u64 %rd78, [%rd79];
	// end inline asm
	mov.b64 	%fd122, %rd78;
	add.f64 	%fd123, %fd255, %fd122;
	add.s64 	%rd81, %rd79, 5120;
	// begin inline asm
	ld.global.nc.u64 %rd80, [%rd81];
	// end inline asm
	mov.b64 	%fd124, %rd80;
	add.f64 	%fd125, %fd123, %fd124;
	add.s64 	%rd83, %rd79, 10240;
	// begin inline asm
	ld.global.nc.u64 %rd82, [%rd83];
	// end inline asm
	mov.b64 	%fd126, %rd82;
	add.f64 	%fd127, %fd125, %fd126;
	add.s64 	%rd85, %rd79, 15360;
	// begin inline asm
	ld.global.nc.u64 %rd84, [%rd85];
	// end inline asm
	mov.b64 	%fd128, %rd84;
	add.f64 	%fd255, %fd127, %fd128;
	add.s32 	%r229, %r229, 2560;
	setp.lt.s32 	%p24, %r229, %r36;
	@%p24 bra 	$L__BB6_11;
$L__BB6_12:
	setp.lt.s32 	%p25, %r36, 640;
	@%p25 bra 	$L__BB6_17;
	// begin inline asm
	mov.u32 %r169, %laneid;
	// end inline asm
	mov.b64 	%rd97, %fd255;
	mov.b64 	{%r171, %r176}, %rd97;
	mov.b32 	%r177, 1;
	mov.b32 	%r218, 31;
	mov.b32 	%r219, -1;
	// begin inline asm
	shfl.sync.down.b32 %r170, %r171, %r177, %r218, %r219;
	// end inline asm
	// begin inline asm
	shfl.sync.down.b32 %r175, %r176, %r177, %r218, %r219;
	// end inline asm
	mov.b64 	%rd98, {%r170, %r175};
	mov.b64 	%fd199, %rd98;
	setp.gt.s32 	%p53, %r169, 30;
	add.f64 	%fd200, %fd255, %fd199;
	selp.f64 	%fd201, %fd255, %fd200, %p53;
	mov.b64 	%rd99, %fd201;
	mov.b64 	{%r181, %r186}, %rd99;
	mov.b32 	%r187, 2;
	// begin inline asm
	shfl.sync.down.b32 %r180, %r181, %r187, %r218, %r219;
	// end inline asm
	// begin inline asm
	shfl.sync.down.b32 %r185, %r186, %r187, %r218, %r219;
	// end inline asm
	mov.b64 	%rd100, {%r180, %r185};
	mov.b64 	%fd202, %rd100;
	setp.gt.s32 	%p54, %r169, 29;
	add.f64 	%fd203, %fd201, %fd202;
	selp.f64 	%fd204, %fd201, %fd203, %p54;
	mov.b64 	%rd101, %fd204;
	mov.b64 	{%r191, %r196}, %rd101;
	mov.b32 	%r197, 4;
	// begin inline asm
	shfl.sync.down.b32 %r190, %r191, %r197, %r218, %r219;
	// end inline asm
	// begin inline asm
	shfl.sync.down.b32 %r195, %r196, %r197, %r218, %r219;
	// end inline asm
	mov.b64 	%rd102, {%r190, %r195};
	mov.b64 	%fd205, %rd102;
	setp.gt.s32 	%p55, %r169, 27;
	add.f64 	%fd206, %fd204, %fd205;
	selp.f64 	%fd207, %fd204, %fd206, %p55;
	mov.b64 	%rd103, %fd207;
	mov.b64 	{%r201, %r206}, %rd103;
	mov.b32 	%r207, 8;
	// begin inline asm
	shfl.sync.down.b32 %r200, %r201, %r207, %r218, %r219;
	// end inline asm
	// begin inline asm
	shfl.sync.down.b32 %r205, %r206, %r207, %r218, %r219;
	// end inline asm
	mov.b64 	%rd104, {%r200, %r205};
	mov.b64 	%fd208, %rd104;
	setp.gt.s32 	%p56, %r169, 23;
	add.f64 	%fd209, %fd207, %fd208;
	selp.f64 	%fd210, %fd207, %fd209, %p56;
	mov.b64 	%rd105, %fd210;
	mov.b64 	{%r211, %r216}, %rd105;
	mov.b32 	%r217, 16;
	// begin inline asm
	shfl.sync.down.b32 %r210, %r211, %r217, %r218, %r219;
	// end inline asm
	// begin inline asm
	shfl.sync.down.b32 %r215, %r216, %r217, %r218, %r219;
	// end inline asm
	mov.b64 	%rd106, {%r210, %r215};
	mov.b64 	%fd211, %rd106;
	setp.gt.s32 	%p57, %r169, 15;
	add.f64 	%fd10, %fd210, %fd211;
	selp.f64 	%fd263, %fd210, %fd10, %p57;
	setp.ne.s32 	%p58, %r169, 0;
	@%p58 bra 	$L__BB6_15;
	shr.u32 	%r220, %r1, 2;
	and.b32  	%r221, %r220, 248;
	mov.u32 	%r222, _ZZN3cub18CUB_300001_SM_10006detail6reduce28DeviceReduceSingleTileKernelINS2_10policy_hubIdjN4cuda3std3__44plusIdEEE10Policy1000EPdSC_iS9_ddNS7_10__identityEEEvT0_T1_T2_T3_T4_T6_E12temp_storage;
	add.s32 	%r223, %r222, %r221;
	st.shared.f64 	[%r223+24], %fd10;
$L__BB6_15:
	bar.sync 	0;
	setp.ne.s32 	%p59, %r1, 0;
	@%p59 bra 	$L__BB6_37;
	ld.shared.f64 	%fd212, [_ZZN3cub18CUB_300001_SM_10006detail6reduce28DeviceReduceSingleTileKernelINS2_10policy_hubIdjN4cuda3std3__44plusIdEEE10Policy1000EPdSC_iS9_ddNS7_10__identityEEEvT0_T1_T2_T3_T4_T6_E12temp_storage+32];
	add.f64 	%fd213, %fd263, %fd212;
	ld.shared.f64 	%fd214, [_ZZN3cub18CUB_300001_SM_10006detail6reduce28DeviceReduceSingleTileKernelINS2_10policy_hubIdjN4cuda3std3__44plusIdEEE10Policy1000EPdSC_iS9_ddNS7_10__identityEEEvT0_T1_T2_T3_T4_T6_E12temp_storage+40];
	add.f64 	%fd215, %fd213, %fd214;
	ld.shared.f64 	%fd216, [_ZZN3cub18CUB_300001_SM_10006detail6reduce28DeviceReduceSingleTileKernelINS2_10policy_hubIdjN4cuda3std3__44plusIdEEE10Policy1000EPdSC_iS9_ddNS7_10__identityEEEvT0_T1_T2_T3_T4_T6_E12temp_storage+48];
	add.f64 	%fd217, %fd215, %fd216;
	ld.shared.f64 	%fd218, [_ZZN3cub18CUB_300001_SM_10006detail6reduce28DeviceReduceSingleTileKernelINS2_10policy_hubIdjN4cuda3std3__44plusIdEEE10Policy1000EPdSC_iS9_ddNS7_10__identityEEEvT0_T1_T2_T3_T4_T6_E12temp_storage+56];
	add.f64 	%fd219, %fd217, %fd218;
	ld.shared.f64 	%fd220, [_ZZN3cub18CUB_300001_SM_10006detail6reduce28DeviceReduceSingleTileKernelINS2_10policy_hubIdjN4cuda3std3__44plusIdEEE10Policy1000EPdSC_iS9_ddNS7_10__identityEEEvT0_T1_T2_T3_T4_T6_E12temp_storage+64];
	add.f64 	%fd221, %fd219, %fd220;
	ld.shared.f64 	%fd222, [_ZZN3cub18CUB_300001_SM_10006detail6reduce28DeviceReduceSingleTileKernelINS2_10policy_hubIdjN4cuda3std3__44plusIdEEE10Policy1000EPdSC_iS9_ddNS7_10__identityEEEvT0_T1_T2_T3_T4_T6_E12temp_storage+72];
	add.f64 	%fd223, %fd221, %fd222;
	ld.shared.f64 	%fd224, [_ZZN3cub18CUB_300001_SM_10006detail6reduce28DeviceReduceSingleTileKernelINS2_10policy_hubIdjN4cuda3std3__44plusIdEEE10Policy1000EPdSC_iS9_ddNS7_10__identityEEEvT0_T1_T2_T3_T4_T6_E12temp_storage+80];
	add.f64 	%fd225, %fd223, %fd224;
	ld.shared.f64 	%fd226, [_ZZN3cub18CUB_300001_SM_10006detail6reduce28DeviceReduceSingleTileKernelINS2_10policy_hubIdjN4cuda3std3__44plusIdEEE10Policy1000EPdSC_iS9_ddNS7_10__identityEEEvT0_T1_T2_T3_T4_T6_E12temp_storage+88];
	add.f64 	%fd227, %fd225, %fd226;
	ld.shared.f64 	%fd228, [_ZZN3cub18CUB_300001_SM_10006detail6reduce28DeviceReduceSingleTileKernelINS2_10policy_hubIdjN4cuda3std3__44plusIdEEE10Policy1000EPdSC_iS9_ddNS7_10__identityEEEvT0_T1_T2_T3_T4_T6_E12temp_storage+96];
	add.f64 	%fd229, %fd227, %fd228;
	ld.shared.f64 	%fd230, [_ZZN3cub18CUB_300001_SM_10006detail6reduce28DeviceReduceSingleTileKernelINS2_10policy_hubIdjN4cuda3std3__44plusIdEEE10Policy1000EPdSC_iS9_ddNS7_10__identityEEEvT0_T1_T2_T3_T4_T6_E12temp_storage+104];
	add.f64 	%fd231, %fd229, %fd230;
	ld.shared.f64 	%fd232, [_ZZN3cub18CUB_300001_SM_10006detail6reduce28DeviceReduceSingleTileKernelINS2_10policy_hubIdjN4cuda3std3__44plusIdEEE10Policy1000EPdSC_iS9_ddNS7_10__identityEEEvT0_T1_T2_T3_T4_T6_E12temp_storage+112];
	add.f64 	%fd233, %fd231, %fd232;
	ld.shared.f64 	%fd234, [_ZZN3cub18CUB_300001_SM_10006detail6reduce28DeviceReduceSingleTileKernelINS2_10policy_hubIdjN4cuda3std3__44plusIdEEE10Policy1000EPdSC_iS9_ddNS7_10__identityEEEvT0_T1_T2_T3_T4_T6_E12temp_storage+120];
	add.f64 	%fd235, %fd233, %fd234;
	ld.shared.f64 	%fd236, [_ZZN3cub18CUB_300001_SM_10006detail6reduce28DeviceReduceSingleTileKernelINS2_10policy_hubIdjN4cuda3std3__44plusIdEEE10Policy1000EPdSC_iS9_ddNS7_10__identityEEEvT0_T1_T2_T3_T4_T6_E12temp_storage+128];
	add.f64 	%fd237, %fd235, %fd236;
	ld.shared.f64 	%fd238, [_ZZN3cub18CUB_300001_SM_10006detail6reduce28DeviceReduceSingleTileKernelINS2_10policy_hubIdjN4cuda3std3__44plusIdEEE10Policy1000EPdSC_iS9_ddNS7_10__identityEEEvT0_T1_T2_T3_T4_T6_E12temp_storage+136];
	add.f64 	%fd239, %fd237, %fd238;
	ld.shared.f64 	%fd240, [_ZZN3cub18CUB_300001_SM_10006detail6reduce28DeviceReduceSingleTileKernelINS2_10policy_hubIdjN4cuda3std3__44plusIdEEE10Policy1000EPdSC_iS9_ddNS7_10__identityEEEvT0_T1_T2_T3_T4_T6_E12temp_storage+144];
	add.f64 	%fd241, %fd239, %fd240;
	ld.shared.f64 	%fd242, [_ZZN3cub18CUB_300001_SM_10006detail6reduce28DeviceReduceSingleTileKernelINS2_10policy_hubIdjN4cuda3std3__44plusIdEEE10Policy1000EPdSC_iS9_ddNS7_10__identityEEEvT0_T1_T2_T3_T4_T6_E12temp_storage+152];
	add.f64 	%fd243, %fd241, %fd242;
	ld.shared.f64 	%fd244, [_ZZN3cub18CUB_300001_SM_10006detail6reduce28DeviceReduceSingleTileKernelINS2_10policy_hubIdjN4cuda3std3__44plusIdEEE10Policy1000EPdSC_iS9_ddNS7_10__identityEEEvT0_T1_T2_T3_T4_T6_E12temp_storage+160];
	add.f64 	%fd245, %fd243, %fd244;
	ld.shared.f64 	%fd246, [_ZZN3cub18CUB_300001_SM_10006detail6reduce28DeviceReduceSingleTileKernelINS2_10policy_hubIdjN4cuda3std3__44plusIdEEE10Policy1000EPdSC_iS9_ddNS7_10__identityEEEvT0_T1_T2_T3_T4_T6_E12temp_storage+168];
	add.f64 	%fd247, %fd245, %fd246;
	ld.shared.f64 	%fd248, [_ZZN3cub18CUB_300001_SM_10006detail6reduce28DeviceReduceSingleTileKernelINS2_10policy_hubIdjN4cuda3std3__44plusIdEEE10Policy1000EPdSC_iS9_ddNS7_10__identityEEEvT0_T1_T2_T3_T4_T6_E12temp_storage+176];
	add.f64 	%fd263, %fd247, %fd248;
	bra.uni 	$L__BB6_37;
$L__BB6_17:
	// begin inline asm
	mov.u32 %r106, %laneid;
	// end inline asm
	and.b32  	%r157, %r1, 992;
	add.s32 	%r158, %r157, 32;
	setp.gt.s32 	%p26, %r158, %r36;
	not.b32 	%r159, %r157;
	add.s32 	%r160, %r36, %r159;
	selp.b32 	%r155, %r160, 31, %p26;
	mov.b64 	%rd87, %fd255;
	mov.b64 	{%r108, %r113}, %rd87;
	mov.b32 	%r114, 1;
	mov.b32 	%r156, -1;
	// begin inline asm
	shfl.sync.down.b32 %r107, %r108, %r114, %r155, %r156;
	// end inline asm
	// begin inline asm
	shfl.sync.down.b32 %r112, %r113, %r114, %r155, %r156;
	// end inline asm
	mov.b64 	%rd88, {%r107, %r112};
	mov.b64 	%fd129, %rd88;
	setp.lt.s32 	%p27, %r106, %r155;
	add.f64 	%fd130, %fd255, %fd129;
	selp.f64 	%fd131, %fd130, %fd255, %p27;
	mov.b64 	%rd89, %fd131;
	mov.b64 	{%r118, %r123}, %rd89;
	mov.b32 	%r124, 2;
	// begin inline asm
	shfl.sync.down.b32 %r117, %r118, %r124, %r155, %r156;
	// end inline asm
	// begin inline asm
	shfl.sync.down.b32 %r122, %r123, %r124, %r155, %r156;
	// end inline asm
	mov.b64 	%rd90, {%r117, %r122};
	mov.b64 	%fd132, %rd90;
	add.s32 	%r161, %r106, 2;
	setp.gt.s32 	%p28, %r161, %r155;
	add.f64 	%fd133, %fd131, %fd132;
	selp.f64 	%fd134, %fd131, %fd133, %p28;
	mov.b64 	%rd91, %fd134;
	mov.b64 	{%r128, %r133}, %rd91;
	mov.b32 	%r134, 4;
	// begin inline asm
	shfl.sync.down.b32 %r127, %r128, %r134, %r155, %r156;
	// end inline asm
	// begin inline asm
	shfl.sync.down.b32 %r132, %r133, %r134, %r155, %r156;
	// end inline asm
	mov.b64 	%rd92, {%r127, %r132};
	mov.b64 	%fd135, %rd92;
	add.s32 	%r162, %r106, 4;
	setp.gt.s32 	%p29, %r162, %r155;
	add.f64 	%fd136, %fd134, %fd135;
	selp.f64 	%fd137, %fd134, %fd136, %p29;
	mov.b64 	%rd93, %fd137;
	mov.b64 	{%r138, %r143}, %rd93;
	mov.b32 	%r144, 8;
	// begin inline asm
	shfl.sync.down.b32 %r137, %r138, %r144, %r155, %r156;
	// end inline asm
	// begin inline asm
	shfl.sync.down.b32 %r142, %r143, %r144, %r155, %r156;
	// end inline asm
	mov.b64 	%rd94, {%r137, %r142};
	mov.b64 	%fd138, %rd94;
	add.s32 	%r163, %r106, 8;
	setp.gt.s32 	%p30, %r163, %r155;
	add.f64 	%fd139, %fd137, %fd138;
	selp.f64 	%fd140, %fd137, %fd139, %p30;
	mov.b64 	%rd95, %fd140;
	mov.b64 	{%r148, %r153}, %rd95;
	mov.b32 	%r154, 16;
	// begin inline asm
	shfl.sync.down.b32 %r147, %r148, %r154, %r155, %r156;
	// end inline asm
	// begin inline asm
	shfl.sync.down.b32 %r152, %r153, %r154, %r155, %r156;
	// end inline asm
	mov.b64 	%rd96, {%r147, %r152};
	mov.b64 	%fd141, %rd96;
	add.s32 	%r164, %r106, 16;
	setp.gt.s32 	%p31, %r164, %r155;
	add.f64 	%fd142, %fd140, %fd141;
	selp.f64 	%fd263, %fd140, %fd142, %p31;
	setp.ne.s32 	%p32, %r106, 0;
	@%p32 bra 	$L__BB6_19;
	shr.u32 	%r165, %r1, 2;
	and.b32  	%r166, %r165, 248;
	mov.u32 	%r167, _ZZN3cub18CUB_300001_SM_10006detail6reduce28DeviceReduceSingleTileKernelINS2_10policy_hubIdjN4cuda3std3__44plusIdEEE10Policy1000EPdSC_iS9_ddNS7_10__identityEEEvT0_T1_T2_T3_T4_T6_E12temp_storage;
	add.s32 	%r168, %r167, %r166;
	st.shared.f64 	[%r168+24], %fd263;
$L__BB6_19:
	bar.sync 	0;
	setp.ne.s32 	%p33, %r1, 0;
	@%p33 bra 	$L__BB6_37;
	setp.gt.s32 	%p34, %r36, 32;
	ld.shared.f64 	%fd143, [_ZZN3cub18CUB_300001_SM_10006detail6reduce28DeviceReduceSingleTileKernelINS2_10policy_hubIdjN4cuda3std3__44plusIdEEE10Policy1000EPdSC_iS9_ddNS7_10__identityEEEvT0_T1_T2_T3_T4_T6_E12temp_storage+32];
	add.f64 	%fd144, %fd263, %fd143;
	selp.f64 	%fd145, %fd144, %fd263, %p34;
	setp.gt.s32 	%p35, %r36, 64;
	ld.shared.f64 	%fd146, [_ZZN3cub18CUB_300001_SM_10006detail6reduce28DeviceReduceSingleTileKernelINS2_10policy_hubIdjN4cuda3std3__44plusIdEEE10Policy1000EPdSC_iS9_ddNS7_10__identityEEEvT0_T1_T2_T3_T4_T6_E12temp_storage+40];
	add.f64 	%fd147, %fd146, %fd145;
	selp.f64 	%fd148, %fd147, %fd145, %p35;
	setp.gt.s32 	%p36, %r36, 96;
	ld.shared.f64 	%fd149, [_ZZN3cub18CUB_300001_SM_10006detail6reduce28DeviceReduceSingleTileKernelINS2_10policy_hubIdjN4cuda3std3__44plusIdEEE10Policy1000EPdSC_iS9_ddNS7_10__identityEEEvT0_T1_T2_T3_T4_T6_E12temp_storage+48];
	add.f64 	%fd150, %fd149, %fd148;
	selp.f64 	%fd151, %fd150, %fd148, %p36;
	setp.gt.s32 	%p37, %r36, 128;
	ld.shared.f64 	%fd152, [_ZZN3cub18CUB_300001_SM_10006detail6reduce28DeviceReduceSingleTileKernelINS2_10policy_hubIdjN4cuda3std3__44plusIdEEE10Policy1000EPdSC_iS9_ddNS7_10__identityEEEvT0_T1_T2_T3_T4_T6_E12temp_storage+56];
	add.f64 	%fd153, %fd152, %fd151;
	selp.f64 	%fd154, %fd153, %fd151, %p37;
	setp.gt.s32 	%p38, %r36, 160;
	ld.shared.f64 	%fd155, [_ZZN3cub18CUB_300001_SM_10006detail6reduce28DeviceReduceSingleTileKernelINS2_10policy_hubIdjN4cuda3std3__44plusIdEEE10Policy1000EPdSC_iS9_ddNS7_10__identityEEEvT0_T1_T2_T3_T4_T6_E12temp_storage+64];
	add.f64 	%fd156, %fd155, %fd154;
	selp.f64 	%fd157, %fd156, %fd154, %p38;
	setp.gt.s32 	%p39, %r36, 192;
	ld.shared.f64 	%fd158, [_ZZN3cub18CUB_300001_SM_10006detail6reduce28DeviceReduceSingleTileKernelINS2_10policy_hubIdjN4cuda3std3__44plusIdEEE10Policy1000EPdSC_iS9_ddNS7_10__identityEEEvT0_T1_T2_T3_T4_T6_E12temp_storage+72];
	add.f64 	%fd159, %fd158, %fd157;
	selp.f64 	%fd160, %fd159, %fd157, %p39;
	setp.gt.s32 	%p40, %r36, 224;
	ld.shared.f64 	%fd161, [_ZZN3cub18CUB_300001_SM_10006detail6reduce28DeviceReduceSingleTileKernelINS2_10policy_hubIdjN4cuda3std3__44plusIdEEE10Policy1000EPdSC_iS9_ddNS7_10__identityEEEvT0_T1_T2_T3_T4_T6_E12temp_storage+80];
	add.f64 	%fd162, %fd161, %fd160;
	selp.f64 	%fd163, %fd162, %fd160, %p40;
	setp.gt.s32 	%p41, %r36, 256;
	ld.shared.f64 	%fd164, [_ZZN3cub18CUB_300001_SM_10006detail6reduce28DeviceReduceSingleTileKernelINS2_10policy_hubIdjN4cuda3std3__44plusIdEEE10Policy1000EPdSC_iS9_ddNS7_10__identityEEEvT0_T1_T2_T3_T4_T6_E12temp_storage+88];
	add.f64 	%fd165, %fd164, %fd163;
	selp.f64 	%fd166, %fd165, %fd163, %p41;
	setp.gt.s32 	%p42, %r36, 288;
	ld.shared.f64 	%fd167, [_ZZN3cub18CUB_300001_SM_10006detail6reduce28DeviceReduceSingleTileKernelINS2_10policy_hubIdjN4cuda3std3__44plusIdEEE10Policy1000EPdSC_iS9_ddNS7_10__identityEEEvT0_T1_T2_T3_T4_T6_E12temp_storage+96];
	add.f64 	%fd168, %fd167, %fd166;
	selp.f64 	%fd169, %fd168, %fd166, %p42;
	setp.gt.s32 	%p43, %r36, 320;
	ld.shared.f64 	%fd170, [_ZZN3cub18CUB_300001_SM_10006detail6reduce28DeviceReduceSingleTileKernelINS2_10policy_hubIdjN4cuda3std3__44plusIdEEE10Policy1000EPdSC_iS9_ddNS7_10__identityEEEvT0_T1_T2_T3_T4_T6_E12temp_storage+104];
	add.f64 	%fd171, %fd170, %fd169;
	selp.f64 	%fd172, %fd171, %fd169, %p43;
	setp.gt.s32 	%p44, %r36, 352;
	ld.shared.f64 	%fd173, [_ZZN3cub18CUB_300001_SM_10006detail6reduce28DeviceReduceSingleTileKernelINS2_10policy_hubIdjN4cuda3std3__44plusIdEEE10Policy1000EPdSC_iS9_ddNS7_10__identityEEEvT0_T1_T2_T3_T4_T6_E12temp_storage+112];
	add.f64 	%fd174, %fd173, %fd172;
	selp.f64 	%fd175, %fd174, %fd172, %p44;
	setp.gt.s32 	%p45, %r36, 384;
	ld.shared.f64 	%fd176, [_ZZN3cub18CUB_300001_SM_10006detail6reduce28DeviceReduceSingleTileKernelINS2_10policy_hubIdjN4cuda3std3__44plusIdEEE10Policy1000EPdSC_iS9_ddNS7_10__identityEEEvT0_T1_T2_T3_T4_T6_E12temp_storage+120];
	add.f64 	%fd177, %fd176, %fd175;
	selp.f64 	%fd178, %fd177, %fd175, %p45;
	setp.gt.s32 	%p46, %r36, 416;
	ld.shared.f64 	%fd179, [_ZZN3cub18CUB_300001_SM_10006detail6reduce28DeviceReduceSingleTileKernelINS2_10policy_hubIdjN4cuda3std3__44plusIdEEE10Policy1000EPdSC_iS9_ddNS7_10__identityEEEvT0_T1_T2_T3_T4_T6_E12temp_storage+128];
	add.f64 	%fd180, %fd179, %fd178;
	selp.f64 	%fd181, %fd180, %fd178, %p46;
	setp.gt.s32 	%p47, %r36, 448;
	ld.shared.f64 	%fd182, [_ZZN3cub18CUB_300001_SM_10006detail6reduce28DeviceReduceSingleTileKernelINS2_10policy_hubIdjN4cuda3std3__44plusIdEEE10Policy1000EPdSC_iS9_ddNS7_10__identityEEEvT0_T1_T2_T3_T4_T6_E12temp_storage+136];
	add.f64 	%fd183, %fd182, %fd181;
	selp.f64 	%fd184, %fd183, %fd181, %p47;
	setp.gt.s32 	%p48, %r36, 480;
	ld.shared.f64 	%fd185, [_ZZN3cub18CUB_300001_SM_10006detail6reduce28DeviceReduceSingleTileKernelINS2_10policy_hubIdjN4cuda3std3__44plusIdEEE10Policy1000EPdSC_iS9_ddNS7_10__identityEEEvT0_T1_T2_T3_T4_T6_E12temp_storage+144];
	add.f64 	%fd186, %fd185, %fd184;
	selp.f64 	%fd187, %fd186, %fd184, %p48;
	setp.gt.s32 	%p49, %r36, 512;
	ld.shared.f64 	%fd188, [_ZZN3cub18CUB_300001_SM_10006detail6reduce28DeviceReduceSingleTileKernelINS2_10policy_hubIdjN4cuda3std3__44plusIdEEE10Policy1000EPdSC_iS9_ddNS7_10__identityEEEvT0_T1_T2_T3_T4_T6_E12temp_storage+152];
	add.f64 	%fd189, %fd188, %fd187;
	selp.f64 	%fd190, %fd189, %fd187, %p49;
	setp.gt.s32 	%p50, %r36, 544;
	ld.shared.f64 	%fd191, [_ZZN3cub18CUB_300001_SM_10006detail6reduce28DeviceReduceSingleTileKernelINS2_10policy_hubIdjN4cuda3std3__44plusIdEEE10Policy1000EPdSC_iS9_ddNS7_10__identityEEEvT0_T1_T2_T3_T4_T6_E12temp_storage+160];
	add.f64 	%fd192, %fd191, %fd190;
	selp.f64 	%fd193, %fd192, %fd190, %p50;
	setp.gt.s32 	%p51, %r36, 576;
	ld.shared.f64 	%fd194, [_ZZN3cub18CUB_300001_SM_10006detail6reduce28DeviceReduceSingleTileKernelINS2_10policy_hubIdjN4cuda3std3__44plusIdEEE10Policy1000EPdSC_iS9_ddNS7_10__identityEEEvT0_T1_T2_T3_T4_T6_E12temp_storage+168];
	add.f64 	%fd195, %fd194, %fd193;
	selp.f64 	%fd196, %fd195, %fd193, %p51;
	setp.gt.s32 	%p52, %r36, 608;
	ld.shared.f64 	%fd197, [_ZZN3cub18CUB_300001_SM_10006detail6reduce28DeviceReduceSingleTileKernelINS2_10policy_hubIdjN4cuda3std3__44plusIdEEE10Policy1000EPdSC_iS9_ddNS7_10__identityEEEvT0_T1_T2_T3_T4_T6_E12temp_storage+176];
	add.f64 	%fd198, %fd197, %fd196;
	selp.f64 	%fd263, %fd198, %fd196, %p52;
	bra.uni 	$L__BB6_37;
$L__BB6_21:
	mov.u32 	%r14, %tid.x;
	mul.wide.u32 	%rd27, %r14, 8;
	add.s64 	%rd12, %rd9, %rd27;
	// begin inline asm
	ld.global.nc.u64 %rd11, [%rd12];
	// end inline asm
	mov.b64 	%fd31, %rd11;
	add.s64 	%rd14, %rd12, 5120;
	// begin inline asm
	ld.global.nc.u64 %rd13, [%rd14];
	// end inline asm
	mov.b64 	%fd32, %rd13;
	add.s64 	%rd16, %rd12, 10240;
	// begin inline asm
	ld.global.nc.u64 %rd15, [%rd16];
	// end inline asm
	mov.b64 	%fd33, %rd15;
	add.s64 	%rd18, %rd12, 15360;
	// begin inline asm
	ld.global.nc.u64 %rd17, [%rd18];
	// end inline asm
	mov.b64 	%fd34, %rd17;
	add.s64 	%rd20, %rd12, 20480;
	// begin inline asm
	ld.global.nc.u64 %rd19, [%rd20];
	// end inline asm
	mov.b64 	%fd35, %rd19;
	add.s64 	%rd22, %rd12, 25600;
	// begin inline asm
	ld.global.nc.u64 %rd21, [%rd22];
	// end inline asm
	mov.b64 	%fd36, %rd21;
	add.s64 	%rd24, %rd12, 30720;
	// begin inline asm
	ld.global.nc.u64 %rd23, [%rd24];
	// end inline asm
	mov.b64 	%fd37, %rd23;
	add.s64 	%rd26, %rd12, 35840;
	// begin inline asm
	ld.global.nc.u64 %rd25, [%rd26];
	// end inline asm
	mov.b64 	%fd38, %rd25;
	add.f64 	%fd39, %fd31, %fd32;
	add.f64 	%fd40, %fd39, %fd33;
	add.f64 	%fd41, %fd40, %fd34;
	add.f64 	%fd42, %fd41, %fd35;
	add.f64 	%fd43, %fd42, %fd36;
	add.f64 	%fd44, %fd43, %fd37;
	add.f64 	%fd262, %fd44, %fd38;
	setp.lt.u32 	%p3, %r36, 10240;
	mov.b32 	%r232, 5120;
	@%p3 bra 	$L__BB6_25;
	add.s32 	%r15, %r36, -5120;
	mov.b32 	%r232, 5120;
$L__BB6_23:
	mul.wide.s32 	%rd44, %r232, 8;
	add.s64 	%rd29, %rd12, %rd44;
	// begin inline asm
	ld.global.nc.u64 %rd28, [%rd29];
	// end inline asm
	mov.b64 	%fd45, %rd28;
	add.s64 	%rd31, %rd29, 5120;
	// begin inline asm
	ld.global.nc.u64 %rd30, [%rd31];
	// end inline asm
	mov.b64 	%fd46, %rd30;
	add.s64 	%rd33, %rd29, 10240;
	// begin inline asm
	ld.global.nc.u64 %rd32, [%rd33];
	// end inline asm
	mov.b64 	%fd47, %rd32;
	add.s64 	%rd35, %rd29, 15360;
	// begin inline asm
	ld.global.nc.u64 %rd34, [%rd35];
	// end inline asm
	mov.b64 	%fd48, %rd34;
	add.s64 	%rd37, %rd29, 20480;
	// begin inline asm
	ld.global.nc.u64 %rd36, [%rd37];
	// end inline asm
	mov.b64 	%fd49, %rd36;
	add.s64 	%rd39, %rd29, 25600;
	// begin inline asm
	ld.global.nc.u64 %rd38, [%rd39];
	// end inline asm
	mov.b64 	%fd50, %rd38;
	add.s64 	%rd41, %rd29, 30720;
	// begin inline asm
	ld.global.nc.u64 %rd40, [%rd41];
	// end inline asm
	mov.b64 	%fd51, %rd40;
	add.s64 	%rd43, %rd29, 35840;
	// begin inline asm
	ld.global.nc.u64 %rd42, [%rd43];
	// end inline asm
	mov.b64 	%fd52, %rd42;
	add.f64 	%fd53, %fd262, %fd45;
	add.f64 	%fd54, %fd53, %fd46;
	add.f64 	%fd55, %fd54, %fd47;
	add.f64 	%fd56, %fd55, %fd48;
	add.f64 	%fd57, %fd56, %fd49;
	add.f64 	%fd58, %fd57, %fd50;
	add.f64 	%fd59, %fd58, %fd51;
	add.f64 	%fd262, %fd59, %fd52;
	sub.s32 	%r39, %r36, %r232;
	setp.lt.s32 	%p4, %r39, 5120;
	@%p4 bra 	$L__BB6_33;
	add.s32 	%r232, %r232, 5120;
	setp.le.s32 	%p5, %r232, %r15;
	@%p5 bra 	$L__BB6_23;
$L__BB6_25:
	setp.le.s32 	%p6, %r36, %r232;
	@%p6 bra 	$L__BB6_33;
	sub.s32 	%r19, %r36, %r232;
	setp.ge.s32 	%p7, %r14, %r19;
	@%p7 bra 	$L__BB6_33;
	not.b32 	%r40, %r14;
	add.s32 	%r41, %r36, %r40;
	sub.s32 	%r20, %r41, %r232;
	mul.hi.u32 	%r42, %r20, -858993459;
	shr.u32 	%r43, %r42, 9;
	add.s32 	%r21, %r43, 1;
	and.b32  	%r44, %r43, 3;
	setp.eq.s32 	%p8, %r44, 3;
	mov.u32 	%r236, %r14;
	@%p8 bra 	$L__BB6_30;
	add.s32 	%r234, %r14, %r232;
	and.b32  	%r45, %r21, 3;
	neg.s32 	%r233, %r45;
	mov.u32 	%r236, %r14;
$L__BB6_29:
	.pragma "nounroll";
	mul.wide.u32 	%rd47, %r234, 8;
	add.s64 	%rd46, %rd9, %rd47;
	// begin inline asm
	ld.global.nc.u64 %rd45, [%rd46];
	// end inline asm
	mov.b64 	%fd61, %rd45;
	add.f64 	%fd262, %fd262, %fd61;
	add.s32 	%r236, %r236, 640;
	add.s32 	%r234, %r234, 640;
	add.s32 	%r233, %r233, 1;
	setp.ne.s32 	%p9, %r233, 0;
	@%p9 bra 	$L__BB6_29;
$L__BB6_30:
	setp.lt.u32 	%p10, %r20, 1920;
	@%p10 bra 	$L__BB6_33;
	cvt.u64.u32 	%rd48, %r236;
	cvt.u64.u32 	%rd49, %r232;
	add.s64 	%rd50, %rd48, %rd49;
	shl.b64 	%rd51, %rd50, 3;
	add.s64 	%rd52, %rd51, %rd9;
	add.s64 	%rd108, %rd52, 10240;
	add.s32 	%r237, %r236, %r232;
$L__BB6_32:
	mul.wide.u32 	%rd61, %r237, 8;
	add.s64 	%rd54, %rd9, %rd61;
	// begin inline asm
	ld.global.nc.u64 %rd53, [%rd54];
	// end inline asm
	mov.b64 	%fd62, %rd53;
	add.f64 	%fd63, %fd262, %fd62;
	add.s64 	%rd56, %rd108, -5120;
	// begin inline asm
	ld.global.nc.u64 %rd55, [%rd56];
	// end inline asm
	mov.b64 	%fd64, %rd55;
	add.f64 	%fd65, %fd63, %fd64;
	// begin inline asm
	ld.global.nc.u64 %rd57, [%rd108];
	// end inline asm
	mov.b64 	%fd66, %rd57;
	add.f64 	%fd67, %fd65, %fd66;
	add.s64 	%rd60, %rd108, 5120;
	// begin inline asm
	ld.global.nc.u64 %rd59, [%rd60];
	// end inline asm
	mov.b64 	%fd68, %rd59;
	add.f64 	%fd262, %fd67, %fd68;
	add.s32 	%r236, %r236, 2560;
	add.s64 	%rd108, %rd108, 20480;
	add.s32 	%r237, %r237, 2560;
	setp.lt.s32 	%p11, %r236, %r19;
	@%p11 bra 	$L__BB6_32;
$L__BB6_33:
	// begin inline asm
	mov.u32 %r46, %laneid;
	// end inline asm
	mov.b64 	%rd62, %fd262;
	mov.b64 	{%r48, %r53}, %rd62;
	mov.b32 	%r54, 1;
	mov.b32 	%r95, 31;
	mov.b32 	%r96, -1;
	// begin inline asm
	shfl.sync.down.b32 %r47, %r48, %r54, %r95, %r96;
	// end inline asm
	// begin inline asm
	shfl.sync.down.b32 %r52, %r53, %r54, %r95, %r96;
	// end inline asm
	mov.b64 	%rd63, {%r47, %r52};
	mov.b64 	%fd69, %rd63;
	setp.gt.s32 	%p12, %r46, 30;
	add.f64 	%fd70, %fd262, %fd69;
	selp.f64 	%fd71, %fd262, %fd70, %p12;
	mov.b64 	%rd64, %fd71;
	mov.b64 	{%r58, %r63}, %rd64;
	mov.b32 	%r64, 2;
	// begin inline asm
	shfl.sync.down.b32 %r57, %r58, %r64, %r95, %r96;
	// end inline asm
	// begin inline asm
	shfl.sync.down.b32 %r62, %r63, %r64, %r95, %r96;
	// end inline asm
	mov.b64 	%rd65, {%r57, %r62};
	mov.b64 	%fd72, %rd65;
	setp.gt.s32 	%p13, %r46, 29;
	add.f64 	%fd73, %fd71, %fd72;
	selp.f64 	%fd74, %fd71, %fd73, %p13;
	mov.b64 	%rd66, %fd74;
	mov.b64 	{%r68, %r73}, %rd66;
	mov.b32 	%r74, 4;
	// begin inline asm
	shfl.sync.down.b32 %r67, %r68, %r74, %r95, %r96;
	// end inline asm
	// begin inline asm
	shfl.sync.down.b32 %r72, %r73, %r74, %r95, %r96;
	// end inline asm
	mov.b64 	%rd67, {%r67, %r72};
	mov.b64 	%fd75, %rd67;
	setp.gt.s32 	%p14, %r46, 27;
	add.f64 	%fd76, %fd74, %fd75;
	selp.f64 	%fd77, %fd74, %fd76, %p14;
	mov.b64 	%rd68, %fd77;
	mov.b64 	{%r78, %r83}, %rd68;
	mov.b32 	%r84, 8;
	// begin inline asm
	shfl.sync.down.b32 %r77, %r78, %r84, %r95, %r96;
	// end inline asm
	// begin inline asm
	shfl.sync.down.b32 %r82, %r83, %r84, %r95, %r96;
	// end inline asm
	mov.b64 	%rd69, {%r77, %r82};
	mov.b64 	%fd78, %rd69;
	setp.gt.s32 	%p15, %r46, 23;
	add.f64 	%fd79, %fd77, %fd78;
	selp.f64 	%fd80, %fd77, %fd79, %p15;
	mov.b64 	%rd70, %fd80;
	mov.b64 	{%r88, %r93}, %rd70;
	mov.b32 	%r94, 16;
	// begin inline asm
	shfl.sync.down.b32 %r87, %r88, %r94, %r95, %r96;
	// end inline asm
	// begin inline asm
	shfl.sync.down.b32 %r92, %r93, %r94, %r95, %r96;
	// end inline asm
	mov.b64 	%rd71, {%r87, %r92};
	mov.b64 	%fd81, %rd71;
	setp.gt.s32 	%p16, %r46, 15;
	add.f64 	%fd26, %fd80, %fd81;
	selp.f64 	%fd263, %fd80, %fd26, %p16;
	setp.ne.s32 	%p17, %r46, 0;
	@%p17 bra 	$L__BB6_35;
	shr.u32 	%r97, %r14, 2;
	and.b32  	%r98, %r97, 248;
	mov.u32 	%r99, _ZZN3cub18CUB_300001_SM_10006detail6reduce28DeviceReduceSingleTileKernelINS2_10policy_hubIdjN4cuda3std3__44plusIdEEE10Policy1000EPdSC_iS9_ddNS7_10__identityEEEvT0_T1_T2_T3_T4_T6_E12temp_storage;
	add.s32 	%r100, %r99, %r98;
	st.shared.f64 	[%r100+24], %fd26;
$L__BB6_35:
	bar.sync 	0;
	setp.ne.s32 	%p18, %r14, 0;
	@%p18 bra 	$L__BB6_37;
	ld.shared.f64 	%fd82, [_ZZN3cub18CUB_300001_SM_10006detail6reduce28DeviceReduceSingleTileKernelINS2_10policy_hubIdjN4cuda3std3__44plusIdEEE10Policy1000EPdSC_iS9_ddNS7_10__identityEEEvT0_T1_T2_T3_T4_T6_E12temp_storage+32];
	add.f64 	%fd83, %fd263, %fd82;
	ld.shared.f64 	%fd84, [_ZZN3cub18CUB_300001_SM_10006detail6reduce28DeviceReduceSingleTileKernelINS2_10policy_hubIdjN4cuda3std3__44plusIdEEE10Policy1000EPdSC_iS9_ddNS7_10__identityEEEvT0_T1_T2_T3_T4_T6_E12temp_storage+40];
	add.f64 	%fd85, %fd83, %fd84;
	ld.shared.f64 	%fd86, [_ZZN3cub18CUB_300001_SM_10006detail6reduce28DeviceReduceSingleTileKernelINS2_10policy_hubIdjN4cuda3std3__44plusIdEEE10Policy1000EPdSC_iS9_ddNS7_10__identityEEEvT0_T1_T2_T3_T4_T6_E12temp_storage+48];
	add.f64 	%fd87, %fd85, %fd86;
	ld.shared.f64 	%fd88, [_ZZN3cub18CUB_300001_SM_10006detail6reduce28DeviceReduceSingleTileKernelINS2_10policy_hubIdjN4cuda3std3__44plusIdEEE10Policy1000EPdSC_iS9_ddNS7_10__identityEEEvT0_T1_T2_T3_T4_T6_E12temp_storage+56];
	add.f64 	%fd89, %fd87, %fd88;
	ld.shared.f64 	%fd90, [_ZZN3cub18CUB_300001_SM_10006detail6reduce28DeviceReduceSingleTileKernelINS2_10policy_hubIdjN4cuda3std3__44plusIdEEE10Policy1000EPdSC_iS9_ddNS7_10__identityEEEvT0_T1_T2_T3_T4_T6_E12temp_storage+64];
	add.f64 	%fd91, %fd89, %fd90;
	ld.shared.f64 	%fd92, [_ZZN3cub18CUB_300001_SM_10006detail6reduce28DeviceReduceSingleTileKernelINS2_10policy_hubIdjN4cuda3std3__44plusIdEEE10Policy1000EPdSC_iS9_ddNS7_10__identityEEEvT0_T1_T2_T3_T4_T6_E12temp_storage+72];
	add.f64 	%fd93, %fd91, %fd92;
	ld.shared.f64 	%fd94, [_ZZN3cub18CUB_300001_SM_10006detail6reduce28DeviceReduceSingleTileKernelINS2_10policy_hubIdjN4cuda3std3__44plusIdEEE10Policy1000EPdSC_iS9_ddNS7_10__identityEEEvT0_T1_T2_T3_T4_T6_E12temp_storage+80];
	add.f64 	%fd95, %fd93, %fd94;
	ld.shared.f64 	%fd96, [_ZZN3cub18CUB_300001_SM_10006detail6reduce28DeviceReduceSingleTileKernelINS2_10policy_hubIdjN4cuda3std3__44plusIdEEE10Policy1000EPdSC_iS9_ddNS7_10__identityEEEvT0_T1_T2_T3_T4_T6_E12temp_storage+88];
	add.f64 	%fd97, %fd95, %fd96;
	ld.shared.f64 	%fd98, [_ZZN3cub18CUB_300001_SM_10006detail6reduce28DeviceReduceSingleTileKernelINS2_10policy_hubIdjN4cuda3std3__44plusIdEEE10Policy1000EPdSC_iS9_ddNS7_10__identityEEEvT0_T1_T2_T3_T4_T6_E12temp_storage+96];
	add.f64 	%fd99, %fd97, %fd98;
	ld.shared.f64 	%fd100, [_ZZN3cub18CUB_300001_SM_10006detail6reduce28DeviceReduceSingleTileKernelINS2_10policy_hubIdjN4cuda3std3__44plusIdEEE10Policy1000EPdSC_iS9_ddNS7_10__identityEEEvT0_T1_T2_T3_T4_T6_E12temp_storage+104];
	add.f64 	%fd101, %fd99, %fd100;
	ld.shared.f64 	%fd102, [_ZZN3cub18CUB_300001_SM_10006detail6reduce28DeviceReduceSingleTileKernelINS2_10policy_hubIdjN4cuda3std3__44plusIdEEE10Policy1000EPdSC_iS9_ddNS7_10__identityEEEvT0_T1_T2_T3_T4_T6_E12temp_storage+112];
	add.f64 	%fd103, %fd101, %fd102;
	ld.shared.f64 	%fd104, [_ZZN3cub18CUB_300001_SM_10006detail6reduce28DeviceReduceSingleTileKernelINS2_10policy_hubIdjN4cuda3std3__44plusIdEEE10Policy1000EPdSC_iS9_ddNS7_10__identityEEEvT0_T1_T2_T3_T4_T6_E12temp_storage+120];
	add.f64 	%fd105, %fd103, %fd104;
	ld.shared.f64 	%fd106, [_ZZN3cub18CUB_300001_SM_10006detail6reduce28DeviceReduceSingleTileKernelINS2_10policy_hubIdjN4cuda3std3__44plusIdEEE10Policy1000EPdSC_iS9_ddNS7_10__identityEEEvT0_T1_T2_T3_T4_T6_E12temp_storage+128];
	add.f64 	%fd107, %fd105, %fd106;
	ld.shared.f64 	%fd108, [_ZZN3cub18CUB_300001_SM_10006detail6reduce28DeviceReduceSingleTileKernelINS2_10policy_hubIdjN4cuda3std3__44plusIdEEE10Policy1000EPdSC_iS9_ddNS7_10__identityEEEvT0_T1_T2_T3_T4_T6_E12temp_storage+136];
	add.f64 	%fd109, %fd107, %fd108;
	ld.shared.f64 	%fd110, [_ZZN3cub18CUB_300001_SM_10006detail6reduce28DeviceReduceSingleTileKernelINS2_10policy_hubIdjN4cuda3std3__44plusIdEEE10Policy1000EPdSC_iS9_ddNS7_10__identityEEEvT0_T1_T2_T3_T4_T6_E12temp_storage+144];
	add.f64 	%fd111, %fd109, %fd110;
	ld.shared.f64 	%fd112, [_ZZN3cub18CUB_300001_SM_10006detail6reduce28DeviceReduceSingleTileKernelINS2_10policy_hubIdjN4cuda3std3__44plusIdEEE10Policy1000EPdSC_iS9_ddNS7_10__identityEEEvT0_T1_T2_T3_T4_T6_E12temp_storage+152];
	add.f64 	%fd113, %fd111, %fd112;
	ld.shared.f64 	%fd114, [_ZZN3cub18CUB_300001_SM_10006detail6reduce28DeviceReduceSingleTileKernelINS2_10policy_hubIdjN4cuda3std3__44plusIdEEE10Policy1000EPdSC_iS9_ddNS7_10__identityEEEvT0_T1_T2_T3_T4_T6_E12temp_storage+160];
	add.f64 	%fd115, %fd113, %fd114;
	ld.shared.f64 	%fd116, [_ZZN3cub18CUB_300001_SM_10006detail6reduce28DeviceReduceSingleTileKernelINS2_10policy_hubIdjN4cuda3std3__44plusIdEEE10Policy1000EPdSC_iS9_ddNS7_10__identityEEEvT0_T1_T2_T3_T4_T6_E12temp_storage+168];
	add.f64 	%fd117, %fd115, %fd116;
	ld.shared.f64 	%fd118, [_ZZN3cub18CUB_300001_SM_10006detail6reduce28DeviceReduceSingleTileKernelINS2_10policy_hubIdjN4cuda3std3__44plusIdEEE10Policy1000EPdSC_iS9_ddNS7_10__identityEEEvT0_T1_T2_T3_T4_T6_E12temp_storage+176];
	add.f64 	%fd263, %fd117, %fd118;
$L__BB6_37:
	mov.u32 	%r224, %tid.x;
	setp.ne.s32 	%p60, %r224, 0;
	@%p60 bra 	$L__BB6_39;
	add.f64 	%fd249, %fd30, %fd263;
	st.global.f64 	[%rd1], %fd249;
$L__BB6_39:
	ret;

}
	// .globl	_ZN3cub18CUB_300001_SM_10006detail6reduce28DeviceReduceSingleTileKernelINS2_10policy_hubIdyN4cuda3std3__44plusIdEEE10Policy1000EN6thrust24THRUST_300001_SM_1000_NS6detail15normal_iteratorINSD_10device_ptrIdEEEEPdyS9_dd9WeightSumEEvT0_T1_T2_T3_T4_T6_
.visible .entry _ZN3cub18CUB_300001_SM_10006detail6reduce28DeviceReduceSingleTileKernelINS2_10policy_hubIdyN4cuda3std3__44plusIdEEE10Policy1000EN6thrust24THRUST_300001_SM_1000_NS6detail15normal_iteratorINSD_10device_ptrIdEEEEPdyS9_dd9WeightSumEEvT0_T1_T2_T3_T4_T6_(
	.param .align 8 .b8 _ZN3cub18CUB_300001_SM_10006detail6reduce28DeviceReduceSingleTileKernelINS2_10policy_hubIdyN4cuda3std3__44plusIdEEE10Policy1000EN6thrust24THRUST_300001_SM_1000_NS6detail15normal_iteratorINSD_10device_ptrIdEEEEPdyS9_dd9WeightSumEEvT0_T1_T2_T3_T4_T6__param_0[8],
	.param .u64 .ptr .align 1 _ZN3cub18CUB_300001_SM_10006detail6reduce28DeviceReduceSingleTileKernelINS2_10policy_hubIdyN4cuda3std3__44plusIdEEE10Policy1000EN6thrust24THRUST_300001_SM_1000_NS6detail15normal_iteratorINSD_10device_ptrIdEEEEPdyS9_dd9WeightSumEEvT0_T1_T2_T3_T4_T6__param_1,
	.param .u64 _ZN3cub18CUB_300001_SM_10006detail6reduce28DeviceReduceSingleTileKernelINS2_10policy_hubIdyN4cuda3std3__44plusIdEEE10Policy1000EN6thrust24THRUST_300001_SM_1000_NS6detail15normal_iteratorINSD_10device_ptrIdEEEEPdyS9_dd9WeightSumEEvT0_T1_T2_T3_T4_T6__param_2,
	.param .align 1 .b8 _ZN3cub18CUB_300001_SM_10006detail6reduce28DeviceReduceSingleTileKernelINS2_10policy_hubIdyN4cuda3std3__44plusIdEEE10Policy1000EN6thrust24THRUST_300001_SM_1000_NS6detail15normal_iteratorINSD_10device_ptrIdEEEEPdyS9_dd9WeightSumEEvT0_T1_T2_T3_T4_T6__param_3[1],
	.param .f64 _ZN3cub18CUB_300001_SM_10006detail6reduce28DeviceReduceSingleTileKernelINS2_10policy_hubIdyN4cuda3std3__44plusIdEEE10Policy1000EN6thrust24THRUST_300001_SM_1000_NS6detail15normal_iteratorINSD_10device_ptrIdEEEEPdyS9_dd9WeightSumEEvT0_T1_T2_T3_T4_T6__param_4,
	.param .align 1 .b8 _ZN3cub18CUB_300001_SM_10006detail6reduce28DeviceReduceSingleTileKernelINS2_10policy_hubIdyN4cuda3std3__44plusIdEEE10Policy1000EN6thrust24THRUST_300001_SM_1000_NS6detail15normal_iteratorINSD_10device_ptrIdEEEEPdyS9_dd9WeightSumEEvT0_T1_T2_T3_T4_T6__param_5[1]
)
.maxntid 512
.minnctapersm 1
{
	.reg .pred 	%p<317>;
	.reg .b32 	%r<492>;
	.reg .b64 	%rd<74>;
	.reg .b64 	%fd<611>;
	// demoted variable
	.shared .align 8 .b8 _ZZN3cub18CUB_300001_SM_10006detail6reduce28DeviceReduceSingleTileKernelINS2_10policy_hubIdyN4cuda3std3__44plusIdEEE10Policy1000EN6thrust24THRUST_300001_SM_1000_NS6detail15normal_iteratorINSD_10device_ptrIdEEEEPdyS9_dd9WeightSumEEvT0_T1_T2_T3_T4_T6_E12temp_storage[152];
	ld.param.u64 	%rd21, [_ZN3cub18CUB_300001_SM_10006detail6reduce28DeviceReduceSingleTileKernelINS2_10policy_hubIdyN4cuda3std3__44plusIdEEE10Policy1000EN6thrust24THRUST_300001_SM_1000_NS6detail15normal_iteratorINSD_10device_ptrIdEEEEPdyS9_dd9WeightSumEEvT0_T1_T2_T3_T4_T6__param_0];
	ld.param.u64 	%rd23, [_ZN3cub18CUB_300001_SM_10006detail6reduce28DeviceReduceSingleTileKernelINS2_10policy_hubIdyN4cuda3std3__44plusIdEEE10Policy1000EN6thrust24THRUST_300001_SM_1000_NS6detail15normal_iteratorINSD_10device_ptrIdEEEEPdyS9_dd9WeightSumEEvT0_T1_T2_T3_T4_T6__param_1];
	ld.param.u64 	%rd22, [_ZN3cub18CUB_300001_SM_10006detail6reduce28DeviceReduceSingleTileKernelINS2_10policy_hubIdyN4cuda3std3__44plusIdEEE10Policy1000EN6thrust24THRUST_300001_SM_1000_NS6detail15normal_iteratorINSD_10device_ptrIdEEEEPdyS9_dd9WeightSumEEvT0_T1_T2_T3_T4_T6__param_2];
	ld.param.f64 	%fd200, [_ZN3cub18CUB_300001_SM_10006detail6reduce28DeviceReduceSingleTileKernelINS2_10policy_hubIdyN4cuda3std3__44plusIdEEE10Policy1000EN6thrust24THRUST_300001_SM_1000_NS6detail15normal_iteratorINSD_10device_ptrIdEEEEPdyS9_dd9WeightSumEEvT0_T1_T2_T3_T4_T6__param_4];
	cvta.to.global.u64 	%rd1, %rd23;
	setp.ne.s64 	%p3, %rd22, 0;
	@%p3 bra 	$L__BB7_3;
	mov.u32 	%r482, %tid.x;
	setp.ne.s32 	%p316, %r482, 0;
	@%p316 bra 	$L__BB7_167;
	st.global.f64 	[%rd1], %fd200;
	bra.uni 	$L__BB7_167;
$L__BB7_3:
	cvta.to.global.u64 	%rd2, %rd21;
	setp.gt.u64 	%p4, %rd22, 3583;
	@%p4 bra 	$L__BB7_54;
	cvt.u32.u64 	%r1, %rd22;
	mov.u32 	%r2, %tid.x;
	setp.ge.u32 	%p212, %r2, %r1;
	mov.f64 	%fd583, 0d0000000000000000;
	mov.u32 	%r486, %r2;
	@%p212 bra 	$L__BB7_13;
	mul.wide.u32 	%rd45, %r2, 8;
	add.s64 	%rd46, %rd2, %rd45;
	ld.global.f64 	%fd1, [%rd46];
	{
	.reg .b32 %temp; 
	mov.b64 	{%temp, %r3}, %fd1;
	}
	mov.f64 	%fd416, 0dC000000000000000;
	{
	.reg .b32 %temp; 
	mov.b64 	{%temp, %r297}, %fd416;
	}
	and.b32  	%r5, %r297, 2146435072;
	setp.eq.s32 	%p213, %r5, 1062207488;
	abs.f64 	%fd2, %fd1;
	{ // callseq 93, 0
	.param .b64 param0;
	st.param.f64 	[param0], %fd2;
	.param .b64 param1;
	st.param.f64 	[param1], 0dC000000000000000;
	.param .b64 retval0;
	call.uni (retval0), 
	__internal_accurate_pow, 
	(
	param0, 
	param1
	);
	ld.param.f64 	%fd417, [retval0];
	} // callseq 93
	setp.lt.s32 	%p214, %r3, 0;
	neg.f64 	%fd419, %fd417;
	selp.f64 	%fd420, %fd419, %fd417, %p213;
	selp.f64 	%fd572, %fd420, %fd417, %p214;
	setp.neu.f64 	%p215, %fd1, 0d0000000000000000;
	@%p215 bra 	$L__BB7_7;
	setp.eq.s32 	%p216, %r5, 1062207488;
	selp.b32 	%r298, %r3, 0, %p216;
	setp.lt.s32 	%p217, %r297, 0;
	or.b32  	%r299, %r298, 2146435072;
	selp.b32 	%r300, %r299, %r298, %p217;
	mov.b32 	%r301, 0;
	mov.b64 	%fd572, {%r301, %r300};
$L__BB7_7:
	add.f64 	%fd421, %fd1, 0dC000000000000000;
	{
	.reg .b32 %temp; 
	mov.b64 	{%temp, %r302}, %fd421;
	}
	and.b32  	%r303, %r302, 2146435072;
	setp.ne.s32 	%p218, %r303, 2146435072;
	@%p218 bra 	$L__BB7_12;
	setp.num.f64 	%p219, %fd1, %fd1;
	@%p219 bra 	$L__BB7_10;
	mov.f64 	%fd422, 0dC000000000000000;
	add.rn.f64 	%fd572, %fd1, %fd422;
	bra.uni 	$L__BB7_12;
$L__BB7_10:
	setp.neu.f64 	%p220, %fd2, 0d7FF0000000000000;
	@%p220 bra 	$L__BB7_12;
	setp.lt.s32 	%p221, %r3, 0;
	setp.eq.s32 	%p222, %r5, 1062207488;
	setp.lt.s32 	%p223, %r297, 0;
	selp.b32 	%r305, 0, 2146435072, %p223;
	and.b32  	%r306, %r297, 2147483647;
	setp.ne.s32 	%p224, %r306, 1071644672;
	or.b32  	%r307, %r305, -2147483648;
	selp.b32 	%r308, %r307, %r305, %p224;
	selp.b32 	%r309, %r308, %r305, %p222;
	selp.b32 	%r310, %r309, %r305, %p221;
	mov.b32 	%r311, 0;
	mov.b64 	%fd572, {%r311, %r310};
$L__BB7_12:
	setp.eq.f64 	%p225, %fd1, 0d3FF0000000000000;
	selp.f64 	%fd583, 0d3FF0000000000000, %fd572, %p225;
	add.s32 	%r486, %r2, 512;
$L__BB7_13:
	setp.ge.u32 	%p226, %r486, %r1;
	@%p226 bra 	$L__BB7_45;
	mov.f64 	%fd424, 0dC000000000000000;
	{
	.reg .b32 %temp; 
	mov.b64 	{%temp, %r8}, %fd424;
	}
	and.b32  	%r9, %r8, 2146435072;
	setp.eq.s32 	%p227, %r9, 1062207488;
	setp.lt.s32 	%p228, %r8, 0;
	selp.b32 	%r10, 0, 2146435072, %p228;
	and.b32  	%r312, %r8, 2147483647;
	setp.ne.s32 	%p229, %r312, 1071644672;
	and.pred  	%p1, %p227, %p229;
	or.b32  	%r11, %r10, -2147483648;
	not.b32 	%r313, %r486;
	add.s32 	%r12, %r313, %r1;
	and.b32  	%r314, %r12, 1536;
	setp.eq.s32 	%p230, %r314, 1536;
	@%p230 bra 	$L__BB7_22;
	mul.wide.u32 	%rd47, %r486, 8;
	add.s64 	%rd69, %rd2, %rd47;
	shr.u32 	%r315, %r12, 9;
	add.s32 	%r316, %r315, 1;
	and.b32  	%r317, %r316, 3;
	neg.s32 	%r484, %r317;
$L__BB7_16:
	.pragma "nounroll";
	setp.lt.s32 	%p231, %r8, 0;
	setp.eq.s32 	%p232, %r9, 1062207488;
	ld.global.f64 	%fd12, [%rd69];
	{
	.reg .b32 %temp; 
	mov.b64 	{%temp, %r16}, %fd12;
	}
	abs.f64 	%fd13, %fd12;
	{ // callseq 94, 0
	.param .b64 param0;
	st.param.f64 	[param0], %fd13;
	.param .b64 param1;
	st.param.f64 	[param1], 0dC000000000000000;
	.param .b64 retval0;
	call.uni (retval0), 
	__internal_accurate_pow, 
	(
	param0, 
	param1
	);
	ld.param.f64 	%fd425, [retval0];
	} // callseq 94
	setp.lt.s32 	%p234, %r16, 0;
	neg.f64 	%fd427, %fd425;
	selp.f64 	%fd428, %fd427, %fd425, %p232;
	selp.f64 	%fd429, %fd428, %fd425, %p234;
	setp.eq.f64 	%p235, %fd12, 0d0000000000000000;
	selp.b32 	%r318, %r16, 0, %p232;
	or.b32  	%r319, %r318, 2146435072;
	selp.b32 	%r320, %r319, %r318, %p231;
	mov.b32 	%r321, 0;
	mov.b64 	%fd430, {%r321, %r320};
	selp.f64 	%fd575, %fd430, %fd429, %p235;
	add.f64 	%fd431, %fd12, 0dC000000000000000;
	{
	.reg .b32 %temp; 
	mov.b64 	{%temp, %r322}, %fd431;
	}
	and.b32  	%r323, %r322, 2146435072;
	setp.ne.s32 	%p236, %r323, 2146435072;
	@%p236 bra 	$L__BB7_21;
	setp.nan.f64 	%p237, %fd12, %fd12;
	@%p237 bra 	$L__BB7_20;
	setp.neu.f64 	%p238, %fd13, 0d7FF0000000000000;
	@%p238 bra 	$L__BB7_21;
	setp.lt.s32 	%p239, %r16, 0;
	selp.b32 	%r324, %r11, %r10, %p1;
	selp.b32 	%r325, %r324, %r10, %p239;
	mov.b32 	%r326, 0;
	mov.b64 	%fd575, {%r326, %r325};
	bra.uni 	$L__BB7_21;
$L__BB7_20:
	mov.f64 	%fd432, 0dC000000000000000;
	add.rn.f64 	%fd575, %fd12, %fd432;
$L__BB7_21:
	setp.eq.f64 	%p240, %fd12, 0d3FF0000000000000;
	selp.f64 	%fd433, 0d3FF0000000000000, %fd575, %p240;
	add.f64 	%fd583, %fd583, %fd433;
	add.s32 	%r486, %r486, 512;
	add.s64 	%rd69, %rd69, 4096;
	add.s32 	%r484, %r484, 1;
	setp.ne.s32 	%p241, %r484, 0;
	@%p241 bra 	$L__BB7_16;
$L__BB7_22:
	setp.lt.u32 	%p242, %r12, 1536;
	@%p242 bra 	$L__BB7_45;
	add.s64 	%rd6, %rd2, 8192;
	selp.b32 	%r333, %r11, %r10, %p1;
$L__BB7_24:
	setp.lt.s32 	%p243, %r8, 0;
	setp.eq.s32 	%p244, %r9, 1062207488;
	mul.wide.s32 	%rd48, %r486, 8;
	add.s64 	%rd7, %rd6, %rd48;
	ld.global.f64 	%fd22, [%rd7+-8192];
	{
	.reg .b32 %temp; 
	mov.b64 	{%temp, %r21}, %fd22;
	}
	abs.f64 	%fd23, %fd22;
	{ // callseq 95, 0
	.param .b64 param0;
	st.param.f64 	[param0], %fd23;
	.param .b64 param1;
	st.param.f64 	[param1], 0dC000000000000000;
	.param .b64 retval0;
	call.uni (retval0), 
	__internal_accurate_pow, 
	(
	param0, 
	param1
	);
	ld.param.f64 	%fd434, [retval0];
	} // callseq 95
	setp.lt.s32 	%p246, %r21, 0;
	neg.f64 	%fd436, %fd434;
	selp.f64 	%fd437, %fd436, %fd434, %p244;
	selp.f64 	%fd438, %fd437, %fd434, %p246;
	setp.eq.f64 	%p247, %fd22, 0d0000000000000000;
	selp.b32 	%r327, %r21, 0, %p244;
	or.b32  	%r328, %r327, 2146435072;
	selp.b32 	%r329, %r328, %r327, %p243;
	mov.b32 	%r330, 0;
	mov.b64 	%fd439, {%r330, %r329};
	selp.f64 	%fd579, %fd439, %fd438, %p247;
	add.f64 	%fd440, %fd22, 0dC000000000000000;
	{
	.reg .b32 %temp; 
	mov.b64 	{%temp, %r331}, %fd440;
	}
	and.b32  	%r332, %r331, 2146435072;
	setp.ne.s32 	%p248, %r332, 2146435072;
	@%p248 bra 	$L__BB7_29;
	setp.num.f64 	%p249, %fd22, %fd22;
	@%p249 bra 	$L__BB7_27;
	mov.f64 	%fd441, 0dC000000000000000;
	add.rn.f64 	%fd579, %fd22, %fd441;
	bra.uni 	$L__BB7_29;
$L__BB7_27:
	setp.neu.f64 	%p250, %fd23, 0d7FF0000000000000;
	@%p250 bra 	$L__BB7_29;
	setp.lt.s32 	%p251, %r21, 0;
	selp.b32 	%r334, %r333, %r10, %p251;
	mov.b32 	%r335, 0;
	mov.b64 	%fd579, {%r335, %r334};
$L__BB7_29:
	setp.lt.s32 	%p252, %r8, 0;
	setp.eq.s32 	%p253, %r9, 1062207488;
	setp.eq.f64 	%p255, %fd22, 0d3FF0000000000000;
	selp.f64 	%fd442, 0d3FF0000000000000, %fd579, %p255;
	add.f64 	%fd28, %fd583, %fd442;
	ld.global.f64 	%fd29, [%rd7+-4096];
	{
	.reg .b32 %temp; 
	mov.b64 	{%temp, %r22}, %fd29;
	}
	abs.f64 	%fd30, %fd29;
	{ // callseq 96, 0
	.param .b64 param0;
	st.param.f64 	[param0], %fd30;
	.param .b64 param1;
	st.param.f64 	[param1], 0dC000000000000000;
	.param .b64 retval0;
	call.uni (retval0), 
	__internal_accurate_pow, 
	(
	param0, 
	param1
	);
	ld.param.f64 	%fd443, [retval0];
	} // callseq 96
	setp.lt.s32 	%p256, %r22, 0;
	neg.f64 	%fd445, %fd443;
	selp.f64 	%fd446, %fd445, %fd443, %p253;
	selp.f64 	%fd447, %fd446, %fd443, %p256;
	setp.eq.f64 	%p257, %fd29, 0d0000000000000000;
	selp.b32 	%r336, %r22, 0, %p253;
	or.b32  	%r337, %r336, 2146435072;
	selp.b32 	%r338, %r337, %r336, %p252;
	mov.b32 	%r339, 0;
	mov.b64 	%fd448, {%r339, %r338};
	selp.f64 	%fd580, %fd448, %fd447, %p257;
	add.f64 	%fd449, %fd29, 0dC000000000000000;
	{
	.reg .b32 %temp; 
	mov.b64 	{%temp, %r340}, %fd449;
	}
	and.b32  	%r341, %r340, 2146435072;
	setp.ne.s32 	%p258, %r341, 2146435072;
	@%p258 bra 	$L__BB7_34;
	setp.nan.f64 	%p259, %fd29, %fd29;
	@%p259 bra 	$L__BB7_33;
	setp.neu.f64 	%p260, %fd30, 0d7FF0000000000000;
	@%p260 bra 	$L__BB7_34;
	setp.lt.s32 	%p261, %r22, 0;
	selp.b32 	%r343, %r333, %r10, %p261;
	mov.b32 	%r344, 0;
	mov.b64 	%fd580, {%r344, %r343};
	bra.uni 	$L__BB7_34;
$L__BB7_33:
	mov.f64 	%fd450, 0dC000000000000000;
	add.rn.f64 	%fd580, %fd29, %fd450;
$L__BB7_34:
	setp.lt.s32 	%p262, %r8, 0;
	setp.eq.s32 	%p263, %r9, 1062207488;
	setp.eq.f64 	%p265, %fd29, 0d3FF0000000000000;
	selp.f64 	%fd451, 0d3FF0000000000000, %fd580, %p265;
	add.f64 	%fd35, %fd28, %fd451;
	ld.global.f64 	%fd36, [%rd7];
	{
	.reg .b32 %temp; 
	mov.b64 	{%temp, %r23}, %fd36;
	}
	abs.f64 	%fd37, %fd36;
	{ // callseq 97, 0
	.param .b64 param0;
	st.param.f64 	[param0], %fd37;
	.param .b64 param1;
	st.param.f64 	[param1], 0dC000000000000000;
	.param .b64 retval0;
	call.uni (retval0), 
	__internal_accurate_pow, 
	(
	param0, 
	param1
	);
	ld.param.f64 	%fd452, [retval0];
	} // callseq 97
	setp.lt.s32 	%p266, %r23, 0;
	neg.f64 	%fd454, %fd452;
	selp.f64 	%fd455, %fd454, %fd452, %p263;
	selp.f64 	%fd456, %fd455, %fd452, %p266;
	setp.eq.f64 	%p267, %fd36, 0d0000000000000000;
	selp.b32 	%r345, %r23, 0, %p263;
	or.b32  	%r346, %r345, 2146435072;
	selp.b32 	%r347, %r346, %r345, %p262;
	mov.b32 	%r348, 0;
	mov.b64 	%fd457, {%r348, %r347};
	selp.f64 	%fd581, %fd457, %fd456, %p267;
	add.f64 	%fd458, %fd36, 0dC000000000000000;
	{
	.reg .b32 %temp; 
	mov.b64 	{%temp, %r349}, %fd458;
	}
	and.b32  	%r350, %r349, 2146435072;
	setp.ne.s32 	%p268, %r350, 2146435072;
	@%p268 bra 	$L__BB7_39;
	setp.nan.f64 	%p269, %fd36, %fd36;
	@%p269 bra 	$L__BB7_38;
	setp.neu.f64 	%p270, %fd37, 0d7FF0000000000000;
	@%p270 bra 	$L__BB7_39;
	setp.lt.s32 	%p271, %r23, 0;
	selp.b32 	%r352, %r333, %r10, %p271;
	mov.b32 	%r353, 0;
	mov.b64 	%fd581, {%r353, %r352};
	bra.uni 	$L__BB7_39;
$L__BB7_38:
	mov.f64 	%fd459, 0dC000000000000000;
	add.rn.f64 	%fd581, %fd36, %fd459;
$L__BB7_39:
	setp.lt.s32 	%p272, %r8, 0;
	setp.eq.s32 	%p273, %r9, 1062207488;
	setp.eq.f64 	%p275, %fd36, 0d3FF0000000000000;
	selp.f64 	%fd460, 0d3FF0000000000000, %fd581, %p275;
	add.f64 	%fd42, %fd35, %fd460;
	ld.global.f64 	%fd43, [%rd7+4096];
	{
	.reg .b32 %temp; 
	mov.b64 	{%temp, %r24}, %fd43;
	}
	abs.f64 	%fd44, %fd43;
	{ // callseq 98, 0
	.param .b64 param0;
	st.param.f64 	[param0], %fd44;
	.param .b64 param1;
	st.param.f64 	[param1], 0dC000000000000000;
	.param .b64 retval0;
	call.uni (retval0), 
	__internal_accurate_pow, 
	(
	param0, 
	param1
	);
	ld.param.f64 	%fd461, [retval0];
	} // callseq 98
	setp.lt.s32 	%p276, %r24, 0;
	neg.f64 	%fd463, %fd461;
	selp.f64 	%fd464, %fd463, %fd461, %p273;
	selp.f64 	%fd465, %fd464, %fd461, %p276;
	setp.eq.f64 	%p277, %fd43, 0d0000000000000000;
	selp.b32 	%r354, %r24, 0, %p273;
	or.b32  	%r355, %r354, 2146435072;
	selp.b32 	%r356, %r355, %r354, %p272;
	mov.b32 	%r357, 0;
	mov.b64 	%fd466, {%r357, %r356};
	selp.f64 	%fd582, %fd466, %fd465, %p277;
	add.f64 	%fd467, %fd43, 0dC000000000000000;
	{
	.reg .b32 %temp; 
	mov.b64 	{%temp, %r358}, %fd467;
	}
	and.b32  	%r359, %r358, 2146435072;
	setp.ne.s32 	%p278, %r359, 2146435072;
	@%p278 bra 	$L__BB7_44;
	setp.nan.f64 	%p279, %fd43, %fd43;
	@%p279 bra 	$L__BB7_43;
	setp.neu.f64 	%p280, %fd44, 0d7FF0000000000000;
	@%p280 bra 	$L__BB7_44;
	setp.lt.s32 	%p281, %r24, 0;
	selp.b32 	%r361, %r333, %r10, %p281;
	mov.b32 	%r362, 0;
	mov.b64 	%fd582, {%r362, %r361};
	bra.uni 	$L__BB7_44;
$L__BB7_43:
	mov.f64 	%fd468, 0dC000000000000000;
	add.rn.f64 	%fd582, %fd43, %fd468;
$L__BB7_44:
	setp.eq.f64 	%p282, %fd43, 0d3FF0000000000000;
	selp.f64 	%fd469, 0d3FF0000000000000, %fd582, %p282;
	add.f64 	%fd583, %fd42, %fd469;
	add.s32 	%r486, %r486, 2048;
	setp.lt.s32 	%p283, %r486, %r1;
	@%p283 bra 	$L__BB7_24;
$L__BB7_45:
	setp.lt.s64 	%p284, %rd22, 512;
	@%p284 bra 	$L__BB7_50;
	// begin inline asm
	mov.u32 %r426, %laneid;
	// end inline asm
	mov.b64 	%rd59, %fd583;
	mov.b64 	{%r428, %r433}, %rd59;
	mov.b32 	%r434, 1;
	mov.b32 	%r475, 31;
	mov.b32 	%r476, -1;
	// begin inline asm
	shfl.sync.down.b32 %r427, %r428, %r434, %r475, %r476;
	// end inline asm
	// begin inline asm
	shfl.sync.down.b32 %r432, %r433, %r434, %r475, %r476;
	// end inline asm
	mov.b64 	%rd60, {%r427, %r432};
	mov.b64 	%fd528, %rd60;
	setp.gt.s32 	%p308, %r426, 30;
	add.f64 	%fd529, %fd583, %fd528;
	selp.f64 	%fd530, %fd583, %fd529, %p308;
	mov.b64 	%rd61, %fd530;
	mov.b64 	{%r438, %r443}, %rd61;
	mov.b32 	%r444, 2;
	// begin inline asm
	shfl.sync.down.b32 %r437, %r438, %r444, %r475, %r476;
	// end inline asm
	// begin inline asm
	shfl.sync.down.b32 %r442, %r443, %r444, %r475, %r476;
	// end inline asm
	mov.b64 	%rd62, {%r437, %r442};
	mov.b64 	%fd531, %rd62;
	setp.gt.s32 	%p309, %r426, 29;
	add.f64 	%fd532, %fd530, %fd531;
	selp.f64 	%fd533, %fd530, %fd532, %p309;
	mov.b64 	%rd63, %fd533;
	mov.b64 	{%r448, %r453}, %rd63;
	mov.b32 	%r454, 4;
	// begin inline asm
	shfl.sync.down.b32 %r447, %r448, %r454, %r475, %r476;
	// end inline asm
	// begin inline asm
	shfl.sync.down.b32 %r452, %r453, %r454, %r475, %r476;
	// end inline asm
	mov.b64 	%rd64, {%r447, %r452};
	mov.b64 	%fd534, %rd64;
	setp.gt.s32 	%p310, %r426, 27;
	add.f64 	%fd535, %fd533, %fd534;
	selp.f64 	%fd536, %fd533, %fd535, %p310;
	mov.b64 	%rd65, %fd536;
	mov.b64 	{%r458, %r463}, %rd65;
	mov.b32 	%r464, 8;
	// begin inline asm
	shfl.sync.down.b32 %r457, %r458, %r464, %r475, %r476;
	// end inline asm
	// begin inline asm
	shfl.sync.down.b32 %r462, %r463, %r464, %r475, %r476;
	// end inline asm
	mov.b64 	%rd66, {%r457, %r462};
	mov.b64 	%fd537, %rd66;
	setp.gt.s32 	%p311, %r426, 23;
	add.f64 	%fd538, %fd536, %fd537;
	selp.f64 	%fd539, %fd536, %fd538, %p311;
	mov.b64 	%rd67, %fd539;
	mov.b64 	{%r468, %r473}, %rd67;
	mov.b32 	%r474, 16;
	// begin inline asm
	shfl.sync.down.b32 %r467, %r468, %r474, %r475, %r476;
	// end inline asm
	// begin inline asm
	shfl.sync.down.b32 %r472, %r473, %r474, %r475, %r476;
	// end inline asm
	mov.b64 	%rd68, {%r467, %r472};
	mov.b64 	%fd540, %rd68;
	setp.gt.s32 	%p312, %r426, 15;
	add.f64 	%fd51, %fd539, %fd540;
	selp.f64 	%fd610, %fd539, %fd51, %p312;
	setp.ne.s32 	%p313, %r426, 0;
	@%p313 bra 	$L__BB7_48;
	shr.u32 	%r477, %r2, 2;
	and.b32  	%r478, %r477, 248;
	mov.u32 	%r479, _ZZN3cub18CUB_300001_SM_10006detail6reduce28DeviceReduceSingleTileKernelINS2_10policy_hubIdyN4cuda3std3__44plusIdEEE10Policy1000EN6thrust24THRUST_300001_SM_1000_NS6detail15normal_iteratorINSD_10device_ptrIdEEEEPdyS9_dd9WeightSumEEvT0_T1_T2_T3_T4_T6_E12temp_storage;
	add.s32 	%r480, %r479, %r478;
	st.shared.f64 	[%r480+16], %fd51;
$L__BB7_48:
	bar.sync 	0;
	setp.ne.s32 	%p314, %r2, 0;
	@%p314 bra 	$L__BB7_165;
	ld.shared.f64 	%fd541, [_ZZN3cub18CUB_300001_SM_10006detail6reduce28DeviceReduceSingleTileKernelINS2_10policy_hubIdyN4cuda3std3__44plusIdEEE10Policy1000EN6thrust24THRUST_300001_SM_1000_NS6detail15normal_iteratorINSD_10device_ptrIdEEEEPdyS9_dd9WeightSumEEvT0_T1_T2_T3_T4_T6_E12temp_storage+24];
	add.f64 	%fd542, %fd610, %fd541;
	ld.shared.f64 	%fd543, [_ZZN3cub18CUB_300001_SM_10006detail6reduce28DeviceReduceSingleTileKernelINS2_10policy_hubIdyN4cuda3std3__44plusIdEEE10Policy1000EN6thrust24THRUST_300001_SM_1000_NS6detail15normal_iteratorINSD_10device_ptrIdEEEEPdyS9_dd9WeightSumEEvT0_T1_T2_T3_T4_T6_E12temp_storage+32];
	add.f64 	%fd544, %fd542, %fd543;
	ld.shared.f64 	%fd545, [_ZZN3cub18CUB_300001_SM_10006detail6reduce28DeviceReduceSingleTileKernelINS2_10policy_hubIdyN4cuda3std3__44plusIdEEE10Policy1000EN6thrust24THRUST_300001_SM_1000_NS6detail15normal_iteratorINSD_10device_ptrIdEEEEPdyS9_dd9WeightSumEEvT0_T1_T2_T3_T4_T6_E12temp_storage+40];
	add.f64 	%fd546, %fd544, %fd545;
	ld.shared.f64 	%fd547, [_ZZN3cub18CUB_300001_SM_10006detail6reduce28DeviceReduceSingleTileKernelINS2_10policy_hubIdyN4cuda3std3__44plusIdEEE10Policy1000EN6thrust24THRUST_300001_SM_1000_NS6detail15normal_iteratorINSD_10device_ptrIdEEEEPdyS9_dd9WeightSumEEvT0_T1_T2_T3_T4_T6_E12temp_storage+48];
	add.f64 	%fd548, %fd546, %fd547;
	ld.shared.f64 	%fd549, [_ZZN3cub18CUB_300001_SM_10006detail6reduce28DeviceReduceSingleTileKernelINS2_10policy_hubIdyN4cuda3std3__44plusIdEEE10Policy1000EN6thrust24THRUST_300001_SM_1000_NS6detail15normal_iteratorINSD_10device_ptrIdEEEEPdyS9_dd9WeightSumEEvT0_T1_T2_T3_T4_T6_E12temp_storage+56];
	add.f64 	%fd550, %fd548, %fd549;
	ld.shared.f64 	%fd551, [_ZZN3cub18CUB_300001_SM_10006detail6reduce28DeviceReduceSingleTileKernelINS2_10policy_hubIdyN4cuda3std3__44plusIdEEE10Policy1000EN6thrust24THRUST_300001_SM_1000_NS6detail15normal_iteratorINSD_10device_ptrIdEEEEPdyS9_dd9WeightSumEEvT0_T1_T2_T3_T4_T6_E12temp_storage+64];
	add.f64 	%fd552, %fd550, %fd551;
	ld.shared.f64 	%fd553, [_ZZN3cub18CUB_300001_SM_10006detail6reduce28DeviceReduceSingleTileKernelINS2_10policy_hubIdyN4cuda3std3__44plusIdEEE10Policy1000EN6thrust24THRUST_300001_SM_1000_NS6detail15normal_iteratorINSD_10device_ptrIdEEEEPdyS9_dd9WeightSumEEvT0_T1_T2_T3_T4_T6_E12temp_storage+72];
	add.f64 	%fd554, %fd552, %fd553;
	ld.shared.f64 	%fd555, [_ZZN3cub18CUB_300001_SM_10006detail6reduce28DeviceReduceSingleTileKernelINS2_10policy_hubIdyN4cuda3std3__44plusIdEEE10Policy1000EN6thrust24THRUST_300001_SM_1000_NS6detail15normal_iteratorINSD_10device_ptrIdEEEEPdyS9_dd9WeightSumEEvT0_T1_T2_T3_T4_T6_E12temp_storage+80];
	add.f64 	%fd556, %fd554, %fd555;
	ld.shared.f64 	%fd557, [_ZZN3cub18CUB_300001_SM_10006detail6reduce28DeviceReduceSingleTileKernelINS2_10policy_hubIdyN4cuda3std3__44plusIdEEE10Policy1000EN6thrust24THRUST_300001_SM_1000_NS6detail15normal_iteratorINSD_10device_ptrIdEEEEPdyS9_dd9WeightSumEEvT0_T1_T2_T3_T4_T6_E12temp_storage+88];
	add.f64 	%fd558, %fd556, %fd557;
	ld.shared.f64 	%fd559, [_ZZN3cub18CUB_300001_SM_10006detail6reduce28DeviceReduceSingleTileKernelINS2_10policy_hubIdyN4cuda3std3__44plusIdEEE10Policy1000EN6thrust24THRUST_300001_SM_1000_NS6detail15normal_iteratorINSD_10device_ptrIdEEEEPdyS9_dd9WeightSumEEvT0_T1_T2_T3_T4_T6_E12temp_storage+96];
	add.f64 	%fd560, %fd558, %fd559;
	ld.shared.f64 	%fd561, [_ZZN3cub18CUB_300001_SM_10006detail6reduce28DeviceReduceSingleTileKernelINS2_10policy_hubIdyN4cuda3std3__44plusIdEEE10Policy1000EN6thrust24THRUST_300001_SM_1000_NS6detail15normal_iteratorINSD_10device_ptrIdEEEEPdyS9_dd9WeightSumEEvT0_T1_T2_T3_T4_T6_E12temp_storage+104];
	add.f64 	%fd562, %fd560, %fd561;
	ld.shared.f64 	%fd563, [_ZZN3cub18CUB_300001_SM_10006detail6reduce28DeviceReduceSingleTileKernelINS2_10policy_hubIdyN4cuda3std3__44plusIdEEE10Policy1000EN6thrust24THRUST_300001_SM_1000_NS6detail15normal_iteratorINSD_10device_ptrIdEEEEPdyS9_dd9WeightSumEEvT0_T1_T2_T3_T4_T6_E12temp_storage+112];
	add.f64 	%fd564, %fd562, %fd563;
	ld.shared.f64 	%fd565, [_ZZN3cub18CUB_300001_SM_10006detail6reduce28DeviceReduceSingleTileKernelINS2_10policy_hubIdyN4cuda3std3__44plusIdEEE10Policy1000EN6thrust24THRUST_300001_SM_1000_NS6detail15normal_iteratorINSD_10device_ptrIdEEEEPdyS9_dd9WeightSumEEvT0_T1_T2_T3_T4_T6_E12temp_storage+120];
	add.f64 	%fd566, %fd564, %fd565;
	ld.shared.f64 	%fd567, [_ZZN3cub18CUB_300001_SM_10006detail6reduce28DeviceReduceSingleTileKernelINS2_10policy_hubIdyN4cuda3std3__44plusIdEEE10Policy1000EN6thrust24THRUST_300001_SM_1000_NS6detail15normal_iteratorINSD_10device_ptrIdEEEEPdyS9_dd9WeightSumEEvT0_T1_T2_T3_T4_T6_E12temp_storage+128];
	add.f64 	%fd568, %fd566, %fd567;
	ld.shared.f64 	%fd569, [_ZZN3cub18CUB_300001_SM_10006detail6reduce28DeviceReduceSingleTileKernelINS2_10policy_hubIdyN4cuda3std3__44plusIdEEE10Policy1000EN6thrust24THRUST_300001_SM_1000_NS6detail15normal_iteratorINSD_10device_ptrIdEEEEPdyS9_dd9WeightSumEEvT0_T1_T2_T3_T4_T6_E12temp_storage+136];
	add.f64 	%fd610, %fd568, %fd569;
	bra.uni 	$L__BB7_165;
$L__BB7_50:
	// begin inline asm
	mov.u32 %r363, %laneid;
	// end inline asm
	and.b32  	%r414, %r2, 992;
	add.s32 	%r415, %r414, 32;
	setp.gt.s32 	%p285, %r415, %r1;
	not.b32 	%r416, %r414;
	add.s32 	%r417, %r1, %r416;
	selp.b32 	%r412, %r417, 31, %p285;
	mov.b64 	%rd49, %fd583;
	mov.b64 	{%r365, %r370}, %rd49;
	mov.b32 	%r371, 1;
	mov.b32 	%r413, -1;
	// begin inline asm
	shfl.sync.down.b32 %r364, %r365, %r371, %r412, %r413;
	// end inline asm
	// begin inline asm
	shfl.sync.down.b32 %r369, %r370, %r371, %r412, %r413;
	// end inline asm
	mov.b64 	%rd50, {%r364, %r369};
	mov.b64 	%fd470, %rd50;
	setp.lt.s32 	%p286, %r363, %r412;
	add.f64 	%fd471, %fd583, %fd470;
	selp.f64 	%fd472, %fd471, %fd583, %p286;
	mov.b64 	%rd51, %fd472;
	mov.b64 	{%r375, %r380}, %rd51;
	mov.b32 	%r381, 2;
	// begin inline asm
	shfl.sync.down.b32 %r374, %r375, %r381, %r412, %r413;
	// end inline asm
	// begin inline asm
	shfl.sync.down.b32 %r379, %r380, %r381, %r412, %r413;
	// end inline asm
	mov.b64 	%rd52, {%r374, %r379};
	mov.b64 	%fd473, %rd52;
	add.s32 	%r418, %r363, 2;
	setp.gt.s32 	%p287, %r418, %r412;
	add.f64 	%fd474, %fd472, %fd473;
	selp.f64 	%fd475, %fd472, %fd474, %p287;
	mov.b64 	%rd53, %fd475;
	mov.b64 	{%r385, %r390}, %rd53;
	mov.b32 	%r391, 4;
	// begin inline asm
	shfl.sync.down.b32 %r384, %r385, %r391, %r412, %r413;
	// end inline asm
	// begin inline asm
	shfl.sync.down.b32 %r389, %r390, %r391, %r412, %r413;
	// end inline asm
	mov.b64 	%rd54, {%r384, %r389};
	mov.b64 	%fd476, %rd54;
	add.s32 	%r419, %r363, 4;
	setp.gt.s32 	%p288, %r419, %r412;
	add.f64 	%fd477, %fd475, %fd476;
	selp.f64 	%fd478, %fd475, %fd477, %p288;
	mov.b64 	%rd55, %fd478;
	mov.b64 	{%r395, %r400}, %rd55;
	mov.b32 	%r401, 8;
	// begin inline asm
	shfl.sync.down.b32 %r394, %r395, %r401, %r412, %r413;
	// end inline asm
	// begin inline asm
	shfl.sync.down.b32 %r399, %r400, %r401, %r412, %r413;
	// end inline asm
	mov.b64 	%rd56, {%r394, %r399};
	mov.b64 	%fd479, %rd56;
	add.s32 	%r420, %r363, 8;
	setp.gt.s32 	%p289, %r420, %r412;
	add.f64 	%fd480, %fd478, %fd479;
	selp.f64 	%fd481, %fd478, %fd480, %p289;
	mov.b64 	%rd57, %fd481;
	mov.b64 	{%r405, %r410}, %rd57;
	mov.b32 	%r411, 16;
	// begin inline asm
	shfl.sync.down.b32 %r404, %r405, %r411, %r412, %r413;
	// end inline asm
	// begin inline asm
	shfl.sync.down.b32 %r409, %r410, %r411, %r412, %r413;
	// end inline asm
	mov.b64 	%rd58, {%r404, %r409};
	mov.b64 	%fd482, %rd58;
	add.s32 	%r421, %r363, 16;
	setp.gt.s32 	%p290, %r421, %r412;
	add.f64 	%fd483, %fd481, %fd482;
	selp.f64 	%fd610, %fd481, %fd483, %p290;
	setp.ne.s32 	%p291, %r363, 0;
	@%p291 bra 	$L__BB7_52;
	shr.u32 	%r422, %r2, 2;
	and.b32  	%r423, %r422, 248;
	mov.u32 	%r424, _ZZN3cub18CUB_300001_SM_10006detail6reduce28DeviceReduceSingleTileKernelINS2_10policy_hubIdyN4cuda3std3__44plusIdEEE10Policy1000EN6thrust24THRUST_300001_SM_1000_NS6detail15normal_iteratorINSD_10device_ptrIdEEEEPdyS9_dd9WeightSumEEvT0_T1_T2_T3_T4_T6_E12temp_storage;
	add.s32 	%r425, %r424, %r423;
	st.shared.f64 	[%r425+16], %fd610;
$L__BB7_52:
	bar.sync 	0;
	setp.ne.s32 	%p292, %r2, 0;
	@%p292 bra 	$L__BB7_165;
	setp.gt.s64 	%p293, %rd22, 32;
	ld.shared.f64 	%fd484, [_ZZN3cub18CUB_300001_SM_10006detail6reduce28DeviceReduceSingleTileKernelINS2_10policy_hubIdyN4cuda3std3__44plusIdEEE10Policy1000EN6thrust24THRUST_300001_SM_1000_NS6detail15normal_iteratorINSD_10device_ptrIdEEEEPdyS9_dd9WeightSumEEvT0_T1_T2_T3_T4_T6_E12temp_storage+24];
	add.f64 	%fd485, %fd610, %fd484;
	selp.f64 	%fd486, %fd485, %fd610, %p293;
	setp.gt.s64 	%p294, %rd22, 64;
	ld.shared.f64 	%fd487, [_ZZN3cub18CUB_300001_SM_10006detail6reduce28DeviceReduceSingleTileKernelINS2_10policy_hubIdyN4cuda3std3__44plusIdEEE10Policy1000EN6thrust24THRUST_300001_SM_1000_NS6detail15normal_iteratorINSD_10device_ptrIdEEEEPdyS9_dd9WeightSumEEvT0_T1_T2_T3_T4_T6_E12temp_storage+32];
	add.f64 	%fd488, %fd487, %fd486;
	selp.f64 	%fd489, %fd488, %fd486, %p294;
	setp.gt.s64 	%p295, %rd22, 96;
	ld.shared.f64 	%fd490, [_ZZN3cub18CUB_300001_SM_10006detail6reduce28DeviceReduceSingleTileKernelINS2_10policy_hubIdyN4cuda3std3__44plusIdEEE10Policy1000EN6thrust24THRUST_300001_SM_1000_NS6detail15normal_iteratorINSD_10device_ptrIdEEEEPdyS9_dd9WeightSumEEvT0_T1_T2_T3_T4_T6_E12temp_storage+40];
	add.f64 	%fd491, %fd490, %fd489;
	selp.f64 	%fd492, %fd491, %fd489, %p295;
	setp.gt.s64 	%p296, %rd22, 128;
	ld.shared.f64 	%fd493, [_ZZN3cub18CUB_300001_SM_10006detail6reduce28DeviceReduceSingleTileKernelINS2_10policy_hubIdyN4cuda3std3__44plusIdEEE10Policy1000EN6thrust24THRUST_300001_SM_1000_NS6detail15normal_iteratorINSD_10device_ptrIdEEEEPdyS9_dd9WeightSumEEvT0_T1_T2_T3_T4_T6_E12temp_storage+48];
	add.f64 	%fd494, %fd493, %fd492;
	selp.f64 	%fd495, %fd494, %fd492, %p296;
	setp.gt.s64 	%p297, %rd22, 160;
	ld.shared.f64 	%fd496, [_ZZN3cub18CUB_300001_SM_10006detail6reduce28DeviceReduceSingleTileKernelINS2_10policy_hubIdyN4cuda3std3__44plusIdEEE10Policy1000EN6thrust24THRUST_300001_SM_1000_NS6detail15normal_iteratorINSD_10device_ptrIdEEEEPdyS9_dd9WeightSumEEvT0_T1_T2_T3_T4_T6_E12temp_storage+56];
	add.f64 	%fd497, %fd496, %fd495;
	selp.f64 	%fd498, %fd497, %fd495, %p297;
	setp.gt.s64 	%p298, %rd22, 192;
	ld.shared.f64 	%fd499, [_ZZN3cub18CUB_300001_SM_10006detail6reduce28DeviceReduceSingleTileKernelINS2_10policy_hubIdyN4cuda3std3__44plusIdEEE10Policy1000EN6thrust24THRUST_300001_SM_1000_NS6detail15normal_iteratorINSD_10device_ptrIdEEEEPdyS9_dd9WeightSumEEvT0_T1_T2_T3_T4_T6_E12temp_storage+64];
	add.f64 	%fd500, %fd499, %fd498;
	selp.f64 	%fd501, %fd500, %fd498, %p298;
	setp.gt.s64 	%p299, %rd22, 224;
	ld.shared.f64 	%fd502, [_ZZN3cub18CUB_300001_SM_10006detail6reduce28DeviceReduceSingleTileKernelINS2_10policy_hubIdyN4cuda3std3__44plusIdEEE10Policy1000EN6thrust24THRUST_300001_SM_1000_NS6detail15normal_iteratorINSD_10device_ptrIdEEEEPdyS9_dd9WeightSumEEvT0_T1_T2_T3_T4_T6_E12temp_storage+72];
	add.f64 	%fd503, %fd502, %fd501;
	selp.f64 	%fd504, %fd503, %fd501, %p299;
	setp.gt.s64 	%p300, %rd22, 256;
	ld.shared.f64 	%fd505, [_ZZN3cub18CUB_300001_SM_10006detail6reduce28DeviceReduceSingleTileKernelINS2_10policy_hubIdyN4cuda3std3__44plusIdEEE10Policy1000EN6thrust24THRUST_300001_SM_1000_NS6detail15normal_iteratorINSD_10device_ptrIdEEEEPdyS9_dd9WeightSumEEvT0_T1_T2_T3_T4_T6_E12temp_storage+80];
	add.f64 	%fd506, %fd505, %fd504;
	selp.f64 	%fd507, %fd506, %fd504, %p300;
	setp.gt.s64 	%p301, %rd22, 288;
	ld.shared.f64 	%fd508, [_ZZN3cub18CUB_300001_SM_10006detail6reduce28DeviceReduceSingleTileKernelINS2_10policy_hubIdyN4cuda3std3__44plusIdEEE10Policy1000EN6thrust24THRUST_300001_SM_1000_NS6detail15normal_iteratorINSD_10device_ptrIdEEEEPdyS9_dd9WeightSumEEvT0_T1_T2_T3_T4_T6_E12temp_storage+88];
	add.f64 	%fd509, %fd508, %fd507;
	selp.f64 	%fd510, %fd509, %fd507, %p301;
	setp.gt.s64 	%p302, %rd22, 320;
	ld.shared.f64 	%fd511, [_ZZN3cub18CUB_300001_SM_10006detail6reduce28DeviceReduceSingleTileKernelINS2_10policy_hubIdyN4cuda3std3__44plusIdEEE10Policy1000EN6thrust24THRUST_300001_SM_1000_NS6detail15normal_iteratorINSD_10device_ptrIdEEEEPdyS9_dd9WeightSumEEvT0_T1_T2_T3_T4_T6_E12temp_storage+96];
	add.f64 	%fd512, %fd511, %fd510;
	selp.f64 	%fd513, %fd512, %fd510, %p302;
	setp.gt.s64 	%p303, %rd22, 352;
	ld.shared.f64 	%fd514, [_ZZN3cub18CUB_300001_SM_10006detail6reduce28DeviceReduceSingleTileKernelINS2_10policy_hubIdyN4cuda3std3__44plusIdEEE10Policy1000EN6thrust24THRUST_300001_SM_1000_NS6detail15normal_iteratorINSD_10device_ptrIdEEEEPdyS9_dd9WeightSumEEvT0_T1_T2_T3_T4_T6_E12temp_storage+104];
	add.f64 	%fd515, %fd514, %fd513;
	selp.f64 	%fd516, %fd515, %fd513, %p303;
	setp.gt.s64 	%p304, %rd22, 384;
	ld.shared.f64 	%fd517, [_ZZN3cub18CUB_300001_SM_10006detail6reduce28DeviceReduceSingleTileKernelINS2_10policy_hubIdyN4cuda3std3__44plusIdEEE10Policy1000EN6thrust24THRUST_300001_SM_1000_NS6detail15normal_iteratorINSD_10device_ptrIdEEEEPdyS9_dd9WeightSumEEvT0_T1_T2_T3_T4_T6_E12temp_storage+112];
	add.f64 	%fd518, %fd517, %fd516;
	selp.f64 	%fd519, %fd518, %fd516, %p304;
	setp.gt.s64 	%p305, %rd22, 416;
	ld.shared.f64 	%fd520, [_ZZN3cub18CUB_300001_SM_10006detail6reduce28DeviceReduceSingleTileKernelINS2_10policy_hubIdyN4cuda3std3__44plusIdEEE10Policy1000EN6thrust24THRUST_300001_SM_1000_NS6detail15normal_iteratorINSD_10device_ptrIdEEEEPdyS9_dd9WeightSumEEvT0_T1_T2_T3_T4_T6_E12temp_storage+120];
	add.f64 	%fd521, %fd520, %fd519;
	selp.f64 	%fd522, %fd521, %fd519, %p305;
	setp.gt.s64 	%p306, %rd22, 448;
	ld.shared.f64 	%fd523, [_ZZN3cub18CUB_300001_SM_10006detail6reduce28DeviceReduceSingleTileKernelINS2_10policy_hubIdyN4cuda3std3__44plusIdEEE10Policy1000EN6thrust24THRUST_300001_SM_1000_NS6detail15normal_iteratorINSD_10device_ptrIdEEEEPdyS9_dd9WeightSumEEvT0_T1_T2_T3_T4_T6_E12temp_storage+128];
	add.f64 	%fd524, %fd523, %fd522;
	selp.f64 	%fd525, %fd524, %fd522, %p306;
	setp.gt.s64 	%p307, %rd22, 480;
	ld.shared.f64 	%fd526, [_ZZN3cub18CUB_300001_SM_10006detail6reduce28DeviceReduceSingleTileKernelINS2_10policy_hubIdyN4cuda3std3__44plusIdEEE10Policy1000EN6thrust24THRUST_300001_SM_1000_NS6detail15normal_iteratorINSD_10device_ptrIdEEEEPdyS9_dd9WeightSumEEvT0_T1_T2_T3_T4_T6_E12temp_storage+136];
	add.f64 	%fd527, %fd526, %fd525;
	selp.f64 	%fd610, %fd527, %fd525, %p307;
	bra.uni 	$L__BB7_165;
$L__BB7_54:
	mov.u32 	%r26, %tid.x;
	mov.f64 	%fd201, 0dC000000000000000;
	{
	.reg .b32 %temp; 
	mov.b64 	{%temp, %r27}, %fd201;
	}
	and.b32  	%r28, %r27, 2146435072;
	setp.eq.s32 	%p5, %r28, 1062207488;
	setp.lt.s32 	%p7, %r27, 0;
	selp.b32 	%r29, 0, 2146435072, %p7;
	and.b32  	%r60, %r27, 2147483647;
	setp.ne.s32 	%p8, %r60, 1071644672;
	and.pred  	%p2, %p5, %p8;
	or.b32  	%r30, %r29, -2147483648;
	cvt.u64.u32 	%rd8, %r26;
	mul.wide.u32 	%rd24, %r26, 8;
	add.s64 	%rd9, %rd2, %rd24;
	ld.global.f64 	%fd56, [%rd9];
	{
	.reg .b32 %temp; 
	mov.b64 	{%temp, %r31}, %fd56;
	}
	abs.f64 	%fd57, %fd56;
	{ // callseq 74, 0
	.param .b64 param0;
	st.param.f64 	[param0], %fd57;
	.param .b64 param1;
	st.param.f64 	[param1], 0dC000000000000000;
	.param .b64 retval0;
	call.uni (retval0), 
	__internal_accurate_pow, 
	(
	param0, 
	param1
	);
	ld.param.f64 	%fd202, [retval0];
	} // callseq 74
	setp.lt.s32 	%p9, %r31, 0;
	neg.f64 	%fd204, %fd202;
	selp.f64 	%fd205, %fd204, %fd202, %p5;
	selp.f64 	%fd206, %fd205, %fd202, %p9;
	setp.eq.f64 	%p10, %fd56, 0d0000000000000000;
	selp.b32 	%r61, %r31, 0, %p5;
	or.b32  	%r62, %r61, 2146435072;
	selp.b32 	%r63, %r62, %r61, %p7;
	mov.b32 	%r64, 0;
	mov.b64 	%fd207, {%r64, %r63};
	selp.f64 	%fd584, %fd207, %fd206, %p10;
	add.f64 	%fd208, %fd56, 0dC000000000000000;
	{
	.reg .b32 %temp; 
	mov.b64 	{%temp, %r65}, %fd208;
	}
	and.b32  	%r66, %r65, 2146435072;
	setp.ne.s32 	%p11, %r66, 2146435072;
	@%p11 bra 	$L__BB7_59;
	setp.num.f64 	%p12, %fd56, %fd56;
	@%p12 bra 	$L__BB7_57;
	mov.f64 	%fd209, 0dC000000000000000;
	add.rn.f64 	%fd584, %fd56, %fd209;
	bra.uni 	$L__BB7_59;
$L__BB7_57:
	setp.neu.f64 	%p13, %fd57, 0d7FF0000000000000;
	@%p13 bra 	$L__BB7_59;
	setp.lt.s32 	%p14, %r31, 0;
	selp.b32 	%r67, %r30, %r29, %p2;
	selp.b32 	%r68, %r67, %r29, %p14;
	mov.b32 	%r69, 0;
	mov.b64 	%fd584, {%r69, %r68};
$L__BB7_59:
	setp.lt.s32 	%p15, %r27, 0;
	setp.eq.s32 	%p16, %r28, 1062207488;
	setp.eq.f64 	%p18, %fd56, 0d3FF0000000000000;
	selp.f64 	%fd62, 0d3FF0000000000000, %fd584, %p18;
	ld.global.f64 	%fd63, [%rd9+4096];
	{
	.reg .b32 %temp; 
	mov.b64 	{%temp, %r32}, %fd63;
	}
	abs.f64 	%fd64, %fd63;
	{ // callseq 75, 0
	.param .b64 param0;
	st.param.f64 	[param0], %fd64;
	.param .b64 param1;
	st.param.f64 	[param1], 0dC000000000000000;
	.param .b64 retval0;
	call.uni (retval0), 
	__internal_accurate_pow, 
	(
	param0, 
	param1
	);
	ld.param.f64 	%fd210, [retval0];
	} // callseq 75
	setp.lt.s32 	%p19, %r32, 0;
	neg.f64 	%fd212, %fd210;
	selp.f64 	%fd213, %fd212, %fd210, %p16;
	selp.f64 	%fd214, %fd213, %fd210, %p19;
	setp.eq.f64 	%p20, %fd63, 0d0000000000000000;
	selp.b32 	%r70, %r32, 0, %p16;
	or.b32  	%r71, %r70, 2146435072;
	selp.b32 	%r72, %r71, %r70, %p15;
	mov.b32 	%r73, 0;
	mov.b64 	%fd215, {%r73, %r72};
	selp.f64 	%fd585, %fd215, %fd214, %p20;
	add.f64 	%fd216, %fd63, 0dC000000000000000;
	{
	.reg .b32 %temp; 
	mov.b64 	{%temp, %r74}, %fd216;
	}
	and.b32  	%r75, %r74, 2146435072;
	setp.ne.s32 	%p21, %r75, 2146435072;
	@%p21 bra 	$L__BB7_64;
	setp.nan.f64 	%p22, %fd63, %fd63;
	@%p22 bra 	$L__BB7_63;
	setp.neu.f64 	%p23, %fd64, 0d7FF0000000000000;
	@%p23 bra 	$L__BB7_64;
	setp.lt.s32 	%p24, %r32, 0;
	selp.b32 	%r76, %r30, %r29, %p2;
	selp.b32 	%r77, %r76, %r29, %p24;
	mov.b32 	%r78, 0;
	mov.b64 	%fd585, {%r78, %r77};
	bra.uni 	$L__BB7_64;
$L__BB7_63:
	mov.f64 	%fd217, 0dC000000000000000;
	add.rn.f64 	%fd585, %fd63, %fd217;
$L__BB7_64:
	setp.lt.s32 	%p25, %r27, 0;
	setp.eq.s32 	%p26, %r28, 1062207488;
	setp.eq.f64 	%p28, %fd63, 0d3FF0000000000000;
	selp.f64 	%fd69, 0d3FF0000000000000, %fd585, %p28;
	ld.global.f64 	%fd70, [%rd9+8192];
	{
	.reg .b32 %temp; 
	mov.b64 	{%temp, %r33}, %fd70;
	}
	abs.f64 	%fd71, %fd70;
	{ // callseq 76, 0
	.param .b64 param0;
	st.param.f64 	[param0], %fd71;
	.param .b64 param1;
	st.param.f64 	[param1], 0dC000000000000000;
	.param .b64 retval0;
	call.uni (retval0), 
	__internal_accurate_pow, 
	(
	param0, 
	param1
	);
	ld.param.f64 	%fd218, [retval0];
	} // callseq 76
	setp.lt.s32 	%p29, %r33, 0;
	neg.f64 	%fd220, %fd218;
	selp.f64 	%fd221, %fd220, %fd218, %p26;
	selp.f64 	%fd222, %fd221, %fd218, %p29;
	setp.eq.f64 	%p30, %fd70, 0d0000000000000000;
	selp.b32 	%r79, %r33, 0, %p26;
	or.b32  	%r80, %r79, 2146435072;
	selp.b32 	%r81, %r80, %r79, %p25;
	mov.b32 	%r82, 0;
	mov.b64 	%fd223, {%r82, %r81};
	selp.f64 	%fd586, %fd223, %fd222, %p30;
	add.f64 	%fd224, %fd70, 0dC000000000000000;
	{
	.reg .b32 %temp; 
	mov.b64 	{%temp, %r83}, %fd224;
	}
	and.b32  	%r84, %r83, 2146435072;
	setp.ne.s32 	%p31, %r84, 2146435072;
	@%p31 bra 	$L__BB7_69;
	setp.nan.f64 	%p32, %fd70, %fd70;
	@%p32 bra 	$L__BB7_68;
	setp.neu.f64 	%p33, %fd71, 0d7FF0000000000000;
	@%p33 bra 	$L__BB7_69;
	setp.lt.s32 	%p34, %r33, 0;
	selp.b32 	%r85, %r30, %r29, %p2;
	selp.b32 	%r86, %r85, %r29, %p34;
	mov.b32 	%r87, 0;
	mov.b64 	%fd586, {%r87, %r86};
	bra.uni 	$L__BB7_69;
$L__BB7_68:
	mov.f64 	%fd225, 0dC000000000000000;
	add.rn.f64 	%fd586, %fd70, %fd225;
$L__BB7_69:
	setp.lt.s32 	%p35, %r27, 0;
	setp.eq.s32 	%p36, %r28, 1062207488;
	setp.eq.f64 	%p38, %fd70, 0d3FF0000000000000;
	selp.f64 	%fd76, 0d3FF0000000000000, %fd586, %p38;
	ld.global.f64 	%fd77, [%rd9+12288];
	{
	.reg .b32 %temp; 
	mov.b64 	{%temp, %r34}, %fd77;
	}
	abs.f64 	%fd78, %fd77;
	{ // callseq 77, 0
	.param .b64 param0;
	st.param.f64 	[param0], %fd78;
	.param .b64 param1;
	st.param.f64 	[param1], 0dC000000000000000;
	.param .b64 retval0;
	call.uni (retval0), 
	__internal_accurate_pow, 
	(
	param0, 
	param1
	);
	ld.param.f64 	%fd226, [retval0];
	} // callseq 77
	setp.lt.s32 	%p39, %r34, 0;
	neg.f64 	%fd228, %fd226;
	selp.f64 	%fd229, %fd228, %fd226, %p36;
	selp.f64 	%fd230, %fd229, %fd226, %p39;
	setp.eq.f64 	%p40, %fd77, 0d0000000000000000;
	selp.b32 	%r88, %r34, 0, %p36;
	or.b32  	%r89, %r88, 2146435072;
	selp.b32 	%r90, %r89, %r88, %p35;
	mov.b32 	%r91, 0;
	mov.b64 	%fd231, {%r91, %r90};
	selp.f64 	%fd587, %fd231, %fd230, %p40;
	add.f64 	%fd232, %fd77, 0dC000000000000000;
	{
	.reg .b32 %temp; 
	mov.b64 	{%temp, %r92}, %fd232;
	}
	and.b32  	%r93, %r92, 2146435072;
	setp.ne.s32 	%p41, %r93, 2146435072;
	@%p41 bra 	$L__BB7_74;
	setp.nan.f64 	%p42, %fd77, %fd77;
	@%p42 bra 	$L__BB7_73;
	setp.neu.f64 	%p43, %fd78, 0d7FF0000000000000;
	@%p43 bra 	$L__BB7_74;
	setp.lt.s32 	%p44, %r34, 0;
	selp.b32 	%r94, %r30, %r29, %p2;
	selp.b32 	%r95, %r94, %r29, %p44;
	mov.b32 	%r96, 0;
	mov.b64 	%fd587, {%r96, %r95};
	bra.uni 	$L__BB7_74;
$L__BB7_73:
	mov.f64 	%fd233, 0dC000000000000000;
	add.rn.f64 	%fd587, %fd77, %fd233;
$L__BB7_74:
	setp.lt.s32 	%p45, %r27, 0;
	setp.eq.s32 	%p46, %r28, 1062207488;
	setp.eq.f64 	%p48, %fd77, 0d3FF0000000000000;
	selp.f64 	%fd83, 0d3FF0000000000000, %fd587, %p48;
	ld.global.f64 	%fd84, [%rd9+16384];
	{
	.reg .b32 %temp; 
	mov.b64 	{%temp, %r35}, %fd84;
	}
	abs.f64 	%fd85, %fd84;
	{ // callseq 78, 0
	.param .b64 param0;
	st.param.f64 	[param0], %fd85;
	.param .b64 param1;
	st.param.f64 	[param1], 0dC000000000000000;
	.param .b64 retval0;
	call.uni (retval0), 
	__internal_accurate_pow, 
	(
	param0, 
	param1
	);
	ld.param.f64 	%fd234, [retval0];
	} // callseq 78
	setp.lt.s32 	%p49, %r35, 0;
	neg.f64 	%fd236, %fd234;
	selp.f64 	%fd237, %fd236, %fd234, %p46;
	selp.f64 	%fd238, %fd237, %fd234, %p49;
	setp.eq.f64 	%p50, %fd84, 0d0000000000000000;
	selp.b32 	%r97, %r35, 0, %p46;
	or.b32  	%r98, %r97, 2146435072;
	selp.b32 	%r99, %r98, %r97, %p45;
	mov.b32 	%r100, 0;
	mov.b64 	%fd239, {%r100, %r99};
	selp.f64 	%fd588, %fd239, %fd238, %p50;
	add.f64 	%fd240, %fd84, 0dC000000000000000;
	{
	.reg .b32 %temp; 
	mov.b64 	{%temp, %r101}, %fd240;
	}
	and.b32  	%r102, %r101, 2146435072;
	setp.ne.s32 	%p51, %r102, 2146435072;
	@%p51 bra 	$L__BB7_79;
	setp.nan.f64 	%p52, %fd84, %fd84;
	@%p52 bra 	$L__BB7_78;
	setp.neu.f64 	%p53, %fd85, 0d7FF0000000000000;
	@%p53 bra 	$L__BB7_79;
	setp.lt.s32 	%p54, %r35, 0;
	selp.b32 	%r103, %r30, %r29, %p2;
	selp.b32 	%r104, %r103, %r29, %p54;
	mov.b32 	%r105, 0;
	mov.b64 	%fd588, {%r105, %r104};
	bra.uni 	$L__BB7_79;
$L__BB7_78:
	mov.f64 	%fd241, 0dC000000000000000;
	add.rn.f64 	%fd588, %fd84, %fd241;
$L__BB7_79:
	setp.lt.s32 	%p55, %r27, 0;
	setp.eq.s32 	%p56, %r28, 1062207488;
	setp.eq.f64 	%p58, %fd84, 0d3FF0000000000000;
	selp.f64 	%fd90, 0d3FF0000000000000, %fd588, %p58;
	ld.global.f64 	%fd91, [%rd9+20480];
	{
	.reg .b32 %temp; 
	mov.b64 	{%temp, %r36}, %fd91;
	}
	abs.f64 	%fd92, %fd91;
	{ // callseq 79, 0
	.param .b64 param0;
	st.param.f64 	[param0], %fd92;
	.param .b64 param1;
	st.param.f64 	[param1], 0dC000000000000000;
	.param .b64 retval0;
	call.uni (retval0), 
	__internal_accurate_pow, 
	(
	param0, 
	param1
	);
	ld.param.f64 	%fd242, [retval0];
	} // callseq 79
	setp.lt.s32 	%p59, %r36, 0;
	neg.f64 	%fd244, %fd242;
	selp.f64 	%fd245, %fd244, %fd242, %p56;
	selp.f64 	%fd246, %fd245, %fd242, %p59;
	setp.eq.f64 	%p60, %fd91, 0d0000000000000000;
	selp.b32 	%r106, %r36, 0, %p56;
	or.b32  	%r107, %r106, 2146435072;
	selp.b32 	%r108, %r107, %r106, %p55;
	mov.b32 	%r109, 0;
	mov.b64 	%fd247, {%r109, %r108};
	selp.f64 	%fd589, %fd247, %fd246, %p60;
	add.f64 	%fd248, %fd91, 0dC000000000000000;
	{
	.reg .b32 %temp; 
	mov.b64 	{%temp, %r110}, %fd248;
	}
	and.b32  	%r111, %r110, 2146435072;
	setp.ne.s32 	%p61, %r111, 2146435072;
	@%p61 bra 	$L__BB7_84;
	setp.nan.f64 	%p62, %fd91, %fd91;
	@%p62 bra 	$L__BB7_83;
	setp.neu.f64 	%p63, %fd92, 0d7FF0000000000000;
	@%p63 bra 	$L__BB7_84;
	setp.lt.s32 	%p64, %r36, 0;
	selp.b32 	%r112, %r30, %r29, %p2;
	selp.b32 	%r113, %r112, %r29, %p64;
	mov.b32 	%r114, 0;
	mov.b64 	%fd589, {%r114, %r113};
	bra.uni 	$L__BB7_84;
$L__BB7_83:
	mov.f64 	%fd249, 0dC000000000000000;
	add.rn.f64 	%fd589, %fd91, %fd249;
$L__BB7_84:
	setp.lt.s32 	%p65, %r27, 0;
	setp.eq.s32 	%p66, %r28, 1062207488;
	setp.eq.f64 	%p68, %fd91, 0d3FF0000000000000;
	selp.f64 	%fd97, 0d3FF0000000000000, %fd589, %p68;
	ld.global.f64 	%fd98, [%rd9+24576];
	{
	.reg .b32 %temp; 
	mov.b64 	{%temp, %r37}, %fd98;
	}
	abs.f64 	%fd99, %fd98;
	{ // callseq 80, 0
	.param .b64 param0;
	st.param.f64 	[param0], %fd99;
	.param .b64 param1;
	st.param.f64 	[param1], 0dC000000000000000;
	.param .b64 retval0;
	call.uni (retval0), 
	__internal_accurate_pow, 
	(
	param0, 
	param1
	);
	ld.param.f64 	%fd250, [retval0];
	} // callseq 80
	setp.lt.s32 	%p69, %r37, 0;
	neg.f64 	%fd252, %fd250;
	selp.f64 	%fd253, %fd252, %fd250, %p66;
	selp.f64 	%fd254, %fd253, %fd250, %p69;
	setp.eq.f64 	%p70, %fd98, 0d0000000000000000;
	selp.b32 	%r115, %r37, 0, %p66;
	or.b32  	%r116, %r115, 2146435072;
	selp.b32 	%r117, %r116, %r115, %p65;
	mov.b32 	%r118, 0;
	mov.b64 	%fd255, {%r118, %r117};
	selp.f64 	%fd590, %fd255, %fd254, %p70;
	add.f64 	%fd256, %fd98, 0dC000000000000000;
	{
	.reg .b32 %temp; 
	mov.b64 	{%temp, %r119}, %fd256;
	}
	and.b32  	%r120, %r119, 2146435072;
	setp.ne.s32 	%p71, %r120, 2146435072;
	@%p71 bra 	$L__BB7_89;
	setp.nan.f64 	%p72, %fd98, %fd98;
	@%p72 bra 	$L__BB7_88;
	setp.neu.f64 	%p73, %fd99, 0d7FF0000000000000;
	@%p73 bra 	$L__BB7_89;
	setp.lt.s32 	%p74, %r37, 0;
	selp.b32 	%r121, %r30, %r29, %p2;
	selp.b32 	%r122, %r121, %r29, %p74;
	mov.b32 	%r123, 0;
	mov.b64 	%fd590, {%r123, %r122};
	bra.uni 	$L__BB7_89;
$L__BB7_88:
	mov.f64 	%fd257, 0dC000000000000000;
	add.rn.f64 	%fd590, %fd98, %fd257;
$L__BB7_89:
	setp.eq.f64 	%p75, %fd98, 0d3FF0000000000000;
	selp.f64 	%fd258, 0d3FF0000000000000, %fd590, %p75;
	add.f64 	%fd259, %fd62, %fd69;
	add.f64 	%fd260, %fd259, %fd76;
	add.f64 	%fd261, %fd260, %fd83;
	add.f64 	%fd262, %fd261, %fd90;
	add.f64 	%fd263, %fd262, %fd97;
	add.f64 	%fd609, %fd263, %fd258;
	add.s64 	%rd10, %rd22, -3584;
	setp.lt.u64 	%p76, %rd10, 3584;
	mov.b64 	%rd71, 3584;
	@%p76 bra 	$L__BB7_128;
	mov.b64 	%rd71, 3584;
	selp.b32 	%r130, %r30, %r29, %p2;
$L__BB7_91:
	setp.lt.s32 	%p77, %r27, 0;
	setp.eq.s32 	%p78, %r28, 1062207488;
	shl.b64 	%rd27, %rd71, 3;
	add.s64 	%rd12, %rd9, %rd27;
	ld.global.f64 	%fd106, [%rd12];
	{
	.reg .b32 %temp; 
	mov.b64 	{%temp, %r38}, %fd106;
	}
	abs.f64 	%fd107, %fd106;
	{ // callseq 81, 0
	.param .b64 param0;
	st.param.f64 	[param0], %fd107;
	.param .b64 param1;
	st.param.f64 	[param1], 0dC000000000000000;
	.param .b64 retval0;
	call.uni (retval0), 
	__internal_accurate_pow, 
	(
	param0, 
	param1
	);
	ld.param.f64 	%fd264, [retval0];
	} // callseq 81
	setp.lt.s32 	%p80, %r38, 0;
	neg.f64 	%fd266, %fd264;
	selp.f64 	%fd267, %fd266, %fd264, %p78;
	selp.f64 	%fd268, %fd267, %fd264, %p80;
	setp.eq.f64 	%p81, %fd106, 0d0000000000000000;
	selp.b32 	%r124, %r38, 0, %p78;
	or.b32  	%r125, %r124, 2146435072;
	selp.b32 	%r126, %r125, %r124, %p77;
	mov.b32 	%r127, 0;
	mov.b64 	%fd269, {%r127, %r126};
	selp.f64 	%fd592, %fd269, %fd268, %p81;
	add.f64 	%fd270, %fd106, 0dC000000000000000;
	{
	.reg .b32 %temp; 
	mov.b64 	{%temp, %r128}, %fd270;
	}
	and.b32  	%r129, %r128, 2146435072;
	setp.ne.s32 	%p82, %r129, 2146435072;
	@%p82 bra 	$L__BB7_96;
	setp.num.f64 	%p83, %fd106, %fd106;
	@%p83 bra 	$L__BB7_94;
	mov.f64 	%fd271, 0dC000000000000000;
	add.rn.f64 	%fd592, %fd106, %fd271;
	bra.uni 	$L__BB7_96;
$L__BB7_94:
	setp.neu.f64 	%p84, %fd107, 0d7FF0000000000000;
	@%p84 bra 	$L__BB7_96;
	setp.lt.s32 	%p85, %r38, 0;
	selp.b32 	%r131, %r130, %r29, %p85;
	mov.b32 	%r132, 0;
	mov.b64 	%fd592, {%r132, %r131};
$L__BB7_96:
	setp.lt.s32 	%p86, %r27, 0;
	setp.eq.s32 	%p87, %r28, 1062207488;
	setp.eq.f64 	%p89, %fd106, 0d3FF0000000000000;
	selp.f64 	%fd112, 0d3FF0000000000000, %fd592, %p89;
	ld.global.f64 	%fd113, [%rd12+4096];
	{
	.reg .b32 %temp; 
	mov.b64 	{%temp, %r39}, %fd113;
	}
	abs.f64 	%fd114, %fd113;
	{ // callseq 82, 0
	.param .b64 param0;
	st.param.f64 	[param0], %fd114;
	.param .b64 param1;
	st.param.f64 	[param1], 0dC000000000000000;
	.param .b64 retval0;
	call.uni (retval0), 
	__internal_accurate_pow, 
	(
	param0, 
	param1
	);
	ld.param.f64 	%fd272, [retval0];
	} // callseq 82
	setp.lt.s32 	%p90, %r39, 0;
	neg.f64 	%fd274, %fd272;
	selp.f64 	%fd275, %fd274, %fd272, %p87;
	selp.f64 	%fd276, %fd275, %fd272, %p90;
	setp.eq.f64 	%p91, %fd113, 0d0000000000000000;
	selp.b32 	%r133, %r39, 0, %p87;
	or.b32  	%r134, %r133, 2146435072;
	selp.b32 	%r135, %r134, %r133, %p86;
	mov.b32 	%r136, 0;
	mov.b64 	%fd277, {%r136, %r135};
	selp.f64 	%fd593, %fd277, %fd276, %p91;
	add.f64 	%fd278, %fd113, 0dC000000000000000;
	{
	.reg .b32 %temp; 
	mov.b64 	{%temp, %r137}, %fd278;
	}
	and.b32  	%r138, %r137, 2146435072;
	setp.ne.s32 	%p92, %r138, 2146435072;
	@%p92 bra 	$L__BB7_101;
	setp.nan.f64 	%p93, %fd113, %fd113;
	@%p93 bra 	$L__BB7_100;
	setp.neu.f64 	%p94, %fd114, 0d7FF0000000000000;
	@%p94 bra 	$L__BB7_101;
	setp.lt.s32 	%p95, %r39, 0;
	selp.b32 	%r140, %r130, %r29, %p95;
	mov.b32 	%r141, 0;
	mov.b64 	%fd593, {%r141, %r140};
	bra.uni 	$L__BB7_101;
$L__BB7_100:
	mov.f64 	%fd279, 0dC000000000000000;
	add.rn.f64 	%fd593, %fd113, %fd279;
$L__BB7_101:
	setp.lt.s32 	%p96, %r27, 0;
	setp.eq.s32 	%p97, %r28, 1062207488;
	setp.eq.f64 	%p99, %fd113, 0d3FF0000000000000;
	selp.f64 	%fd119, 0d3FF0000000000000, %fd593, %p99;
	ld.global.f64 	%fd120, [%rd12+8192];
	{
	.reg .b32 %temp; 
	mov.b64 	{%temp, %r40}, %fd120;
	}
	abs.f64 	%fd121, %fd120;
	{ // callseq 83, 0
	.param .b64 param0;
	st.param.f64 	[param0], %fd121;
	.param .b64 param1;
	st.param.f64 	[param1], 0dC000000000000000;
	.param .b64 retval0;
	call.uni (retval0), 
	__internal_accurate_pow, 
	(
	param0, 
	param1
	);
	ld.param.f64 	%fd280, [retval0];
	} // callseq 83
	setp.lt.s32 	%p100, %r40, 0;
	neg.f64 	%fd282, %fd280;
	selp.f64 	%fd283, %fd282, %fd280, %p97;
	selp.f64 	%fd284, %fd283, %fd280, %p100;
	setp.eq.f64 	%p101, %fd120, 0d0000000000000000;
	selp.b32 	%r142, %r40, 0, %p97;
	or.b32  	%r143, %r142, 2146435072;
	selp.b32 	%r144, %r143, %r142, %p96;
	mov.b32 	%r145, 0;
	mov.b64 	%fd285, {%r145, %r144};
	selp.f64 	%fd594, %fd285, %fd284, %p101;
	add.f64 	%fd286, %fd120, 0dC000000000000000;
	{
	.reg .b32 %temp; 
	mov.b64 	{%temp, %r146}, %fd286;
	}
	and.b32  	%r147, %r146, 2146435072;
	setp.ne.s32 	%p102, %r147, 2146435072;
	@%p102 bra 	$L__BB7_106;
	setp.nan.f64 	%p103, %fd120, %fd120;
	@%p103 bra 	$L__BB7_105;
	setp.neu.f64 	%p104, %fd121, 0d7FF0000000000000;
	@%p104 bra 	$L__BB7_106;
	setp.lt.s32 	%p105, %r40, 0;
	selp.b32 	%r149, %r130, %r29, %p105;
	mov.b32 	%r150, 0;
	mov.b64 	%fd594, {%r150, %r149};
	bra.uni 	$L__BB7_106;
$L__BB7_105:
	mov.f64 	%fd287, 0dC000000000000000;
	add.rn.f64 	%fd594, %fd120, %fd287;
$L__BB7_106:
	setp.lt.s32 	%p106, %r27, 0;
	setp.eq.s32 	%p107, %r28, 1062207488;
	setp.eq.f64 	%p109, %fd120, 0d3FF0000000000000;
	selp.f64 	%fd126, 0d3FF0000000000000, %fd594, %p109;
	ld.global.f64 	%fd127, [%rd12+12288];
	{
	.reg .b32 %temp; 
	mov.b64 	{%temp, %r41}, %fd127;
	}
	abs.f64 	%fd128, %fd127;
	{ // callseq 84, 0
	.param .b64 param0;
	st.param.f64 	[param0], %fd128;
	.param .b64 param1;
	st.param.f64 	[param1], 0dC000000000000000;
	.param .b64 retval0;
	call.uni (retval0), 
	__internal_accurate_pow, 
	(
	param0, 
	param1
	);
	ld.param.f64 	%fd288, [retval0];
	} // callseq 84
	setp.lt.s32 	%p110, %r41, 0;
	neg.f64 	%fd290, %fd288;
	selp.f64 	%fd291, %fd290, %fd288, %p107;
	selp.f64 	%fd292, %fd291, %fd288, %p110;
	setp.eq.f64 	%p111, %fd127, 0d0000000000000000;
	selp.b32 	%r151, %r41, 0, %p107;
	or.b32  	%r152, %r151, 2146435072;
	selp.b32 	%r153, %r152, %r151, %p106;
	mov.b32 	%r154, 0;
	mov.b64 	%fd293, {%r154, %r153};
	selp.f64 	%fd595, %fd293, %fd292, %p111;
	add.f64 	%fd294, %fd127, 0dC000000000000000;
	{
	.reg .b32 %temp; 
	mov.b64 	{%temp, %r155}, %fd294;
	}
	and.b32  	%r156, %r155, 2146435072;
	setp.ne.s32 	%p112, %r156, 2146435072;
	@%p112 bra 	$L__BB7_111;
	setp.nan.f64 	%p113, %fd127, %fd127;
	@%p113 bra 	$L__BB7_110;
	setp.neu.f64 	%p114, %fd128, 0d7FF0000000000000;
	@%p114 bra 	$L__BB7_111;
	setp.lt.s32 	%p115, %r41, 0;
	selp.b32 	%r158, %r130, %r29, %p115;
	mov.b32 	%r159, 0;
	mov.b64 	%fd595, {%r159, %r158};
	bra.uni 	$L__BB7_111;
$L__BB7_110:
	mov.f64 	%fd295, 0dC000000000000000;
	add.rn.f64 	%fd595, %fd127, %fd295;
$L__BB7_111:
	setp.lt.s32 	%p116, %r27, 0;
	setp.eq.s32 	%p117, %r28, 1062207488;
	setp.eq.f64 	%p119, %fd127, 0d3FF0000000000000;
	selp.f64 	%fd133, 0d3FF0000000000000, %fd595, %p119;
	ld.global.f64 	%fd134, [%rd12+16384];
	{
	.reg .b32 %temp; 
	mov.b64 	{%temp, %r42}, %fd134;
	}
	abs.f64 	%fd135, %fd134;
	{ // callseq 85, 0
	.param .b64 param0;
	st.param.f64 	[param0], %fd135;
	.param .b64 param1;
	st.param.f64 	[param1], 0dC000000000000000;
	.param .b64 retval0;
	call.uni (retval0), 
	__internal_accurate_pow, 
	(
	param0, 
	param1
	);
	ld.param.f64 	%fd296, [retval0];
	} // callseq 85
	setp.lt.s32 	%p120, %r42, 0;
	neg.f64 	%fd298, %fd296;
	selp.f64 	%fd299, %fd298, %fd296, %p117;
	selp.f64 	%fd300, %fd299, %fd296, %p120;
	setp.eq.f64 	%p121, %fd134, 0d0000000000000000;
	selp.b32 	%r160, %r42, 0, %p117;
	or.b32  	%r161, %r160, 2146435072;
	selp.b32 	%r162, %r161, %r160, %p116;
	mov.b32 	%r163, 0;
	mov.b64 	%fd301, {%r163, %r162};
	selp.f64 	%fd596, %fd301, %fd300, %p121;
	add.f64 	%fd302, %fd134, 0dC000000000000000;
	{
	.reg .b32 %temp; 
	mov.b64 	{%temp, %r164}, %fd302;
	}
	and.b32  	%r165, %r164, 2146435072;
	setp.ne.s32 	%p122, %r165, 2146435072;
	@%p122 bra 	$L__BB7_116;
	setp.nan.f64 	%p123, %fd134, %fd134;
	@%p123 bra 	$L__BB7_115;
	setp.neu.f64 	%p124, %fd135, 0d7FF0000000000000;
	@%p124 bra 	$L__BB7_116;
	setp.lt.s32 	%p125, %r42, 0;
	selp.b32 	%r167, %r130, %r29, %p125;
	mov.b32 	%r168, 0;
	mov.b64 	%fd596, {%r168, %r167};
	bra.uni 	$L__BB7_116;
$L__BB7_115:
	mov.f64 	%fd303, 0dC000000000000000;
	add.rn.f64 	%fd596, %fd134, %fd303;
$L__BB7_116:
	setp.lt.s32 	%p126, %r27, 0;
	setp.eq.s32 	%p127, %r28, 1062207488;
	setp.eq.f64 	%p129, %fd134, 0d3FF0000000000000;
	selp.f64 	%fd140, 0d3FF0000000000000, %fd596, %p129;
	ld.global.f64 	%fd141, [%rd12+20480];
	{
	.reg .b32 %temp; 
	mov.b64 	{%temp, %r43}, %fd141;
	}
	abs.f64 	%fd142, %fd141;
	{ // callseq 86, 0
	.param .b64 param0;
	st.param.f64 	[param0], %fd142;
	.param .b64 param1;
	st.param.f64 	[param1], 0dC000000000000000;
	.param .b64 retval0;
	call.uni (retval0), 
	__internal_accurate_pow, 
	(
	param0, 
	param1
	);
	ld.param.f64 	%fd304, [retval0];
	} // callseq 86
	setp.lt.s32 	%p130, %r43, 0;
	neg.f64 	%fd306, %fd304;
	selp.f64 	%fd307, %fd306, %fd304, %p127;
	selp.f64 	%fd308, %fd307, %fd304, %p130;
	setp.eq.f64 	%p131, %fd141, 0d0000000000000000;
	selp.b32 	%r169, %r43, 0, %p127;
	or.b32  	%r170, %r169, 2146435072;
	selp.b32 	%r171, %r170, %r169, %p126;
	mov.b32 	%r172, 0;
	mov.b64 	%fd309, {%r172, %r171};
	selp.f64 	%fd597, %fd309, %fd308, %p131;
	add.f64 	%fd310, %fd141, 0dC000000000000000;
	{
	.reg .b32 %temp; 
	mov.b64 	{%temp, %r173}, %fd310;
	}
	and.b32  	%r174, %r173, 2146435072;
	setp.ne.s32 	%p132, %r174, 2146435072;
	@%p132 bra 	$L__BB7_121;
	setp.nan.f64 	%p133, %fd141, %fd141;
	@%p133 bra 	$L__BB7_120;
	setp.neu.f64 	%p134, %fd142, 0d7FF0000000000000;
	@%p134 bra 	$L__BB7_121;
	setp.lt.s32 	%p135, %r43, 0;
	selp.b32 	%r176, %r130, %r29, %p135;
	mov.b32 	%r177, 0;
	mov.b64 	%fd597, {%r177, %r176};
	bra.uni 	$L__BB7_121;
$L__BB7_120:
	mov.f64 	%fd311, 0dC000000000000000;
	add.rn.f64 	%fd597, %fd141, %fd311;
$L__BB7_121:
	setp.lt.s32 	%p136, %r27, 0;
	setp.eq.s32 	%p137, %r28, 1062207488;
	setp.eq.f64 	%p139, %fd141, 0d3FF0000000000000;
	selp.f64 	%fd147, 0d3FF0000000000000, %fd597, %p139;
	ld.global.f64 	%fd148, [%rd12+24576];
	{
	.reg .b32 %temp; 
	mov.b64 	{%temp, %r44}, %fd148;
	}
	abs.f64 	%fd149, %fd148;
	{ // callseq 87, 0
	.param .b64 param0;
	st.param.f64 	[param0], %fd149;
	.param .b64 param1;
	st.param.f64 	[param1], 0dC000000000000000;
	.param .b64 retval0;
	call.uni (retval0), 
	__internal_accurate_pow, 
	(
	param0, 
	param1
	);
	ld.param.f64 	%fd312, [retval0];
	} // callseq 87
	setp.lt.s32 	%p140, %r44, 0;
	neg.f64 	%fd314, %fd312;
	selp.f64 	%fd315, %fd314, %fd312, %p137;
	selp.f64 	%fd316, %fd315, %fd312, %p140;
	setp.eq.f64 	%p141, %fd148, 0d0000000000000000;
	selp.b32 	%r178, %r44, 0, %p137;
	or.b32  	%r179, %r178, 2146435072;
	selp.b32 	%r180, %r179, %r178, %p136;
	mov.b32 	%r181, 0;
	mov.b64 	%fd317, {%r181, %r180};
	selp.f64 	%fd598, %fd317, %fd316, %p141;
	add.f64 	%fd318, %fd148, 0dC000000000000000;
	{
	.reg .b32 %temp; 
	mov.b64 	{%temp, %r182}, %fd318;
	}
	and.b32  	%r183, %r182, 2146435072;
	setp.ne.s32 	%p142, %r183, 2146435072;
	@%p142 bra 	$L__BB7_126;
	setp.nan.f64 	%p143, %fd148, %fd148;
	@%p143 bra 	$L__BB7_125;
	setp.neu.f64 	%p144, %fd149, 0d7FF0000000000000;
	@%p144 bra 	$L__BB7_126;
	setp.lt.s32 	%p145, %r44, 0;
	selp.b32 	%r185, %r130, %r29, %p145;
	mov.b32 	%r186, 0;
	mov.b64 	%fd598, {%r186, %r185};
	bra.uni 	$L__BB7_126;
$L__BB7_125:
	mov.f64 	%fd319, 0dC000000000000000;
	add.rn.f64 	%fd598, %fd148, %fd319;
$L__BB7_126:
	setp.eq.f64 	%p146, %fd148, 0d3FF0000000000000;
	selp.f64 	%fd320, 0d3FF0000000000000, %fd598, %p146;
	add.f64 	%fd321, %fd609, %fd112;
	add.f64 	%fd322, %fd321, %fd119;
	add.f64 	%fd323, %fd322, %fd126;
	add.f64 	%fd324, %fd323, %fd133;
	add.f64 	%fd325, %fd324, %fd140;
	add.f64 	%fd326, %fd325, %fd147;
	add.f64 	%fd609, %fd326, %fd320;
	sub.s64 	%rd28, %rd22, %rd71;
	setp.lt.u64 	%p147, %rd28, 3584;
	@%p147 bra 	$L__BB7_161;
	add.s64 	%rd71, %rd71, 3584;
	setp.le.u64 	%p148, %rd71, %rd10;
	@%p148 bra 	$L__BB7_91;
$L__BB7_128:
	setp.le.u64 	%p149, %rd22, %rd71;
	@%p149 bra 	$L__BB7_161;
	cvt.u32.u64 	%r187, %rd71;
	cvt.u32.u64 	%r188, %rd22;
	sub.s32 	%r45, %r188, %r187;
	setp.ge.s32 	%p150, %r26, %r45;
	@%p150 bra 	$L__BB7_161;
	not.b32 	%r190, %r26;
	add.s32 	%r191, %r190, %r188;
	sub.s32 	%r46, %r191, %r187;
	and.b32  	%r193, %r46, 1536;
	setp.eq.s32 	%p151, %r193, 1536;
	mov.u32 	%r490, %r26;
	@%p151 bra 	$L__BB7_138;
	add.s64 	%rd29, %rd71, %rd8;
	shl.b64 	%rd30, %rd29, 3;
	add.s64 	%rd72, %rd2, %rd30;
	shr.u32 	%r194, %r46, 9;
	add.s32 	%r195, %r194, 1;
	and.b32  	%r196, %r195, 3;
	neg.s32 	%r488, %r196;
	mov.u32 	%r490, %r26;
$L__BB7_132:
	.pragma "nounroll";
	setp.lt.s32 	%p152, %r27, 0;
	setp.eq.s32 	%p153, %r28, 1062207488;
	ld.global.f64 	%fd157, [%rd72];
	{
	.reg .b32 %temp; 
	mov.b64 	{%temp, %r50}, %fd157;
	}
	abs.f64 	%fd158, %fd157;
	{ // callseq 88, 0
	.param .b64 param0;
	st.param.f64 	[param0], %fd158;
	.param .b64 param1;
	st.param.f64 	[param1], 0dC000000000000000;
	.param .b64 retval0;
	call.uni (retval0), 
	__internal_accurate_pow, 
	(
	param0, 
	param1
	);
	ld.param.f64 	%fd328, [retval0];
	} // callseq 88
	setp.lt.s32 	%p155, %r50, 0;
	neg.f64 	%fd330, %fd328;
	selp.f64 	%fd331, %fd330, %fd328, %p153;
	selp.f64 	%fd332, %fd331, %fd328, %p155;
	setp.eq.f64 	%p156, %fd157, 0d0000000000000000;
	selp.b32 	%r197, %r50, 0, %p153;
	or.b32  	%r198, %r197, 2146435072;
	selp.b32 	%r199, %r198, %r197, %p152;
	mov.b32 	%r200, 0;
	mov.b64 	%fd333, {%r200, %r199};
	selp.f64 	%fd601, %fd333, %fd332, %p156;
	add.f64 	%fd334, %fd157, 0dC000000000000000;
	{
	.reg .b32 %temp; 
	mov.b64 	{%temp, %r201}, %fd334;
	}
	and.b32  	%r202, %r201, 2146435072;
	setp.ne.s32 	%p157, %r202, 2146435072;
	@%p157 bra 	$L__BB7_137;
	setp.nan.f64 	%p158, %fd157, %fd157;
	@%p158 bra 	$L__BB7_136;
	setp.neu.f64 	%p159, %fd158, 0d7FF0000000000000;
	@%p159 bra 	$L__BB7_137;
	setp.lt.s32 	%p160, %r50, 0;
	selp.b32 	%r203, %r30, %r29, %p2;
	selp.b32 	%r204, %r203, %r29, %p160;
	mov.b32 	%r205, 0;
	mov.b64 	%fd601, {%r205, %r204};
	bra.uni 	$L__BB7_137;
$L__BB7_136:
	mov.f64 	%fd335, 0dC000000000000000;
	add.rn.f64 	%fd601, %fd157, %fd335;
$L__BB7_137:
	setp.eq.f64 	%p161, %fd157, 0d3FF0000000000000;
	selp.f64 	%fd336, 0d3FF0000000000000, %fd601, %p161;
	add.f64 	%fd609, %fd609, %fd336;
	add.s32 	%r490, %r490, 512;
	add.s64 	%rd72, %rd72, 4096;
	add.s32 	%r488, %r488, 1;
	setp.ne.s32 	%p162, %r488, 0;
	@%p162 bra 	$L__BB7_132;
$L__BB7_138:
	setp.lt.u32 	%p163, %r46, 1536;
	@%p163 bra 	$L__BB7_161;
	cvt.u64.u32 	%rd31, %r490;
	add.s64 	%rd32, %rd71, %rd31;
	shl.b64 	%rd33, %rd32, 3;
	add.s64 	%rd34, %rd33, %rd2;
	add.s64 	%rd73, %rd34, 8192;
	selp.b32 	%r212, %r30, %r29, %p2;
$L__BB7_140:
	setp.lt.s32 	%p164, %r27, 0;
	setp.eq.s32 	%p165, %r28, 1062207488;
	ld.global.f64 	%fd167, [%rd73+-8192];
	{
	.reg .b32 %temp; 
	mov.b64 	{%temp, %r55}, %fd167;
	}
	abs.f64 	%fd168, %fd167;
	{ // callseq 89, 0
	.param .b64 param0;
	st.param.f64 	[param0], %fd168;
	.param .b64 param1;
	st.param.f64 	[param1], 0dC000000000000000;
	.param .b64 retval0;
	call.uni (retval0), 
	__internal_accurate_pow, 
	(
	param0, 
	param1
	);
	ld.param.f64 	%fd337, [retval0];
	} // callseq 89
	setp.lt.s32 	%p167, %r55, 0;
	neg.f64 	%fd339, %fd337;
	selp.f64 	%fd340, %fd339, %fd337, %p165;
	selp.f64 	%fd341, %fd340, %fd337, %p167;
	setp.eq.f64 	%p168, %fd167, 0d0000000000000000;
	selp.b32 	%r206, %r55, 0, %p165;
	or.b32  	%r207, %r206, 2146435072;
	selp.b32 	%r208, %r207, %r206, %p164;
	mov.b32 	%r209, 0;
	mov.b64 	%fd342, {%r209, %r208};
	selp.f64 	%fd605, %fd342, %fd341, %p168;
	add.f64 	%fd343, %fd167, 0dC000000000000000;
	{
	.reg .b32 %temp; 
	mov.b64 	{%temp, %r210}, %fd343;
	}
	and.b32  	%r211, %r210, 2146435072;
	setp.ne.s32 	%p169, %r211, 2146435072;
	@%p169 bra 	$L__BB7_145;
	setp.num.f64 	%p170, %fd167, %fd167;
	@%p170 bra 	$L__BB7_143;
	mov.f64 	%fd344, 0dC000000000000000;
	add.rn.f64 	%fd605, %fd167, %fd344;
	bra.uni 	$L__BB7_145;
$L__BB7_143:
	setp.neu.f64 	%p171, %fd168, 0d7FF0000000000000;
	@%p171 bra 	$L__BB7_145;
	setp.lt.s32 	%p172, %r55, 0;
	selp.b32 	%r213, %r212, %r29, %p172;
	mov.b32 	%r214, 0;
	mov.b64 	%fd605, {%r214, %r213};
$L__BB7_145:
	setp.lt.s32 	%p173, %r27, 0;
	setp.eq.s32 	%p174, %r28, 1062207488;
	setp.eq.f64 	%p176, %fd167, 0d3FF0000000000000;
	selp.f64 	%fd345, 0d3FF0000000000000, %fd605, %p176;
	add.f64 	%fd173, %fd609, %fd345;
	ld.global.f64 	%fd174, [%rd73+-4096];
	{
	.reg .b32 %temp; 
	mov.b64 	{%temp, %r56}, %fd174;
	}
	abs.f64 	%fd175, %fd174;
	{ // callseq 90, 0
	.param .b64 param0;
	st.param.f64 	[param0], %fd175;
	.param .b64 param1;
	st.param.f64 	[param1], 0dC000000000000000;
	.param .b64 retval0;
	call.uni (retval0), 
	__internal_accurate_pow, 
	(
	param0, 
	param1
	);
	ld.param.f64 	%fd346, [retval0];
	} // callseq 90
	setp.lt.s32 	%p177, %r56, 0;
	neg.f64 	%fd348, %fd346;
	selp.f64 	%fd349, %fd348, %fd346, %p174;
	selp.f64 	%fd350, %fd349, %fd346, %p177;
	setp.eq.f64 	%p178, %fd174, 0d0000000000000000;
	selp.b32 	%r215, %r56, 0, %p174;
	or.b32  	%r216, %r215, 2146435072;
	selp.b32 	%r217, %r216, %r215, %p173;
	mov.b32 	%r218, 0;
	mov.b64 	%fd351, {%r218, %r217};
	selp.f64 	%fd606, %fd351, %fd350, %p178;
	add.f64 	%fd352, %fd174, 0dC000000000000000;
	{
	.reg .b32 %temp; 
	mov.b64 	{%temp, %r219}, %fd352;
	}
	and.b32  	%r220, %r219, 2146435072;
	setp.ne.s32 	%p179, %r220, 2146435072;
	@%p179 bra 	$L__BB7_150;
	setp.nan.f64 	%p180, %fd174, %fd174;
	@%p180 bra 	$L__BB7_149;
	setp.neu.f64 	%p181, %fd175, 0d7FF0000000000000;
	@%p181 bra 	$L__BB7_150;
	setp.lt.s32 	%p182, %r56, 0;
	selp.b32 	%r222, %r212, %r29, %p182;
	mov.b32 	%r223, 0;
	mov.b64 	%fd606, {%r223, %r222};
	bra.uni 	$L__BB7_150;
$L__BB7_149:
	mov.f64 	%fd353, 0dC000000000000000;
	add.rn.f64 	%fd606, %fd174, %fd353;
$L__BB7_150:
	setp.lt.s32 	%p183, %r27, 0;
	setp.eq.s32 	%p184, %r28, 1062207488;
	setp.eq.f64 	%p186, %fd174, 0d3FF0000000000000;
	selp.f64 	%fd354, 0d3FF0000000000000, %fd606, %p186;
	add.f64 	%fd180, %fd173, %fd354;
	ld.global.f64 	%fd181, [%rd73];
	{
	.reg .b32 %temp; 
	mov.b64 	{%temp, %r57}, %fd181;
	}
	abs.f64 	%fd182, %fd181;
	{ // callseq 91, 0
	.param .b64 param0;
	st.param.f64 	[param0], %fd182;
	.param .b64 param1;
	st.param.f64 	[param1], 0dC000000000000000;
	.param .b64 retval0;
	call.uni (retval0), 
	__internal_accurate_pow, 
	(
	param0, 
	param1
	);
	ld.param.f64 	%fd355, [retval0];
	} // callseq 91
	setp.lt.s32 	%p187, %r57, 0;
	neg.f64 	%fd357, %fd355;
	selp.f64 	%fd358, %fd357, %fd355, %p184;
	selp.f64 	%fd359, %fd358, %fd355, %p187;
	setp.eq.f64 	%p188, %fd181, 0d0000000000000000;
	selp.b32 	%r224, %r57, 0, %p184;
	or.b32  	%r225, %r224, 2146435072;
	selp.b32 	%r226, %r225, %r224, %p183;
	mov.b32 	%r227, 0;
	mov.b64 	%fd360, {%r227, %r226};
	selp.f64 	%fd607, %fd360, %fd359, %p188;
	add.f64 	%fd361, %fd181, 0dC000000000000000;
	{
	.reg .b32 %temp; 
	mov.b64 	{%temp, %r228}, %fd361;
	}
	and.b32  	%r229, %r228, 2146435072;
	setp.ne.s32 	%p189, %r229, 2146435072;
	@%p189 bra 	$L__BB7_155;
	setp.nan.f64 	%p190, %fd181, %fd181;
	@%p190 bra 	$L__BB7_154;
	setp.neu.f64 	%p191, %fd182, 0d7FF0000000000000;
	@%p191 bra 	$L__BB7_155;
	setp.lt.s32 	%p192, %r57, 0;
	selp.b32 	%r231, %r212, %r29, %p192;
	mov.b32 	%r232, 0;
	mov.b64 	%fd607, {%r232, %r231};
	bra.uni 	$L__BB7_155;
$L__BB7_154:
	mov.f64 	%fd362, 0dC000000000000000;
	add.rn.f64 	%fd607, %fd181, %fd362;
$L__BB7_155:
	setp.lt.s32 	%p193, %r27, 0;
	setp.eq.s32 	%p194, %r28, 1062207488;
	setp.eq.f64 	%p196, %fd181, 0d3FF0000000000000;
	selp.f64 	%fd363, 0d3FF0000000000000, %fd607, %p196;
	add.f64 	%fd187, %fd180, %fd363;
	ld.global.f64 	%fd188, [%rd73+4096];
	{
	.reg .b32 %temp; 
	mov.b64 	{%temp, %r58}, %fd188;
	}
	abs.f64 	%fd189, %fd188;
	{ // callseq 92, 0
	.param .b64 param0;
	st.param.f64 	[param0], %fd189;
	.param .b64 param1;
	st.param.f64 	[param1], 0dC000000000000000;
	.param .b64 retval0;
	call.uni (retval0), 
	__internal_accurate_pow, 
	(
	param0, 
	param1
	);
	ld.param.f64 	%fd364, [retval0];
	} // callseq 92
	setp.lt.s32 	%p197, %r58, 0;
	neg.f64 	%fd366, %fd364;
	selp.f64 	%fd367, %fd366, %fd364, %p194;
	selp.f64 	%fd368, %fd367, %fd364, %p197;
	setp.eq.f64 	%p198, %fd188, 0d0000000000000000;
	selp.b32 	%r233, %r58, 0, %p194;
	or.b32  	%r234, %r233, 2146435072;
	selp.b32 	%r235, %r234, %r233, %p193;
	mov.b32 	%r236, 0;
	mov.b64 	%fd369, {%r236, %r235};
	selp.f64 	%fd608, %fd369, %fd368, %p198;
	add.f64 	%fd370, %fd188, 0dC000000000000000;
	{
	.reg .b32 %temp; 
	mov.b64 	{%temp, %r237}, %fd370;
	}
	and.b32  	%r238, %r237, 2146435072;
	setp.ne.s32 	%p199, %r238, 2146435072;
	@%p199 bra 	$L__BB7_160;
	setp.nan.f64 	%p200, %fd188, %fd188;
	@%p200 bra 	$L__BB7_159;
	setp.neu.f64 	%p201, %fd189, 0d7FF0000000000000;
	@%p201 bra 	$L__BB7_160;
	setp.lt.s32 	%p202, %r58, 0;
	selp.b32 	%r240, %r212, %r29, %p202;
	mov.b32 	%r241, 0;
	mov.b64 	%fd608, {%r241, %r240};
	bra.uni 	$L__BB7_160;
$L__BB7_159:
	mov.f64 	%fd371, 0dC000000000000000;
	add.rn.f64 	%fd608, %fd188, %fd371;
$L__BB7_160:
	setp.eq.f64 	%p203, %fd188, 0d3FF0000000000000;
	selp.f64 	%fd372, 0d3FF0000000000000, %fd608, %p203;
	add.f64 	%fd609, %fd187, %fd372;
	add.s32 	%r490, %r490, 2048;
	add.s64 	%rd73, %rd73, 16384;
	setp.lt.s32 	%p204, %r490, %r45;
	@%p204 bra 	$L__BB7_140;
$L__BB7_161:
	// begin inline asm
	mov.u32 %r242, %laneid;
	// end inline asm
	mov.b64 	%rd35, %fd609;
	mov.b64 	{%r244, %r249}, %rd35;
	mov.b32 	%r250, 1;
	mov.b32 	%r291, 31;
	mov.b32 	%r292, -1;
	// begin inline asm
	shfl.sync.down.b32 %r243, %r244, %r250, %r291, %r292;
	// end inline asm
	// begin inline asm
	shfl.sync.down.b32 %r248, %r249, %r250, %r291, %r292;
	// end inline asm
	mov.b64 	%rd36, {%r243, %r248};
	mov.b64 	%fd373, %rd36;
	setp.gt.s32 	%p205, %r242, 30;
	add.f64 	%fd374, %fd609, %fd373;
	selp.f64 	%fd375, %fd609, %fd374, %p205;
	mov.b64 	%rd37, %fd375;
	mov.b64 	{%r254, %r259}, %rd37;
	mov.b32 	%r260, 2;
	// begin inline asm
	shfl.sync.down.b32 %r253, %r254, %r260, %r291, %r292;
	// end inline asm
	// begin inline asm
	shfl.sync.down.b32 %r258, %r259, %r260, %r291, %r292;
	// end inline asm
	mov.b64 	%rd38, {%r253, %r258};
	mov.b64 	%fd376, %rd38;
	setp.gt.s32 	%p206, %r242, 29;
	add.f64 	%fd377, %fd375, %fd376;
	selp.f64 	%fd378, %fd375, %fd377, %p206;
	mov.b64 	%rd39, %fd378;
	mov.b64 	{%r264, %r269}, %rd39;
	mov.b32 	%r270, 4;
	// begin inline asm
	shfl.sync.down.b32 %r263, %r264, %r270, %r291, %r292;
	// end inline asm
	// begin inline asm
	shfl.sync.down.b32 %r268, %r269, %r270, %r291, %r292;
	// end inline asm
	mov.b64 	%rd40, {%r263, %r268};
	mov.b64 	%fd379, %rd40;
	setp.gt.s32 	%p207, %r242, 27;
	add.f64 	%fd380, %fd378, %fd379;
	selp.f64 	%fd381, %fd378, %fd380, %p207;
	mov.b64 	%rd41, %fd381;
	mov.b64 	{%r274, %r279}, %rd41;
	mov.b32 	%r280, 8;
	// begin inline asm
	shfl.sync.down.b32 %r273, %r274, %r280, %r291, %r292;
	// end inline asm
	// begin inline asm
	shfl.sync.down.b32 %r278, %r279, %r280, %r291, %r292;
	// end inline asm
	mov.b64 	%rd42, {%r273, %r278};
	mov.b64 	%fd382, %rd42;
	setp.gt.s32 	%p208, %r242, 23;
	add.f64 	%fd383, %fd381, %fd382;
	selp.f64 	%fd384, %fd381, %fd383, %p208;
	mov.b64 	%rd43, %fd384;
	mov.b64 	{%r284, %r289}, %rd43;
	mov.b32 	%r290, 16;
	// begin inline asm
	shfl.sync.down.b32 %r283, %r284, %r290, %r291, %r292;
	// end inline asm
	// begin inline asm
	shfl.sync.down.b32 %r288, %r289, %r290, %r291, %r292;
	// end inline asm
	mov.b64 	%rd44, {%r283, %r288};
	mov.b64 	%fd385, %rd44;
	setp.gt.s32 	%p209, %r242, 15;
	add.f64 	%fd196, %fd384, %fd385;
	selp.f64 	%fd610, %fd384, %fd196, %p209;
	setp.ne.s32 	%p210, %r242, 0;
	@%p210 bra 	$L__BB7_163;
	shr.u32 	%r293, %r26, 2;
	and.b32  	%r294, %r293, 248;
	mov.u32 	%r295, _ZZN3cub18CUB_300001_SM_10006detail6reduce28DeviceReduceSingleTileKernelINS2_10policy_hubIdyN4cuda3std3__44plusIdEEE10Policy1000EN6thrust24THRUST_300001_SM_1000_NS6detail15normal_iteratorINSD_10device_ptrIdEEEEPdyS9_dd9WeightSumEEvT0_T1_T2_T3_T4_T6_E12temp_storage;
	add.s32 	%r296, %r295, %r294;
	st.shared.f64 	[%r296+16], %fd196;
$L__BB7_163:
	bar.sync 	0;
	setp.ne.s32 	%p211, %r26, 0;
	@%p211 bra 	$L__BB7_165;
	ld.shared.f64 	%fd386, [_ZZN3cub18CUB_300001_SM_10006detail6reduce28DeviceReduceSingleTileKernelINS2_10policy_hubIdyN4cuda3std3__44plusIdEEE10Policy1000EN6thrust24THRUST_300001_SM_1000_NS6detail15normal_iteratorINSD_10device_ptrIdEEEEPdyS9_dd9WeightSumEEvT0_T1_T2_T3_T4_T6_E12temp_storage+24];
	add.f64 	%fd387, %fd610, %fd386;
	ld.shared.f64 	%fd388, [_ZZN3cub18CUB_300001_SM_10006detail6reduce28DeviceReduceSingleTileKernelINS2_10policy_hubIdyN4cuda3std3__44plusIdEEE10Policy1000EN6thrust24THRUST_300001_SM_1000_NS6detail15normal_iteratorINSD_10device_ptrIdEEEEPdyS9_dd9WeightSumEEvT0_T1_T2_T3_T4_T6_E12temp_storage+32];
	add.f64 	%fd389, %fd387, %fd388;
	ld.shared.f64 	%fd390, [_ZZN3cub18CUB_300001_SM_10006detail6reduce28DeviceReduceSingleTileKernelINS2_10policy_hubIdyN4cuda3std3__44plusIdEEE10Policy1000EN6thrust24THRUST_300001_SM_1000_NS6detail15normal_iteratorINSD_10device_ptrIdEEEEPdyS9_dd9WeightSumEEvT0_T1_T2_T3_T4_T6_E12temp_storage+40];
	add.f64 	%fd391, %fd389, %fd390;
	ld.shared.f64 	%fd392, [_ZZN3cub18CUB_300001_SM_10006detail6reduce28DeviceReduceSingleTileKernelINS2_10policy_hubIdyN4cuda3std3__44plusIdEEE10Policy1000EN6thrust24THRUST_300001_SM_1000_NS6detail15normal_iteratorINSD_10device_ptrIdEEEEPdyS9_dd9WeightSumEEvT0_T1_T2_T3_T4_T6_E12temp_storage+48];
	add.f64 	%fd393, %fd391, %fd392;
	ld.shared.f64 	%fd394, [_ZZN3cub18CUB_300001_SM_10006detail6reduce28DeviceReduceSingleTileKernelINS2_10policy_hubIdyN4cuda3std3__44plusIdEEE10Policy1000EN6thrust24THRUST_300001_SM_1000_NS6detail15normal_iteratorINSD_10device_ptrIdEEEEPdyS9_dd9WeightSumEEvT0_T1_T2_T3_T4_T6_E12temp_storage+56];
	add.f64 	%fd395, %fd393, %fd394;
	ld.shared.f64 	%fd396, [_ZZN3cub18CUB_300001_SM_10006detail6reduce28DeviceReduceSingleTileKernelINS2_10policy_hubIdyN4cuda3std3__44plusIdEEE10Policy1000EN6thrust24THRUST_300001_SM_1000_NS6detail15normal_iteratorINSD_10device_ptrIdEEEEPdyS9_dd9WeightSumEEvT0_T1_T2_T3_T4_T6_E12temp_storage+64];
	add.f64 	%fd397, %fd395, %fd396;
	ld.shared.f64 	%fd398, [_ZZN3cub18CUB_300001_SM_10006detail6reduce28DeviceReduceSingleTileKernelINS2_10policy_hubIdyN4cuda3std3__44plusIdEEE10Policy1000EN6thrust24THRUST_300001_SM_1000_NS6detail15normal_iteratorINSD_10device_ptrIdEEEEPdyS9_dd9WeightSumEEvT0_T1_T2_T3_T4_T6_E12temp_storage+72];
	add.f64 	%fd399, %fd397, %fd398;
	ld.shared.f64 	%fd400, [_ZZN3cub18CUB_300001_SM_10006detail6reduce28DeviceReduceSingleTileKernelINS2_10policy_hubIdyN4cuda3std3__44plusIdEEE10Policy1000EN6thrust24THRUST_300001_SM_1000_NS6detail15normal_iteratorINSD_10device_ptrIdEEEEPdyS9_dd9WeightSumEEvT0_T1_T2_T3_T4_T6_E12temp_storage+80];
	add.f64 	%fd401, %fd399, %fd400;
	ld.shared.f64 	%fd402, [_ZZN3cub18CUB_300001_SM_10006detail6reduce28DeviceReduceSingleTileKernelINS2_10policy_hubIdyN4cuda3std3__44plusIdEEE10Policy1000EN6thrust24THRUST_300001_SM_1000_NS6detail15normal_iteratorINSD_10device_ptrIdEEEEPdyS9_dd9WeightSumEEvT0_T1_T2_T3_T4_T6_E12temp_storage+88];
	add.f64 	%fd403, %fd401, %fd402;
	ld.shared.f64 	%fd404, [_ZZN3cub18CUB_300001_SM_10006detail6reduce28DeviceReduceSingleTileKernelINS2_10policy_hubIdyN4cuda3std3__44plusIdEEE10Policy1000EN6thrust24THRUST_300001_SM_1000_NS6detail15normal_iteratorINSD_10device_ptrIdEEEEPdyS9_dd9WeightSumEEvT0_T1_T2_T3_T4_T6_E12temp_storage+96];
	add.f64 	%fd405, %fd403, %fd404;
	ld.shared.f64 	%fd406, [_ZZN3cub18CUB_300001_SM_10006detail6reduce28DeviceReduceSingleTileKernelINS2_10policy_hubIdyN4cuda3std3__44plusIdEEE10Policy1000EN6thrust24THRUST_300001_SM_1000_NS6detail15normal_iteratorINSD_10device_ptrIdEEEEPdyS9_dd9WeightSumEEvT0_T1_T2_T3_T4_T6_E12temp_storage+104];
	add.f64 	%fd407, %fd405, %fd406;
	ld.shared.f64 	%fd408, [_ZZN3cub18CUB_300001_SM_10006detail6reduce28DeviceReduceSingleTileKernelINS2_10policy_hubIdyN4cuda3std3__44plusIdEEE10Policy1000EN6thrust24THRUST_300001_SM_1000_NS6detail15normal_iteratorINSD_10device_ptrIdEEEEPdyS9_dd9WeightSumEEvT0_T1_T2_T3_T4_T6_E12temp_storage+112];
	add.f64 	%fd409, %fd407, %fd408;
	ld.shared.f64 	%fd410, [_ZZN3cub18CUB_300001_SM_10006detail6reduce28DeviceReduceSingleTileKernelINS2_10policy_hubIdyN4cuda3std3__44plusIdEEE10Policy1000EN6thrust24THRUST_300001_SM_1000_NS6detail15normal_iteratorINSD_10device_ptrIdEEEEPdyS9_dd9WeightSumEEvT0_T1_T2_T3_T4_T6_E12temp_storage+120];
	add.f64 	%fd411, %fd409, %fd410;
	ld.shared.f64 	%fd412, [_ZZN3cub18CUB_300001_SM_10006detail6reduce28DeviceReduceSingleTileKernelINS2_10policy_hubIdyN4cuda3std3__44plusIdEEE10Policy1000EN6thrust24THRUST_300001_SM_1000_NS6detail15normal_iteratorINSD_10device_ptrIdEEEEPdyS9_dd9WeightSumEEvT0_T1_T2_T3_T4_T6_E12temp_storage+128];
	add.f64 	%fd413, %fd411, %fd412;
	ld.shared.f64 	%fd414, [_ZZN3cub18CUB_300001_SM_10006detail6reduce28DeviceReduceSingleTileKernelINS2_10policy_hubIdyN4cuda3std3__44plusIdEEE10Policy1000EN6thrust24THRUST_300001_SM_1000_NS6detail15normal_iteratorINSD_10device_ptrIdEEEEPdyS9_dd9WeightSumEEvT0_T1_T2_T3_T4_T6_E12temp_storage+136];
	add.f64 	%fd610, %fd413, %fd414;
$L__BB7_165:
	mov.u32 	%r481, %tid.x;
	setp.ne.s32 	%p315, %r481, 0;
	@%p315 bra 	$L__BB7_167;
	add.f64 	%fd570, %fd200, %fd610;
	st.global.f64 	[%rd1], %fd570;
$L__BB7_167:
	ret;

}
	// .globl	_ZN3cub18CUB_300001_SM_10006detail6reduce18DeviceReduceKernelINS2_10policy_hubIdyN4cuda3std3__44plusIdEEE10Policy1000EN6thrust24THRUST_300001_SM_1000_NS6detail15normal_iteratorINSD_10device_ptrIdEEEEyS9_d9WeightSumEEvT0_PT3_T1_NS0_13GridEvenShareISN_EET2_T4_
.visible .entry _ZN3cub18CUB_300001_SM_10006detail6reduce18DeviceReduceKernelINS2_10policy_hubIdyN4cuda3std3__44plusIdEEE10Policy1000EN6thrust24THRUST_300001_SM_1000_NS6detail15normal_iteratorINSD_10device_ptrIdEEEEyS9_d9WeightSumEEvT0_PT3_T1_NS0_13GridEvenShareISN_EET2_T4_(
	.param .align 8 .b8 _ZN3cub18CUB_300001_SM_10006detail6reduce18DeviceReduceKernelINS2_10policy_hubIdyN4cuda3std3__44plusIdEEE10Policy1000EN6thrust24THRUST_300001_SM_1000_NS6detail15normal_iteratorINSD_10device_ptrIdEEEEyS9_d9WeightSumEEvT0_PT3_T1_NS0_13GridEvenShareISN_EET2_T4__param_0[8],
	.param .u64 .ptr .align 1 _ZN3cub18CUB_300001_SM_10006detail6reduce18DeviceReduceKernelINS2_10policy_hubIdyN4cuda3std3__44plusIdEEE10Policy1000EN6thrust24THRUST_300001_SM_1000_NS6detail15normal_iteratorINSD_10device_ptrIdEEEEyS9_d9WeightSumEEvT0_PT3_T1_NS0_13GridEvenShareISN_EET2_T4__param_1,
	.param .u64 _ZN3cub18CUB_300001_SM_10006detail6reduce18DeviceReduceKernelINS2_10policy_hubIdyN4cuda3std3__44plusIdEEE10Policy1000EN6thrust24THRUST_300001_SM_1000_NS6detail15normal_iteratorINSD_10device_ptrIdEEEEyS9_d9WeightSumEEvT0_PT3_T1_NS0_13GridEvenShareISN_EET2_T4__param_2,
	.param .align 8 .b8 _ZN3cub18CUB_300001_SM_10006detail6reduce18DeviceReduceKernelINS2_10policy_hubIdyN4cuda3std3__44plusIdEEE10Policy1000EN6thrust24THRUST_300001_SM_1000_NS6detail15normal_iteratorINSD_10device_ptrIdEEEEyS9_d9WeightSumEEvT0_PT3_T1_NS0_13GridEvenShareISN_EET2_T4__param_3[72],
	.param .align 1 .b8 _ZN3cub18CUB_300001_SM_10006detail6reduce18DeviceReduceKernelINS2_10policy_hubIdyN4cuda3std3__44plusIdEEE10Policy1000EN6thrust24THRUST_300001_SM_1000_NS6detail15normal_iteratorINSD_10device_ptrIdEEEEyS9_d9WeightSumEEvT0_PT3_T1_NS0_13GridEvenShareISN_EET2_T4__param_4[1],
	.param .align 1 .b8 _ZN3cub18CUB_300001_SM_10006detail6reduce18DeviceReduceKernelINS2_10policy_hubIdyN4cuda3std3__44plusIdEEE10Policy1000EN6thrust24THRUST_300001_SM_1000_NS6detail15normal_iteratorINSD_10device_ptrIdEEEEyS9_d9WeightSumEEvT0_PT3_T1_NS0_13GridEvenShareISN_EET2_T4__param_5[1]
)
.maxntid 512
{
	.reg .pred 	%p<315>;
	.reg .b16 	%rs<4>;
	.reg .b32 	%r<529>;
	.reg .b64 	%rd<100>;
	.reg .b64 	%fd<607>;
	// demoted variable
	.shared .align 8 .b8 _ZZN3cub18CUB_300001_SM_10006detail6reduce18DeviceReduceKernelINS2_10policy_hubIdyN4cuda3std3__44plusIdEEE10Policy1000EN6thrust24THRUST_300001_SM_1000_NS6detail15normal_iteratorINSD_10device_ptrIdEEEEyS9_d9WeightSumEEvT0_PT3_T1_NS0_13GridEvenShareISN_EET2_T4_E12temp_storage[152];
	ld.param.u32 	%r70, [_ZN3cub18CUB_300001_SM_10006detail6reduce18DeviceReduceKernelINS2_10policy_hubIdyN4cuda3std3__44plusIdEEE10Policy1000EN6thrust24THRUST_300001_SM_1000_NS6detail15normal_iteratorINSD_10device_ptrIdEEEEyS9_d9WeightSumEEvT0_PT3_T1_NS0_13GridEvenShareISN_EET2_T4__param_3+40];
	ld.param.u64 	%rd32, [_ZN3cub18CUB_300001_SM_10006detail6reduce18DeviceReduceKernelINS2_10policy_hubIdyN4cuda3std3__44plusIdEEE10Policy1000EN6thrust24THRUST_300001_SM_1000_NS6detail15normal_iteratorINSD_10device_ptrIdEEEEyS9_d9WeightSumEEvT0_PT3_T1_NS0_13GridEvenShareISN_EET2_T4__param_3+32];
	ld.param.u64 	%rd36, [_ZN3cub18CUB_300001_SM_10006detail6reduce18DeviceReduceKernelINS2_10policy_hubIdyN4cuda3std3__44plusIdEEE10Policy1000EN6thrust24THRUST_300001_SM_1000_NS6detail15normal_iteratorINSD_10device_ptrIdEEEEyS9_d9WeightSumEEvT0_PT3_T1_NS0_13GridEvenShareISN_EET2_T4__param_0];
	cvta.to.global.u64 	%rd2, %rd36;
	mov.u32 	%r1, %ctaid.x;
	mul.lo.s32 	%r71, %r1, 3584;
	cvt.u64.u32 	%rd97, %r71;
	sub.s64 	%rd4, %rd32, %rd97;
	setp.gt.u64 	%p3, %rd4, 3583;
	@%p3 bra 	$L__BB8_51;
	cvt.u32.u64 	%r328, %rd97;
	cvt.u32.u64 	%r2, %rd32;
	sub.s32 	%r3, %r2, %r328;
	mov.u32 	%r4, %tid.x;
	setp.ge.s32 	%p211, %r4, %r3;
	mov.f64 	%fd580, 0d0000000000000000;
	mov.u32 	%r521, %r4;
	@%p211 bra 	$L__BB8_10;
	add.s32 	%r330, %r328, %r4;
	mul.wide.u32 	%rd62, %r330, 8;
	add.s64 	%rd63, %rd2, %rd62;
	ld.global.f64 	%fd1, [%rd63];
	{
	.reg .b32 %temp; 
	mov.b64 	{%temp, %r5}, %fd1;
	}
	mov.f64 	%fd414, 0dC000000000000000;
	{
	.reg .b32 %temp; 
	mov.b64 	{%temp, %r331}, %fd414;
	}
	and.b32  	%r7, %r331, 2146435072;
	setp.eq.s32 	%p212, %r7, 1062207488;
	abs.f64 	%fd2, %fd1;
	{ // callseq 118, 0
	.param .b64 param0;
	st.param.f64 	[param0], %fd2;
	.param .b64 param1;
	st.param.f64 	[param1], 0dC000000000000000;
	.param .b64 retval0;
	call.uni (retval0), 
	__internal_accurate_pow, 
	(
	param0, 
	param1
	);
	ld.param.f64 	%fd415, [retval0];
	} // callseq 118
	setp.lt.s32 	%p213, %r5, 0;
	neg.f64 	%fd417, %fd415;
	selp.f64 	%fd418, %fd417, %fd415, %p212;
	selp.f64 	%fd569, %fd418, %fd415, %p213;
	setp.neu.f64 	%p214, %fd1, 0d0000000000000000;
	@%p214 bra 	$L__BB8_4;
	setp.eq.s32 	%p215, %r7, 1062207488;
	selp.b32 	%r332, %r5, 0, %p215;
	setp.lt.s32 	%p216, %r331, 0;
	or.b32  	%r333, %r332, 2146435072;
	selp.b32 	%r334, %r333, %r332, %p216;
	mov.b32 	%r335, 0;
	mov.b64 	%fd569, {%r335, %r334};
$L__BB8_4:
	add.f64 	%fd419, %fd1, 0dC000000000000000;
	{
	.reg .b32 %temp; 
	mov.b64 	{%temp, %r336}, %fd419;
	}
	and.b32  	%r337, %r336, 2146435072;
	setp.ne.s32 	%p217, %r337, 2146435072;
	@%p217 bra 	$L__BB8_9;
	setp.num.f64 	%p218, %fd1, %fd1;
	@%p218 bra 	$L__BB8_7;
	mov.f64 	%fd420, 0dC000000000000000;
	add.rn.f64 	%fd569, %fd1, %fd420;
	bra.uni 	$L__BB8_9;
$L__BB8_7:
	setp.neu.f64 	%p219, %fd2, 0d7FF0000000000000;
	@%p219 bra 	$L__BB8_9;
	setp.lt.s32 	%p220, %r5, 0;
	setp.eq.s32 	%p221, %r7, 1062207488;
	setp.lt.s32 	%p222, %r331, 0;
	selp.b32 	%r339, 0, 2146435072, %p222;
	and.b32  	%r340, %r331, 2147483647;
	setp.ne.s32 	%p223, %r340, 1071644672;
	or.b32  	%r341, %r339, -2147483648;
	selp.b32 	%r342, %r341, %r339, %p223;
	selp.b32 	%r343, %r342, %r339, %p221;
	selp.b32 	%r344, %r343, %r339, %p220;
	mov.b32 	%r345, 0;
	mov.b64 	%fd569, {%r345, %r344};
$L__BB8_9:
	setp.eq.f64 	%p224, %fd1, 0d3FF0000000000000;
	selp.f64 	%fd580, 0d3FF0000000000000, %fd569, %p224;
	add.s32 	%r521, %r4, 512;
$L__BB8_10:
	setp.ge.s32 	%p225, %r521, %r3;
	@%p225 bra 	$L__BB8_42;
	mov.f64 	%fd422, 0dC000000000000000;
	{
	.reg .b32 %temp; 
	mov.b64 	{%temp, %r10}, %fd422;
	}
	and.b32  	%r11, %r10, 2146435072;
	setp.eq.s32 	%p226, %r11, 1062207488;
	setp.lt.s32 	%p227, %r10, 0;
	selp.b32 	%r12, 0, 2146435072, %p227;
	and.b32  	%r347, %r10, 2147483647;
	setp.ne.s32 	%p228, %r347, 1071644672;
	and.pred  	%p1, %p226, %p228;
	or.b32  	%r13, %r12, -2147483648;
	not.b32 	%r348, %r521;
	add.s32 	%r349, %r348, %r2;
	sub.s32 	%r14, %r349, %r328;
	and.b32  	%r350, %r14, 1536;
	setp.eq.s32 	%p229, %r350, 1536;
	@%p229 bra 	$L__BB8_19;
	mul.wide.u32 	%rd64, %r1, 28672;
	mul.wide.u32 	%rd65, %r521, 8;
	add.s64 	%rd66, %rd64, %rd65;
	add.s64 	%rd94, %rd2, %rd66;
	shr.u32 	%r351, %r14, 9;
	add.s32 	%r352, %r351, 1;
	and.b32  	%r353, %r352, 3;
	neg.s32 	%r519, %r353;
$L__BB8_13:
	.pragma "nounroll";
	setp.lt.s32 	%p230, %r10, 0;
	setp.eq.s32 	%p231, %r11, 1062207488;
	ld.global.f64 	%fd12, [%rd94];
	{
	.reg .b32 %temp; 
	mov.b64 	{%temp, %r18}, %fd12;
	}
	abs.f64 	%fd13, %fd12;
	{ // callseq 119, 0
	.param .b64 param0;
	st.param.f64 	[param0], %fd13;
	.param .b64 param1;
	st.param.f64 	[param1], 0dC000000000000000;
	.param .b64 retval0;
	call.uni (retval0), 
	__internal_accurate_pow, 
	(
	param0, 
	param1
	);
	ld.param.f64 	%fd423, [retval0];
	} // callseq 119
	setp.lt.s32 	%p233, %r18, 0;
	neg.f64 	%fd425, %fd423;
	selp.f64 	%fd426, %fd425, %fd423, %p231;
	selp.f64 	%fd427, %fd426, %fd423, %p233;
	setp.eq.f64 	%p234, %fd12, 0d0000000000000000;
	selp.b32 	%r354, %r18, 0, %p231;
	or.b32  	%r355, %r354, 2146435072;
	selp.b32 	%r356, %r355, %r354, %p230;
	mov.b32 	%r357, 0;
	mov.b64 	%fd428, {%r357, %r356};
	selp.f64 	%fd572, %fd428, %fd427, %p234;
	add.f64 	%fd429, %fd12, 0dC000000000000000;
	{
	.reg .b32 %temp; 
	mov.b64 	{%temp, %r358}, %fd429;
	}
	and.b32  	%r359, %r358, 2146435072;
	setp.ne.s32 	%p235, %r359, 2146435072;
	@%p235 bra 	$L__BB8_18;
	setp.nan.f64 	%p236, %fd12, %fd12;
	@%p236 bra 	$L__BB8_17;
	setp.neu.f64 	%p237, %fd13, 0d7FF0000000000000;
	@%p237 bra 	$L__BB8_18;
	setp.lt.s32 	%p238, %r18, 0;
	selp.b32 	%r360, %r13, %r12, %p1;
	selp.b32 	%r361, %r360, %r12, %p238;
	mov.b32 	%r362, 0;
	mov.b64 	%fd572, {%r362, %r361};
	bra.uni 	$L__BB8_18;
$L__BB8_17:
	mov.f64 	%fd430, 0dC000000000000000;
	add.rn.f64 	%fd572, %fd12, %fd430;
$L__BB8_18:
	setp.eq.f64 	%p239, %fd12, 0d3FF0000000000000;
	selp.f64 	%fd431, 0d3FF0000000000000, %fd572, %p239;
	add.f64 	%fd580, %fd580, %fd431;
	add.s32 	%r521, %r521, 512;
	add.s64 	%rd94, %rd94, 4096;
	add.s32 	%r519, %r519, 1;
	setp.ne.s32 	%p240, %r519, 0;
	@%p240 bra 	$L__BB8_13;
$L__BB8_19:
	setp.lt.u32 	%p241, %r14, 1536;
	@%p241 bra 	$L__BB8_42;
	mul.wide.u32 	%rd67, %r1, 28672;
	add.s64 	%rd68, %rd67, %rd2;
	add.s64 	%rd8, %rd68, 8192;
$L__BB8_21:
	setp.lt.s32 	%p242, %r10, 0;
	setp.eq.s32 	%p243, %r11, 1062207488;
	mul.wide.s32 	%rd69, %r521, 8;
	add.s64 	%rd9, %rd8, %rd69;
	ld.global.f64 	%fd22, [%rd9+-8192];
	{
	.reg .b32 %temp; 
	mov.b64 	{%temp, %r23}, %fd22;
	}
	abs.f64 	%fd23, %fd22;
	{ // callseq 120, 0
	.param .b64 param0;
	st.param.f64 	[param0], %fd23;
	.param .b64 param1;
	st.param.f64 	[param1], 0dC000000000000000;
	.param .b64 retval0;
	call.uni (retval0), 
	__internal_accurate_pow, 
	(
	param0, 
	param1
	);
	ld.param.f64 	%fd432, [retval0];
	} // callseq 120
	setp.lt.s32 	%p245, %r23, 0;
	neg.f64 	%fd434, %fd432;
	selp.f64 	%fd435, %fd434, %fd432, %p243;
	selp.f64 	%fd436, %fd435, %fd432, %p245;
	setp.eq.f64 	%p246, %fd22, 0d0000000000000000;
	selp.b32 	%r363, %r23, 0, %p243;
	or.b32  	%r364, %r363, 2146435072;
	selp.b32 	%r365, %r364, %r363, %p242;
	mov.b32 	%r366, 0;
	mov.b64 	%fd437, {%r366, %r365};
	selp.f64 	%fd576, %fd437, %fd436, %p246;
	add.f64 	%fd438, %fd22, 0dC000000000000000;
	{
	.reg .b32 %temp; 
	mov.b64 	{%temp, %r367}, %fd438;
	}
	and.b32  	%r368, %r367, 2146435072;
	setp.ne.s32 	%p247, %r368, 2146435072;
	@%p247 bra 	$L__BB8_26;
	setp.num.f64 	%p248, %fd22, %fd22;
	@%p248 bra 	$L__BB8_24;
	mov.f64 	%fd439, 0dC000000000000000;
	add.rn.f64 	%fd576, %fd22, %fd439;
	bra.uni 	$L__BB8_26;
$L__BB8_24:
	setp.neu.f64 	%p249, %fd23, 0d7FF0000000000000;
	@%p249 bra 	$L__BB8_26;
	setp.lt.s32 	%p250, %r23, 0;
	selp.b32 	%r369, %r13, %r12, %p1;
	selp.b32 	%r370, %r369, %r12, %p250;
	mov.b32 	%r371, 0;
	mov.b64 	%fd576, {%r371, %r370};
$L__BB8_26:
	setp.lt.s32 	%p251, %r10, 0;
	setp.eq.s32 	%p252, %r11, 1062207488;
	setp.eq.f64 	%p254, %fd22, 0d3FF0000000000000;
	selp.f64 	%fd440, 0d3FF0000000000000, %fd576, %p254;
	add.f64 	%fd28, %fd580, %fd440;
	ld.global.f64 	%fd29, [%rd9+-4096];
	{
	.reg .b32 %temp; 
	mov.b64 	{%temp, %r24}, %fd29;
	}
	abs.f64 	%fd30, %fd29;
	{ // callseq 121, 0
	.param .b64 param0;
	st.param.f64 	[param0], %fd30;
	.param .b64 param1;
	st.param.f64 	[param1], 0dC000000000000000;
	.param .b64 retval0;
	call.uni (retval0), 
	__internal_accurate_pow, 
	(
	param0, 
	param1
	);
	ld.param.f64 	%fd441, [retval0];
	} // callseq 121
	setp.lt.s32 	%p255, %r24, 0;
	neg.f64 	%fd443, %fd441;
	selp.f64 	%fd444, %fd443, %fd441, %p252;
	selp.f64 	%fd445, %fd444, %fd441, %p255;
	setp.eq.f64 	%p256, %fd29, 0d0000000000000000;
	selp.b32 	%r372, %r24, 0, %p252;
	or.b32  	%r373, %r372, 2146435072;
	selp.b32 	%r374, %r373, %r372, %p251;
	mov.b32 	%r375, 0;
	mov.b64 	%fd446, {%r375, %r374};
	selp.f64 	%fd577, %fd446, %fd445, %p256;
	add.f64 	%fd447, %fd29, 0dC000000000000000;
	{
	.reg .b32 %temp; 
	mov.b64 	{%temp, %r376}, %fd447;
	}
	and.b32  	%r377, %r376, 2146435072;
	setp.ne.s32 	%p257, %r377, 2146435072;
	@%p257 bra 	$L__BB8_31;
	setp.nan.f64 	%p258, %fd29, %fd29;
	@%p258 bra 	$L__BB8_30;
	setp.neu.f64 	%p259, %fd30, 0d7FF0000000000000;
	@%p259 bra 	$L__BB8_31;
	setp.lt.s32 	%p260, %r24, 0;
	selp.b32 	%r378, %r13, %r12, %p1;
	selp.b32 	%r379, %r378, %r12, %p260;
	mov.b32 	%r380, 0;
	mov.b64 	%fd577, {%r380, %r379};
	bra.uni 	$L__BB8_31;
$L__BB8_30:
	mov.f64 	%fd448, 0dC000000000000000;
	add.rn.f64 	%fd577, %fd29, %fd448;
$L__BB8_31:
	setp.lt.s32 	%p261, %r10, 0;
	setp.eq.s32 	%p262, %r11, 1062207488;
	setp.eq.f64 	%p264, %fd29, 0d3FF0000000000000;
	selp.f64 	%fd449, 0d3FF0000000000000, %fd577, %p264;
	add.f64 	%fd35, %fd28, %fd449;
	ld.global.f64 	%fd36, [%rd9];
	{
	.reg .b32 %temp; 
	mov.b64 	{%temp, %r25}, %fd36;
	}
	abs.f64 	%fd37, %fd36;
	{ // callseq 122, 0
	.param .b64 param0;
	st.param.f64 	[param0], %fd37;
	.param .b64 param1;
	st.param.f64 	[param1], 0dC000000000000000;
	.param .b64 retval0;
	call.uni (retval0), 
	__internal_accurate_pow, 
	(
	param0, 
	param1
	);
	ld.param.f64 	%fd450, [retval0];
	} // callseq 122
	setp.lt.s32 	%p265, %r25, 0;
	neg.f64 	%fd452, %fd450;
	selp.f64 	%fd453, %fd452, %fd450, %p262;
	selp.f64 	%fd454, %fd453, %fd450, %p265;
	setp.eq.f64 	%p266, %fd36, 0d0000000000000000;
	selp.b32 	%r381, %r25, 0, %p262;
	or.b32  	%r382, %r381, 2146435072;
	selp.b32 	%r383, %r382, %r381, %p261;
	mov.b32 	%r384, 0;
	mov.b64 	%fd455, {%r384, %r383};
	selp.f64 	%fd578, %fd455, %fd454, %p266;
	add.f64 	%fd456, %fd36, 0dC000000000000000;
	{
	.reg .b32 %temp; 
	mov.b64 	{%temp, %r385}, %fd456;
	}
	and.b32  	%r386, %r385, 2146435072;
	setp.ne.s32 	%p267, %r386, 2146435072;
	@%p267 bra 	$L__BB8_36;
	setp.nan.f64 	%p268, %fd36, %fd36;
	@%p268 bra 	$L__BB8_35;
	setp.neu.f64 	%p269, %fd37, 0d7FF0000000000000;
	@%p269 bra 	$L__BB8_36;
	setp.lt.s32 	%p270, %r25, 0;
	selp.b32 	%r387, %r13, %r12, %p1;
	selp.b32 	%r388, %r387, %r12, %p270;
	mov.b32 	%r389, 0;
	mov.b64 	%fd578, {%r389, %r388};
	bra.uni 	$L__BB8_36;
$L__BB8_35:
	mov.f64 	%fd457, 0dC000000000000000;
	add.rn.f64 	%fd578, %fd36, %fd457;
$L__BB8_36:
	setp.lt.s32 	%p271, %r10, 0;
	setp.eq.s32 	%p272, %r11, 1062207488;
	setp.eq.f64 	%p274, %fd36, 0d3FF0000000000000;
	selp.f64 	%fd458, 0d3FF0000000000000, %fd578, %p274;
	add.f64 	%fd42, %fd35, %fd458;
	ld.global.f64 	%fd43, [%rd9+4096];
	{
	.reg .b32 %temp; 
	mov.b64 	{%temp, %r26}, %fd43;
	}
	abs.f64 	%fd44, %fd43;
	{ // callseq 123, 0
	.param .b64 param0;
	st.param.f64 	[param0], %fd44;
	.param .b64 param1;
	st.param.f64 	[param1], 0dC000000000000000;
	.param .b64 retval0;
	call.uni (retval0), 
	__internal_accurate_pow, 
	(
	param0, 
	param1
	);
	ld.param.f64 	%fd459, [retval0];
	} // callseq 123
	setp.lt.s32 	%p275, %r26, 0;
	neg.f64 	%fd461, %fd459;
	selp.f64 	%fd462, %fd461, %fd459, %p272;
	selp.f64 	%fd463, %fd462, %fd459, %p275;
	setp.eq.f64 	%p276, %fd43, 0d0000000000000000;
	selp.b32 	%r390, %r26, 0, %p272;
	or.b32  	%r391, %r390, 2146435072;
	selp.b32 	%r392, %r391, %r390, %p271;
	mov.b32 	%r393, 0;
	mov.b64 	%fd464, {%r393, %r392};
	selp.f64 	%fd579, %fd464, %fd463, %p276;
	add.f64 	%fd465, %fd43, 0dC000000000000000;
	{
	.reg .b32 %temp; 
	mov.b64 	{%temp, %r394}, %fd465;
	}
	and.b32  	%r395, %r394, 2146435072;
	setp.ne.s32 	%p277, %r395, 2146435072;
	@%p277 bra 	$L__BB8_41;
	setp.nan.f64 	%p278, %fd43, %fd43;
	@%p278 bra 	$L__BB8_40;
	setp.neu.f64 	%p279, %fd44, 0d7FF0000000000000;
	@%p279 bra 	$L__BB8_41;
	setp.lt.s32 	%p280, %r26, 0;
	selp.b32 	%r396, %r13, %r12, %p1;
	selp.b32 	%r397, %r396, %r12, %p280;
	mov.b32 	%r398, 0;
	mov.b64 	%fd579, {%r398, %r397};
	bra.uni 	$L__BB8_41;
$L__BB8_40:
	mov.f64 	%fd466, 0dC000000000000000;
	add.rn.f64 	%fd579, %fd43, %fd466;
$L__BB8_41:
	setp.eq.f64 	%p281, %fd43, 0d3FF0000000000000;
	selp.f64 	%fd467, 0d3FF0000000000000, %fd579, %p281;
	add.f64 	%fd580, %fd42, %fd467;
	add.s32 	%r521, %r521, 2048;
	setp.lt.s32 	%p282, %r521, %r3;
	@%p282 bra 	$L__BB8_21;
$L__BB8_42:
	setp.lt.s32 	%p283, %r3, 512;
	@%p283 bra 	$L__BB8_47;
	// begin inline asm
	mov.u32 %r462, %laneid;
	// end inline asm
	mov.b64 	%rd80, %fd580;
	mov.b64 	{%r464, %r469}, %rd80;
	mov.b32 	%r470, 1;
	mov.b32 	%r511, 31;
	mov.b32 	%r512, -1;
	// begin inline asm
	shfl.sync.down.b32 %r463, %r464, %r470, %r511, %r512;
	// end inline asm
	// begin inline asm
	shfl.sync.down.b32 %r468, %r469, %r470, %r511, %r512;
	// end inline asm
	mov.b64 	%rd81, {%r463, %r468};
	mov.b64 	%fd526, %rd81;
	setp.gt.s32 	%p307, %r462, 30;
	add.f64 	%fd527, %fd580, %fd526;
	selp.f64 	%fd528, %fd580, %fd527, %p307;
	mov.b64 	%rd82, %fd528;
	mov.b64 	{%r474, %r479}, %rd82;
	mov.b32 	%r480, 2;
	// begin inline asm
	shfl.sync.down.b32 %r473, %r474, %r480, %r511, %r512;
	// end inline asm
	// begin inline asm
	shfl.sync.down.b32 %r478, %r479, %r480, %r511, %r512;
	// end inline asm
	mov.b64 	%rd83, {%r473, %r478};
	mov.b64 	%fd529, %rd83;
	setp.gt.s32 	%p308, %r462, 29;
	add.f64 	%fd530, %fd528, %fd529;
	selp.f64 	%fd531, %fd528, %fd530, %p308;
	mov.b64 	%rd84, %fd531;
	mov.b64 	{%r484, %r489}, %rd84;
	mov.b32 	%r490, 4;
	// begin inline asm
	shfl.sync.down.b32 %r483, %r484, %r490, %r511, %r512;
	// end inline asm
	// begin inline asm
	shfl.sync.down.b32 %r488, %r489, %r490, %r511, %r512;
	// end inline asm
	mov.b64 	%rd85, {%r483, %r488};
	mov.b64 	%fd532, %rd85;
	setp.gt.s32 	%p309, %r462, 27;
	add.f64 	%fd533, %fd531, %fd532;
	selp.f64 	%fd534, %fd531, %fd533, %p309;
	mov.b64 	%rd86, %fd534;
	mov.b64 	{%r494, %r499}, %rd86;
	mov.b32 	%r500, 8;
	// begin inline asm
	shfl.sync.down.b32 %r493, %r494, %r500, %r511, %r512;
	// end inline asm
	// begin inline asm
	shfl.sync.down.b32 %r498, %r499, %r500, %r511, %r512;
	// end inline asm
	mov.b64 	%rd87, {%r493, %r498};
	mov.b64 	%fd535, %rd87;
	setp.gt.s32 	%p310, %r462, 23;
	add.f64 	%fd536, %fd534, %fd535;
	selp.f64 	%fd537, %fd534, %fd536, %p310;
	mov.b64 	%rd88, %fd537;
	mov.b64 	{%r504, %r509}, %rd88;
	mov.b32 	%r510, 16;
	// begin inline asm
	shfl.sync.down.b32 %r503, %r504, %r510, %r511, %r512;
	// end inline asm
	// begin inline asm
	shfl.sync.down.b32 %r508, %r509, %r510, %r511, %r512;
	// end inline asm
	mov.b64 	%rd89, {%r503, %r508};
	mov.b64 	%fd538, %rd89;
	setp.gt.s32 	%p311, %r462, 15;
	add.f64 	%fd51, %fd537, %fd538;
	selp.f64 	%fd606, %fd537, %fd51, %p311;
	setp.ne.s32 	%p312, %r462, 0;
	@%p312 bra 	$L__BB8_45;
	shr.u32 	%r513, %r4, 2;
	and.b32  	%r514, %r513, 248;
	mov.u32 	%r515, _ZZN3cub18CUB_300001_SM_10006detail6reduce18DeviceReduceKernelINS2_10policy_hubIdyN4cuda3std3__44plusIdEEE10Policy1000EN6thrust24THRUST_300001_SM_1000_NS6detail15normal_iteratorINSD_10device_ptrIdEEEEyS9_d9WeightSumEEvT0_PT3_T1_NS0_13GridEvenShareISN_EET2_T4_E12temp_storage;
	add.s32 	%r516, %r515, %r514;
	st.shared.f64 	[%r516+16], %fd51;
$L__BB8_45:
	bar.sync 	0;
	setp.ne.s32 	%p313, %r4, 0;
	@%p313 bra 	$L__BB8_162;
	ld.shared.f64 	%fd539, [_ZZN3cub18CUB_300001_SM_10006detail6reduce18DeviceReduceKernelINS2_10policy_hubIdyN4cuda3std3__44plusIdEEE10Policy1000EN6thrust24THRUST_300001_SM_1000_NS6detail15normal_iteratorINSD_10device_ptrIdEEEEyS9_d9WeightSumEEvT0_PT3_T1_NS0_13GridEvenShareISN_EET2_T4_E12temp_storage+24];
	add.f64 	%fd540, %fd606, %fd539;
	ld.shared.f64 	%fd541, [_ZZN3cub18CUB_300001_SM_10006detail6reduce18DeviceReduceKernelINS2_10policy_hubIdyN4cuda3std3__44plusIdEEE10Policy1000EN6thrust24THRUST_300001_SM_1000_NS6detail15normal_iteratorINSD_10device_ptrIdEEEEyS9_d9WeightSumEEvT0_PT3_T1_NS0_13GridEvenShareISN_EET2_T4_E12temp_storage+32];
	add.f64 	%fd542, %fd540, %fd541;
	ld.shared.f64 	%fd543, [_ZZN3cub18CUB_300001_SM_10006detail6reduce18DeviceReduceKernelINS2_10policy_hubIdyN4cuda3std3__44plusIdEEE10Policy1000EN6thrust24THRUST_300001_SM_1000_NS6detail15normal_iteratorINSD_10device_ptrIdEEEEyS9_d9WeightSumEEvT0_PT3_T1_NS0_13GridEvenShareISN_EET2_T4_E12temp_storage+40];
	add.f64 	%fd544, %fd542, %fd543;
	ld.shared.f64 	%fd545, [_ZZN3cub18CUB_300001_SM_10006detail6reduce18DeviceReduceKernelINS2_10policy_hubIdyN4cuda3std3__44plusIdEEE10Policy1000EN6thrust24THRUST_300001_SM_1000_NS6detail15normal_iteratorINSD_10device_ptrIdEEEEyS9_d9WeightSumEEvT0_PT3_T1_NS0_13GridEvenShareISN_EET2_T4_E12temp_storage+48];
	add.f64 	%fd546, %fd544, %fd545;
	ld.shared.f64 	%fd547, [_ZZN3cub18CUB_300001_SM_10006detail6reduce18DeviceReduceKernelINS2_10policy_hubIdyN4cuda3std3__44plusIdEEE10Policy1000EN6thrust24THRUST_300001_SM_1000_NS6detail15normal_iteratorINSD_10device_ptrIdEEEEyS9_d9WeightSumEEvT0_PT3_T1_NS0_13GridEvenShareISN_EET2_T4_E12temp_storage+56];
	add.f64 	%fd548, %fd546, %fd547;
	ld.shared.f64 	%fd549, [_ZZN3cub18CUB_300001_SM_10006detail6reduce18DeviceReduceKernelINS2_10policy_hubIdyN4cuda3std3__44plusIdEEE10Policy1000EN6thrust24THRUST_300001_SM_1000_NS6detail15normal_iteratorINSD_10device_ptrIdEEEEyS9_d9WeightSumEEvT0_PT3_T1_NS0_13GridEvenShareISN_EET2_T4_E12temp_storage+64];
	add.f64 	%fd550, %fd548, %fd549;
	ld.shared.f64 	%fd551, [_ZZN3cub18CUB_300001_SM_10006detail6reduce18DeviceReduceKernelINS2_10policy_hubIdyN4cuda3std3__44plusIdEEE10Policy1000EN6thrust24THRUST_300001_SM_1000_NS6detail15normal_iteratorINSD_10device_ptrIdEEEEyS9_d9WeightSumEEvT0_PT3_T1_NS0_13GridEvenShareISN_EET2_T4_E12temp_storage+72];
	add.f64 	%fd552, %fd550, %fd551;
	ld.shared.f64 	%fd553, [_ZZN3cub18CUB_300001_SM_10006detail6reduce18DeviceReduceKernelINS2_10policy_hubIdyN4cuda3std3__44plusIdEEE10Policy1000EN6thrust24THRUST_300001_SM_1000_NS6detail15normal_iteratorINSD_10device_ptrIdEEEEyS9_d9WeightSumEEvT0_PT3_T1_NS0_13GridEvenShareISN_EET2_T4_E12temp_storage+80];
	add.f64 	%fd554, %fd552, %fd553;
	ld.shared.f64 	%fd555, [_ZZN3cub18CUB_300001_SM_10006detail6reduce18DeviceReduceKernelINS2_10policy_hubIdyN4cuda3std3__44plusIdEEE10Policy1000EN6thrust24THRUST_300001_SM_1000_NS6detail15normal_iteratorINSD_10device_ptrIdEEEEyS9_d9WeightSumEEvT0_PT3_T1_NS0_13GridEvenShareISN_EET2_T4_E12temp_storage+88];
	add.f64 	%fd556, %fd554, %fd555;
	ld.shared.f64 	%fd557, [_ZZN3cub18CUB_300001_SM_10006detail6reduce18DeviceReduceKernelINS2_10policy_hubIdyN4cuda3std3__44plusIdEEE10Policy1000EN6thrust24THRUST_300001_SM_1000_NS6detail15normal_iteratorINSD_10device_ptrIdEEEEyS9_d9WeightSumEEvT0_PT3_T1_NS0_13GridEvenShareISN_EET2_T4_E12temp_storage+96];
	add.f64 	%fd558, %fd556, %fd557;
	ld.shared.f64 	%fd559, [_ZZN3cub18CUB_300001_SM_10006detail6reduce18DeviceReduceKernelINS2_10policy_hubIdyN4cuda3std3__44plusIdEEE10Policy1000EN6thrust24THRUST_300001_SM_1000_NS6detail15normal_iteratorINSD_10device_ptrIdEEEEyS9_d9WeightSumEEvT0_PT3_T1_NS0_13GridEvenShareISN_EET2_T4_E12temp_storage+104];
	add.f64 	%fd560, %fd558, %fd559;
	ld.shared.f64 	%fd561, [_ZZN3cub18CUB_300001_SM_10006detail6reduce18DeviceReduceKernelINS2_10policy_hubIdyN4cuda3std3__44plusIdEEE10Policy1000EN6thrust24THRUST_300001_SM_1000_NS6detail15normal_iteratorINSD_10device_ptrIdEEEEyS9_d9WeightSumEEvT0_PT3_T1_NS0_13GridEvenShareISN_EET2_T4_E12temp_storage+112];
	add.f64 	%fd562, %fd560, %fd561;
	ld.shared.f64 	%fd563, [_ZZN3cub18CUB_300001_SM_10006detail6reduce18DeviceReduceKernelINS2_10policy_hubIdyN4cuda3std3__44plusIdEEE10Policy1000EN6thrust24THRUST_300001_SM_1000_NS6detail15normal_iteratorINSD_10device_ptrIdEEEEyS9_d9WeightSumEEvT0_PT3_T1_NS0_13GridEvenShareISN_EET2_T4_E12temp_storage+120];
	add.f64 	%fd564, %fd562, %fd563;
	ld.shared.f64 	%fd565, [_ZZN3cub18CUB_300001_SM_10006detail6reduce18DeviceReduceKernelINS2_10policy_hubIdyN4cuda3std3__44plusIdEEE10Policy1000EN6thrust24THRUST_300001_SM_1000_NS6detail15normal_iteratorINSD_10device_ptrIdEEEEyS9_d9WeightSumEEvT0_PT3_T1_NS0_13GridEvenShareISN_EET2_T4_E12temp_storage+128];
	add.f64 	%fd566, %fd564, %fd565;
	ld.shared.f64 	%fd567, [_ZZN3cub18CUB_300001_SM_10006detail6reduce18DeviceReduceKernelINS2_10policy_hubIdyN4cuda3std3__44plusIdEEE10Policy1000EN6thrust24THRUST_300001_SM_1000_NS6detail15normal_iteratorINSD_10device_ptrIdEEEEyS9_d9WeightSumEEvT0_PT3_T1_NS0_13GridEvenShareISN_EET2_T4_E12temp_storage+136];
	add.f64 	%fd606, %fd566, %fd567;
	bra.uni 	$L__BB8_162;
$L__BB8_47:
	// begin inline asm
	mov.u32 %r399, %laneid;
	// end inline asm
	and.b32  	%r450, %r4, 992;
	add.s32 	%r451, %r450, 32;
	setp.gt.s32 	%p284, %r451, %r3;
	not.b32 	%r452, %r450;
	add.s32 	%r453, %r3, %r452;
	selp.b32 	%r448, %r453, 31, %p284;
	mov.b64 	%rd70, %fd580;
	mov.b64 	{%r401, %r406}, %rd70;
	mov.b32 	%r407, 1;
	mov.b32 	%r449, -1;
	// begin inline asm
	shfl.sync.down.b32 %r400, %r401, %r407, %r448, %r449;
	// end inline asm
	// begin inline asm
	shfl.sync.down.b32 %r405, %r406, %r407, %r448, %r449;
	// end inline asm
	mov.b64 	%rd71, {%r400, %r405};
	mov.b64 	%fd468, %rd71;
	setp.lt.s32 	%p285, %r399, %r448;
	add.f64 	%fd469, %fd580, %fd468;
	selp.f64 	%fd470, %fd469, %fd580, %p285;
	mov.b64 	%rd72, %fd470;
	mov.b64 	{%r411, %r416}, %rd72;
	mov.b32 	%r417, 2;
	// begin inline asm
	shfl.sync.down.b32 %r410, %r411, %r417, %r448, %r449;
	// end inline asm
	// begin inline asm
	shfl.sync.down.b32 %r415, %r416, %r417, %r448, %r449;
	// end inline asm
	mov.b64 	%rd73, {%r410, %r415};
	mov.b64 	%fd471, %rd73;
	add.s32 	%r454, %r399, 2;
	setp.gt.s32 	%p286, %r454, %r448;
	add.f64 	%fd472, %fd470, %fd471;
	selp.f64 	%fd473, %fd470, %fd472, %p286;
	mov.b64 	%rd74, %fd473;
	mov.b64 	{%r421, %r426}, %rd74;
	mov.b32 	%r427, 4;
	// begin inline asm
	shfl.sync.down.b32 %r420, %r421, %r427, %r448, %r449;
	// end inline asm
	// begin inline asm
	shfl.sync.down.b32 %r425, %r426, %r427, %r448, %r449;
	// end inline asm
	mov.b64 	%rd75, {%r420, %r425};
	mov.b64 	%fd474, %rd75;
	add.s32 	%r455, %r399, 4;
	setp.gt.s32 	%p287, %r455, %r448;
	add.f64 	%fd475, %fd473, %fd474;
	selp.f64 	%fd476, %fd473, %fd475, %p287;
	mov.b64 	%rd76, %fd476;
	mov.b64 	{%r431, %r436}, %rd76;
	mov.b32 	%r437, 8;
	// begin inline asm
	shfl.sync.down.b32 %r430, %r431, %r437, %r448, %r449;
	// end inline asm
	// begin inline asm
	shfl.sync.down.b32 %r435, %r436, %r437, %r448, %r449;
	// end inline asm
	mov.b64 	%rd77, {%r430, %r435};
	mov.b64 	%fd477, %rd77;
	add.s32 	%r456, %r399, 8;
	setp.gt.s32 	%p288, %r456, %r448;
	add.f64 	%fd478, %fd476, %fd477;
	selp.f64 	%fd479, %fd476, %fd478, %p288;
	mov.b64 	%rd78, %fd479;
	mov.b64 	{%r441, %r446}, %rd78;
	mov.b32 	%r447, 16;
	// begin inline asm
	shfl.sync.down.b32 %r440, %r441, %r447, %r448, %r449;
	// end inline asm
	// begin inline asm
	shfl.sync.down.b32 %r445, %r446, %r447, %r448, %r449;
	// end inline asm
	mov.b64 	%rd79, {%r440, %r445};
	mov.b64 	%fd480, %rd79;
	add.s32 	%r457, %r399, 16;
	setp.gt.s32 	%p289, %r457, %r448;
	add.f64 	%fd481, %fd479, %fd480;
	selp.f64 	%fd606, %fd479, %fd481, %p289;
	setp.ne.s32 	%p290, %r399, 0;
	@%p290 bra 	$L__BB8_49;
	shr.u32 	%r458, %r4, 2;
	and.b32  	%r459, %r458, 248;
	mov.u32 	%r460, _ZZN3cub18CUB_300001_SM_10006detail6reduce18DeviceReduceKernelINS2_10policy_hubIdyN4cuda3std3__44plusIdEEE10Policy1000EN6thrust24THRUST_300001_SM_1000_NS6detail15normal_iteratorINSD_10device_ptrIdEEEEyS9_d9WeightSumEEvT0_PT3_T1_NS0_13GridEvenShareISN_EET2_T4_E12temp_storage;
	add.s32 	%r461, %r460, %r459;
	st.shared.f64 	[%r461+16], %fd606;
$L__BB8_49:
	bar.sync 	0;
	setp.ne.s32 	%p291, %r4, 0;
	@%p291 bra 	$L__BB8_162;
	setp.gt.s32 	%p292, %r3, 32;
	ld.shared.f64 	%fd482, [_ZZN3cub18CUB_300001_SM_10006detail6reduce18DeviceReduceKernelINS2_10policy_hubIdyN4cuda3std3__44plusIdEEE10Policy1000EN6thrust24THRUST_300001_SM_1000_NS6detail15normal_iteratorINSD_10device_ptrIdEEEEyS9_d9WeightSumEEvT0_PT3_T1_NS0_13GridEvenShareISN_EET2_T4_E12temp_storage+24];
	add.f64 	%fd483, %fd606, %fd482;
	selp.f64 	%fd484, %fd483, %fd606, %p292;
	setp.gt.s32 	%p293, %r3, 64;
	ld.shared.f64 	%fd485, [_ZZN3cub18CUB_300001_SM_10006detail6reduce18DeviceReduceKernelINS2_10policy_hubIdyN4cuda3std3__44plusIdEEE10Policy1000EN6thrust24THRUST_300001_SM_1000_NS6detail15normal_iteratorINSD_10device_ptrIdEEEEyS9_d9WeightSumEEvT0_PT3_T1_NS0_13GridEvenShareISN_EET2_T4_E12temp_storage+32];
	add.f64 	%fd486, %fd485, %fd484;
	selp.f64 	%fd487, %fd486, %fd484, %p293;
	setp.gt.s32 	%p294, %r3, 96;
	ld.shared.f64 	%fd488, [_ZZN3cub18CUB_300001_SM_10006detail6reduce18DeviceReduceKernelINS2_10policy_hubIdyN4cuda3std3__44plusIdEEE10Policy1000EN6thrust24THRUST_300001_SM_1000_NS6detail15normal_iteratorINSD_10device_ptrIdEEEEyS9_d9WeightSumEEvT0_PT3_T1_NS0_13GridEvenShareISN_EET2_T4_E12temp_storage+40];
	add.f64 	%fd489, %fd488, %fd487;
	selp.f64 	%fd490, %fd489, %fd487, %p294;
	setp.gt.s32 	%p295, %r3, 128;
	ld.shared.f64 	%fd491, [_ZZN3cub18CUB_300001_SM_10006detail6reduce18DeviceReduceKernelINS2_10policy_hubIdyN4cuda3std3__44plusIdEEE10Policy1000EN6thrust24THRUST_300001_SM_1000_NS6detail15normal_iteratorINSD_10device_ptrIdEEEEyS9_d9WeightSumEEvT0_PT3_T1_NS0_13GridEvenShareISN_EET2_T4_E12temp_storage+48];
	add.f64 	%fd492, %fd491, %fd490;
	selp.f64 	%fd493, %fd492, %fd490, %p295;
	setp.gt.s32 	%p296, %r3, 160;
	ld.shared.f64 	%fd494, [_ZZN3cub18CUB_300001_SM_10006detail6reduce18DeviceReduceKernelINS2_10policy_hubIdyN4cuda3std3__44plusIdEEE10Policy1000EN6thrust24THRUST_300001_SM_1000_NS6detail15normal_iteratorINSD_10device_ptrIdEEEEyS9_d9WeightSumEEvT0_PT3_T1_NS0_13GridEvenShareISN_EET2_T4_E12temp_storage+56];
	add.f64 	%fd495, %fd494, %fd493;
	selp.f64 	%fd496, %fd495, %fd493, %p296;
	setp.gt.s32 	%p297, %r3, 192;
	ld.shared.f64 	%fd497, [_ZZN3cub18CUB_300001_SM_10006detail6reduce18DeviceReduceKernelINS2_10policy_hubIdyN4cuda3std3__44plusIdEEE10Policy1000EN6thrust24THRUST_300001_SM_1000_NS6detail15normal_iteratorINSD_10device_ptrIdEEEEyS9_d9WeightSumEEvT0_PT3_T1_NS0_13GridEvenShareISN_EET2_T4_E12temp_storage+64];
	add.f64 	%fd498, %fd497, %fd496;
	selp.f64 	%fd499, %fd498, %fd496, %p297;
	setp.gt.s32 	%p298, %r3, 224;
	ld.shared.f64 	%fd500, [_ZZN3cub18CUB_300001_SM_10006detail6reduce18DeviceReduceKernelINS2_10policy_hubIdyN4cuda3std3__44plusIdEEE10Policy1000EN6thrust24THRUST_300001_SM_1000_NS6detail15normal_iteratorINSD_10device_ptrIdEEEEyS9_d9WeightSumEEvT0_PT3_T1_NS0_13GridEvenShareISN_EET2_T4_E12temp_storage+72];
	add.f64 	%fd501, %fd500, %fd499;
	selp.f64 	%fd502, %fd501, %fd499, %p298;
	setp.gt.s32 	%p299, %r3, 256;
	ld.shared.f64 	%fd503, [_ZZN3cub18CUB_300001_SM_10006detail6reduce18DeviceReduceKernelINS2_10policy_hubIdyN4cuda3std3__44plusIdEEE10Policy1000EN6thrust24THRUST_300001_SM_1000_NS6detail15normal_iteratorINSD_10device_ptrIdEEEEyS9_d9WeightSumEEvT0_PT3_T1_NS0_13GridEvenShareISN_EET2_T4_E12temp_storage+80];
	add.f64 	%fd504, %fd503, %fd502;
	selp.f64 	%fd505, %fd504, %fd502, %p299;
	setp.gt.s32 	%p300, %r3, 288;
	ld.shared.f64 	%fd506, [_ZZN3cub18CUB_300001_SM_10006detail6reduce18DeviceReduceKernelINS2_10policy_hubIdyN4cuda3std3__44plusIdEEE10Policy1000EN6thrust24THRUST_300001_SM_1000_NS6detail15normal_iteratorINSD_10device_ptrIdEEEEyS9_d9WeightSumEEvT0_PT3_T1_NS0_13GridEvenShareISN_EET2_T4_E12temp_storage+88];
	add.f64 	%fd507, %fd506, %fd505;
	selp.f64 	%fd508, %fd507, %fd505, %p300;
	setp.gt.s32 	%p301, %r3, 320;
	ld.shared.f64 	%fd509, [_ZZN3cub18CUB_300001_SM_10006detail6reduce18DeviceReduceKernelINS2_10policy_hubIdyN4cuda3std3__44plusIdEEE10Policy1000EN6thrust24THRUST_300001_SM_1000_NS6detail15normal_iteratorINSD_10device_ptrIdEEEEyS9_d9WeightSumEEvT0_PT3_T1_NS0_13GridEvenShareISN_EET2_T4_E12temp_storage+96];
	add.f64 	%fd510, %fd509, %fd508;
	selp.f64 	%fd511, %fd510, %fd508, %p301;
	setp.gt.s32 	%p302, %r3, 352;
	ld.shared.f64 	%fd512, [_ZZN3cub18CUB_300001_SM_10006detail6reduce18DeviceReduceKernelINS2_10policy_hubIdyN4cuda3std3__44plusIdEEE10Policy1000EN6thrust24THRUST_300001_SM_1000_NS6detail15normal_iteratorINSD_10device_ptrIdEEEEyS9_d9WeightSumEEvT0_PT3_T1_NS0_13GridEvenShareISN_EET2_T4_E12temp_storage+104];
	add.f64 	%fd513, %fd512, %fd511;
	selp.f64 	%fd514, %fd513, %fd511, %p302;
	setp.gt.s32 	%p303, %r3, 384;
	ld.shared.f64 	%fd515, [_ZZN3cub18CUB_300001_SM_10006detail6reduce18DeviceReduceKernelINS2_10policy_hubIdyN4cuda3std3__44plusIdEEE10Policy1000EN6thrust24THRUST_300001_SM_1000_NS6detail15normal_iteratorINSD_10device_ptrIdEEEEyS9_d9WeightSumEEvT0_PT3_T1_NS0_13GridEvenShareISN_EET2_T4_E12temp_storage+112];
	add.f64 	%fd516, %fd515, %fd514;
	selp.f64 	%fd517, %fd516, %fd514, %p303;
	setp.gt.s32 	%p304, %r3, 416;
	ld.shared.f64 	%fd518, [_ZZN3cub18CUB_300001_SM_10006detail6reduce18DeviceReduceKernelINS2_10policy_hubIdyN4cuda3std3__44plusIdEEE10Policy1000EN6thrust24THRUST_300001_SM_1000_NS6detail15normal_iteratorINSD_10device_ptrIdEEEEyS9_d9WeightSumEEvT0_PT3_T1_NS0_13GridEvenShareISN_EET2_T4_E12temp_storage+120];
	add.f64 	%fd519, %fd518, %fd517;
	selp.f64 	%fd520, %fd519, %fd517, %p304;
	setp.gt.s32 	%p305, %r3, 448;
	ld.shared.f64 	%fd521, [_ZZN3cub18CUB_300001_SM_10006detail6reduce18DeviceReduceKernelINS2_10policy_hubIdyN4cuda3std3__44plusIdEEE10Policy1000EN6thrust24THRUST_300001_SM_1000_NS6detail15normal_iteratorINSD_10device_ptrIdEEEEyS9_d9WeightSumEEvT0_PT3_T1_NS0_13GridEvenShareISN_EET2_T4_E12temp_storage+128];
	add.f64 	%fd522, %fd521, %fd520;
	selp.f64 	%fd523, %fd522, %fd520, %p305;
	setp.gt.s32 	%p306, %r3, 480;
	ld.shared.f64 	%fd524, [_ZZN3cub18CUB_300001_SM_10006detail6reduce18DeviceReduceKernelINS2_10policy_hubIdyN4cuda3std3__44plusIdEEE10Policy1000EN6thrust24THRUST_300001_SM_1000_NS6detail15normal_iteratorINSD_10device_ptrIdEEEEyS9_d9WeightSumEEvT0_PT3_T1_NS0_13GridEvenShareISN_EET2_T4_E12temp_storage+136];
	add.f64 	%fd525, %fd524, %fd523;
	selp.f64 	%fd606, %fd525, %fd523, %p306;
	bra.uni 	$L__BB8_162;
$L__BB8_51:
	cvt.u32.u64 	%r72, %rd97;
	mov.u32 	%r28, %tid.x;
	add.s32 	%r73, %r72, %r28;
	mov.f64 	%fd199, 0dC000000000000000;
	{
	.reg .b32 %temp; 
	mov.b64 	{%temp, %r29}, %fd199;
	}
	and.b32  	%r30, %r29, 2146435072;
	setp.eq.s32 	%p4, %r30, 1062207488;
	setp.lt.s32 	%p6, %r29, 0;
	selp.b32 	%r31, 0, 2146435072, %p6;
	and.b32  	%r74, %r29, 2147483647;
	setp.ne.s32 	%p7, %r74, 1071644672;
	and.pred  	%p2, %p4, %p7;
	or.b32  	%r32, %r31, -2147483648;
	mul.wide.u32 	%rd37, %r73, 8;
	add.s64 	%rd10, %rd2, %rd37;
	ld.global.f64 	%fd56, [%rd10];
	{
	.reg .b32 %temp; 
	mov.b64 	{%temp, %r33}, %fd56;
	}
	abs.f64 	%fd57, %fd56;
	{ // callseq 99, 0
	.param .b64 param0;
	st.param.f64 	[param0], %fd57;
	.param .b64 param1;
	st.param.f64 	[param1], 0dC000000000000000;
	.param .b64 retval0;
	call.uni (retval0), 
	__internal_accurate_pow, 
	(
	param0, 
	param1
	);
	ld.param.f64 	%fd200, [retval0];
	} // callseq 99
	setp.lt.s32 	%p8, %r33, 0;
	neg.f64 	%fd202, %fd200;
	selp.f64 	%fd203, %fd202, %fd200, %p4;
	selp.f64 	%fd204, %fd203, %fd200, %p8;
	setp.eq.f64 	%p9, %fd56, 0d0000000000000000;
	selp.b32 	%r75, %r33, 0, %p4;
	or.b32  	%r76, %r75, 2146435072;
	selp.b32 	%r77, %r76, %r75, %p6;
	mov.b32 	%r78, 0;
	mov.b64 	%fd205, {%r78, %r77};
	selp.f64 	%fd581, %fd205, %fd204, %p9;
	add.f64 	%fd206, %fd56, 0dC000000000000000;
	{
	.reg .b32 %temp; 
	mov.b64 	{%temp, %r79}, %fd206;
	}
	and.b32  	%r80, %r79, 2146435072;
	setp.ne.s32 	%p10, %r80, 2146435072;
	@%p10 bra 	$L__BB8_56;
	setp.num.f64 	%p11, %fd56, %fd56;
	@%p11 bra 	$L__BB8_54;
	mov.f64 	%fd207, 0dC000000000000000;
	add.rn.f64 	%fd581, %fd56, %fd207;
	bra.uni 	$L__BB8_56;
$L__BB8_54:
	setp.neu.f64 	%p12, %fd57, 0d7FF0000000000000;
	@%p12 bra 	$L__BB8_56;
	setp.lt.s32 	%p13, %r33, 0;
	selp.b32 	%r81, %r32, %r31, %p2;
	selp.b32 	%r82, %r81, %r31, %p13;
	mov.b32 	%r83, 0;
	mov.b64 	%fd581, {%r83, %r82};
$L__BB8_56:
	setp.lt.s32 	%p14, %r29, 0;
	setp.eq.s32 	%p15, %r30, 1062207488;
	setp.eq.f64 	%p17, %fd56, 0d3FF0000000000000;
	selp.f64 	%fd62, 0d3FF0000000000000, %fd581, %p17;
	ld.global.f64 	%fd63, [%rd10+4096];
	{
	.reg .b32 %temp; 
	mov.b64 	{%temp, %r34}, %fd63;
	}
	abs.f64 	%fd64, %fd63;
	{ // callseq 100, 0
	.param .b64 param0;
	st.param.f64 	[param0], %fd64;
	.param .b64 param1;
	st.param.f64 	[param1], 0dC000000000000000;
	.param .b64 retval0;
	call.uni (retval0), 
	__internal_accurate_pow, 
	(
	param0, 
	param1
	);
	ld.param.f64 	%fd208, [retval0];
	} // callseq 100
	setp.lt.s32 	%p18, %r34, 0;
	neg.f64 	%fd210, %fd208;
	selp.f64 	%fd211, %fd210, %fd208, %p15;
	selp.f64 	%fd212, %fd211, %fd208, %p18;
	setp.eq.f64 	%p19, %fd63, 0d0000000000000000;
	selp.b32 	%r84, %r34, 0, %p15;
	or.b32  	%r85, %r84, 2146435072;
	selp.b32 	%r86, %r85, %r84, %p14;
	mov.b32 	%r87, 0;
	mov.b64 	%fd213, {%r87, %r86};
	selp.f64 	%fd582, %fd213, %fd212, %p19;
	add.f64 	%fd214, %fd63, 0dC000000000000000;
	{
	.reg .b32 %temp; 
	mov.b64 	{%temp, %r88}, %fd214;
	}
	and.b32  	%r89, %r88, 2146435072;
	setp.ne.s32 	%p20, %r89, 2146435072;
	@%p20 bra 	$L__BB8_61;
	setp.nan.f64 	%p21, %fd63, %fd63;
	@%p21 bra 	$L__BB8_60;
	setp.neu.f64 	%p22, %fd64, 0d7FF0000000000000;
	@%p22 bra 	$L__BB8_61;
	setp.lt.s32 	%p23, %r34, 0;
	selp.b32 	%r90, %r32, %r31, %p2;
	selp.b32 	%r91, %r90, %r31, %p23;
	mov.b32 	%r92, 0;
	mov.b64 	%fd582, {%r92, %r91};
	bra.uni 	$L__BB8_61;
$L__BB8_60:
	mov.f64 	%fd215, 0dC000000000000000;
	add.rn.f64 	%fd582, %fd63, %fd215;
$L__BB8_61:
	setp.lt.s32 	%p24, %r29, 0;
	setp.eq.s32 	%p25, %r30, 1062207488;
	setp.eq.f64 	%p27, %fd63, 0d3FF0000000000000;
	selp.f64 	%fd69, 0d3FF0000000000000, %fd582, %p27;
	ld.global.f64 	%fd70, [%rd10+8192];
	{
	.reg .b32 %temp; 
	mov.b64 	{%temp, %r35}, %fd70;
	}
	abs.f64 	%fd71, %fd70;
	{ // callseq 101, 0
	.param .b64 param0;
	st.param.f64 	[param0], %fd71;
	.param .b64 param1;
	st.param.f64 	[param1], 0dC000000000000000;
	.param .b64 retval0;
	call.uni (retval0), 
	__internal_accurate_pow, 
	(
	param0, 
	param1
	);
	ld.param.f64 	%fd216, [retval0];
	} // callseq 101
	setp.lt.s32 	%p28, %r35, 0;
	neg.f64 	%fd218, %fd216;
	selp.f64 	%fd219, %fd218, %fd216, %p25;
	selp.f64 	%fd220, %fd219, %fd216, %p28;
	setp.eq.f64 	%p29, %fd70, 0d0000000000000000;
	selp.b32 	%r93, %r35, 0, %p25;
	or.b32  	%r94, %r93, 2146435072;
	selp.b32 	%r95, %r94, %r93, %p24;
	mov.b32 	%r96, 0;
	mov.b64 	%fd221, {%r96, %r95};
	selp.f64 	%fd583, %fd221, %fd220, %p29;
	add.f64 	%fd222, %fd70, 0dC000000000000000;
	{
	.reg .b32 %temp; 
	mov.b64 	{%temp, %r97}, %fd222;
	}
	and.b32  	%r98, %r97, 2146435072;
	setp.ne.s32 	%p30, %r98, 2146435072;
	@%p30 bra 	$L__BB8_66;
	setp.nan.f64 	%p31, %fd70, %fd70;
	@%p31 bra 	$L__BB8_65;
	setp.neu.f64 	%p32, %fd71, 0d7FF0000000000000;
	@%p32 bra 	$L__BB8_66;
	setp.lt.s32 	%p33, %r35, 0;
	selp.b32 	%r99, %r32, %r31, %p2;
	selp.b32 	%r100, %r99, %r31, %p33;
	mov.b32 	%r101, 0;
	mov.b64 	%fd583, {%r101, %r100};
	bra.uni 	$L__BB8_66;
$L__BB8_65:
	mov.f64 	%fd223, 0dC000000000000000;
	add.rn.f64 	%fd583, %fd70, %fd223;
$L__BB8_66:
	setp.lt.s32 	%p34, %r29, 0;
	setp.eq.s32 	%p35, %r30, 1062207488;
	setp.eq.f64 	%p37, %fd70, 0d3FF0000000000000;
	selp.f64 	%fd76, 0d3FF0000000000000, %fd583, %p37;
	ld.global.f64 	%fd77, [%rd10+12288];
	{
	.reg .b32 %temp; 
	mov.b64 	{%temp, %r36}, %fd77;
	}
	abs.f64 	%fd78, %fd77;
	{ // callseq 102, 0
	.param .b64 param0;
	st.param.f64 	[param0], %fd78;
	.param .b64 param1;
	st.param.f64 	[param1], 0dC000000000000000;
	.param .b64 retval0;
	call.uni (retval0), 
	__internal_accurate_pow, 
	(
	param0, 
	param1
	);
	ld.param.f64 	%fd224, [retval0];
	} // callseq 102
	setp.lt.s32 	%p38, %r36, 0;
	neg.f64 	%fd226, %fd224;
	selp.f64 	%fd227, %fd226, %fd224, %p35;
	selp.f64 	%fd228, %fd227, %fd224, %p38;
	setp.eq.f64 	%p39, %fd77, 0d0000000000000000;
	selp.b32 	%r102, %r36, 0, %p35;
	or.b32  	%r103, %r102, 2146435072;
	selp.b32 	%r104, %r103, %r102, %p34;
	mov.b32 	%r105, 0;
	mov.b64 	%fd229, {%r105, %r104};
	selp.f64 	%fd584, %fd229, %fd228, %p39;
	add.f64 	%fd230, %fd77, 0dC000000000000000;
	{
	.reg .b32 %temp; 
	mov.b64 	{%temp, %r106}, %fd230;
	}
	and.b32  	%r107, %r106, 2146435072;
	setp.ne.s32 	%p40, %r107, 2146435072;
	@%p40 bra 	$L__BB8_71;
	setp.nan.f64 	%p41, %fd77, %fd77;
	@%p41 bra 	$L__BB8_70;
	setp.neu.f64 	%p42, %fd78, 0d7FF0000000000000;
	@%p42 bra 	$L__BB8_71;
	setp.lt.s32 	%p43, %r36, 0;
	selp.b32 	%r108, %r32, %r31, %p2;
	selp.b32 	%r109, %r108, %r31, %p43;
	mov.b32 	%r110, 0;
	mov.b64 	%fd584, {%r110, %r109};
	bra.uni 	$L__BB8_71;
$L__BB8_70:
	mov.f64 	%fd231, 0dC000000000000000;
	add.rn.f64 	%fd584, %fd77, %fd231;
$L__BB8_71:
	setp.lt.s32 	%p44, %r29, 0;
	setp.eq.s32 	%p45, %r30, 1062207488;
	setp.eq.f64 	%p47, %fd77, 0d3FF0000000000000;
	selp.f64 	%fd83, 0d3FF0000000000000, %fd584, %p47;
	ld.global.f64 	%fd84, [%rd10+16384];
	{
	.reg .b32 %temp; 
	mov.b64 	{%temp, %r37}, %fd84;
	}
	abs.f64 	%fd85, %fd84;
	{ // callseq 103, 0
	.param .b64 param0;
	st.param.f64 	[param0], %fd85;
	.param .b64 param1;
	st.param.f64 	[param1], 0dC000000000000000;
	.param .b64 retval0;
	call.uni (retval0), 
	__internal_accurate_pow, 
	(
	param0, 
	param1
	);
	ld.param.f64 	%fd232, [retval0];
	} // callseq 103
	setp.lt.s32 	%p48, %r37, 0;
	neg.f64 	%fd234, %fd232;
	selp.f64 	%fd235, %fd234, %fd232, %p45;
	selp.f64 	%fd236, %fd235, %fd232, %p48;
	setp.eq.f64 	%p49, %fd84, 0d0000000000000000;
	selp.b32 	%r111, %r37, 0, %p45;
	or.b32  	%r112, %r111, 2146435072;
	selp.b32 	%r113, %r112, %r111, %p44;
	mov.b32 	%r114, 0;
	mov.b64 	%fd237, {%r114, %r113};
	selp.f64 	%fd585, %fd237, %fd236, %p49;
	add.f64 	%fd238, %fd84, 0dC000000000000000;
	{
	.reg .b32 %temp; 
	mov.b64 	{%temp, %r115}, %fd238;
	}
	and.b32  	%r116, %r115, 2146435072;
	setp.ne.s32 	%p50, %r116, 2146435072;
	@%p50 bra 	$L__BB8_76;
	setp.nan.f64 	%p51, %fd84, %fd84;
	@%p51 bra 	$L__BB8_75;
	setp.neu.f64 	%p52, %fd85, 0d7FF0000000000000;
	@%p52 bra 	$L__BB8_76;
	selp.b32 	%r117, %r32, %r31, %p2;
	selp.b32 	%r118, %r117, %r31, %p48;
	mov.b32 	%r119, 0;
	mov.b64 	%fd585, {%r119, %r118};
	bra.uni 	$L__BB8_76;
$L__BB8_75:
	mov.f64 	%fd239, 0dC000000000000000;
	add.rn.f64 	%fd585, %fd84, %fd239;
$L__BB8_76:
	setp.lt.s32 	%p54, %r29, 0;
	setp.eq.s32 	%p55, %r30, 1062207488;
	setp.eq.f64 	%p57, %fd84, 0d3FF0000000000000;
	selp.f64 	%fd90, 0d3FF0000000000000, %fd585, %p57;
	ld.global.f64 	%fd91, [%rd10+20480];
	{
	.reg .b32 %temp; 
	mov.b64 	{%temp, %r38}, %fd91;
	}
	abs.f64 	%fd92, %fd91;
	{ // callseq 104, 0
	.param .b64 param0;
	st.param.f64 	[param0], %fd92;
	.param .b64 param1;
	st.param.f64 	[param1], 0dC000000000000000;
	.param .b64 retval0;
	call.uni (retval0), 
	__internal_accurate_pow, 
	(
	param0, 
	param1
	);
	ld.param.f64 	%fd240, [retval0];
	} // callseq 104
	setp.lt.s32 	%p58, %r38, 0;
	neg.f64 	%fd242, %fd240;
	selp.f64 	%fd243, %fd242, %fd240, %p55;
	selp.f64 	%fd244, %fd243, %fd240, %p58;
	setp.eq.f64 	%p59, %fd91, 0d0000000000000000;
	selp.b32 	%r120, %r38, 0, %p55;
	or.b32  	%r121, %r120, 2146435072;
	selp.b32 	%r122, %r121, %r120, %p54;
	mov.b32 	%r123, 0;
	mov.b64 	%fd245, {%r123, %r122};
	selp.f64 	%fd586, %fd245, %fd244, %p59;
	add.f64 	%fd246, %fd91, 0dC000000000000000;
	{
	.reg .b32 %temp; 
	mov.b64 	{%temp, %r124}, %fd246;
	}
	and.b32  	%r125, %r124, 2146435072;
	setp.ne.s32 	%p60, %r125, 2146435072;
	@%p60 bra 	$L__BB8_81;
	setp.nan.f64 	%p61, %fd91, %fd91;
	@%p61 bra 	$L__BB8_80;
	setp.neu.f64 	%p62, %fd92, 0d7FF0000000000000;
	@%p62 bra 	$L__BB8_81;
	selp.b32 	%r126, %r32, %r31, %p2;
	selp.b32 	%r127, %r126, %r31, %p58;
	mov.b32 	%r128, 0;
	mov.b64 	%fd586, {%r128, %r127};
	bra.uni 	$L__BB8_81;
$L__BB8_80:
	mov.f64 	%fd247, 0dC000000000000000;
	add.rn.f64 	%fd586, %fd91, %fd247;
$L__BB8_81:
	setp.eq.f64 	%p67, %fd91, 0d3FF0000000000000;
	selp.f64 	%fd97, 0d3FF0000000000000, %fd586, %p67;
	ld.global.f64 	%fd98, [%rd10+24576];
	{
	.reg .b32 %temp; 
	mov.b64 	{%temp, %r39}, %fd98;
	}
	abs.f64 	%fd99, %fd98;
	{ // callseq 105, 0
	.param .b64 param0;
	st.param.f64 	[param0], %fd99;
	.param .b64 param1;
	st.param.f64 	[param1], 0dC000000000000000;
	.param .b64 retval0;
	call.uni (retval0), 
	__internal_accurate_pow, 
	(
	param0, 
	param1
	);
	ld.param.f64 	%fd248, [retval0];
	} // callseq 105
	setp.lt.s32 	%p68, %r39, 0;
	neg.f64 	%fd250, %fd248;
	selp.f64 	%fd251, %fd250, %fd248, %p55;
	selp.f64 	%fd252, %fd251, %fd248, %p68;
	setp.eq.f64 	%p69, %fd98, 0d0000000000000000;
	selp.b32 	%r129, %r39, 0, %p55;
	or.b32  	%r130, %r129, 2146435072;
	selp.b32 	%r131, %r130, %r129, %p54;
	mov.b32 	%r132, 0;
	mov.b64 	%fd253, {%r132, %r131};
	selp.f64 	%fd587, %fd253, %fd252, %p69;
	add.f64 	%fd254, %fd98, 0dC000000000000000;
	{
	.reg .b32 %temp; 
	mov.b64 	{%temp, %r133}, %fd254;
	}
	and.b32  	%r134, %r133, 2146435072;
	setp.ne.s32 	%p70, %r134, 2146435072;
	@%p70 bra 	$L__BB8_86;
	setp.nan.f64 	%p71, %fd98, %fd98;
	@%p71 bra 	$L__BB8_85;
	setp.neu.f64 	%p72, %fd99, 0d7FF0000000000000;
	@%p72 bra 	$L__BB8_86;
	selp.b32 	%r135, %r32, %r31, %p2;
	selp.b32 	%r136, %r135, %r31, %p68;
	mov.b32 	%r137, 0;
	mov.b64 	%fd587, {%r137, %r136};
	bra.uni 	$L__BB8_86;
$L__BB8_85:
	mov.f64 	%fd255, 0dC000000000000000;
	add.rn.f64 	%fd587, %fd98, %fd255;
$L__BB8_86:
	setp.eq.f64 	%p74, %fd98, 0d3FF0000000000000;
	selp.f64 	%fd256, 0d3FF0000000000000, %fd587, %p74;
	add.f64 	%fd257, %fd62, %fd69;
	add.f64 	%fd258, %fd257, %fd76;
	add.f64 	%fd259, %fd258, %fd83;
	add.f64 	%fd260, %fd259, %fd90;
	add.f64 	%fd261, %fd260, %fd97;
	add.f64 	%fd605, %fd261, %fd256;
	mul.lo.s32 	%r138, %r70, 3584;
	cvt.s64.s32 	%rd11, %r138;
	setp.lt.u64 	%p75, %rd4, %rd11;
	@%p75 bra 	$L__BB8_158;
	cvt.u32.u64 	%r140, %rd11;
	cvt.u64.u32 	%rd38, %r28;
	add.s64 	%rd96, %rd97, %rd11;
	add.s64 	%rd39, %rd96, %rd38;
	shl.b64 	%rd40, %rd39, 3;
	add.s64 	%rd95, %rd2, %rd40;
	cvt.u32.u64 	%r142, %rd32;
	not.b32 	%r143, %r28;
	add.s32 	%r144, %r143, %r142;
	sub.s32 	%r145, %r144, %r140;
	sub.s32 	%r523, %r145, %r72;
	mov.b32 	%r524, 0;
$L__BB8_88:
	cvt.s64.s32 	%rd17, %r138;
	add.s64 	%rd97, %rd97, %rd17;
	add.s64 	%rd41, %rd32, -3584;
	setp.gt.u64 	%p76, %rd97, %rd41;
	@%p76 bra 	$L__BB8_125;
	setp.lt.s32 	%p77, %r29, 0;
	setp.eq.s32 	%p78, %r30, 1062207488;
	cvt.u64.u32 	%rd42, %r28;
	add.s64 	%rd43, %rd97, %rd42;
	shl.b64 	%rd44, %rd43, 3;
	add.s64 	%rd20, %rd2, %rd44;
	ld.global.f64 	%fd106, [%rd20];
	{
	.reg .b32 %temp; 
	mov.b64 	{%temp, %r44}, %fd106;
	}
	abs.f64 	%fd107, %fd106;
	{ // callseq 106, 0
	.param .b64 param0;
	st.param.f64 	[param0], %fd107;
	.param .b64 param1;
	st.param.f64 	[param1], 0dC000000000000000;
	.param .b64 retval0;
	call.uni (retval0), 
	__internal_accurate_pow, 
	(
	param0, 
	param1
	);
	ld.param.f64 	%fd262, [retval0];
	} // callseq 106
	setp.lt.s32 	%p80, %r44, 0;
	neg.f64 	%fd264, %fd262;
	selp.f64 	%fd265, %fd264, %fd262, %p78;
	selp.f64 	%fd266, %fd265, %fd262, %p80;
	setp.eq.f64 	%p81, %fd106, 0d0000000000000000;
	selp.b32 	%r147, %r44, 0, %p78;
	or.b32  	%r148, %r147, 2146435072;
	selp.b32 	%r149, %r148, %r147, %p77;
	mov.b32 	%r150, 0;
	mov.b64 	%fd267, {%r150, %r149};
	selp.f64 	%fd589, %fd267, %fd266, %p81;
	add.f64 	%fd268, %fd106, 0dC000000000000000;
	{
	.reg .b32 %temp; 
	mov.b64 	{%temp, %r151}, %fd268;
	}
	and.b32  	%r152, %r151, 2146435072;
	setp.ne.s32 	%p82, %r152, 2146435072;
	@%p82 bra 	$L__BB8_94;
	setp.num.f64 	%p83, %fd106, %fd106;
	@%p83 bra 	$L__BB8_92;
	mov.f64 	%fd269, 0dC000000000000000;
	add.rn.f64 	%fd589, %fd106, %fd269;
	bra.uni 	$L__BB8_94;
$L__BB8_92:
	setp.neu.f64 	%p84, %fd107, 0d7FF0000000000000;
	@%p84 bra 	$L__BB8_94;
	setp.lt.s32 	%p85, %r44, 0;
	selp.b32 	%r153, %r32, %r31, %p2;
	selp.b32 	%r154, %r153, %r31, %p85;
	mov.b32 	%r155, 0;
	mov.b64 	%fd589, {%r155, %r154};
$L__BB8_94:
	setp.lt.s32 	%p86, %r29, 0;
	setp.eq.s32 	%p87, %r30, 1062207488;
	setp.eq.f64 	%p89, %fd106, 0d3FF0000000000000;
	selp.f64 	%fd112, 0d3FF0000000000000, %fd589, %p89;
	ld.global.f64 	%fd113, [%rd20+4096];
	{
	.reg .b32 %temp; 
	mov.b64 	{%temp, %r45}, %fd113;
	}
	abs.f64 	%fd114, %fd113;
	{ // callseq 107, 0
	.param .b64 param0;
	st.param.f64 	[param0], %fd114;
	.param .b64 param1;
	st.param.f64 	[param1], 0dC000000000000000;
	.param .b64 retval0;
	call.uni (retval0), 
	__internal_accurate_pow, 
	(
	param0, 
	param1
	);
	ld.param.f64 	%fd270, [retval0];
	} // callseq 107
	setp.lt.s32 	%p90, %r45, 0;
	neg.f64 	%fd272, %fd270;
	selp.f64 	%fd273, %fd272, %fd270, %p87;
	selp.f64 	%fd274, %fd273, %fd270, %p90;
	setp.eq.f64 	%p91, %fd113, 0d0000000000000000;
	selp.b32 	%r156, %r45, 0, %p87;
	or.b32  	%r157, %r156, 2146435072;
	selp.b32 	%r158, %r157, %r156, %p86;
	mov.b32 	%r159, 0;
	mov.b64 	%fd275, {%r159, %r158};
	selp.f64 	%fd590, %fd275, %fd274, %p91;
	add.f64 	%fd276, %fd113, 0dC000000000000000;
	{
	.reg .b32 %temp; 
	mov.b64 	{%temp, %r160}, %fd276;
	}
	and.b32  	%r161, %r160, 2146435072;
	setp.ne.s32 	%p92, %r161, 2146435072;
	@%p92 bra 	$L__BB8_99;
	setp.nan.f64 	%p93, %fd113, %fd113;
	@%p93 bra 	$L__BB8_98;
	setp.neu.f64 	%p94, %fd114, 0d7FF0000000000000;
	@%p94 bra 	$L__BB8_99;
	selp.b32 	%r162, %r32, %r31, %p2;
	selp.b32 	%r163, %r162, %r31, %p90;
	mov.b32 	%r164, 0;
	mov.b64 	%fd590, {%r164, %r163};
	bra.uni 	$L__BB8_99;
$L__BB8_98:
	mov.f64 	%fd277, 0dC000000000000000;
	add.rn.f64 	%fd590, %fd113, %fd277;
$L__BB8_99:
	setp.eq.f64 	%p99, %fd113, 0d3FF0000000000000;
	selp.f64 	%fd119, 0d3FF0000000000000, %fd590, %p99;
	ld.global.f64 	%fd120, [%rd20+8192];
	{
	.reg .b32 %temp; 
	mov.b64 	{%temp, %r46}, %fd120;
	}
	abs.f64 	%fd121, %fd120;
	{ // callseq 108, 0
	.param .b64 param0;
	st.param.f64 	[param0], %fd121;
	.param .b64 param1;
	st.param.f64 	[param1], 0dC000000000000000;
	.param .b64 retval0;
	call.uni (retval0), 
	__internal_accurate_pow, 
	(
	param0, 
	param1
	);
	ld.param.f64 	%fd278, [retval0];
	} // callseq 108
	setp.lt.s32 	%p100, %r46, 0;
	neg.f64 	%fd280, %fd278;
	selp.f64 	%fd281, %fd280, %fd278, %p87;
	selp.f64 	%fd282, %fd281, %fd278, %p100;
	setp.eq.f64 	%p101, %fd120, 0d0000000000000000;
	selp.b32 	%r165, %r46, 0, %p87;
	or.b32  	%r166, %r165, 2146435072;
	selp.b32 	%r167, %r166, %r165, %p86;
	mov.b32 	%r168, 0;
	mov.b64 	%fd283, {%r168, %r167};
	selp.f64 	%fd591, %fd283, %fd282, %p101;
	add.f64 	%fd284, %fd120, 0dC000000000000000;
	{
	.reg .b32 %temp; 
	mov.b64 	{%temp, %r169}, %fd284;
	}
	and.b32  	%r170, %r169, 2146435072;
	setp.ne.s32 	%p102, %r170, 2146435072;
	@%p102 bra 	$L__BB8_104;
	setp.nan.f64 	%p103, %fd120, %fd120;
	@%p103 bra 	$L__BB8_103;
	setp.neu.f64 	%p104, %fd121, 0d7FF0000000000000;
	@%p104 bra 	$L__BB8_104;
	or.b32  	%r171, %r31, -2147483648;
	selp.b32 	%r172, %r171, %r31, %p2;
	selp.b32 	%r173, %r172, %r31, %p100;
	mov.b32 	%r174, 0;
	mov.b64 	%fd591, {%r174, %r173};
	bra.uni 	$L__BB8_104;
$L__BB8_103:
	mov.f64 	%fd285, 0dC000000000000000;
	add.rn.f64 	%fd591, %fd120, %fd285;
$L__BB8_104:
	setp.eq.f64 	%p109, %fd120, 0d3FF0000000000000;
	selp.f64 	%fd126, 0d3FF0000000000000, %fd591, %p109;
	ld.global.f64 	%fd127, [%rd20+12288];
	{
	.reg .b32 %temp; 
	mov.b64 	{%temp, %r47}, %fd127;
	}
	abs.f64 	%fd128, %fd127;
	{ // callseq 109, 0
	.param .b64 param0;
	st.param.f64 	[param0], %fd128;
	.param .b64 param1;
	st.param.f64 	[param1], 0dC000000000000000;
	.param .b64 retval0;
	call.uni (retval0), 
	__internal_accurate_pow, 
	(
	param0, 
	param1
	);
	ld.param.f64 	%fd286, [retval0];
	} // callseq 109
	setp.lt.s32 	%p110, %r47, 0;
	neg.f64 	%fd288, %fd286;
	selp.f64 	%fd289, %fd288, %fd286, %p87;
	selp.f64 	%fd290, %fd289, %fd286, %p110;
	setp.eq.f64 	%p111, %fd127, 0d0000000000000000;
	selp.b32 	%r175, %r47, 0, %p87;
	or.b32  	%r176, %r175, 2146435072;
	selp.b32 	%r177, %r176, %r175, %p86;
	mov.b32 	%r178, 0;
	mov.b64 	%fd291, {%r178, %r177};
	selp.f64 	%fd592, %fd291, %fd290, %p111;
	add.f64 	%fd292, %fd127, 0dC000000000000000;
	{
	.reg .b32 %temp; 
	mov.b64 	{%temp, %r179}, %fd292;
	}
	and.b32  	%r180, %r179, 2146435072;
	setp.ne.s32 	%p112, %r180, 2146435072;
	@%p112 bra 	$L__BB8_109;
	setp.nan.f64 	%p113, %fd127, %fd127;
	@%p113 bra 	$L__BB8_108;
	setp.neu.f64 	%p114, %fd128, 0d7FF0000000000000;
	@%p114 bra 	$L__BB8_109;
	or.b32  	%r181, %r31, -2147483648;
	selp.b32 	%r182, %r181, %r31, %p2;
	selp.b32 	%r183, %r182, %r31, %p110;
	mov.b32 	%r184, 0;
	mov.b64 	%fd592, {%r184, %r183};
	bra.uni 	$L__BB8_109;
$L__BB8_108:
	mov.f64 	%fd293, 0dC000000000000000;
	add.rn.f64 	%fd592, %fd127, %fd293;
$L__BB8_109:
	setp.eq.f64 	%p119, %fd127, 0d3FF0000000000000;
	selp.f64 	%fd133, 0d3FF0000000000000, %fd592, %p119;
	ld.global.f64 	%fd134, [%rd20+16384];
	{
	.reg .b32 %temp; 
	mov.b64 	{%temp, %r48}, %fd134;
	}
	abs.f64 	%fd135, %fd134;
	{ // callseq 110, 0
	.param .b64 param0;
	st.param.f64 	[param0], %fd135;
	.param .b64 param1;
	st.param.f64 	[param1], 0dC000000000000000;
	.param .b64 retval0;
	call.uni (retval0), 
	__internal_accurate_pow, 
	(
	param0, 
	param1
	);
	ld.param.f64 	%fd294, [retval0];
	} // callseq 110
	setp.lt.s32 	%p120, %r48, 0;
	neg.f64 	%fd296, %fd294;
	selp.f64 	%fd297, %fd296, %fd294, %p87;
	selp.f64 	%fd298, %fd297, %fd294, %p120;
	setp.eq.f64 	%p121, %fd134, 0d0000000000000000;
	selp.b32 	%r185, %r48, 0, %p87;
	or.b32  	%r186, %r185, 2146435072;
	selp.b32 	%r187, %r186, %r185, %p86;
	mov.b32 	%r188, 0;
	mov.b64 	%fd299, {%r188, %r187};
	selp.f64 	%fd593, %fd299, %fd298, %p121;
	add.f64 	%fd300, %fd134, 0dC000000000000000;
	{
	.reg .b32 %temp; 
	mov.b64 	{%temp, %r189}, %fd300;
	}
	and.b32  	%r190, %r189, 2146435072;
	setp.ne.s32 	%p122, %r190, 2146435072;
	@%p122 bra 	$L__BB8_114;
	setp.nan.f64 	%p123, %fd134, %fd134;
	@%p123 bra 	$L__BB8_113;
	setp.neu.f64 	%p124, %fd135, 0d7FF0000000000000;
	@%p124 bra 	$L__BB8_114;
	or.b32  	%r191, %r31, -2147483648;
	selp.b32 	%r192, %r191, %r31, %p2;
	selp.b32 	%r193, %r192, %r31, %p120;
	mov.b32 	%r194, 0;
	mov.b64 	%fd593, {%r194, %r193};
	bra.uni 	$L__BB8_114;
$L__BB8_113:
	mov.f64 	%fd301, 0dC000000000000000;
	add.rn.f64 	%fd593, %fd134, %fd301;
$L__BB8_114:
	setp.eq.f64 	%p129, %fd134, 0d3FF0000000000000;
	selp.f64 	%fd140, 0d3FF0000000000000, %fd593, %p129;
	ld.global.f64 	%fd141, [%rd20+20480];
	{
	.reg .b32 %temp; 
	mov.b64 	{%temp, %r49}, %fd141;
	}
	abs.f64 	%fd142, %fd141;
	{ // callseq 111, 0
	.param .b64 param0;
	st.param.f64 	[param0], %fd142;
	.param .b64 param1;
	st.param.f64 	[param1], 0dC000000000000000;
	.param .b64 retval0;
	call.uni (retval0), 
	__internal_accurate_pow, 
	(
	param0, 
	param1
	);
	ld.param.f64 	%fd302, [retval0];
	} // callseq 111
	setp.lt.s32 	%p130, %r49, 0;
	neg.f64 	%fd304, %fd302;
	selp.f64 	%fd305, %fd304, %fd302, %p87;
	selp.f64 	%fd306, %fd305, %fd302, %p130;
	setp.eq.f64 	%p131, %fd141, 0d0000000000000000;
	selp.b32 	%r195, %r49, 0, %p87;
	or.b32  	%r196, %r195, 2146435072;
	selp.b32 	%r197, %r196, %r195, %p86;
	mov.b32 	%r198, 0;
	mov.b64 	%fd307, {%r198, %r197};
	selp.f64 	%fd594, %fd307, %fd306, %p131;
	add.f64 	%fd308, %fd141, 0dC000000000000000;
	{
	.reg .b32 %temp; 
	mov.b64 	{%temp, %r199}, %fd308;
	}
	and.b32  	%r200, %r199, 2146435072;
	setp.ne.s32 	%p132, %r200, 2146435072;
	@%p132 bra 	$L__BB8_119;
	setp.nan.f64 	%p133, %fd141, %fd141;
	@%p133 bra 	$L__BB8_118;
	setp.neu.f64 	%p134, %fd142, 0d7FF0000000000000;
	@%p134 bra 	$L__BB8_119;
	or.b32  	%r201, %r31, -2147483648;
	selp.b32 	%r202, %r201, %r31, %p2;
	selp.b32 	%r203, %r202, %r31, %p130;
	mov.b32 	%r204, 0;
	mov.b64 	%fd594, {%r204, %r203};
	bra.uni 	$L__BB8_119;
$L__BB8_118:
	mov.f64 	%fd309, 0dC000000000000000;
	add.rn.f64 	%fd594, %fd141, %fd309;
$L__BB8_119:
	setp.eq.f64 	%p139, %fd141, 0d3FF0000000000000;
	selp.f64 	%fd147, 0d3FF0000000000000, %fd594, %p139;
	ld.global.f64 	%fd148, [%rd20+24576];
	{
	.reg .b32 %temp; 
	mov.b64 	{%temp, %r50}, %fd148;
	}
	abs.f64 	%fd149, %fd148;
	{ // callseq 112, 0
	.param .b64 param0;
	st.param.f64 	[param0], %fd149;
	.param .b64 param1;
	st.param.f64 	[param1], 0dC000000000000000;
	.param .b64 retval0;
	call.uni (retval0), 
	__internal_accurate_pow, 
	(
	param0, 
	param1
	);
	ld.param.f64 	%fd310, [retval0];
	} // callseq 112
	setp.lt.s32 	%p140, %r50, 0;
	neg.f64 	%fd312, %fd310;
	selp.f64 	%fd313, %fd312, %fd310, %p87;
	selp.f64 	%fd314, %fd313, %fd310, %p140;
	setp.eq.f64 	%p141, %fd148, 0d0000000000000000;
	selp.b32 	%r205, %r50, 0, %p87;
	or.b32  	%r206, %r205, 2146435072;
	selp.b32 	%r207, %r206, %r205, %p86;
	mov.b32 	%r208, 0;
	mov.b64 	%fd315, {%r208, %r207};
	selp.f64 	%fd595, %fd315, %fd314, %p141;
	add.f64 	%fd316, %fd148, 0dC000000000000000;
	{
	.reg .b32 %temp; 
	mov.b64 	{%temp, %r209}, %fd316;
	}
	and.b32  	%r210, %r209, 2146435072;
	setp.ne.s32 	%p142, %r210, 2146435072;
	@%p142 bra 	$L__BB8_124;
	setp.nan.f64 	%p143, %fd148, %fd148;
	@%p143 bra 	$L__BB8_123;
	setp.neu.f64 	%p144, %fd149, 0d7FF0000000000000;
	@%p144 bra 	$L__BB8_124;
	or.b32  	%r211, %r31, -2147483648;
	selp.b32 	%r212, %r211, %r31, %p2;
	selp.b32 	%r213, %r212, %r31, %p140;
	mov.b32 	%r214, 0;
	mov.b64 	%fd595, {%r214, %r213};
	bra.uni 	$L__BB8_124;
$L__BB8_123:
	mov.f64 	%fd317, 0dC000000000000000;
	add.rn.f64 	%fd595, %fd148, %fd317;
$L__BB8_124:
	mul.lo.s32 	%r215, %r70, 3584;
	cvt.s64.s32 	%rd45, %r215;
	setp.eq.f64 	%p146, %fd148, 0d3FF0000000000000;
	selp.f64 	%fd318, 0d3FF0000000000000, %fd595, %p146;
	add.f64 	%fd319, %fd605, %fd112;
	add.f64 	%fd320, %fd319, %fd119;
	add.f64 	%fd321, %fd320, %fd126;
	add.f64 	%fd322, %fd321, %fd133;
	add.f64 	%fd323, %fd322, %fd140;
	add.f64 	%fd324, %fd323, %fd147;
	add.f64 	%fd605, %fd324, %fd318;
	sub.s64 	%rd46, %rd32, %rd97;
	setp.lt.u64 	%p147, %rd46, %rd45;
	add.s32 	%r524, %r524, 1;
	add.s64 	%rd96, %rd96, %rd45;
	mul.wide.s32 	%rd47, %r215, 8;
	add.s64 	%rd95, %rd95, %rd47;
	sub.s32 	%r523, %r523, %r215;
	@%p147 bra 	$L__BB8_158;
	bra.uni 	$L__BB8_88;
$L__BB8_125:
	setp.le.u64 	%p148, %rd32, %rd97;
	@%p148 bra 	$L__BB8_158;
	cvt.u32.u64 	%r216, %rd97;
	cvt.u32.u64 	%r217, %rd32;
	sub.s32 	%r53, %r217, %r216;
	setp.ge.s32 	%p149, %r28, %r53;
	@%p149 bra 	$L__BB8_158;
	cvt.u32.u64 	%r218, %rd17;
	not.b32 	%r219, %r28;
	add.s32 	%r221, %r219, %r217;
	mad.lo.s32 	%r222, %r1, 3584, %r218;
	sub.s32 	%r223, %r221, %r222;
	mul.lo.s32 	%r224, %r70, %r524;
	mad.lo.s32 	%r54, %r224, -3584, %r223;
	and.b32  	%r225, %r54, 1536;
	setp.eq.s32 	%p150, %r225, 1536;
	mov.u32 	%r527, %r28;
	@%p150 bra 	$L__BB8_135;
	cvt.u16.u32 	%rs1, %r523;
	shr.u16 	%rs2, %rs1, 9;
	add.s16 	%rs3, %rs2, 1;
	cvt.u32.u16 	%r226, %rs3;
	and.b32  	%r227, %r226, 3;
	neg.s32 	%r525, %r227;
	mov.u32 	%r527, %r28;
$L__BB8_129:
	.pragma "nounroll";
	setp.lt.s32 	%p151, %r29, 0;
	setp.eq.s32 	%p152, %r30, 1062207488;
	ld.global.f64 	%fd156, [%rd95];
	{
	.reg .b32 %temp; 
	mov.b64 	{%temp, %r58}, %fd156;
	}
	abs.f64 	%fd157, %fd156;
	{ // callseq 113, 0
	.param .b64 param0;
	st.param.f64 	[param0], %fd157;
	.param .b64 param1;
	st.param.f64 	[param1], 0dC000000000000000;
	.param .b64 retval0;
	call.uni (retval0), 
	__internal_accurate_pow, 
	(
	param0, 
	param1
	);
	ld.param.f64 	%fd326, [retval0];
	} // callseq 113
	setp.lt.s32 	%p154, %r58, 0;
	neg.f64 	%fd328, %fd326;
	selp.f64 	%fd329, %fd328, %fd326, %p152;
	selp.f64 	%fd330, %fd329, %fd326, %p154;
	setp.eq.f64 	%p155, %fd156, 0d0000000000000000;
	selp.b32 	%r228, %r58, 0, %p152;
	or.b32  	%r229, %r228, 2146435072;
	selp.b32 	%r230, %r229, %r228, %p151;
	mov.b32 	%r231, 0;
	mov.b64 	%fd331, {%r231, %r230};
	selp.f64 	%fd597, %fd331, %fd330, %p155;
	add.f64 	%fd332, %fd156, 0dC000000000000000;
	{
	.reg .b32 %temp; 
	mov.b64 	{%temp, %r232}, %fd332;
	}
	and.b32  	%r233, %r232, 2146435072;
	setp.ne.s32 	%p156, %r233, 2146435072;
	@%p156 bra 	$L__BB8_134;
	setp.nan.f64 	%p157, %fd156, %fd156;
	@%p157 bra 	$L__BB8_133;
	setp.neu.f64 	%p158, %fd157, 0d7FF0000000000000;
	@%p158 bra 	$L__BB8_134;
	setp.lt.s32 	%p159, %r58, 0;
	selp.b32 	%r234, %r32, %r31, %p2;
	selp.b32 	%r235, %r234, %r31, %p159;
	mov.b32 	%r236, 0;
	mov.b64 	%fd597, {%r236, %r235};
	bra.uni 	$L__BB8_134;
$L__BB8_133:
	mov.f64 	%fd333, 0dC000000000000000;
	add.rn.f64 	%fd597, %fd156, %fd333;
$L__BB8_134:
	setp.eq.f64 	%p160, %fd156, 0d3FF0000000000000;
	selp.f64 	%fd334, 0d3FF0000000000000, %fd597, %p160;
	add.f64 	%fd605, %fd605, %fd334;
	add.s32 	%r527, %r527, 512;
	add.s64 	%rd95, %rd95, 4096;
	add.s32 	%r525, %r525, 1;
	setp.ne.s32 	%p161, %r525, 0;
	@%p161 bra 	$L__BB8_129;
$L__BB8_135:
	setp.lt.u32 	%p162, %r54, 1536;
	@%p162 bra 	$L__BB8_158;
	cvt.u64.u32 	%rd48, %r527;
	add.s64 	%rd49, %rd48, %rd96;
	shl.b64 	%rd50, %rd49, 3;
	add.s64 	%rd51, %rd2, %rd50;
	add.s64 	%rd99, %rd51, 8192;
	selp.b32 	%r243, %r32, %r31, %p2;
$L__BB8_137:
	setp.lt.s32 	%p163, %r29, 0;
	setp.eq.s32 	%p164, %r30, 1062207488;
	ld.global.f64 	%fd166, [%rd99+-8192];
	{
	.reg .b32 %temp; 
	mov.b64 	{%temp, %r63}, %fd166;
	}
	abs.f64 	%fd167, %fd166;
	{ // callseq 114, 0
	.param .b64 param0;
	st.param.f64 	[param0], %fd167;
	.param .b64 param1;
	st.param.f64 	[param1], 0dC000000000000000;
	.param .b64 retval0;
	call.uni (retval0), 
	__internal_accurate_pow, 
	(
	param0, 
	param1
	);
	ld.param.f64 	%fd335, [retval0];
	} // callseq 114
	setp.lt.s32 	%p166, %r63, 0;
	neg.f64 	%fd337, %fd335;
	selp.f64 	%fd338, %fd337, %fd335, %p164;
	selp.f64 	%fd339, %fd338, %fd335, %p166;
	setp.eq.f64 	%p167, %fd166, 0d0000000000000000;
	selp.b32 	%r237, %r63, 0, %p164;
	or.b32  	%r238, %r237, 2146435072;
	selp.b32 	%r239, %r238, %r237, %p163;
	mov.b32 	%r240, 0;
	mov.b64 	%fd340, {%r240, %r239};
	selp.f64 	%fd601, %fd340, %fd339, %p167;
	add.f64 	%fd341, %fd166, 0dC000000000000000;
	{
	.reg .b32 %temp; 
	mov.b64 	{%temp, %r241}, %fd341;
	}
	and.b32  	%r242, %r241, 2146435072;
	setp.ne.s32 	%p168, %r242, 2146435072;
	@%p168 bra 	$L__BB8_142;
	setp.num.f64 	%p169, %fd166, %fd166;
	@%p169 bra 	$L__BB8_140;
	mov.f64 	%fd342, 0dC000000000000000;
	add.rn.f64 	%fd601, %fd166, %fd342;
	bra.uni 	$L__BB8_142;
$L__BB8_140:
	setp.neu.f64 	%p170, %fd167, 0d7FF0000000000000;
	@%p170 bra 	$L__BB8_142;
	setp.lt.s32 	%p171, %r63, 0;
	selp.b32 	%r244, %r243, %r31, %p171;
	mov.b32 	%r245, 0;
	mov.b64 	%fd601, {%r245, %r244};
$L__BB8_142:
	setp.lt.s32 	%p172, %r29, 0;
	setp.eq.s32 	%p173, %r30, 1062207488;
	setp.eq.f64 	%p175, %fd166, 0d3FF0000000000000;
	selp.f64 	%fd343, 0d3FF0000000000000, %fd601, %p175;
	add.f64 	%fd172, %fd605, %fd343;
	ld.global.f64 	%fd173, [%rd99+-4096];
	{
	.reg .b32 %temp; 
	mov.b64 	{%temp, %r64}, %fd173;
	}
	abs.f64 	%fd174, %fd173;
	{ // callseq 115, 0
	.param .b64 param0;
	st.param.f64 	[param0], %fd174;
	.param .b64 param1;
	st.param.f64 	[param1], 0dC000000000000000;
	.param .b64 retval0;
	call.uni (retval0), 
	__internal_accurate_pow, 
	(
	param0, 
	param1
	);
	ld.param.f64 	%fd344, [retval0];
	} // callseq 115
	setp.lt.s32 	%p176, %r64, 0;
	neg.f64 	%fd346, %fd344;
	selp.f64 	%fd347, %fd346, %fd344, %p173;
	selp.f64 	%fd348, %fd347, %fd344, %p176;
	setp.eq.f64 	%p177, %fd173, 0d0000000000000000;
	selp.b32 	%r246, %r64, 0, %p173;
	or.b32  	%r247, %r246, 2146435072;
	selp.b32 	%r248, %r247, %r246, %p172;
	mov.b32 	%r249, 0;
	mov.b64 	%fd349, {%r249, %r248};
	selp.f64 	%fd602, %fd349, %fd348, %p177;
	add.f64 	%fd350, %fd173, 0dC000000000000000;
	{
	.reg .b32 %temp; 
	mov.b64 	{%temp, %r250}, %fd350;
	}
	and.b32  	%r251, %r250, 2146435072;
	setp.ne.s32 	%p178, %r251, 2146435072;
	@%p178 bra 	$L__BB8_147;
	setp.nan.f64 	%p179, %fd173, %fd173;
	@%p179 bra 	$L__BB8_146;
	setp.neu.f64 	%p180, %fd174, 0d7FF0000000000000;
	@%p180 bra 	$L__BB8_147;
	setp.lt.s32 	%p181, %r64, 0;
	selp.b32 	%r253, %r243, %r31, %p181;
	mov.b32 	%r254, 0;
	mov.b64 	%fd602, {%r254, %r253};
	bra.uni 	$L__BB8_147;
$L__BB8_146:
	mov.f64 	%fd351, 0dC000000000000000;
	add.rn.f64 	%fd602, %fd173, %fd351;
$L__BB8_147:
	setp.lt.s32 	%p182, %r29, 0;
	setp.eq.s32 	%p183, %r30, 1062207488;
	setp.eq.f64 	%p185, %fd173, 0d3FF0000000000000;
	selp.f64 	%fd352, 0d3FF0000000000000, %fd602, %p185;
	add.f64 	%fd179, %fd172, %fd352;
	ld.global.f64 	%fd180, [%rd99];
	{
	.reg .b32 %temp; 
	mov.b64 	{%temp, %r65}, %fd180;
	}
	abs.f64 	%fd181, %fd180;
	{ // callseq 116, 0
	.param .b64 param0;
	st.param.f64 	[param0], %fd181;
	.param .b64 param1;
	st.param.f64 	[param1], 0dC000000000000000;
	.param .b64 retval0;
	call.uni (retval0), 
	__internal_accurate_pow, 
	(
	param0, 
	param1
	);
	ld.param.f64 	%fd353, [retval0];
	} // callseq 116
	setp.lt.s32 	%p186, %r65, 0;
	neg.f64 	%fd355, %fd353;
	selp.f64 	%fd356, %fd355, %fd353, %p183;
	selp.f64 	%fd357, %fd356, %fd353, %p186;
	setp.eq.f64 	%p187, %fd180, 0d0000000000000000;
	selp.b32 	%r255, %r65, 0, %p183;
	or.b32  	%r256, %r255, 2146435072;
	selp.b32 	%r257, %r256, %r255, %p182;
	mov.b32 	%r258, 0;
	mov.b64 	%fd358, {%r258, %r257};
	selp.f64 	%fd603, %fd358, %fd357, %p187;
	add.f64 	%fd359, %fd180, 0dC000000000000000;
	{
	.reg .b32 %temp; 
	mov.b64 	{%temp, %r259}, %fd359;
	}
	and.b32  	%r260, %r259, 2146435072;
	setp.ne.s32 	%p188, %r260, 2146435072;
	@%p188 bra 	$L__BB8_152;
	setp.nan.f64 	%p189, %fd180, %fd180;
	@%p189 bra 	$L__BB8_151;
	setp.neu.f64 	%p190, %fd181, 0d7FF0000000000000;
	@%p190 bra 	$L__BB8_152;
	setp.lt.s32 	%p191, %r65, 0;
	selp.b32 	%r262, %r243, %r31, %p191;
	mov.b32 	%r263, 0;
	mov.b64 	%fd603, {%r263, %r262};
	bra.uni 	$L__BB8_152;
$L__BB8_151:
	mov.f64 	%fd360, 0dC000000000000000;
	add.rn.f64 	%fd603, %fd180, %fd360;
$L__BB8_152:
	setp.lt.s32 	%p192, %r29, 0;
	setp.eq.s32 	%p193, %r30, 1062207488;
	setp.eq.f64 	%p195, %fd180, 0d3FF0000000000000;
	selp.f64 	%fd361, 0d3FF0000000000000, %fd603, %p195;
	add.f64 	%fd186, %fd179, %fd361;
	ld.global.f64 	%fd187, [%rd99+4096];
	{
	.reg .b32 %temp; 
	mov.b64 	{%temp, %r66}, %fd187;
	}
	abs.f64 	%fd188, %fd187;
	{ // callseq 117, 0
	.param .b64 param0;
	st.param.f64 	[param0], %fd188;
	.param .b64 param1;
	st.param.f64 	[param1], 0dC000000000000000;
	.param .b64 retval0;
	call.uni (retval0), 
	__internal_accurate_pow, 
	(
	param0, 
	param1
	);
	ld.param.f64 	%fd362, [retval0];
	} // callseq 117
	setp.lt.s32 	%p196, %r66, 0;
	neg.f64 	%fd364, %fd362;
	selp.f64 	%fd365, %fd364, %fd362, %p193;
	selp.f64 	%fd366, %fd365, %fd362, %p196;
	setp.eq.f64 	%p197, %fd187, 0d0000000000000000;
	selp.b32 	%r264, %r66, 0, %p193;
	or.b32  	%r265, %r264, 2146435072;
	selp.b32 	%r266, %r265, %r264, %p192;
	mov.b32 	%r267, 0;
	mov.b64 	%fd367, {%r267, %r266};
	selp.f64 	%fd604, %fd367, %fd366, %p197;
	add.f64 	%fd368, %fd187, 0dC000000000000000;
	{
	.reg .b32 %temp; 
	mov.b64 	{%temp, %r268}, %fd368;
	}
	and.b32  	%r269, %r268, 2146435072;
	setp.ne.s32 	%p198, %r269, 2146435072;
	@%p198 bra 	$L__BB8_157;
	setp.nan.f64 	%p199, %fd187, %fd187;
	@%p199 bra 	$L__BB8_156;
	setp.neu.f64 	%p200, %fd188, 0d7FF0000000000000;
	@%p200 bra 	$L__BB8_157;
	setp.lt.s32 	%p201, %r66, 0;
	selp.b32 	%r271, %r243, %r31, %p201;
	mov.b32 	%r272, 0;
	mov.b64 	%fd604, {%r272, %r271};
	bra.uni 	$L__BB8_157;
$L__BB8_156:
	mov.f64 	%fd369, 0dC000000000000000;
	add.rn.f64 	%fd604, %fd187, %fd369;
$L__BB8_157:
	setp.eq.f64 	%p202, %fd187, 0d3FF0000000000000;
	selp.f64 	%fd370, 0d3FF0000000000000, %fd604, %p202;
	add.f64 	%fd605, %fd186, %fd370;
	add.s32 	%r527, %r527, 2048;
	add.s64 	%rd99, %rd99, 16384;
	setp.lt.s32 	%p203, %r527, %r53;
	@%p203 bra 	$L__BB8_137;
$L__BB8_158:
	// begin inline asm
	mov.u32 %r273, %laneid;
	// end inline asm
	mov.b64 	%rd52, %fd605;
	mov.b64 	{%r275, %r280}, %rd52;
	mov.b32 	%r281, 1;
	mov.b32 	%r322, 31;
	mov.b32 	%r323, -1;
	// begin inline asm
	shfl.sync.down.b32 %r274, %r275, %r281, %r322, %r323;
	// end inline asm
	// begin inline asm
	shfl.sync.down.b32 %r279, %r280, %r281, %r322, %r323;
	// end inline asm
	mov.b64 	%rd53, {%r274, %r279};
	mov.b64 	%fd371, %rd53;
	setp.gt.s32 	%p204, %r273, 30;
	add.f64 	%fd372, %fd605, %fd371;
	selp.f64 	%fd373, %fd605, %fd372, %p204;
	mov.b64 	%rd54, %fd373;
	mov.b64 	{%r285, %r290}, %rd54;
	mov.b32 	%r291, 2;
	// begin inline asm
	shfl.sync.down.b32 %r284, %r285, %r291, %r322, %r323;
	// end inline asm
	// begin inline asm
	shfl.sync.down.b32 %r289, %r290, %r291, %r322, %r323;
	// end inline asm
	mov.b64 	%rd55, {%r284, %r289};
	mov.b64 	%fd374, %rd55;
	setp.gt.s32 	%p205, %r273, 29;
	add.f64 	%fd375, %fd373, %fd374;
	selp.f64 	%fd376, %fd373, %fd375, %p205;
	mov.b64 	%rd56, %fd376;
	mov.b64 	{%r295, %r300}, %rd56;
	mov.b32 	%r301, 4;
	// begin inline asm
	shfl.sync.down.b32 %r294, %r295, %r301, %r322, %r323;
	// end inline asm
	// begin inline asm
	shfl.sync.down.b32 %r299, %r300, %r301, %r322, %r323;
	// end inline asm
	mov.b64 	%rd57, {%r294, %r299};
	mov.b64 	%fd377, %rd57;
	setp.gt.s32 	%p206, %r273, 27;
	add.f64 	%fd378, %fd376, %fd377;
	selp.f64 	%fd379, %fd376, %fd378, %p206;
	mov.b64 	%rd58, %fd379;
	mov.b64 	{%r305, %r310}, %rd58;
	mov.b32 	%r311, 8;
	// begin inline asm
	shfl.sync.down.b32 %r304, %r305, %r311, %r322, %r323;
	// end inline asm
	// begin inline asm
	shfl.sync.down.b32 %r309, %r310, %r311, %r322, %r323;
	// end inline asm
	mov.b64 	%rd59, {%r304, %r309};
	mov.b64 	%fd380, %rd59;
	setp.gt.s32 	%p207, %r273, 23;
	add.f64 	%fd381, %fd379, %fd380;
	selp.f64 	%fd382, %fd379, %fd381, %p207;
	mov.b64 	%rd60, %fd382;
	mov.b64 	{%r315, %r320}, %rd60;
	mov.b32 	%r321, 16;
	// begin inline asm
	shfl.sync.down.b32 %r314, %r315, %r321, %r322, %r323;
	// end inline asm
	// begin inline asm
	shfl.sync.down.b32 %r319, %r320, %r321, %r322, %r323;
	// end inline asm
	mov.b64 	%rd61, {%r314, %r319};
	mov.b64 	%fd383, %rd61;
	setp.gt.s32 	%p208, %r273, 15;
	add.f64 	%fd195, %fd382, %fd383;
	selp.f64 	%fd606, %fd382, %fd195, %p208;
	setp.ne.s32 	%p209, %r273, 0;
	@%p209 bra 	$L__BB8_160;
	shr.u32 	%r324, %r28, 2;
	and.b32  	%r325, %r324, 248;
	mov.u32 	%r326, _ZZN3cub18CUB_300001_SM_10006detail6reduce18DeviceReduceKernelINS2_10policy_hubIdyN4cuda3std3__44plusIdEEE10Policy1000EN6thrust24THRUST_300001_SM_1000_NS6detail15normal_iteratorINSD_10device_ptrIdEEEEyS9_d9WeightSumEEvT0_PT3_T1_NS0_13GridEvenShareISN_EET2_T4_E12temp_storage;
	add.s32 	%r327, %r326, %r325;
	st.shared.f64 	[%r327+16], %fd195;
$L__BB8_160:
	bar.sync 	0;
	setp.ne.s32 	%p210, %r28, 0;
	@%p210 bra 	$L__BB8_162;
	ld.shared.f64 	%fd384, [_ZZN3cub18CUB_300001_SM_10006detail6reduce18DeviceReduceKernelINS2_10policy_hubIdyN4cuda3std3__44plusIdEEE10Policy1000EN6thrust24THRUST_300001_SM_1000_NS6detail15normal_iteratorINSD_10device_ptrIdEEEEyS9_d9WeightSumEEvT0_PT3_T1_NS0_13GridEvenShareISN_EET2_T4_E12temp_storage+24];
	add.f64 	%fd385, %fd606, %fd384;
	ld.shared.f64 	%fd386, [_ZZN3cub18CUB_300001_SM_10006detail6reduce18DeviceReduceKernelINS2_10policy_hubIdyN4cuda3std3__44plusIdEEE10Policy1000EN6thrust24THRUST_300001_SM_1000_NS6detail15normal_iteratorINSD_10device_ptrIdEEEEyS9_d9WeightSumEEvT0_PT3_T1_NS0_13GridEvenShareISN_EET2_T4_E12temp_storage+32];
	add.f64 	%fd387, %fd385, %fd386;
	ld.shared.f64 	%fd388, [_ZZN3cub18CUB_300001_SM_10006detail6reduce18DeviceReduceKernelINS2_10policy_hubIdyN4cuda3std3__44plusIdEEE10Policy1000EN6thrust24THRUST_300001_SM_1000_NS6detail15normal_iteratorINSD_10device_ptrIdEEEEyS9_d9WeightSumEEvT0_PT3_T1_NS0_13GridEvenShareISN_EET2_T4_E12temp_storage+40];
	add.f64 	%fd389, %fd387, %fd388;
	ld.shared.f64 	%fd390, [_ZZN3cub18CUB_300001_SM_10006detail6reduce18DeviceReduceKernelINS2_10policy_hubIdyN4cuda3std3__44plusIdEEE10Policy1000EN6thrust24THRUST_300001_SM_1000_NS6detail15normal_iteratorINSD_10device_ptrIdEEEEyS9_d9WeightSumEEvT0_PT3_T1_NS0_13GridEvenShareISN_EET2_T4_E12temp_storage+48];
	add.f64 	%fd391, %fd389, %fd390;
	ld.shared.f64 	%fd392, [_ZZN3cub18CUB_300001_SM_10006detail6reduce18DeviceReduceKernelINS2_10policy_hubIdyN4cuda3std3__44plusIdEEE10Policy1000EN6thrust24THRUST_300001_SM_1000_NS6detail15normal_iteratorINSD_10device_ptrIdEEEEyS9_d9WeightSumEEvT0_PT3_T1_NS0_13GridEvenShareISN_EET2_T4_E12temp_storage+56];
	add.f64 	%fd393, %fd391, %fd392;
	ld.shared.f64 	%fd394, [_ZZN3cub18CUB_300001_SM_10006detail6reduce18DeviceReduceKernelINS2_10policy_hubIdyN4cuda3std3__44plusIdEEE10Policy1000EN6thrust24THRUST_300001_SM_1000_NS6detail15normal_iteratorINSD_10device_ptrIdEEEEyS9_d9WeightSumEEvT0_PT3_T1_NS0_13GridEvenShareISN_EET2_T4_E12temp_storage+64];
	add.f64 	%fd395, %fd393, %fd394;
	ld.shared.f64 	%fd396, [_ZZN3cub18CUB_300001_SM_10006detail6reduce18DeviceReduceKernelINS2_10policy_hubIdyN4cuda3std3__44plusIdEEE10Policy1000EN6thrust24THRUST_300001_SM_1000_NS6detail15normal_iteratorINSD_10device_ptrIdEEEEyS9_d9WeightSumEEvT0_PT3_T1_NS0_13GridEvenShareISN_EET2_T4_E12temp_storage+72];
	add.f64 	%fd397, %fd395, %fd396;
	ld.shared.f64 	%fd398, [_ZZN3cub18CUB_300001_SM_10006detail6reduce18DeviceReduceKernelINS2_10policy_hubIdyN4cuda3std3__44plusIdEEE10Policy1000EN6thrust24THRUST_300001_SM_1000_NS6detail15normal_iteratorINSD_10device_ptrIdEEEEyS9_d9WeightSumEEvT0_PT3_T1_NS0_13GridEvenShareISN_EET2_T4_E12temp_storage+80];
	add.f64 	%fd399, %fd397, %fd398;
	ld.shared.f64 	%fd400, [_ZZN3cub18CUB_300001_SM_10006detail6reduce18DeviceReduceKernelINS2_10policy_hubIdyN4cuda3std3__44plusIdEEE10Policy1000EN6thrust24THRUST_300001_SM_1000_NS6detail15normal_iteratorINSD_10device_ptrIdEEEEyS9_d9WeightSumEEvT0_PT3_T1_NS0_13GridEvenShareISN_EET2_T4_E12temp_storage+88];
	add.f64 	%fd401, %fd399, %fd400;
	ld.shared.f64 	%fd402, [_ZZN3cub18CUB_300001_SM_10006detail6reduce18DeviceReduceKernelINS2_10policy_hubIdyN4cuda3std3__44plusIdEEE10Policy1000EN6thrust24THRUST_300001_SM_1000_NS6detail15normal_iteratorINSD_10device_ptrIdEEEEyS9_d9WeightSumEEvT0_PT3_T1_NS0_13GridEvenShareISN_EET2_T4_E12temp_storage+96];
	add.f64 	%fd403, %fd401, %fd402;
	ld.shared.f64 	%fd404, [_ZZN3cub18CUB_300001_SM_10006detail6reduce18DeviceReduceKernelINS2_10policy_hubIdyN4cuda3std3__44plusIdEEE10Policy1000EN6thrust24THRUST_300001_SM_1000_NS6detail15normal_iteratorINSD_10device_ptrIdEEEEyS9_d9WeightSumEEvT0_PT3_T1_NS0_13GridEvenShareISN_EET2_T4_E12temp_storage+104];
	add.f64 	%fd405, %fd403, %fd404;
	ld.shared.f64 	%fd406, [_ZZN3cub18CUB_300001_SM_10006detail6reduce18DeviceReduceKernelINS2_10policy_hubIdyN4cuda3std3__44plusIdEEE10Policy1000EN6thrust24THRUST_300001_SM_1000_NS6detail15normal_iteratorINSD_10device_ptrIdEEEEyS9_d9WeightSumEEvT0_PT3_T1_NS0_13GridEvenShareISN_EET2_T4_E12temp_storage+112];
	add.f64 	%fd407, %fd405, %fd406;
	ld.shared.f64 	%fd408, [_ZZN3cub18CUB_300001_SM_10006detail6reduce18DeviceReduceKernelINS2_10policy_hubIdyN4cuda3std3__44plusIdEEE10Policy1000EN6thrust24THRUST_300001_SM_1000_NS6detail15normal_iteratorINSD_10device_ptrIdEEEEyS9_d9WeightSumEEvT0_PT3_T1_NS0_13GridEvenShareISN_EET2_T4_E12temp_storage+120];
	add.f64 	%fd409, %fd407, %fd408;
	ld.shared.f64 	%fd410, [_ZZN3cub18CUB_300001_SM_10006detail6reduce18DeviceReduceKernelINS2_10policy_hubIdyN4cuda3std3__44plusIdEEE10Policy1000EN6thrust24THRUST_300001_SM_1000_NS6detail15normal_iteratorINSD_10device_ptrIdEEEEyS9_d9WeightSumEEvT0_PT3_T1_NS0_13GridEvenShareISN_EET2_T4_E12temp_storage+128];
	add.f64 	%fd411, %fd409, %fd410;
	ld.shared.f64 	%fd412, [_ZZN3cub18CUB_300001_SM_10006detail6reduce18DeviceReduceKernelINS2_10policy_hubIdyN4cuda3std3__44plusIdEEE10Policy1000EN6thrust24THRUST_300001_SM_1000_NS6detail15normal_iteratorINSD_10device_ptrIdEEEEyS9_d9WeightSumEEvT0_PT3_T1_NS0_13GridEvenShareISN_EET2_T4_E12temp_storage+136];
	add.f64 	%fd606, %fd411, %fd412;
$L__BB8_162:
	mov.u32 	%r517, %tid.x;
	setp.ne.s32 	%p314, %r517, 0;
	@%p314 bra 	$L__BB8_164;
	ld.param.u64 	%rd93, [_ZN3cub18CUB_300001_SM_10006detail6reduce18DeviceReduceKernelINS2_10policy_hubIdyN4cuda3std3__44plusIdEEE10Policy1000EN6thrust24THRUST_300001_SM_1000_NS6detail15normal_iteratorINSD_10device_ptrIdEEEEyS9_d9WeightSumEEvT0_PT3_T1_NS0_13GridEvenShareISN_EET2_T4__param_1];
	cvta.to.global.u64 	%rd90, %rd93;
	mul.wide.u32 	%rd91, %r1, 8;
	add.s64 	%rd92, %rd90, %rd91;
	st.global.f64 	[%rd92], %fd606;
$L__BB8_164:
	ret;

}
	// .globl	_ZN3cub18CUB_300001_SM_10006detail6reduce28DeviceReduceSingleTileKernelINS2_10policy_hubIdyN4cuda3std3__44plusIdEEE10Policy1000EPdSC_iS9_ddNS7_10__identityEEEvT0_T1_T2_T3_T4_T6_
.visible .entry _ZN3cub18CUB_300001_SM_10006detail6reduce28DeviceReduceSingleTileKernelINS2_10policy_hubIdyN4cuda3std3__44plusIdEEE10Policy1000EPdSC_iS9_ddNS7_10__identityEEEvT0_T1_T2_T3_T4_T6_(
	.param .u64 .ptr .align 1 _ZN3cub18CUB_300001_SM_10006detail6reduce28DeviceReduceSingleTileKernelINS2_10policy_hubIdyN4cuda3std3__44plusIdEEE10Policy1000EPdSC_iS9_ddNS7_10__identityEEEvT0_T1_T2_T3_T4_T6__param_0,
	.param .u64 .ptr .align 1 _ZN3cub18CUB_300001_SM_10006detail6reduce28DeviceReduceSingleTileKernelINS2_10policy_hubIdyN4cuda3std3__44plusIdEEE10Policy1000EPdSC_iS9_ddNS7_10__identityEEEvT0_T1_T2_T3_T4_T6__param_1,
	.param .u32 _ZN3cub18CUB_300001_SM_10006detail6reduce28DeviceReduceSingleTileKernelINS2_10policy_hubIdyN4cuda3std3__44plusIdEEE10Policy1000EPdSC_iS9_ddNS7_10__identityEEEvT0_T1_T2_T3_T4_T6__param_2,
	.param .align 1 .b8 _ZN3cub18CUB_300001_SM_10006detail6reduce28DeviceReduceSingleTileKernelINS2_10policy_hubIdyN4cuda3std3__44plusIdEEE10Policy1000EPdSC_iS9_ddNS7_10__identityEEEvT0_T1_T2_T3_T4_T6__param_3[1],
	.param .f64 _ZN3cub18CUB_300001_SM_10006detail6reduce28DeviceReduceSingleTileKernelINS2_10policy_hubIdyN4cuda3std3__44plusIdEEE10Policy1000EPdSC_iS9_ddNS7_10__identityEEEvT0_T1_T2_T3_T4_T6__param_4,
	.param .align 1 .b8 _ZN3cub18CUB_300001_SM_10006detail6reduce28DeviceReduceSingleTileKernelINS2_10policy_hubIdyN4cuda3std3__44plusIdEEE10Policy1000EPdSC_iS9_ddNS7_10__identityEEEvT0_T1_T2_T3_T4_T6__param_5[1]
)
.maxntid 512
.minnctapersm 1
{
	.reg .pred 	%p<58>;
	.reg .b32 	%r<238>;
	.reg .b64 	%rd<104>;
	.reg .b64 	%fd<232>;
	// demoted variable
	.shared .align 8 .b8 _ZZN3cub18CUB_300001_SM_10006detail6reduce28DeviceReduceSingleTileKernelINS2_10policy_hubIdyN4cuda3std3__44plusIdEEE10Policy1000EPdSC_iS9_ddNS7_10__identityEEEvT0_T1_T2_T3_T4_T6_E12temp_storage[152];
	ld.param.u64 	%rd8, [_ZN3cub18CUB_300001_SM_10006detail6reduce28DeviceReduceSingleTileKernelINS2_10policy_hubIdyN4cuda3std3__44plusIdEEE10Policy1000EPdSC_iS9_ddNS7_10__identityEEEvT0_T1_T2_T3_T4_T6__param_0];
	ld.param.u64 	%rd9, [_ZN3cub18CUB_300001_SM_10006detail6reduce28DeviceReduceSingleTileKernelINS2_10policy_hubIdyN4cuda3std3__44plusIdEEE10Policy1000EPdSC_iS9_ddNS7_10__identityEEEvT0_T1_T2_T3_T4_T6__param_1];
	ld.param.u32 	%r34, [_ZN3cub18CUB_300001_SM_10006detail6reduce28DeviceReduceSingleTileKernelINS2_10policy_hubIdyN4cuda3std3__44plusIdEEE10Policy1000EPdSC_iS9_ddNS7_10__identityEEEvT0_T1_T2_T3_T4_T6__param_2];
	ld.param.f64 	%fd30, [_ZN3cub18CUB_300001_SM_10006detail6reduce28DeviceReduceSingleTileKernelINS2_10policy_hubIdyN4cuda3std3__44plusIdEEE10Policy1000EPdSC_iS9_ddNS7_10__identityEEEvT0_T1_T2_T3_T4_T6__param_4];
	cvta.to.global.u64 	%rd1, %rd9;
	setp.ne.s32 	%p1, %r34, 0;
	@%p1 bra 	$L__BB9_3;
	mov.u32 	%r224, %tid.x;
	setp.ne.s32 	%p57, %r224, 0;
	@%p57 bra 	$L__BB9_39;
	st.global.f64 	[%rd1], %fd30;
	bra.uni 	$L__BB9_39;
$L__BB9_3:
	setp.gt.s32 	%p2, %r34, 3583;
	@%p2 bra 	$L__BB9_21;
	mov.u32 	%r1, %tid.x;
	setp.ge.s32 	%p19, %r1, %r34;
	mov.f64 	%fd223, 0d0000000000000000;
	mov.u32 	%r228, %r1;
	@%p19 bra 	$L__BB9_6;
	mul.wide.u32 	%rd69, %r1, 8;
	add.s64 	%rd68, %rd8, %rd69;
	// begin inline asm
	ld.global.nc.u64 %rd67, [%rd68];
	// end inline asm
	mov.b64 	%fd223, %rd67;
	add.s32 	%r228, %r1, 512;
$L__BB9_6:
	setp.ge.s32 	%p20, %r228, %r34;
	@%p20 bra 	$L__BB9_12;
	not.b32 	%r100, %r228;
	add.s32 	%r4, %r34, %r100;
	and.b32  	%r101, %r4, 1536;
	setp.eq.s32 	%p21, %r101, 1536;
	@%p21 bra 	$L__BB9_10;
	mul.wide.u32 	%rd70, %r228, 8;
	add.s64 	%rd102, %rd8, %rd70;
	shr.u32 	%r102, %r4, 9;
	add.s32 	%r103, %r102, 1;
	and.b32  	%r104, %r103, 3;
	neg.s32 	%r226, %r104;
$L__BB9_9:
	.pragma "nounroll";
	// begin inline asm
	ld.global.nc.u64 %rd71, [%rd102];
	// end inline asm
	mov.b64 	%fd109, %rd71;
	add.f64 	%fd223, %fd223, %fd109;
	add.s32 	%r228, %r228, 512;
	add.s64 	%rd102, %rd102, 4096;
	add.s32 	%r226, %r226, 1;
	setp.ne.s32 	%p22, %r226, 0;
	@%p22 bra 	$L__BB9_9;
$L__BB9_10:
	setp.lt.u32 	%p23, %r4, 1536;
	@%p23 bra 	$L__BB9_12;
$L__BB9_11:
	mul.wide.s32 	%rd81, %r228, 8;
	add.s64 	%rd74, %rd8, %rd81;
	// begin inline asm
	ld.global.nc.u64 %rd73, [%rd74];
	// end inline asm
	mov.b64 	%fd110, %rd73;
	add.f64 	%fd111, %fd223, %fd110;
	add.s64 	%rd76, %rd74, 4096;
	// begin inline asm
	ld.global.nc.u64 %rd75, [%rd76];
	// end inline asm
	mov.b64 	%fd112, %rd75;
	add.f64 	%fd113, %fd111, %fd112;
	add.s64 	%rd78, %rd74, 8192;
	// begin inline asm
	ld.global.nc.u64 %rd77, [%rd78];
	// end inline asm
	mov.b64 	%fd114, %rd77;
	add.f64 	%fd115, %fd113, %fd114;
	add.s64 	%rd80, %rd74, 12288;
	// begin inline asm
	ld.global.nc.u64 %rd79, [%rd80];
	// end inline asm
	mov.b64 	%fd116, %rd79;
	add.f64 	%fd223, %fd115, %fd116;
	add.s32 	%r228, %r228, 2048;
	setp.lt.s32 	%p24, %r228, %r34;
	@%p24 bra 	$L__BB9_11;
$L__BB9_12:
	setp.lt.s32 	%p25, %r34, 512;
	@%p25 bra 	$L__BB9_17;
	// begin inline asm
	mov.u32 %r168, %laneid;
	// end inline asm
	mov.b64 	%rd92, %fd223;
	mov.b64 	{%r170, %r175}, %rd92;
	mov.b32 	%r176, 1;
	mov.b32 	%r217, 31;
	mov.b32 	%r218, -1;
	// begin inline asm
	shfl.sync.down.b32 %r169, %r170, %r176, %r217, %r218;
	// end inline asm
	// begin inline asm
	shfl.sync.down.b32 %r174, %r175, %r176, %r217, %r218;
	// end inline asm
	mov.b64 	%rd93, {%r169, %r174};
	mov.b64 	%fd175, %rd93;
	setp.gt.s32 	%p49, %r168, 30;
	add.f64 	%fd176, %fd223, %fd175;
	selp.f64 	%fd177, %fd223, %fd176, %p49;
	mov.b64 	%rd94, %fd177;
	mov.b64 	{%r180, %r185}, %rd94;
	mov.b32 	%r186, 2;
	// begin inline asm
	shfl.sync.down.b32 %r179, %r180, %r186, %r217, %r218;
	// end inline asm
	// begin inline asm
	shfl.sync.down.b32 %r184, %r185, %r186, %r217, %r218;
	// end inline asm
	mov.b64 	%rd95, {%r179, %r184};
	mov.b64 	%fd178, %rd95;
	setp.gt.s32 	%p50, %r168, 29;
	add.f64 	%fd179, %fd177, %fd178;
	selp.f64 	%fd180, %fd177, %fd179, %p50;
	mov.b64 	%rd96, %fd180;
	mov.b64 	{%r190, %r195}, %rd96;
	mov.b32 	%r196, 4;
	// begin inline asm
	shfl.sync.down.b32 %r189, %r190, %r196, %r217, %r218;
	// end inline asm
	// begin inline asm
	shfl.sync.down.b32 %r194, %r195, %r196, %r217, %r218;
	// end inline asm
	mov.b64 	%rd97, {%r189, %r194};
	mov.b64 	%fd181, %rd97;
	setp.gt.s32 	%p51, %r168, 27;
	add.f64 	%fd182, %fd180, %fd181;
	selp.f64 	%fd183, %fd180, %fd182, %p51;
	mov.b64 	%rd98, %fd183;
	mov.b64 	{%r200, %r205}, %rd98;
	mov.b32 	%r206, 8;
	// begin inline asm
	shfl.sync.down.b32 %r199, %r200, %r206, %r217, %r218;
	// end inline asm
	// begin inline asm
	shfl.sync.down.b32 %r204, %r205, %r206, %r217, %r218;
	// end inline asm
	mov.b64 	%rd99, {%r199, %r204};
	mov.b64 	%fd184, %rd99;
	setp.gt.s32 	%p52, %r168, 23;
	add.f64 	%fd185, %fd183, %fd184;
	selp.f64 	%fd186, %fd183, %fd185, %p52;
	mov.b64 	%rd100, %fd186;
	mov.b64 	{%r210, %r215}, %rd100;
	mov.b32 	%r216, 16;
	// begin inline asm
	shfl.sync.down.b32 %r209, %r210, %r216, %r217, %r218;
	// end inline asm
	// begin inline asm
	shfl.sync.down.b32 %r214, %r215, %r216, %r217, %r218;
	// end inline asm
	mov.b64 	%rd101, {%r209, %r214};
	mov.b64 	%fd187, %rd101;
	setp.gt.s32 	%p53, %r168, 15;
	add.f64 	%fd10, %fd186, %fd187;
	selp.f64 	%fd231, %fd186, %fd10, %p53;
	setp.ne.s32 	%p54, %r168, 0;
	@%p54 bra 	$L__BB9_15;
	shr.u32 	%r219, %r1, 2;
	and.b32  	%r220, %r219, 248;
	mov.u32 	%r221, _ZZN3cub18CUB_300001_SM_10006detail6reduce28DeviceReduceSingleTileKernelINS2_10policy_hubIdyN4cuda3std3__44plusIdEEE10Policy1000EPdSC_iS9_ddNS7_10__identityEEEvT0_T1_T2_T3_T4_T6_E12temp_storage;
	add.s32 	%r222, %r221, %r220;
	st.shared.f64 	[%r222+16], %fd10;
$L__BB9_15:
	bar.sync 	0;
	setp.ne.s32 	%p55, %r1, 0;
	@%p55 bra 	$L__BB9_37;
	ld.shared.f64 	%fd188, [_ZZN3cub18CUB_300001_SM_10006detail6reduce28DeviceReduceSingleTileKernelINS2_10policy_hubIdyN4cuda3std3__44plusIdEEE10Policy1000EPdSC_iS9_ddNS7_10__identityEEEvT0_T1_T2_T3_T4_T6_E12temp_storage+24];
	add.f64 	%fd189, %fd231, %fd188;
	ld.shared.f64 	%fd190, [_ZZN3cub18CUB_300001_SM_10006detail6reduce28DeviceReduceSingleTileKernelINS2_10policy_hubIdyN4cuda3std3__44plusIdEEE10Policy1000EPdSC_iS9_ddNS7_10__identityEEEvT0_T1_T2_T3_T4_T6_E12temp_storage+32];
	add.f64 	%fd191, %fd189, %fd190;
	ld.shared.f64 	%fd192, [_ZZN3cub18CUB_300001_SM_10006detail6reduce28DeviceReduceSingleTileKernelINS2_10policy_hubIdyN4cuda3std3__44plusIdEEE10Policy1000EPdSC_iS9_ddNS7_10__identityEEEvT0_T1_T2_T3_T4_T6_E12temp_storage+40];
	add.f64 	%fd193, %fd191, %fd192;
	ld.shared.f64 	%fd194, [_ZZN3cub18CUB_300001_SM_10006detail6reduce28DeviceReduceSingleTileKernelINS2_10policy_hubIdyN4cuda3std3__44plusIdEEE10Policy1000EPdSC_iS9_ddNS7_10__identityEEEvT0_T1_T2_T3_T4_T6_E12temp_storage+48];
	add.f64 	%fd195, %fd193, %fd194;
	ld.shared.f64 	%fd196, [_ZZN3cub18CUB_300001_SM_10006detail6reduce28DeviceReduceSingleTileKernelINS2_10policy_hubIdyN4cuda3std3__44plusIdEEE10Policy1000EPdSC_iS9_ddNS7_10__identityEEEvT0_T1_T2_T3_T4_T6_E12temp_storage+56];
	add.f64 	%fd197, %fd195, %fd196;
	ld.shared.f64 	%fd198, [_ZZN3cub18CUB_300001_SM_10006detail6reduce28DeviceReduceSingleTileKernelINS2_10policy_hubIdyN4cuda3std3__44plusIdEEE10Policy1000EPdSC_iS9_ddNS7_10__identityEEEvT0_T1_T2_T3_T4_T6_E12temp_storage+64];
	add.f64 	%fd199, %fd197, %fd198;
	ld.shared.f64 	%fd200, [_ZZN3cub18CUB_300001_SM_10006detail6reduce28DeviceReduceSingleTileKernelINS2_10policy_hubIdyN4cuda3std3__44plusIdEEE10Policy1000EPdSC_iS9_ddNS7_10__identityEEEvT0_T1_T2_T3_T4_T6_E12temp_storage+72];
	add.f64 	%fd201, %fd199, %fd200;
	ld.shared.f64 	%fd202, [_ZZN3cub18CUB_300001_SM_10006detail6reduce28DeviceReduceSingleTileKernelINS2_10policy_hubIdyN4cuda3std3__44plusIdEEE10Policy1000EPdSC_iS9_ddNS7_10__identityEEEvT0_T1_T2_T3_T4_T6_E12temp_storage+80];
	add.f64 	%fd203, %fd201, %fd202;
	ld.shared.f64 	%fd204, [_ZZN3cub18CUB_300001_SM_10006detail6reduce28DeviceReduceSingleTileKernelINS2_10policy_hubIdyN4cuda3std3__44plusIdEEE10Policy1000EPdSC_iS9_ddNS7_10__identityEEEvT0_T1_T2_T3_T4_T6_E12temp_storage+88];
	add.f64 	%fd205, %fd203, %fd204;
	ld.shared.f64 	%fd206, [_ZZN3cub18CUB_300001_SM_10006detail6reduce28DeviceReduceSingleTileKernelINS2_10policy_hubIdyN4cuda3std3__44plusIdEEE10Policy1000EPdSC_iS9_ddNS7_10__identityEEEvT0_T1_T2_T3_T4_T6_E12temp_storage+96];
	add.f64 	%fd207, %fd205, %fd206;
	ld.shared.f64 	%fd208, [_ZZN3cub18CUB_300001_SM_10006detail6reduce28DeviceReduceSingleTileKernelINS2_10policy_hubIdyN4cuda3std3__44plusIdEEE10Policy1000EPdSC_iS9_ddNS7_10__identityEEEvT0_T1_T2_T3_T4_T6_E12temp_storage+104];
	add.f64 	%fd209, %fd207, %fd208;
	ld.shared.f64 	%fd210, [_ZZN3cub18CUB_300001_SM_10006detail6reduce28DeviceReduceSingleTileKernelINS2_10policy_hubIdyN4cuda3std3__44plusIdEEE10Policy1000EPdSC_iS9_ddNS7_10__identityEEEvT0_T1_T2_T3_T4_T6_E12temp_storage+112];
	add.f64 	%fd211, %fd209, %fd210;
	ld.shared.f64 	%fd212, [_ZZN3cub18CUB_300001_SM_10006detail6reduce28DeviceReduceSingleTileKernelINS2_10policy_hubIdyN4cuda3std3__44plusIdEEE10Policy1000EPdSC_iS9_ddNS7_10__identityEEEvT0_T1_T2_T3_T4_T6_E12temp_storage+120];
	add.f64 	%fd213, %fd211, %fd212;
	ld.shared.f64 	%fd214, [_ZZN3cub18CUB_300001_SM_10006detail6reduce28DeviceReduceSingleTileKernelINS2_10policy_hubIdyN4cuda3std3__44plusIdEEE10Policy1000EPdSC_iS9_ddNS7_10__identityEEEvT0_T1_T2_T3_T4_T6_E12temp_storage+128];
	add.f64 	%fd215, %fd213, %fd214;
	ld.shared.f64 	%fd216, [_ZZN3cub18CUB_300001_SM_10006detail6reduce28DeviceReduceSingleTileKernelINS2_10policy_hubIdyN4cuda3std3__44plusIdEEE10Policy1000EPdSC_iS9_ddNS7_10__identityEEEvT0_T1_T2_T3_T4_T6_E12temp_storage+136];
	add.f64 	%fd231, %fd215, %fd216;
	bra.uni 	$L__BB9_37;
$L__BB9_17:
	// begin inline asm
	mov.u32 %r105, %laneid;
	// end inline asm
	and.b32  	%r156, %r1, 992;
	add.s32 	%r157, %r156, 32;
	setp.gt.s32 	%p26, %r157, %r34;
	not.b32 	%r158, %r156;
	add.s32 	%r159, %r34, %r158;
	selp.b32 	%r154, %r159, 31, %p26;
	mov.b64 	%rd82, %fd223;
	mov.b64 	{%r107, %r112}, %rd82;
	mov.b32 	%r113, 1;
	mov.b32 	%r155, -1;
	// begin inline asm
	shfl.sync.down.b32 %r106, %r107, %r113, %r154, %r155;
	// end inline asm
	// begin inline asm
	shfl.sync.down.b32 %r111, %r112, %r113, %r154, %r155;
	// end inline asm
	mov.b64 	%rd83, {%r106, %r111};
	mov.b64 	%fd117, %rd83;
	setp.lt.s32 	%p27, %r105, %r154;
	add.f64 	%fd118, %fd223, %fd117;
	selp.f64 	%fd119, %fd118, %fd223, %p27;
	mov.b64 	%rd84, %fd119;
	mov.b64 	{%r117, %r122}, %rd84;
	mov.b32 	%r123, 2;
	// begin inline asm
	shfl.sync.down.b32 %r116, %r117, %r123, %r154, %r155;
	// end inline asm
	// begin inline asm
	shfl.sync.down.b32 %r121, %r122, %r123, %r154, %r155;
	// end inline asm
	mov.b64 	%rd85, {%r116, %r121};
	mov.b64 	%fd120, %rd85;
	add.s32 	%r160, %r105, 2;
	setp.gt.s32 	%p28, %r160, %r154;
	add.f64 	%fd121, %fd119, %fd120;
	selp.f64 	%fd122, %fd119, %fd121, %p28;
	mov.b64 	%rd86, %fd122;
	mov.b64 	{%r127, %r132}, %rd86;
	mov.b32 	%r133, 4;
	// begin inline asm
	shfl.sync.down.b32 %r126, %r127, %r133, %r154, %r155;
	// end inline asm
	// begin inline asm
	shfl.sync.down.b32 %r131, %r132, %r133, %r154, %r155;
	// end inline asm
	mov.b64 	%rd87, {%r126, %r131};
	mov.b64 	%fd123, %rd87;
	add.s32 	%r161, %r105, 4;
	setp.gt.s32 	%p29, %r161, %r154;
	add.f64 	%fd124, %fd122, %fd123;
	selp.f64 	%fd125, %fd122, %fd124, %p29;
	mov.b64 	%rd88, %fd125;
	mov.b64 	{%r137, %r142}, %rd88;
	mov.b32 	%r143, 8;
	// begin inline asm
	shfl.sync.down.b32 %r136, %r137, %r143, %r154, %r155;
	// end inline asm
	// begin inline asm
	shfl.sync.down.b32 %r141, %r142, %r143, %r154, %r155;
	// end inline asm
	mov.b64 	%rd89, {%r136, %r141};
	mov.b64 	%fd126, %rd89;
	add.s32 	%r162, %r105, 8;
	setp.gt.s32 	%p30, %r162, %r154;
	add.f64 	%fd127, %fd125, %fd126;
	selp.f64 	%fd128, %fd125, %fd127, %p30;
	mov.b64 	%rd90, %fd128;
	mov.b64 	{%r147, %r152}, %rd90;
	mov.b32 	%r153, 16;
	// begin inline asm
	shfl.sync.down.b32 %r146, %r147, %r153, %r154, %r155;
	// end inline asm
	// begin inline asm
	shfl.sync.down.b32 %r151, %r152, %r153, %r154, %r155;
	// end inline asm
	mov.b64 	%rd91, {%r146, %r151};
	mov.b64 	%fd129, %rd91;
	add.s32 	%r163, %r105, 16;
	setp.gt.s32 	%p31, %r163, %r154;
	add.f64 	%fd130, %fd128, %fd129;
	selp.f64 	%fd231, %fd128, %fd130, %p31;
	setp.ne.s32 	%p32, %r105, 0;
	@%p32 bra 	$L__BB9_19;
	shr.u32 	%r164, %r1, 2;
	and.b32  	%r165, %r164, 248;
	mov.u32 	%r166, _ZZN3cub18CUB_300001_SM_10006detail6reduce28DeviceReduceSingleTileKernelINS2_10policy_hubIdyN4cuda3std3__44plusIdEEE10Policy1000EPdSC_iS9_ddNS7_10__identityEEEvT0_T1_T2_T3_T4_T6_E12temp_storage;
	add.s32 	%r167, %r166, %r165;
	st.shared.f64 	[%r167+16], %fd231;
$L__BB9_19:
	bar.sync 	0;
	setp.ne.s32 	%p33, %r1, 0;
	@%p33 bra 	$L__BB9_37;
	setp.gt.s32 	%p34, %r34, 32;
	ld.shared.f64 	%fd131, [_ZZN3cub18CUB_300001_SM_10006detail6reduce28DeviceReduceSingleTileKernelINS2_10policy_hubIdyN4cuda3std3__44plusIdEEE10Policy1000EPdSC_iS9_ddNS7_10__identityEEEvT0_T1_T2_T3_T4_T6_E12temp_storage+24];
	add.f64 	%fd132, %fd231, %fd131;
	selp.f64 	%fd133, %fd132, %fd231, %p34;
	setp.gt.s32 	%p35, %r34, 64;
	ld.shared.f64 	%fd134, [_ZZN3cub18CUB_300001_SM_10006detail6reduce28DeviceReduceSingleTileKernelINS2_10policy_hubIdyN4cuda3std3__44plusIdEEE10Policy1000EPdSC_iS9_ddNS7_10__identityEEEvT0_T1_T2_T3_T4_T6_E12temp_storage+32];
	add.f64 	%fd135, %fd134, %fd133;
	selp.f64 	%fd136, %fd135, %fd133, %p35;
	setp.gt.s32 	%p36, %r34, 96;
	ld.shared.f64 	%fd137, [_ZZN3cub18CUB_300001_SM_10006detail6reduce28DeviceReduceSingleTileKernelINS2_10policy_hubIdyN4cuda3std3__44plusIdEEE10Policy1000EPdSC_iS9_ddNS7_10__identityEEEvT0_T1_T2_T3_T4_T6_E12temp_storage+40];
	add.f64 	%fd138, %fd137, %fd136;
	selp.f64 	%fd139, %fd138, %fd136, %p36;
	setp.gt.s32 	%p37, %r34, 128;
	ld.shared.f64 	%fd140, [_ZZN3cub18CUB_300001_SM_10006detail6reduce28DeviceReduceSingleTileKernelINS2_10policy_hubIdyN4cuda3std3__44plusIdEEE10Policy1000EPdSC_iS9_ddNS7_10__identityEEEvT0_T1_T2_T3_T4_T6_E12temp_storage+48];
	add.f64 	%fd141, %fd140, %fd139;
	selp.f64 	%fd142, %fd141, %fd139, %p37;
	setp.gt.s32 	%p38, %r34, 160;
	ld.shared.f64 	%fd143, [_ZZN3cub18CUB_300001_SM_10006detail6reduce28DeviceReduceSingleTileKernelINS2_10policy_hubIdyN4cuda3std3__44plusIdEEE10Policy1000EPdSC_iS9_ddNS7_10__identityEEEvT0_T1_T2_T3_T4_T6_E12temp_storage+56];
	add.f64 	%fd144, %fd143, %fd142;
	selp.f64 	%fd145, %fd144, %fd142, %p38;
	setp.gt.s32 	%p39, %r34, 192;
	ld.shared.f64 	%fd146, [_ZZN3cub18CUB_300001_SM_10006detail6reduce28DeviceReduceSingleTileKernelINS2_10policy_hubIdyN4cuda3std3__44plusIdEEE10Policy1000EPdSC_iS9_ddNS7_10__identityEEEvT0_T1_T2_T3_T4_T6_E12temp_storage+64];
	add.f64 	%fd147, %fd146, %fd145;
	selp.f64 	%fd148, %fd147, %fd145, %p39;
	setp.gt.s32 	%p40, %r34, 224;
	ld.shared.f64 	%fd149, [_ZZN3cub18CUB_300001_SM_10006detail6reduce28DeviceReduceSingleTileKernelINS2_10policy_hubIdyN4cuda3std3__44plusIdEEE10Policy1000EPdSC_iS9_ddNS7_10__identityEEEvT0_T1_T2_T3_T4_T6_E12temp_storage+72];
	add.f64 	%fd150, %fd149, %fd148;
	selp.f64 	%fd151, %fd150, %fd148, %p40;
	setp.gt.s32 	%p41, %r34, 256;
	ld.shared.f64 	%fd152, [_ZZN3cub18CUB_300001_SM_10006detail6reduce28DeviceReduceSingleTileKernelINS2_10policy_hubIdyN4cuda3std3__44plusIdEEE10Policy1000EPdSC_iS9_ddNS7_10__identityEEEvT0_T1_T2_T3_T4_T6_E12temp_storage+80];
	add.f64 	%fd153, %fd152, %fd151;
	selp.f64 	%fd154, %fd153, %fd151, %p41;
	setp.gt.s32 	%p42, %r34, 288;
	ld.shared.f64 	%fd155, [_ZZN3cub18CUB_300001_SM_10006detail6reduce28DeviceReduceSingleTileKernelINS2_10policy_hubIdyN4cuda3std3__44plusIdEEE10Policy1000EPdSC_iS9_ddNS7_10__identityEEEvT0_T1_T2_T3_T4_T6_E12temp_storage+88];
	add.f64 	%fd156, %fd155, %fd154;
	selp.f64 	%fd157, %fd156, %fd154, %p42;
	setp.gt.s32 	%p43, %r34, 320;
	ld.shared.f64 	%fd158, [_ZZN3cub18CUB_300001_SM_10006detail6reduce28DeviceReduceSingleTileKernelINS2_10policy_hubIdyN4cuda3std3__44plusIdEEE10Policy1000EPdSC_iS9_ddNS7_10__identityEEEvT0_T1_T2_T3_T4_T6_E12temp_storage+96];
	add.f64 	%fd159, %fd158, %fd157;
	selp.f64 	%fd160, %fd159, %fd157, %p43;
	setp.gt.s32 	%p44, %r34, 352;
	ld.shared.f64 	%fd161, [_ZZN3cub18CUB_300001_SM_10006detail6reduce28DeviceReduceSingleTileKernelINS2_10policy_hubIdyN4cuda3std3__44plusIdEEE10Policy1000EPdSC_iS9_ddNS7_10__identityEEEvT0_T1_T2_T3_T4_T6_E12temp_storage+104];
	add.f64 	%fd162, %fd161, %fd160;
	selp.f64 	%fd163, %fd162, %fd160, %p44;
	setp.gt.s32 	%p45, %r34, 384;
	ld.shared.f64 	%fd164, [_ZZN3cub18CUB_300001_SM_10006detail6reduce28DeviceReduceSingleTileKernelINS2_10policy_hubIdyN4cuda3std3__44plusIdEEE10Policy1000EPdSC_iS9_ddNS7_10__identityEEEvT0_T1_T2_T3_T4_T6_E12temp_storage+112];
	add.f64 	%fd165, %fd164, %fd163;
	selp.f64 	%fd166, %fd165, %fd163, %p45;
	setp.gt.s32 	%p46, %r34, 416;
	ld.shared.f64 	%fd167, [_ZZN3cub18CUB_300001_SM_10006detail6reduce28DeviceReduceSingleTileKernelINS2_10policy_hubIdyN4cuda3std3__44plusIdEEE10Policy1000EPdSC_iS9_ddNS7_10__identityEEEvT0_T1_T2_T3_T4_T6_E12temp_storage+120];
	add.f64 	%fd168, %fd167, %fd166;
	selp.f64 	%fd169, %fd168, %fd166, %p46;
	setp.gt.s32 	%p47, %r34, 448;
	ld.shared.f64 	%fd170, [_ZZN3cub18CUB_300001_SM_10006detail6reduce28DeviceReduceSingleTileKernelINS2_10policy_hubIdyN4cuda3std3__44plusIdEEE10Policy1000EPdSC_iS9_ddNS7_10__identityEEEvT0_T1_T2_T3_T4_T6_E12temp_storage+128];
	add.f64 	%fd171, %fd170, %fd169;
	selp.f64 	%fd172, %fd171, %fd169, %p47;
	setp.gt.s32 	%p48, %r34, 480;
	ld.shared.f64 	%fd173, [_ZZN3cub18CUB_300001_SM_10006detail6reduce28DeviceReduceSingleTileKernelINS2_10policy_hubIdyN4cuda3std3__44plusIdEEE10Policy1000EPdSC_iS9_ddNS7_10__identityEEEvT0_T1_T2_T3_T4_T6_E12temp_storage+136];
	add.f64 	%fd174, %fd173, %fd172;
	selp.f64 	%fd231, %fd174, %fd172, %p48;
	bra.uni 	$L__BB9_37;
$L__BB9_21:
	mov.u32 	%r13, %tid.x;
	mul.wide.u32 	%rd24, %r13, 8;
	add.s64 	%rd11, %rd8, %rd24;
	// begin inline asm
	ld.global.nc.u64 %rd10, [%rd11];
	// end inline asm
	mov.b64 	%fd31, %rd10;
	add.s64 	%rd13, %rd11, 4096;
	// begin inline asm
	ld.global.nc.u64 %rd12, [%rd13];
	// end inline asm
	mov.b64 	%fd32, %rd12;
	add.s64 	%rd15, %rd11, 8192;
	// begin inline asm
	ld.global.nc.u64 %rd14, [%rd15];
	// end inline asm
	mov.b64 	%fd33, %rd14;
	add.s64 	%rd17, %rd11, 12288;
	// begin inline asm
	ld.global.nc.u64 %rd16, [%rd17];
	// end inline asm
	mov.b64 	%fd34, %rd16;
	add.s64 	%rd19, %rd11, 16384;
	// begin inline asm
	ld.global.nc.u64 %rd18, [%rd19];
	// end inline asm
	mov.b64 	%fd35, %rd18;
	add.s64 	%rd21, %rd11, 20480;
	// begin inline asm
	ld.global.nc.u64 %rd20, [%rd21];
	// end inline asm
	mov.b64 	%fd36, %rd20;
	add.s64 	%rd23, %rd11, 24576;
	// begin inline asm
	ld.global.nc.u64 %rd22, [%rd23];
	// end inline asm
	mov.b64 	%fd37, %rd22;
	add.f64 	%fd38, %fd31, %fd32;
	add.f64 	%fd39, %fd38, %fd33;
	add.f64 	%fd40, %fd39, %fd34;
	add.f64 	%fd41, %fd40, %fd35;
	add.f64 	%fd42, %fd41, %fd36;
	add.f64 	%fd230, %fd42, %fd37;
	setp.lt.u32 	%p3, %r34, 7168;
	mov.b32 	%r231, 3584;
	@%p3 bra 	$L__BB9_25;
	add.s32 	%r14, %r34, -3584;
	mov.b32 	%r231, 3584;
$L__BB9_23:
	add.s32 	%r37, %r231, %r13;
	mul.wide.u32 	%rd39, %r37, 8;
	add.s64 	%rd26, %rd8, %rd39;
	// begin inline asm
	ld.global.nc.u64 %rd25, [%rd26];
	// end inline asm
	mov.b64 	%fd43, %rd25;
	add.s64 	%rd28, %rd26, 4096;
	// begin inline asm
	ld.global.nc.u64 %rd27, [%rd28];
	// end inline asm
	mov.b64 	%fd44, %rd27;
	add.s64 	%rd30, %rd26, 8192;
	// begin inline asm
	ld.global.nc.u64 %rd29, [%rd30];
	// end inline asm
	mov.b64 	%fd45, %rd29;
	add.s64 	%rd32, %rd26, 12288;
	// begin inline asm
	ld.global.nc.u64 %rd31, [%rd32];
	// end inline asm
	mov.b64 	%fd46, %rd31;
	add.s64 	%rd34, %rd26, 16384;
	// begin inline asm
	ld.global.nc.u64 %rd33, [%rd34];
	// end inline asm
	mov.b64 	%fd47, %rd33;
	add.s64 	%rd36, %rd26, 20480;
	// begin inline asm
	ld.global.nc.u64 %rd35, [%rd36];
	// end inline asm
	mov.b64 	%fd48, %rd35;
	add.s64 	%rd38, %rd26, 24576;
	// begin inline asm
	ld.global.nc.u64 %rd37, [%rd38];
	// end inline asm
	mov.b64 	%fd49, %rd37;
	add.f64 	%fd50, %fd230, %fd43;
	add.f64 	%fd51, %fd50, %fd44;
	add.f64 	%fd52, %fd51, %fd45;
	add.f64 	%fd53, %fd52, %fd46;
	add.f64 	%fd54, %fd53, %fd47;
	add.f64 	%fd55, %fd54, %fd48;
	add.f64 	%fd230, %fd55, %fd49;
	sub.s32 	%r38, %r34, %r231;
	setp.lt.s32 	%p4, %r38, 3584;
	@%p4 bra 	$L__BB9_33;
	add.s32 	%r231, %r231, 3584;
	setp.le.s32 	%p5, %r231, %r14;
	@%p5 bra 	$L__BB9_23;
$L__BB9_25:
	setp.le.s32 	%p6, %r34, %r231;
	@%p6 bra 	$L__BB9_33;
	sub.s32 	%r18, %r34, %r231;
	setp.ge.s32 	%p7, %r13, %r18;
	@%p7 bra 	$L__BB9_33;
	not.b32 	%r39, %r13;
	add.s32 	%r40, %r34, %r39;
	sub.s32 	%r19, %r40, %r231;
	and.b32  	%r41, %r19, 1536;
	setp.eq.s32 	%p8, %r41, 1536;
	mov.u32 	%r235, %r13;
	@%p8 bra 	$L__BB9_30;
	add.s32 	%r233, %r13, %r231;
	shr.u32 	%r42, %r19, 9;
	add.s32 	%r43, %r42, 1;
	and.b32  	%r44, %r43, 3;
	neg.s32 	%r232, %r44;
	mov.u32 	%r235, %r13;
$L__BB9_29:
	.pragma "nounroll";
	mul.wide.u32 	%rd42, %r233, 8;
	add.s64 	%rd41, %rd8, %rd42;
	// begin inline asm
	ld.global.nc.u64 %rd40, [%rd41];
	// end inline asm
	mov.b64 	%fd57, %rd40;
	add.f64 	%fd230, %fd230, %fd57;
	add.s32 	%r235, %r235, 512;
	add.s32 	%r233, %r233, 512;
	add.s32 	%r232, %r232, 1;
	setp.ne.s32 	%p9, %r232, 0;
	@%p9 bra 	$L__BB9_29;
$L__BB9_30:
	setp.lt.u32 	%p10, %r19, 1536;
	@%p10 bra 	$L__BB9_33;
	cvt.u64.u32 	%rd43, %r235;
	cvt.u64.u32 	%rd44, %r231;
	add.s64 	%rd45, %rd43, %rd44;
	shl.b64 	%rd46, %rd45, 3;
	add.s64 	%rd47, %rd46, %rd8;
	add.s64 	%rd103, %rd47, 8192;
	add.s32 	%r236, %r235, %r231;
$L__BB9_32:
	mul.wide.u32 	%rd56, %r236, 8;
	add.s64 	%rd49, %rd8, %rd56;
	// begin inline asm
	ld.global.nc.u64 %rd48, [%rd49];
	// end inline asm
	mov.b64 	%fd58, %rd48;
	add.f64 	%fd59, %fd230, %fd58;
	add.s64 	%rd51, %rd103, -4096;
	// begin inline asm
	ld.global.nc.u64 %rd50, [%rd51];
	// end inline asm
	mov.b64 	%fd60, %rd50;
	add.f64 	%fd61, %fd59, %fd60;
	// begin inline asm
	ld.global.nc.u64 %rd52, [%rd103];
	// end inline asm
	mov.b64 	%fd62, %rd52;
	add.f64 	%fd63, %fd61, %fd62;
	add.s64 	%rd55, %rd103, 4096;
	// begin inline asm
	ld.global.nc.u64 %rd54, [%rd55];
	// end inline asm
	mov.b64 	%fd64, %rd54;
	add.f64 	%fd230, %fd63, %fd64;
	add.s32 	%r235, %r235, 2048;
	add.s64 	%rd103, %rd103, 16384;
	add.s32 	%r236, %r236, 2048;
	setp.lt.s32 	%p11, %r235, %r18;
	@%p11 bra 	$L__BB9_32;
$L__BB9_33:
	// begin inline asm
	mov.u32 %r45, %laneid;
	// end inline asm
	mov.b64 	%rd57, %fd230;
	mov.b64 	{%r47, %r52}, %rd57;
	mov.b32 	%r53, 1;
	mov.b32 	%r94, 31;
	mov.b32 	%r95, -1;
	// begin inline asm
	shfl.sync.down.b32 %r46, %r47, %r53, %r94, %r95;
	// end inline asm
	// begin inline asm
	shfl.sync.down.b32 %r51, %r52, %r53, %r94, %r95;
	// end inline asm
	mov.b64 	%rd58, {%r46, %r51};
	mov.b64 	%fd65, %rd58;
	setp.gt.s32 	%p12, %r45, 30;
	add.f64 	%fd66, %fd230, %fd65;
	selp.f64 	%fd67, %fd230, %fd66, %p12;
	mov.b64 	%rd59, %fd67;
	mov.b64 	{%r57, %r62}, %rd59;
	mov.b32 	%r63, 2;
	// begin inline asm
	shfl.sync.down.b32 %r56, %r57, %r63, %r94, %r95;
	// end inline asm
	// begin inline asm
	shfl.sync.down.b32 %r61, %r62, %r63, %r94, %r95;
	// end inline asm
	mov.b64 	%rd60, {%r56, %r61};
	mov.b64 	%fd68, %rd60;
	setp.gt.s32 	%p13, %r45, 29;
	add.f64 	%fd69, %fd67, %fd68;
	selp.f64 	%fd70, %fd67, %fd69, %p13;
	mov.b64 	%rd61, %fd70;
	mov.b64 	{%r67, %r72}, %rd61;
	mov.b32 	%r73, 4;
	// begin inline asm
	shfl.sync.down.b32 %r66, %r67, %r73, %r94, %r95;
	// end inline asm
	// begin inline asm
	shfl.sync.down.b32 %r71, %r72, %r73, %r94, %r95;
	// end inline asm
	mov.b64 	%rd62, {%r66, %r71};
	mov.b64 	%fd71, %rd62;
	setp.gt.s32 	%p14, %r45, 27;
	add.f64 	%fd72, %fd70, %fd71;
	selp.f64 	%fd73, %fd70, %fd72, %p14;
	mov.b64 	%rd63, %fd73;
	mov.b64 	{%r77, %r82}, %rd63;
	mov.b32 	%r83, 8;
	// begin inline asm
	shfl.sync.down.b32 %r76, %r77, %r83, %r94, %r95;
	// end inline asm
	// begin inline asm
	shfl.sync.down.b32 %r81, %r82, %r83, %r94, %r95;
	// end inline asm
	mov.b64 	%rd64, {%r76, %r81};
	mov.b64 	%fd74, %rd64;
	setp.gt.s32 	%p15, %r45, 23;
	add.f64 	%fd75, %fd73, %fd74;
	selp.f64 	%fd76, %fd73, %fd75, %p15;
	mov.b64 	%rd65, %fd76;
	mov.b64 	{%r87, %r92}, %rd65;
	mov.b32 	%r93, 16;
	// begin inline asm
	shfl.sync.down.b32 %r86, %r87, %r93, %r94, %r95;
	// end inline asm
	// begin inline asm
	shfl.sync.down.b32 %r91, %r92, %r93, %r94, %r95;
	// end inline asm
	mov.b64 	%rd66, {%r86, %r91};
	mov.b64 	%fd77, %rd66;
	setp.gt.s32 	%p16, %r45, 15;
	add.f64 	%fd26, %fd76, %fd77;
	selp.f64 	%fd231, %fd76, %fd26, %p16;
	setp.ne.s32 	%p17, %r45, 0;
	@%p17 bra 	$L__BB9_35;
	shr.u32 	%r96, %r13, 2;
	and.b32  	%r97, %r96, 248;
	mov.u32 	%r98, _ZZN3cub18CUB_300001_SM_10006detail6reduce28DeviceReduceSingleTileKernelINS2_10policy_hubIdyN4cuda3std3__44plusIdEEE10Policy1000EPdSC_iS9_ddNS7_10__identityEEEvT0_T1_T2_T3_T4_T6_E12temp_storage;
	add.s32 	%r99, %r98, %r97;
	st.shared.f64 	[%r99+16], %fd26;
$L__BB9_35:
	bar.sync 	0;
	setp.ne.s32 	%p18, %r13, 0;
	@%p18 bra 	$L__BB9_37;
	ld.shared.f64 	%fd78, [_ZZN3cub18CUB_300001_SM_10006detail6reduce28DeviceReduceSingleTileKernelINS2_10policy_hubIdyN4cuda3std3__44plusIdEEE10Policy1000EPdSC_iS9_ddNS7_10__identityEEEvT0_T1_T2_T3_T4_T6_E12temp_storage+24];
	add.f64 	%fd79, %fd231, %fd78;
	ld.shared.f64 	%fd80, [_ZZN3cub18CUB_300001_SM_10006detail6reduce28DeviceReduceSingleTileKernelINS2_10policy_hubIdyN4cuda3std3__44plusIdEEE10Policy1000EPdSC_iS9_ddNS7_10__identityEEEvT0_T1_T2_T3_T4_T6_E12temp_storage+32];
	add.f64 	%fd81, %fd79, %fd80;
	ld.shared.f64 	%fd82, [_ZZN3cub18CUB_300001_SM_10006detail6reduce28DeviceReduceSingleTileKernelINS2_10policy_hubIdyN4cuda3std3__44plusIdEEE10Policy1000EPdSC_iS9_ddNS7_10__identityEEEvT0_T1_T2_T3_T4_T6_E12temp_storage+40];
	add.f64 	%fd83, %fd81, %fd82;
	ld.shared.f64 	%fd84, [_ZZN3cub18CUB_300001_SM_10006detail6reduce28DeviceReduceSingleTileKernelINS2_10policy_hubIdyN4cuda3std3__44plusIdEEE10Policy1000EPdSC_iS9_ddNS7_10__identityEEEvT0_T1_T2_T3_T4_T6_E12temp_storage+48];
	add.f64 	%fd85, %fd83, %fd84;
	ld.shared.f64 	%fd86, [_ZZN3cub18CUB_300001_SM_10006detail6reduce28DeviceReduceSingleTileKernelINS2_10policy_hubIdyN4cuda3std3__44plusIdEEE10Policy1000EPdSC_iS9_ddNS7_10__identityEEEvT0_T1_T2_T3_T4_T6_E12temp_storage+56];
	add.f64 	%fd87, %fd85, %fd86;
	ld.shared.f64 	%fd88, [_ZZN3cub18CUB_300001_SM_10006detail6reduce28DeviceReduceSingleTileKernelINS2_10policy_hubIdyN4cuda3std3__44plusIdEEE10Policy1000EPdSC_iS9_ddNS7_10__identityEEEvT0_T1_T2_T3_T4_T6_E12temp_storage+64];
	add.f64 	%fd89, %fd87, %fd88;
	ld.shared.f64 	%fd90, [_ZZN3cub18CUB_300001_SM_10006detail6reduce28DeviceReduceSingleTileKernelINS2_10policy_hubIdyN4cuda3std3__44plusIdEEE10Policy1000EPdSC_iS9_ddNS7_10__identityEEEvT0_T1_T2_T3_T4_T6_E12temp_storage+72];
	add.f64 	%fd91, %fd89, %fd90;
	ld.shared.f64 	%fd92, [_ZZN3cub18CUB_300001_SM_10006detail6reduce28DeviceReduceSingleTileKernelINS2_10policy_hubIdyN4cuda3std3__44plusIdEEE10Policy1000EPdSC_iS9_ddNS7_10__identityEEEvT0_T1_T2_T3_T4_T6_E12temp_storage+80];
	add.f64 	%fd93, %fd91, %fd92;
	ld.shared.f64 	%fd94, [_ZZN3cub18CUB_300001_SM_10006detail6reduce28DeviceReduceSingleTileKernelINS2_10policy_hubIdyN4cuda3std3__44plusIdEEE10Policy1000EPdSC_iS9_ddNS7_10__identityEEEvT0_T1_T2_T3_T4_T6_E12temp_storage+88];
	add.f64 	%fd95, %fd93, %fd94;
	ld.shared.f64 	%fd96, [_ZZN3cub18CUB_300001_SM_10006detail6reduce28DeviceReduceSingleTileKernelINS2_10policy_hubIdyN4cuda3std3__44plusIdEEE10Policy1000EPdSC_iS9_ddNS7_10__identityEEEvT0_T1_T2_T3_T4_T6_E12temp_storage+96];
	add.f64 	%fd97, %fd95, %fd96;
	ld.shared.f64 	%fd98, [_ZZN3cub18CUB_300001_SM_10006detail6reduce28DeviceReduceSingleTileKernelINS2_10policy_hubIdyN4cuda3std3__44plusIdEEE10Policy1000EPdSC_iS9_ddNS7_10__identityEEEvT0_T1_T2_T3_T4_T6_E12temp_storage+104];
	add.f64 	%fd99, %fd97, %fd98;
	ld.shared.f64 	%fd100, [_ZZN3cub18CUB_300001_SM_10006detail6reduce28DeviceReduceSingleTileKernelINS2_10policy_hubIdyN4cuda3std3__44plusIdEEE10Policy1000EPdSC_iS9_ddNS7_10__identityEEEvT0_T1_T2_T3_T4_T6_E12temp_storage+112];
	add.f64 	%fd101, %fd99, %fd100;
	ld.shared.f64 	%fd102, [_ZZN3cub18CUB_300001_SM_10006detail6reduce28DeviceReduceSingleTileKernelINS2_10policy_hubIdyN4cuda3std3__44plusIdEEE10Policy1000EPdSC_iS9_ddNS7_10__identityEEEvT0_T1_T2_T3_T4_T6_E12temp_storage+120];
	add.f64 	%fd103, %fd101, %fd102;
	ld.shared.f64 	%fd104, [_ZZN3cub18CUB_300001_SM_10006detail6reduce28DeviceReduceSingleTileKernelINS2_10policy_hubIdyN4cuda3std3__44plusIdEEE10Policy1000EPdSC_iS9_ddNS7_10__identityEEEvT0_T1_T2_T3_T4_T6_E12temp_storage+128];
	add.f64 	%fd105, %fd103, %fd104;
	ld.shared.f64 	%fd106, [_ZZN3cub18CUB_300001_SM_10006detail6reduce28DeviceReduceSingleTileKernelINS2_10policy_hubIdyN4cuda3std3__44plusIdEEE10Policy1000EPdSC_iS9_ddNS7_10__identityEEEvT0_T1_T2_T3_T4_T6_E12temp_storage+136];
	add.f64 	%fd231, %fd105, %fd106;
$L__BB9_37:
	mov.u32 	%r223, %tid.x;
	setp.ne.s32 	%p56, %r223, 0;
	@%p56 bra 	$L__BB9_39;
	add.f64 	%fd217, %fd30, %fd231;
	st.global.f64 	[%rd1], %fd217;
$L__BB9_39:
	ret;

}
	// .globl	_ZN3cub18CUB_300001_SM_10006detail6reduce28DeviceReduceSingleTileKernelINS2_10policy_hubIdjN4cuda3std3__44plusIdEEE10Policy1000EN6thrust24THRUST_300001_SM_1000_NS17counting_iteratorIiNSD_11use_defaultESF_SF_EEPdjS9_dd6RValueEEvT0_T1_T2_T3_T4_T6_
.visible .entry _ZN3cub18CUB_300001_SM_10006detail6reduce28DeviceReduceSingleTileKernelINS2_10policy_hubIdjN4cuda3std3__44plusIdEEE10Policy1000EN6thrust24THRUST_300001_SM_1000_NS17counting_iteratorIiNSD_11use_defaultESF_SF_EEPdjS9_dd6RValueEEvT0_T1_T2_T3_T4_T6_(
	.param .align 4 .b8 _ZN3cub18CUB_300001_SM_10006detail6reduce28DeviceReduceSingleTileKernelINS2_10policy_hubIdjN4cuda3std3__44plusIdEEE10Policy1000EN6thrust24THRUST_300001_SM_1000_NS17counting_iteratorIiNSD_11use_defaultESF_SF_EEPdjS9_dd6RValueEEvT0_T1_T2_T3_T4_T6__param_0[4],
	.param .u64 .ptr .align 1 _ZN3cub18CUB_300001_SM_10006detail6reduce28DeviceReduceSingleTileKernelINS2_10policy_hubIdjN4cuda3std3__44plusIdEEE10Policy1000EN6thrust24THRUST_300001_SM_1000_NS17counting_iteratorIiNSD_11use_defaultESF_SF_EEPdjS9_dd6RValueEEvT0_T1_T2_T3_T4_T6__param_1,
	.param .u32 _ZN3cub18CUB_300001_SM_10006detail6reduce28DeviceReduceSingleTileKernelINS2_10policy_hubIdjN4cuda3std3__44plusIdEEE10Policy1000EN6thrust24THRUST_300001_SM_1000_NS17counting_iteratorIiNSD_11use_defaultESF_SF_EEPdjS9_dd6RValueEEvT0_T1_T2_T3_T4_T6__param_2,
	.param .align 1 .b8 _ZN3cub18CUB_300001_SM_10006detail6reduce28DeviceReduceSingleTileKernelINS2_10policy_hubIdjN4cuda3std3__44plusIdEEE10Policy1000EN6thrust24THRUST_300001_SM_1000_NS17counting_iteratorIiNSD_11use_defaultESF_SF_EEPdjS9_dd6RValueEEvT0_T1_T2_T3_T4_T6__param_3[1],
	.param .f64 _ZN3cub18CUB_300001_SM_10006detail6reduce28DeviceReduceSingleTileKernelINS2_10policy_hubIdjN4cuda3std3__44plusIdEEE10Policy1000EN6thrust24THRUST_300001_SM_1000_NS17counting_iteratorIiNSD_11use_defaultESF_SF_EEPdjS9_dd6RValueEEvT0_T1_T2_T3_T4_T6__param_4,
	.param .align 8 .b8 _ZN3cub18CUB_300001_SM_10006detail6reduce28DeviceReduceSingleTileKernelINS2_10policy_hubIdjN4cuda3std3__44plusIdEEE10Policy1000EN6thrust24THRUST_300001_SM_1000_NS17counting_iteratorIiNSD_11use_defaultESF_SF_EEPdjS9_dd6RValueEEvT0_T1_T2_T3_T4_T6__param_5[16]
)
.maxntid 640
.minnctapersm 1
{
	.reg .pred 	%p<233>;
	.reg .b32 	%r<550>;
	.reg .b64 	%rd<187>;
	.reg .b64 	%fd<1797>;
	// demoted variable
	.shared .align 8 .b8 _ZZN3cub18CUB_300001_SM_10006detail6reduce28DeviceReduceSingleTileKernelINS2_10policy_hubIdjN4cuda3std3__44plusIdEEE10Policy1000EN6thrust24THRUST_300001_SM_1000_NS17counting_iteratorIiNSD_11use_defaultESF_SF_EEPdjS9_dd6RValueEEvT0_T1_T2_T3_T4_T6_E12temp_storage[192];
	ld.param.u64 	%rd21, [_ZN3cub18CUB_300001_SM_10006detail6reduce28DeviceReduceSingleTileKernelINS2_10policy_hubIdjN4cuda3std3__44plusIdEEE10Policy1000EN6thrust24THRUST_300001_SM_1000_NS17counting_iteratorIiNSD_11use_defaultESF_SF_EEPdjS9_dd6RValueEEvT0_T1_T2_T3_T4_T6__param_5];
	ld.param.u64 	%rd22, [_ZN3cub18CUB_300001_SM_10006detail6reduce28DeviceReduceSingleTileKernelINS2_10policy_hubIdjN4cuda3std3__44plusIdEEE10Policy1000EN6thrust24THRUST_300001_SM_1000_NS17counting_iteratorIiNSD_11use_defaultESF_SF_EEPdjS9_dd6RValueEEvT0_T1_T2_T3_T4_T6__param_1];
	ld.param.u32 	%r240, [_ZN3cub18CUB_300001_SM_10006detail6reduce28DeviceReduceSingleTileKernelINS2_10policy_hubIdjN4cuda3std3__44plusIdEEE10Policy1000EN6thrust24THRUST_300001_SM_1000_NS17counting_iteratorIiNSD_11use_defaultESF_SF_EEPdjS9_dd6RValueEEvT0_T1_T2_T3_T4_T6__param_2];
	ld.param.f64 	%fd290, [_ZN3cub18CUB_300001_SM_10006detail6reduce28DeviceReduceSingleTileKernelINS2_10policy_hubIdjN4cuda3std3__44plusIdEEE10Policy1000EN6thrust24THRUST_300001_SM_1000_NS17counting_iteratorIiNSD_11use_defaultESF_SF_EEPdjS9_dd6RValueEEvT0_T1_T2_T3_T4_T6__param_4];
	ld.param.v2.u32 	{%r241, %r242}, [_ZN3cub18CUB_300001_SM_10006detail6reduce28DeviceReduceSingleTileKernelINS2_10policy_hubIdjN4cuda3std3__44plusIdEEE10Policy1000EN6thrust24THRUST_300001_SM_1000_NS17counting_iteratorIiNSD_11use_defaultESF_SF_EEPdjS9_dd6RValueEEvT0_T1_T2_T3_T4_T6__param_5+8];
	cvta.to.global.u64 	%rd1, %rd22;
	setp.ne.s32 	%p1, %r240, 0;
	@%p1 bra 	$L__BB10_3;
	mov.u32 	%r446, %tid.x;
	setp.ne.s32 	%p232, %r446, 0;
	@%p232 bra 	$L__BB10_289;
	st.global.f64 	[%rd1], %fd290;
	bra.uni 	$L__BB10_289;
$L__BB10_3:
	cvta.to.global.u64 	%rd2, %rd21;
	setp.gt.u32 	%p2, %r240, 5119;
	@%p2 bra 	$L__BB10_46;
	mov.u32 	%r3, %tid.x;
	setp.ge.u32 	%p174, %r3, %r240;
	mov.f64 	%fd1643, 0d0000000000000000;
	mov.u32 	%r454, %r3;
	@%p174 bra 	$L__BB10_19;
	setp.lt.s32 	%p175, %r242, %r241;
	mov.f64 	%fd1643, 0d0000000000000000;
	@%p175 bra 	$L__BB10_18;
	sub.s32 	%r322, %r242, %r241;
	add.s32 	%r4, %r322, 1;
	and.b32  	%r5, %r4, 15;
	setp.lt.u32 	%p176, %r322, 15;
	mov.f64 	%fd1643, 0d0000000000000000;
	mov.u32 	%r449, %r241;
	@%p176 bra 	$L__BB10_9;
	and.b32  	%r6, %r4, -16;
	mov.b32 	%r448, 0;
	mov.f64 	%fd1643, 0d0000000000000000;
	mov.u32 	%r449, %r241;
$L__BB10_8:
	.pragma "nounroll";
	mul.wide.s32 	%rd152, %r449, 8;
	add.s64 	%rd153, %rd2, %rd152;
	ld.global.f64 	%fd1397, [%rd153];
	add.f64 	%fd1398, %fd1643, %fd1397;
	ld.global.f64 	%fd1399, [%rd153+8];
	add.f64 	%fd1400, %fd1398, %fd1399;
	ld.global.f64 	%fd1401, [%rd153+16];
	add.f64 	%fd1402, %fd1400, %fd1401;
	ld.global.f64 	%fd1403, [%rd153+24];
	add.f64 	%fd1404, %fd1402, %fd1403;
	ld.global.f64 	%fd1405, [%rd153+32];
	add.f64 	%fd1406, %fd1404, %fd1405;
	ld.global.f64 	%fd1407, [%rd153+40];
	add.f64 	%fd1408, %fd1406, %fd1407;
	ld.global.f64 	%fd1409, [%rd153+48];
	add.f64 	%fd1410, %fd1408, %fd1409;
	ld.global.f64 	%fd1411, [%rd153+56];
	add.f64 	%fd1412, %fd1410, %fd1411;
	ld.global.f64 	%fd1413, [%rd153+64];
	add.f64 	%fd1414, %fd1412, %fd1413;
	ld.global.f64 	%fd1415, [%rd153+72];
	add.f64 	%fd1416, %fd1414, %fd1415;
	ld.global.f64 	%fd1417, [%rd153+80];
	add.f64 	%fd1418, %fd1416, %fd1417;
	ld.global.f64 	%fd1419, [%rd153+88];
	add.f64 	%fd1420, %fd1418, %fd1419;
	ld.global.f64 	%fd1421, [%rd153+96];
	add.f64 	%fd1422, %fd1420, %fd1421;
	ld.global.f64 	%fd1423, [%rd153+104];
	add.f64 	%fd1424, %fd1422, %fd1423;
	ld.global.f64 	%fd1425, [%rd153+112];
	add.f64 	%fd1426, %fd1424, %fd1425;
	ld.global.f64 	%fd1427, [%rd153+120];
	add.f64 	%fd1643, %fd1426, %fd1427;
	add.s32 	%r449, %r449, 16;
	add.s32 	%r448, %r448, 16;
	setp.ne.s32 	%p177, %r448, %r6;
	@%p177 bra 	$L__BB10_8;
$L__BB10_9:
	setp.eq.s32 	%p178, %r5, 0;
	@%p178 bra 	$L__BB10_18;
	and.b32  	%r12, %r4, 7;
	setp.lt.u32 	%p179, %r5, 8;
	@%p179 bra 	$L__BB10_12;
	mul.wide.s32 	%rd154, %r449, 8;
	add.s64 	%rd155, %rd2, %rd154;
	ld.global.f64 	%fd1429, [%rd155];
	add.f64 	%fd1430, %fd1643, %fd1429;
	ld.global.f64 	%fd1431, [%rd155+8];
	add.f64 	%fd1432, %fd1430, %fd1431;
	ld.global.f64 	%fd1433, [%rd155+16];
	add.f64 	%fd1434, %fd1432, %fd1433;
	ld.global.f64 	%fd1435, [%rd155+24];
	add.f64 	%fd1436, %fd1434, %fd1435;
	ld.global.f64 	%fd1437, [%rd155+32];
	add.f64 	%fd1438, %fd1436, %fd1437;
	ld.global.f64 	%fd1439, [%rd155+40];
	add.f64 	%fd1440, %fd1438, %fd1439;
	ld.global.f64 	%fd1441, [%rd155+48];
	add.f64 	%fd1442, %fd1440, %fd1441;
	ld.global.f64 	%fd1443, [%rd155+56];
	add.f64 	%fd1643, %fd1442, %fd1443;
	add.s32 	%r449, %r449, 8;
$L__BB10_12:
	setp.eq.s32 	%p180, %r12, 0;
	@%p180 bra 	$L__BB10_18;
	and.b32  	%r15, %r4, 3;
	setp.lt.u32 	%p181, %r12, 4;
	@%p181 bra 	$L__BB10_15;
	mul.wide.s32 	%rd156, %r449, 8;
	add.s64 	%rd157, %rd2, %rd156;
	ld.global.f64 	%fd1445, [%rd157];
	add.f64 	%fd1446, %fd1643, %fd1445;
	ld.global.f64 	%fd1447, [%rd157+8];
	add.f64 	%fd1448, %fd1446, %fd1447;
	ld.global.f64 	%fd1449, [%rd157+16];
	add.f64 	%fd1450, %fd1448, %fd1449;
	ld.global.f64 	%fd1451, [%rd157+24];
	add.f64 	%fd1643, %fd1450, %fd1451;
	add.s32 	%r449, %r449, 4;
$L__BB10_15:
	setp.eq.s32 	%p182, %r15, 0;
	@%p182 bra 	$L__BB10_18;
	mov.b32 	%r453, 0;
$L__BB10_17:
	.pragma "nounroll";
	mul.wide.s32 	%rd158, %r449, 8;
	add.s64 	%rd159, %rd2, %rd158;
	ld.global.f64 	%fd1452, [%rd159];
	add.f64 	%fd1643, %fd1643, %fd1452;
	add.s32 	%r449, %r449, 1;
	add.s32 	%r453, %r453, 1;
	setp.ne.s32 	%p183, %r453, %r15;
	@%p183 bra 	$L__BB10_17;
$L__BB10_18:
	add.s32 	%r454, %r3, 640;
$L__BB10_19:
	setp.ge.u32 	%p184, %r454, %r240;
	@%p184 bra 	$L__BB10_37;
	setp.ge.s32 	%p185, %r242, %r241;
	@%p185 bra 	$L__BB10_22;
	add.f64 	%fd1643, %fd1643, 0d0000000000000000;
	bra.uni 	$L__BB10_37;
$L__BB10_22:
	sub.s32 	%r24, %r242, %r241;
	add.s32 	%r325, %r24, 1;
	and.b32  	%r25, %r325, 15;
	add.s32 	%r26, %r25, -1;
	and.b32  	%r27, %r325, 7;
	add.s32 	%r28, %r27, -1;
	and.b32  	%r29, %r325, 3;
	and.b32  	%r326, %r325, -16;
	neg.s32 	%r30, %r326;
$L__BB10_23:
	setp.lt.u32 	%p186, %r24, 15;
	mov.f64 	%fd1653, 0d0000000000000000;
	mov.u32 	%r458, %r241;
	@%p186 bra 	$L__BB10_26;
	mov.f64 	%fd1653, 0d0000000000000000;
	mov.u32 	%r456, %r30;
	mov.u32 	%r458, %r241;
$L__BB10_25:
	.pragma "nounroll";
	mul.wide.s32 	%rd160, %r458, 8;
	add.s64 	%rd161, %rd2, %rd160;
	ld.global.f64 	%fd1456, [%rd161];
	add.f64 	%fd1457, %fd1653, %fd1456;
	ld.global.f64 	%fd1458, [%rd161+8];
	add.f64 	%fd1459, %fd1457, %fd1458;
	ld.global.f64 	%fd1460, [%rd161+16];
	add.f64 	%fd1461, %fd1459, %fd1460;
	ld.global.f64 	%fd1462, [%rd161+24];
	add.f64 	%fd1463, %fd1461, %fd1462;
	ld.global.f64 	%fd1464, [%rd161+32];
	add.f64 	%fd1465, %fd1463, %fd1464;
	ld.global.f64 	%fd1466, [%rd161+40];
	add.f64 	%fd1467, %fd1465, %fd1466;
	ld.global.f64 	%fd1468, [%rd161+48];
	add.f64 	%fd1469, %fd1467, %fd1468;
	ld.global.f64 	%fd1470, [%rd161+56];
	add.f64 	%fd1471, %fd1469, %fd1470;
	ld.global.f64 	%fd1472, [%rd161+64];
	add.f64 	%fd1473, %fd1471, %fd1472;
	ld.global.f64 	%fd1474, [%rd161+72];
	add.f64 	%fd1475, %fd1473, %fd1474;
	ld.global.f64 	%fd1476, [%rd161+80];
	add.f64 	%fd1477, %fd1475, %fd1476;
	ld.global.f64 	%fd1478, [%rd161+88];
	add.f64 	%fd1479, %fd1477, %fd1478;
	ld.global.f64 	%fd1480, [%rd161+96];
	add.f64 	%fd1481, %fd1479, %fd1480;
	ld.global.f64 	%fd1482, [%rd161+104];
	add.f64 	%fd1483, %fd1481, %fd1482;
	ld.global.f64 	%fd1484, [%rd161+112];
	add.f64 	%fd1485, %fd1483, %fd1484;
	ld.global.f64 	%fd1486, [%rd161+120];
	add.f64 	%fd1653, %fd1485, %fd1486;
	add.s32 	%r458, %r458, 16;
	add.s32 	%r456, %r456, 16;
	setp.ne.s32 	%p187, %r456, 0;
	@%p187 bra 	$L__BB10_25;
$L__BB10_26:
	setp.eq.s32 	%p188, %r25, 0;
	@%p188 bra 	$L__BB10_36;
	setp.lt.u32 	%p189, %r26, 7;
	@%p189 bra 	$L__BB10_29;
	mul.wide.s32 	%rd162, %r458, 8;
	add.s64 	%rd163, %rd2, %rd162;
	ld.global.f64 	%fd1488, [%rd163];
	add.f64 	%fd1489, %fd1653, %fd1488;
	ld.global.f64 	%fd1490, [%rd163+8];
	add.f64 	%fd1491, %fd1489, %fd1490;
	ld.global.f64 	%fd1492, [%rd163+16];
	add.f64 	%fd1493, %fd1491, %fd1492;
	ld.global.f64 	%fd1494, [%rd163+24];
	add.f64 	%fd1495, %fd1493, %fd1494;
	ld.global.f64 	%fd1496, [%rd163+32];
	add.f64 	%fd1497, %fd1495, %fd1496;
	ld.global.f64 	%fd1498, [%rd163+40];
	add.f64 	%fd1499, %fd1497, %fd1498;
	ld.global.f64 	%fd1500, [%rd163+48];
	add.f64 	%fd1501, %fd1499, %fd1500;
	ld.global.f64 	%fd1502, [%rd163+56];
	add.f64 	%fd1653, %fd1501, %fd1502;
	add.s32 	%r458, %r458, 8;
$L__BB10_29:
	setp.eq.s32 	%p190, %r27, 0;
	@%p190 bra 	$L__BB10_36;
	setp.lt.u32 	%p191, %r28, 3;
	@%p191 bra 	$L__BB10_32;
	mul.wide.s32 	%rd164, %r458, 8;
	add.s64 	%rd165, %rd2, %rd164;
	ld.global.f64 	%fd1504, [%rd165];
	add.f64 	%fd1505, %fd1653, %fd1504;
	ld.global.f64 	%fd1506, [%rd165+8];
	add.f64 	%fd1507, %fd1505, %fd1506;
	ld.global.f64 	%fd1508, [%rd165+16];
	add.f64 	%fd1509, %fd1507, %fd1508;
	ld.global.f64 	%fd1510, [%rd165+24];
	add.f64 	%fd1653, %fd1509, %fd1510;
	add.s32 	%r458, %r458, 4;
$L__BB10_32:
	setp.eq.s32 	%p192, %r29, 0;
	@%p192 bra 	$L__BB10_36;
	setp.eq.s32 	%p193, %r29, 1;
	mul.wide.s32 	%rd166, %r458, 8;
	add.s64 	%rd3, %rd2, %rd166;
	ld.global.f64 	%fd1511, [%rd3];
	add.f64 	%fd1653, %fd1653, %fd1511;
	@%p193 bra 	$L__BB10_36;
	setp.eq.s32 	%p194, %r29, 2;
	ld.global.f64 	%fd1512, [%rd3+8];
	add.f64 	%fd1653, %fd1653, %fd1512;
	@%p194 bra 	$L__BB10_36;
	ld.global.f64 	%fd1513, [%rd3+16];
	add.f64 	%fd1653, %fd1653, %fd1513;
$L__BB10_36:
	add.f64 	%fd1643, %fd1643, %fd1653;
	add.s32 	%r454, %r454, 640;
	setp.lt.s32 	%p195, %r454, %r240;
	@%p195 bra 	$L__BB10_23;
$L__BB10_37:
	setp.lt.s32 	%p196, %r240, 640;
	@%p196 bra 	$L__BB10_42;
	// begin inline asm
	mov.u32 %r390, %laneid;
	// end inline asm
	mov.b64 	%rd177, %fd1643;
	mov.b64 	{%r392, %r397}, %rd177;
	mov.b32 	%r398, 1;
	mov.b32 	%r439, 31;
	mov.b32 	%r440, -1;
	// begin inline asm
	shfl.sync.down.b32 %r391, %r392, %r398, %r439, %r440;
	// end inline asm
	// begin inline asm
	shfl.sync.down.b32 %r396, %r397, %r398, %r439, %r440;
	// end inline asm
	mov.b64 	%rd178, {%r391, %r396};
	mov.b64 	%fd1584, %rd178;
	setp.gt.s32 	%p224, %r390, 30;
	add.f64 	%fd1585, %fd1643, %fd1584;
	selp.f64 	%fd1586, %fd1643, %fd1585, %p224;
	mov.b64 	%rd179, %fd1586;
	mov.b64 	{%r402, %r407}, %rd179;
	mov.b32 	%r408, 2;
	// begin inline asm
	shfl.sync.down.b32 %r401, %r402, %r408, %r439, %r440;
	// end inline asm
	// begin inline asm
	shfl.sync.down.b32 %r406, %r407, %r408, %r439, %r440;
	// end inline asm
	mov.b64 	%rd180, {%r401, %r406};
	mov.b64 	%fd1587, %rd180;
	setp.gt.s32 	%p225, %r390, 29;
	add.f64 	%fd1588, %fd1586, %fd1587;
	selp.f64 	%fd1589, %fd1586, %fd1588, %p225;
	mov.b64 	%rd181, %fd1589;
	mov.b64 	{%r412, %r417}, %rd181;
	mov.b32 	%r418, 4;
	// begin inline asm
	shfl.sync.down.b32 %r411, %r412, %r418, %r439, %r440;
	// end inline asm
	// begin inline asm
	shfl.sync.down.b32 %r416, %r417, %r418, %r439, %r440;
	// end inline asm
	mov.b64 	%rd182, {%r411, %r416};
	mov.b64 	%fd1590, %rd182;
	setp.gt.s32 	%p226, %r390, 27;
	add.f64 	%fd1591, %fd1589, %fd1590;
	selp.f64 	%fd1592, %fd1589, %fd1591, %p226;
	mov.b64 	%rd183, %fd1592;
	mov.b64 	{%r422, %r427}, %rd183;
	mov.b32 	%r428, 8;
	// begin inline asm
	shfl.sync.down.b32 %r421, %r422, %r428, %r439, %r440;
	// end inline asm
	// begin inline asm
	shfl.sync.down.b32 %r426, %r427, %r428, %r439, %r440;
	// end inline asm
	mov.b64 	%rd184, {%r421, %r426};
	mov.b64 	%fd1593, %rd184;
	setp.gt.s32 	%p227, %r390, 23;
	add.f64 	%fd1594, %fd1592, %fd1593;
	selp.f64 	%fd1595, %fd1592, %fd1594, %p227;
	mov.b64 	%rd185, %fd1595;
	mov.b64 	{%r432, %r437}, %rd185;
	mov.b32 	%r438, 16;
	// begin inline asm
	shfl.sync.down.b32 %r431, %r432, %r438, %r439, %r440;
	// end inline asm
	// begin inline asm
	shfl.sync.down.b32 %r436, %r437, %r438, %r439, %r440;
	// end inline asm
	mov.b64 	%rd186, {%r431, %r436};
	mov.b64 	%fd1596, %rd186;
	setp.gt.s32 	%p228, %r390, 15;
	add.f64 	%fd33, %fd1595, %fd1596;
	selp.f64 	%fd1796, %fd1595, %fd33, %p228;
	setp.ne.s32 	%p229, %r390, 0;
	@%p229 bra 	$L__BB10_40;
	shr.u32 	%r441, %r3, 2;
	and.b32  	%r442, %r441, 248;
	mov.u32 	%r443, _ZZN3cub18CUB_300001_SM_10006detail6reduce28DeviceReduceSingleTileKernelINS2_10policy_hubIdjN4cuda3std3__44plusIdEEE10Policy1000EN6thrust24THRUST_300001_SM_1000_NS17counting_iteratorIiNSD_11use_defaultESF_SF_EEPdjS9_dd6RValueEEvT0_T1_T2_T3_T4_T6_E12temp_storage;
	add.s32 	%r444, %r443, %r442;
	st.shared.f64 	[%r444+24], %fd33;
$L__BB10_40:
	bar.sync 	0;
	setp.ne.s32 	%p230, %r3, 0;
	@%p230 bra 	$L__BB10_287;
	ld.shared.f64 	%fd1597, [_ZZN3cub18CUB_300001_SM_10006detail6reduce28DeviceReduceSingleTileKernelINS2_10policy_hubIdjN4cuda3std3__44plusIdEEE10Policy1000EN6thrust24THRUST_300001_SM_1000_NS17counting_iteratorIiNSD_11use_defaultESF_SF_EEPdjS9_dd6RValueEEvT0_T1_T2_T3_T4_T6_E12temp_storage+32];
	add.f64 	%fd1598, %fd1796, %fd1597;
	ld.shared.f64 	%fd1599, [_ZZN3cub18CUB_300001_SM_10006detail6reduce28DeviceReduceSingleTileKernelINS2_10policy_hubIdjN4cuda3std3__44plusIdEEE10Policy1000EN6thrust24THRUST_300001_SM_1000_NS17counting_iteratorIiNSD_11use_defaultESF_SF_EEPdjS9_dd6RValueEEvT0_T1_T2_T3_T4_T6_E12temp_storage+40];
	add.f64 	%fd1600, %fd1598, %fd1599;
	ld.shared.f64 	%fd1601, [_ZZN3cub18CUB_300001_SM_10006detail6reduce28DeviceReduceSingleTileKernelINS2_10policy_hubIdjN4cuda3std3__44plusIdEEE10Policy1000EN6thrust24THRUST_300001_SM_1000_NS17counting_iteratorIiNSD_11use_defaultESF_SF_EEPdjS9_dd6RValueEEvT0_T1_T2_T3_T4_T6_E12temp_storage+48];
	add.f64 	%fd1602, %fd1600, %fd1601;
	ld.shared.f64 	%fd1603, [_ZZN3cub18CUB_300001_SM_10006detail6reduce28DeviceReduceSingleTileKernelINS2_10policy_hubIdjN4cuda3std3__44plusIdEEE10Policy1000EN6thrust24THRUST_300001_SM_1000_NS17counting_iteratorIiNSD_11use_defaultESF_SF_EEPdjS9_dd6RValueEEvT0_T1_T2_T3_T4_T6_E12temp_storage+56];
	add.f64 	%fd1604, %fd1602, %fd1603;
	ld.shared.f64 	%fd1605, [_ZZN3cub18CUB_300001_SM_10006detail6reduce28DeviceReduceSingleTileKernelINS2_10policy_hubIdjN4cuda3std3__44plusIdEEE10Policy1000EN6thrust24THRUST_300001_SM_1000_NS17counting_iteratorIiNSD_11use_defaultESF_SF_EEPdjS9_dd6RValueEEvT0_T1_T2_T3_T4_T6_E12temp_storage+64];
	add.f64 	%fd1606, %fd1604, %fd1605;
	ld.shared.f64 	%fd1607, [_ZZN3cub18CUB_300001_SM_10006detail6reduce28DeviceReduceSingleTileKernelINS2_10policy_hubIdjN4cuda3std3__44plusIdEEE10Policy1000EN6thrust24THRUST_300001_SM_1000_NS17counting_iteratorIiNSD_11use_defaultESF_SF_EEPdjS9_dd6RValueEEvT0_T1_T2_T3_T4_T6_E12temp_storage+72];
	add.f64 	%fd1608, %fd1606, %fd1607;
	ld.shared.f64 	%fd1609, [_ZZN3cub18CUB_300001_SM_10006detail6reduce28DeviceReduceSingleTileKernelINS2_10policy_hubIdjN4cuda3std3__44plusIdEEE10Policy1000EN6thrust24THRUST_300001_SM_1000_NS17counting_iteratorIiNSD_11use_defaultESF_SF_EEPdjS9_dd6RValueEEvT0_T1_T2_T3_T4_T6_E12temp_storage+80];
	add.f64 	%fd1610, %fd1608, %fd1609;
	ld.shared.f64 	%fd1611, [_ZZN3cub18CUB_300001_SM_10006detail6reduce28DeviceReduceSingleTileKernelINS2_10policy_hubIdjN4cuda3std3__44plusIdEEE10Policy1000EN6thrust24THRUST_300001_SM_1000_NS17counting_iteratorIiNSD_11use_defaultESF_SF_EEPdjS9_dd6RValueEEvT0_T1_T2_T3_T4_T6_E12temp_storage+88];
	add.f64 	%fd1612, %fd1610, %fd1611;
	ld.shared.f64 	%fd1613, [_ZZN3cub18CUB_300001_SM_10006detail6reduce28DeviceReduceSingleTileKernelINS2_10policy_hubIdjN4cuda3std3__44plusIdEEE10Policy1000EN6thrust24THRUST_300001_SM_1000_NS17counting_iteratorIiNSD_11use_defaultESF_SF_EEPdjS9_dd6RValueEEvT0_T1_T2_T3_T4_T6_E12temp_storage+96];
	add.f64 	%fd1614, %fd1612, %fd1613;
	ld.shared.f64 	%fd1615, [_ZZN3cub18CUB_300001_SM_10006detail6reduce28DeviceReduceSingleTileKernelINS2_10policy_hubIdjN4cuda3std3__44plusIdEEE10Policy1000EN6thrust24THRUST_300001_SM_1000_NS17counting_iteratorIiNSD_11use_defaultESF_SF_EEPdjS9_dd6RValueEEvT0_T1_T2_T3_T4_T6_E12temp_storage+104];
	add.f64 	%fd1616, %fd1614, %fd1615;
	ld.shared.f64 	%fd1617, [_ZZN3cub18CUB_300001_SM_10006detail6reduce28DeviceReduceSingleTileKernelINS2_10policy_hubIdjN4cuda3std3__44plusIdEEE10Policy1000EN6thrust24THRUST_300001_SM_1000_NS17counting_iteratorIiNSD_11use_defaultESF_SF_EEPdjS9_dd6RValueEEvT0_T1_T2_T3_T4_T6_E12temp_storage+112];
	add.f64 	%fd1618, %fd1616, %fd1617;
	ld.shared.f64 	%fd1619, [_ZZN3cub18CUB_300001_SM_10006detail6reduce28DeviceReduceSingleTileKernelINS2_10policy_hubIdjN4cuda3std3__44plusIdEEE10Policy1000EN6thrust24THRUST_300001_SM_1000_NS17counting_iteratorIiNSD_11use_defaultESF_SF_EEPdjS9_dd6RValueEEvT0_T1_T2_T3_T4_T6_E12temp_storage+120];
	add.f64 	%fd1620, %fd1618, %fd1619;
	ld.shared.f64 	%fd1621, [_ZZN3cub18CUB_300001_SM_10006detail6reduce28DeviceReduceSingleTileKernelINS2_10policy_hubIdjN4cuda3std3__44plusIdEEE10Policy1000EN6thrust24THRUST_300001_SM_1000_NS17counting_iteratorIiNSD_11use_defaultESF_SF_EEPdjS9_dd6RValueEEvT0_T1_T2_T3_T4_T6_E12temp_storage+128];
	add.f64 	%fd1622, %fd1620, %fd1621;
	ld.shared.f64 	%fd1623, [_ZZN3cub18CUB_300001_SM_10006detail6reduce28DeviceReduceSingleTileKernelINS2_10policy_hubIdjN4cuda3std3__44plusIdEEE10Policy1000EN6thrust24THRUST_300001_SM_1000_NS17counting_iteratorIiNSD_11use_defaultESF_SF_EEPdjS9_dd6RValueEEvT0_T1_T2_T3_T4_T6_E12temp_storage+136];
	add.f64 	%fd1624, %fd1622, %fd1623;
	ld.shared.f64 	%fd1625, [_ZZN3cub18CUB_300001_SM_10006detail6reduce28DeviceReduceSingleTileKernelINS2_10policy_hubIdjN4cuda3std3__44plusIdEEE10Policy1000EN6thrust24THRUST_300001_SM_1000_NS17counting_iteratorIiNSD_11use_defaultESF_SF_EEPdjS9_dd6RValueEEvT0_T1_T2_T3_T4_T6_E12temp_storage+144];
	add.f64 	%fd1626, %fd1624, %fd1625;
	ld.shared.f64 	%fd1627, [_ZZN3cub18CUB_300001_SM_10006detail6reduce28DeviceReduceSingleTileKernelINS2_10policy_hubIdjN4cuda3std3__44plusIdEEE10Policy1000EN6thrust24THRUST_300001_SM_1000_NS17counting_iteratorIiNSD_11use_defaultESF_SF_EEPdjS9_dd6RValueEEvT0_T1_T2_T3_T4_T6_E12temp_storage+152];
	add.f64 	%fd1628, %fd1626, %fd1627;
	ld.shared.f64 	%fd1629, [_ZZN3cub18CUB_300001_SM_10006detail6reduce28DeviceReduceSingleTileKernelINS2_10policy_hubIdjN4cuda3std3__44plusIdEEE10Policy1000EN6thrust24THRUST_300001_SM_1000_NS17counting_iteratorIiNSD_11use_defaultESF_SF_EEPdjS9_dd6RValueEEvT0_T1_T2_T3_T4_T6_E12temp_storage+160];
	add.f64 	%fd1630, %fd1628, %fd1629;
	ld.shared.f64 	%fd1631, [_ZZN3cub18CUB_300001_SM_10006detail6reduce28DeviceReduceSingleTileKernelINS2_10policy_hubIdjN4cuda3std3__44plusIdEEE10Policy1000EN6thrust24THRUST_300001_SM_1000_NS17counting_iteratorIiNSD_11use_defaultESF_SF_EEPdjS9_dd6RValueEEvT0_T1_T2_T3_T4_T6_E12temp_storage+168];
	add.f64 	%fd1632, %fd1630, %fd1631;
	ld.shared.f64 	%fd1633, [_ZZN3cub18CUB_300001_SM_10006detail6reduce28DeviceReduceSingleTileKernelINS2_10policy_hubIdjN4cuda3std3__44plusIdEEE10Policy1000EN6thrust24THRUST_300001_SM_1000_NS17counting_iteratorIiNSD_11use_defaultESF_SF_EEPdjS9_dd6RValueEEvT0_T1_T2_T3_T4_T6_E12temp_storage+176];
	add.f64 	%fd1796, %fd1632, %fd1633;
	bra.uni 	$L__BB10_287;
$L__BB10_42:
	// begin inline asm
	mov.u32 %r327, %laneid;
	// end inline asm
	and.b32  	%r378, %r3, 992;
	add.s32 	%r379, %r378, 32;
	setp.gt.s32 	%p197, %r379, %r240;
	not.b32 	%r380, %r378;
	add.s32 	%r381, %r240, %r380;
	selp.b32 	%r376, %r381, 31, %p197;
	mov.b64 	%rd167, %fd1643;
	mov.b64 	{%r329, %r334}, %rd167;
	mov.b32 	%r335, 1;
	mov.b32 	%r377, -1;
	// begin inline asm
	shfl.sync.down.b32 %r328, %r329, %r335, %r376, %r377;
	// end inline asm
	// begin inline asm
	shfl.sync.down.b32 %r333, %r334, %r335, %r376, %r377;
	// end inline asm
	mov.b64 	%rd168, {%r328, %r333};
	mov.b64 	%fd1514, %rd168;
	setp.lt.s32 	%p198, %r327, %r376;
	add.f64 	%fd1515, %fd1643, %fd1514;
	selp.f64 	%fd1516, %fd1515, %fd1643, %p198;
	mov.b64 	%rd169, %fd1516;
	mov.b64 	{%r339, %r344}, %rd169;
	mov.b32 	%r345, 2;
	// begin inline asm
	shfl.sync.down.b32 %r338, %r339, %r345, %r376, %r377;
	// end inline asm
	// begin inline asm
	shfl.sync.down.b32 %r343, %r344, %r345, %r376, %r377;
	// end inline asm
	mov.b64 	%rd170, {%r338, %r343};
	mov.b64 	%fd1517, %rd170;
	add.s32 	%r382, %r327, 2;
	setp.gt.s32 	%p199, %r382, %r376;
	add.f64 	%fd1518, %fd1516, %fd1517;
	selp.f64 	%fd1519, %fd1516, %fd1518, %p199;
	mov.b64 	%rd171, %fd1519;
	mov.b64 	{%r349, %r354}, %rd171;
	mov.b32 	%r355, 4;
	// begin inline asm
	shfl.sync.down.b32 %r348, %r349, %r355, %r376, %r377;
	// end inline asm
	// begin inline asm
	shfl.sync.down.b32 %r353, %r354, %r355, %r376, %r377;
	// end inline asm
	mov.b64 	%rd172, {%r348, %r353};
	mov.b64 	%fd1520, %rd172;
	add.s32 	%r383, %r327, 4;
	setp.gt.s32 	%p200, %r383, %r376;
	add.f64 	%fd1521, %fd1519, %fd1520;
	selp.f64 	%fd1522, %fd1519, %fd1521, %p200;
	mov.b64 	%rd173, %fd1522;
	mov.b64 	{%r359, %r364}, %rd173;
	mov.b32 	%r365, 8;
	// begin inline asm
	shfl.sync.down.b32 %r358, %r359, %r365, %r376, %r377;
	// end inline asm
	// begin inline asm
	shfl.sync.down.b32 %r363, %r364, %r365, %r376, %r377;
	// end inline asm
	mov.b64 	%rd174, {%r358, %r363};
	mov.b64 	%fd1523, %rd174;
	add.s32 	%r384, %r327, 8;
	setp.gt.s32 	%p201, %r384, %r376;
	add.f64 	%fd1524, %fd1522, %fd1523;
	selp.f64 	%fd1525, %fd1522, %fd1524, %p201;
	mov.b64 	%rd175, %fd1525;
	mov.b64 	{%r369, %r374}, %rd175;
	mov.b32 	%r375, 16;
	// begin inline asm
	shfl.sync.down.b32 %r368, %r369, %r375, %r376, %r377;
	// end inline asm
	// begin inline asm
	shfl.sync.down.b32 %r373, %r374, %r375, %r376, %r377;
	// end inline asm
	mov.b64 	%rd176, {%r368, %r373};
	mov.b64 	%fd1526, %rd176;
	add.s32 	%r385, %r327, 16;
	setp.gt.s32 	%p202, %r385, %r376;
	add.f64 	%fd1527, %fd1525, %fd1526;
	selp.f64 	%fd1796, %fd1525, %fd1527, %p202;
	setp.ne.s32 	%p203, %r327, 0;
	@%p203 bra 	$L__BB10_44;
	shr.u32 	%r386, %r3, 2;
	and.b32  	%r387, %r386, 248;
	mov.u32 	%r388, _ZZN3cub18CUB_300001_SM_10006detail6reduce28DeviceReduceSingleTileKernelINS2_10policy_hubIdjN4cuda3std3__44plusIdEEE10Policy1000EN6thrust24THRUST_300001_SM_1000_NS17counting_iteratorIiNSD_11use_defaultESF_SF_EEPdjS9_dd6RValueEEvT0_T1_T2_T3_T4_T6_E12temp_storage;
	add.s32 	%r389, %r388, %r387;
	st.shared.f64 	[%r389+24], %fd1796;
$L__BB10_44:
	bar.sync 	0;
	setp.ne.s32 	%p204, %r3, 0;
	@%p204 bra 	$L__BB10_287;
	setp.gt.s32 	%p205, %r240, 32;
	ld.shared.f64 	%fd1528, [_ZZN3cub18CUB_300001_SM_10006detail6reduce28DeviceReduceSingleTileKernelINS2_10policy_hubIdjN4cuda3std3__44plusIdEEE10Policy1000EN6thrust24THRUST_300001_SM_1000_NS17counting_iteratorIiNSD_11use_defaultESF_SF_EEPdjS9_dd6RValueEEvT0_T1_T2_T3_T4_T6_E12temp_storage+32];
	add.f64 	%fd1529, %fd1796, %fd1528;
	selp.f64 	%fd1530, %fd1529, %fd1796, %p205;
	setp.gt.s32 	%p206, %r240, 64;
	ld.shared.f64 	%fd1531, [_ZZN3cub18CUB_300001_SM_10006detail6reduce28DeviceReduceSingleTileKernelINS2_10policy_hubIdjN4cuda3std3__44plusIdEEE10Policy1000EN6thrust24THRUST_300001_SM_1000_NS17counting_iteratorIiNSD_11use_defaultESF_SF_EEPdjS9_dd6RValueEEvT0_T1_T2_T3_T4_T6_E12temp_storage+40];
	add.f64 	%fd1532, %fd1531, %fd1530;
	selp.f64 	%fd1533, %fd1532, %fd1530, %p206;
	setp.gt.s32 	%p207, %r240, 96;
	ld.shared.f64 	%fd1534, [_ZZN3cub18CUB_300001_SM_10006detail6reduce28DeviceReduceSingleTileKernelINS2_10policy_hubIdjN4cuda3std3__44plusIdEEE10Policy1000EN6thrust24THRUST_300001_SM_1000_NS17counting_iteratorIiNSD_11use_defaultESF_SF_EEPdjS9_dd6RValueEEvT0_T1_T2_T3_T4_T6_E12temp_storage+48];
	add.f64 	%fd1535, %fd1534, %fd1533;
	selp.f64 	%fd1536, %fd1535, %fd1533, %p207;
	setp.gt.s32 	%p208, %r240, 128;
	ld.shared.f64 	%fd1537, [_ZZN3cub18CUB_300001_SM_10006detail6reduce28DeviceReduceSingleTileKernelINS2_10policy_hubIdjN4cuda3std3__44plusIdEEE10Policy1000EN6thrust24THRUST_300001_SM_1000_NS17counting_iteratorIiNSD_11use_defaultESF_SF_EEPdjS9_dd6RValueEEvT0_T1_T2_T3_T4_T6_E12temp_storage+56];
	add.f64 	%fd1538, %fd1537, %fd1536;
	selp.f64 	%fd1539, %fd1538, %fd1536, %p208;
	setp.gt.s32 	%p209, %r240, 160;
	ld.shared.f64 	%fd1540, [_ZZN3cub18CUB_300001_SM_10006detail6reduce28DeviceReduceSingleTileKernelINS2_10policy_hubIdjN4cuda3std3__44plusIdEEE10Policy1000EN6thrust24THRUST_300001_SM_1000_NS17counting_iteratorIiNSD_11use_defaultESF_SF_EEPdjS9_dd6RValueEEvT0_T1_T2_T3_T4_T6_E12temp_storage+64];
	add.f64 	%fd1541, %fd1540, %fd1539;
	selp.f64 	%fd1542, %fd1541, %fd1539, %p209;
	setp.gt.s32 	%p210, %r240, 192;
	ld.shared.f64 	%fd1543, [_ZZN3cub18CUB_300001_SM_10006detail6reduce28DeviceReduceSingleTileKernelINS2_10policy_hubIdjN4cuda3std3__44plusIdEEE10Policy1000EN6thrust24THRUST_300001_SM_1000_NS17counting_iteratorIiNSD_11use_defaultESF_SF_EEPdjS9_dd6RValueEEvT0_T1_T2_T3_T4_T6_E12temp_storage+72];
	add.f64 	%fd1544, %fd1543, %fd1542;
	selp.f64 	%fd1545, %fd1544, %fd1542, %p210;
	setp.gt.s32 	%p211, %r240, 224;
	ld.shared.f64 	%fd1546, [_ZZN3cub18CUB_300001_SM_10006detail6reduce28DeviceReduceSingleTileKernelINS2_10policy_hubIdjN4cuda3std3__44plusIdEEE10Policy1000EN6thrust24THRUST_300001_SM_1000_NS17counting_iteratorIiNSD_11use_defaultESF_SF_EEPdjS9_dd6RValueEEvT0_T1_T2_T3_T4_T6_E12temp_storage+80];
	add.f64 	%fd1547, %fd1546, %fd1545;
	selp.f64 	%fd1548, %fd1547, %fd1545, %p211;
	setp.gt.s32 	%p212, %r240, 256;
	ld.shared.f64 	%fd1549, [_ZZN3cub18CUB_300001_SM_10006detail6reduce28DeviceReduceSingleTileKernelINS2_10policy_hubIdjN4cuda3std3__44plusIdEEE10Policy1000EN6thrust24THRUST_300001_SM_1000_NS17counting_iteratorIiNSD_11use_defaultESF_SF_EEPdjS9_dd6RValueEEvT0_T1_T2_T3_T4_T6_E12temp_storage+88];
	add.f64 	%fd1550, %fd1549, %fd1548;
	selp.f64 	%fd1551, %fd1550, %fd1548, %p212;
	setp.gt.s32 	%p213, %r240, 288;
	ld.shared.f64 	%fd1552, [_ZZN3cub18CUB_300001_SM_10006detail6reduce28DeviceReduceSingleTileKernelINS2_10policy_hubIdjN4cuda3std3__44plusIdEEE10Policy1000EN6thrust24THRUST_300001_SM_1000_NS17counting_iteratorIiNSD_11use_defaultESF_SF_EEPdjS9_dd6RValueEEvT0_T1_T2_T3_T4_T6_E12temp_storage+96];
	add.f64 	%fd1553, %fd1552, %fd1551;
	selp.f64 	%fd1554, %fd1553, %fd1551, %p213;
	setp.gt.s32 	%p214, %r240, 320;
	ld.shared.f64 	%fd1555, [_ZZN3cub18CUB_300001_SM_10006detail6reduce28DeviceReduceSingleTileKernelINS2_10policy_hubIdjN4cuda3std3__44plusIdEEE10Policy1000EN6thrust24THRUST_300001_SM_1000_NS17counting_iteratorIiNSD_11use_defaultESF_SF_EEPdjS9_dd6RValueEEvT0_T1_T2_T3_T4_T6_E12temp_storage+104];
	add.f64 	%fd1556, %fd1555, %fd1554;
	selp.f64 	%fd1557, %fd1556, %fd1554, %p214;
	setp.gt.s32 	%p215, %r240, 352;
	ld.shared.f64 	%fd1558, [_ZZN3cub18CUB_300001_SM_10006detail6reduce28DeviceReduceSingleTileKernelINS2_10policy_hubIdjN4cuda3std3__44plusIdEEE10Policy1000EN6thrust24THRUST_300001_SM_1000_NS17counting_iteratorIiNSD_11use_defaultESF_SF_EEPdjS9_dd6RValueEEvT0_T1_T2_T3_T4_T6_E12temp_storage+112];
	add.f64 	%fd1559, %fd1558, %fd1557;
	selp.f64 	%fd1560, %fd1559, %fd1557, %p215;
	setp.gt.s32 	%p216, %r240, 384;
	ld.shared.f64 	%fd1561, [_ZZN3cub18CUB_300001_SM_10006detail6reduce28DeviceReduceSingleTileKernelINS2_10policy_hubIdjN4cuda3std3__44plusIdEEE10Policy1000EN6thrust24THRUST_300001_SM_1000_NS17counting_iteratorIiNSD_11use_defaultESF_SF_EEPdjS9_dd6RValueEEvT0_T1_T2_T3_T4_T6_E12temp_storage+120];
	add.f64 	%fd1562, %fd1561, %fd1560;
	selp.f64 	%fd1563, %fd1562, %fd1560, %p216;
	setp.gt.s32 	%p217, %r240, 416;
	ld.shared.f64 	%fd1564, [_ZZN3cub18CUB_300001_SM_10006detail6reduce28DeviceReduceSingleTileKernelINS2_10policy_hubIdjN4cuda3std3__44plusIdEEE10Policy1000EN6thrust24THRUST_300001_SM_1000_NS17counting_iteratorIiNSD_11use_defaultESF_SF_EEPdjS9_dd6RValueEEvT0_T1_T2_T3_T4_T6_E12temp_storage+128];
	add.f64 	%fd1565, %fd1564, %fd1563;
	selp.f64 	%fd1566, %fd1565, %fd1563, %p217;
	setp.gt.s32 	%p218, %r240, 448;
	ld.shared.f64 	%fd1567, [_ZZN3cub18CUB_300001_SM_10006detail6reduce28DeviceReduceSingleTileKernelINS2_10policy_hubIdjN4cuda3std3__44plusIdEEE10Policy1000EN6thrust24THRUST_300001_SM_1000_NS17counting_iteratorIiNSD_11use_defaultESF_SF_EEPdjS9_dd6RValueEEvT0_T1_T2_T3_T4_T6_E12temp_storage+136];
	add.f64 	%fd1568, %fd1567, %fd1566;
	selp.f64 	%fd1569, %fd1568, %fd1566, %p218;
	setp.gt.s32 	%p219, %r240, 480;
	ld.shared.f64 	%fd1570, [_ZZN3cub18CUB_300001_SM_10006detail6reduce28DeviceReduceSingleTileKernelINS2_10policy_hubIdjN4cuda3std3__44plusIdEEE10Policy1000EN6thrust24THRUST_300001_SM_1000_NS17counting_iteratorIiNSD_11use_defaultESF_SF_EEPdjS9_dd6RValueEEvT0_T1_T2_T3_T4_T6_E12temp_storage+144];
	add.f64 	%fd1571, %fd1570, %fd1569;
	selp.f64 	%fd1572, %fd1571, %fd1569, %p219;
	setp.gt.s32 	%p220, %r240, 512;
	ld.shared.f64 	%fd1573, [_ZZN3cub18CUB_300001_SM_10006detail6reduce28DeviceReduceSingleTileKernelINS2_10policy_hubIdjN4cuda3std3__44plusIdEEE10Policy1000EN6thrust24THRUST_300001_SM_1000_NS17counting_iteratorIiNSD_11use_defaultESF_SF_EEPdjS9_dd6RValueEEvT0_T1_T2_T3_T4_T6_E12temp_storage+152];
	add.f64 	%fd1574, %fd1573, %fd1572;
	selp.f64 	%fd1575, %fd1574, %fd1572, %p220;
	setp.gt.s32 	%p221, %r240, 544;
	ld.shared.f64 	%fd1576, [_ZZN3cub18CUB_300001_SM_10006detail6reduce28DeviceReduceSingleTileKernelINS2_10policy_hubIdjN4cuda3std3__44plusIdEEE10Policy1000EN6thrust24THRUST_300001_SM_1000_NS17counting_iteratorIiNSD_11use_defaultESF_SF_EEPdjS9_dd6RValueEEvT0_T1_T2_T3_T4_T6_E12temp_storage+160];
	add.f64 	%fd1577, %fd1576, %fd1575;
	selp.f64 	%fd1578, %fd1577, %fd1575, %p221;
	setp.gt.s32 	%p222, %r240, 576;
	ld.shared.f64 	%fd1579, [_ZZN3cub18CUB_300001_SM_10006detail6reduce28DeviceReduceSingleTileKernelINS2_10policy_hubIdjN4cuda3std3__44plusIdEEE10Policy1000EN6thrust24THRUST_300001_SM_1000_NS17counting_iteratorIiNSD_11use_defaultESF_SF_EEPdjS9_dd6RValueEEvT0_T1_T2_T3_T4_T6_E12temp_storage+168];
	add.f64 	%fd1580, %fd1579, %fd1578;
	selp.f64 	%fd1581, %fd1580, %fd1578, %p222;
	setp.gt.s32 	%p223, %r240, 608;
	ld.shared.f64 	%fd1582, [_ZZN3cub18CUB_300001_SM_10006detail6reduce28DeviceReduceSingleTileKernelINS2_10policy_hubIdjN4cuda3std3__44plusIdEEE10Policy1000EN6thrust24THRUST_300001_SM_1000_NS17counting_iteratorIiNSD_11use_defaultESF_SF_EEPdjS9_dd6RValueEEvT0_T1_T2_T3_T4_T6_E12temp_storage+176];
	add.f64 	%fd1583, %fd1582, %fd1581;
	selp.f64 	%fd1796, %fd1583, %fd1581, %p223;
	bra.uni 	$L__BB10_287;
$L__BB10_46:
	setp.lt.s32 	%p3, %r242, %r241;
	mov.f64 	%fd1795, 0d0000000000000000;
	@%p3 bra 	$L__BB10_152;
	sub.s32 	%r43, %r242, %r241;
	add.s32 	%r42, %r43, 1;
	and.b32  	%r44, %r42, 15;
	and.b32  	%r45, %r42, 7;
	setp.lt.u32 	%p4, %r43, 15;
	mov.f64 	%fd1662, 0d0000000000000000;
	mov.u32 	%r463, %r241;
	@%p4 bra 	$L__BB10_50;
	and.b32  	%r46, %r42, -16;
	mov.b32 	%r462, 0;
	mov.f64 	%fd1662, 0d0000000000000000;
	mov.u32 	%r463, %r241;
$L__BB10_49:
	.pragma "nounroll";
	mul.wide.s32 	%rd23, %r463, 8;
	add.s64 	%rd24, %rd2, %rd23;
	ld.global.f64 	%fd295, [%rd24];
	add.f64 	%fd296, %fd1662, %fd295;
	ld.global.f64 	%fd297, [%rd24+8];
	add.f64 	%fd298, %fd296, %fd297;
	ld.global.f64 	%fd299, [%rd24+16];
	add.f64 	%fd300, %fd298, %fd299;
	ld.global.f64 	%fd301, [%rd24+24];
	add.f64 	%fd302, %fd300, %fd301;
	ld.global.f64 	%fd303, [%rd24+32];
	add.f64 	%fd304, %fd302, %fd303;
	ld.global.f64 	%fd305, [%rd24+40];
	add.f64 	%fd306, %fd304, %fd305;
	ld.global.f64 	%fd307, [%rd24+48];
	add.f64 	%fd308, %fd306, %fd307;
	ld.global.f64 	%fd309, [%rd24+56];
	add.f64 	%fd310, %fd308, %fd309;
	ld.global.f64 	%fd311, [%rd24+64];
	add.f64 	%fd312, %fd310, %fd311;
	ld.global.f64 	%fd313, [%rd24+72];
	add.f64 	%fd314, %fd312, %fd313;
	ld.global.f64 	%fd315, [%rd24+80];
	add.f64 	%fd316, %fd314, %fd315;
	ld.global.f64 	%fd317, [%rd24+88];
	add.f64 	%fd318, %fd316, %fd317;
	ld.global.f64 	%fd319, [%rd24+96];
	add.f64 	%fd320, %fd318, %fd319;
	ld.global.f64 	%fd321, [%rd24+104];
	add.f64 	%fd322, %fd320, %fd321;
	ld.global.f64 	%fd323, [%rd24+112];
	add.f64 	%fd324, %fd322, %fd323;
	ld.global.f64 	%fd325, [%rd24+120];
	add.f64 	%fd1662, %fd324, %fd325;
	add.s32 	%r463, %r463, 16;
	add.s32 	%r462, %r462, 16;
	setp.ne.s32 	%p5, %r462, %r46;
	@%p5 bra 	$L__BB10_49;
$L__BB10_50:
	setp.eq.s32 	%p6, %r44, 0;
	@%p6 bra 	$L__BB10_60;
	setp.lt.u32 	%p7, %r44, 8;
	@%p7 bra 	$L__BB10_53;
	mul.wide.s32 	%rd25, %r463, 8;
	add.s64 	%rd26, %rd2, %rd25;
	ld.global.f64 	%fd327, [%rd26];
	add.f64 	%fd328, %fd1662, %fd327;
	ld.global.f64 	%fd329, [%rd26+8];
	add.f64 	%fd330, %fd328, %fd329;
	ld.global.f64 	%fd331, [%rd26+16];
	add.f64 	%fd332, %fd330, %fd331;
	ld.global.f64 	%fd333, [%rd26+24];
	add.f64 	%fd334, %fd332, %fd333;
	ld.global.f64 	%fd335, [%rd26+32];
	add.f64 	%fd336, %fd334, %fd335;
	ld.global.f64 	%fd337, [%rd26+40];
	add.f64 	%fd338, %fd336, %fd337;
	ld.global.f64 	%fd339, [%rd26+48];
	add.f64 	%fd340, %fd338, %fd339;
	ld.global.f64 	%fd341, [%rd26+56];
	add.f64 	%fd1662, %fd340, %fd341;
	add.s32 	%r463, %r463, 8;
$L__BB10_53:
	setp.eq.s32 	%p8, %r45, 0;
	@%p8 bra 	$L__BB10_60;
	and.b32  	%r54, %r42, 3;
	setp.lt.u32 	%p9, %r45, 4;
	@%p9 bra 	$L__BB10_56;
	mul.wide.s32 	%rd27, %r463, 8;
	add.s64 	%rd28, %rd2, %rd27;
	ld.global.f64 	%fd343, [%rd28];
	add.f64 	%fd344, %fd1662, %fd343;
	ld.global.f64 	%fd345, [%rd28+8];
	add.f64 	%fd346, %fd344, %fd345;
	ld.global.f64 	%fd347, [%rd28+16];
	add.f64 	%fd348, %fd346, %fd347;
	ld.global.f64 	%fd349, [%rd28+24];
	add.f64 	%fd1662, %fd348, %fd349;
	add.s32 	%r463, %r463, 4;
$L__BB10_56:
	setp.eq.s32 	%p10, %r54, 0;
	@%p10 bra 	$L__BB10_60;
	mul.wide.s32 	%rd29, %r463, 8;
	add.s64 	%rd4, %rd2, %rd29;
	ld.global.f64 	%fd350, [%rd4];
	add.f64 	%fd1662, %fd1662, %fd350;
	setp.eq.s32 	%p11, %r54, 1;
	@%p11 bra 	$L__BB10_60;
	ld.global.f64 	%fd351, [%rd4+8];
	add.f64 	%fd1662, %fd1662, %fd351;
	setp.eq.s32 	%p12, %r54, 2;
	@%p12 bra 	$L__BB10_60;
	ld.global.f64 	%fd352, [%rd4+16];
	add.f64 	%fd1662, %fd1662, %fd352;
$L__BB10_60:
	setp.lt.u32 	%p13, %r43, 15;
	mov.f64 	%fd1670, 0d0000000000000000;
	mov.u32 	%r468, %r241;
	@%p13 bra 	$L__BB10_63;
	and.b32  	%r57, %r42, -16;
	mov.b32 	%r467, 0;
	mov.f64 	%fd1670, 0d0000000000000000;
	mov.u32 	%r468, %r241;
$L__BB10_62:
	.pragma "nounroll";
	mul.wide.s32 	%rd30, %r468, 8;
	add.s64 	%rd31, %rd2, %rd30;
	ld.global.f64 	%fd356, [%rd31];
	add.f64 	%fd357, %fd1670, %fd356;
	ld.global.f64 	%fd358, [%rd31+8];
	add.f64 	%fd359, %fd357, %fd358;
	ld.global.f64 	%fd360, [%rd31+16];
	add.f64 	%fd361, %fd359, %fd360;
	ld.global.f64 	%fd362, [%rd31+24];
	add.f64 	%fd363, %fd361, %fd362;
	ld.global.f64 	%fd364, [%rd31+32];
	add.f64 	%fd365, %fd363, %fd364;
	ld.global.f64 	%fd366, [%rd31+40];
	add.f64 	%fd367, %fd365, %fd366;
	ld.global.f64 	%fd368, [%rd31+48];
	add.f64 	%fd369, %fd367, %fd368;
	ld.global.f64 	%fd370, [%rd31+56];
	add.f64 	%fd371, %fd369, %fd370;
	ld.global.f64 	%fd372, [%rd31+64];
	add.f64 	%fd373, %fd371, %fd372;
	ld.global.f64 	%fd374, [%rd31+72];
	add.f64 	%fd375, %fd373, %fd374;
	ld.global.f64 	%fd376, [%rd31+80];
	add.f64 	%fd377, %fd375, %fd376;
	ld.global.f64 	%fd378, [%rd31+88];
	add.f64 	%fd379, %fd377, %fd378;
	ld.global.f64 	%fd380, [%rd31+96];
	add.f64 	%fd381, %fd379, %fd380;
	ld.global.f64 	%fd382, [%rd31+104];
	add.f64 	%fd383, %fd381, %fd382;
	ld.global.f64 	%fd384, [%rd31+112];
	add.f64 	%fd385, %fd383, %fd384;
	ld.global.f64 	%fd386, [%rd31+120];
	add.f64 	%fd1670, %fd385, %fd386;
	add.s32 	%r468, %r468, 16;
	add.s32 	%r467, %r467, 16;
	setp.ne.s32 	%p14, %r467, %r57;
	@%p14 bra 	$L__BB10_62;
$L__BB10_63:
	setp.eq.s32 	%p15, %r44, 0;
	@%p15 bra 	$L__BB10_73;
	setp.lt.u32 	%p16, %r44, 8;
	@%p16 bra 	$L__BB10_66;
	mul.wide.s32 	%rd32, %r468, 8;
	add.s64 	%rd33, %rd2, %rd32;
	ld.global.f64 	%fd388, [%rd33];
	add.f64 	%fd389, %fd1670, %fd388;
	ld.global.f64 	%fd390, [%rd33+8];
	add.f64 	%fd391, %fd389, %fd390;
	ld.global.f64 	%fd392, [%rd33+16];
	add.f64 	%fd393, %fd391, %fd392;
	ld.global.f64 	%fd394, [%rd33+24];
	add.f64 	%fd395, %fd393, %fd394;
	ld.global.f64 	%fd396, [%rd33+32];
	add.f64 	%fd397, %fd395, %fd396;
	ld.global.f64 	%fd398, [%rd33+40];
	add.f64 	%fd399, %fd397, %fd398;
	ld.global.f64 	%fd400, [%rd33+48];
	add.f64 	%fd401, %fd399, %fd400;
	ld.global.f64 	%fd402, [%rd33+56];
	add.f64 	%fd1670, %fd401, %fd402;
	add.s32 	%r468, %r468, 8;
$L__BB10_66:
	setp.eq.s32 	%p17, %r45, 0;
	@%p17 bra 	$L__BB10_73;
	and.b32  	%r65, %r42, 3;
	setp.lt.u32 	%p18, %r45, 4;
	@%p18 bra 	$L__BB10_69;
	mul.wide.s32 	%rd34, %r468, 8;
	add.s64 	%rd35, %rd2, %rd34;
	ld.global.f64 	%fd404, [%rd35];
	add.f64 	%fd405, %fd1670, %fd404;
	ld.global.f64 	%fd406, [%rd35+8];
	add.f64 	%fd407, %fd405, %fd406;
	ld.global.f64 	%fd408, [%rd35+16];
	add.f64 	%fd409, %fd407, %fd408;
	ld.global.f64 	%fd410, [%rd35+24];
	add.f64 	%fd1670, %fd409, %fd410;
	add.s32 	%r468, %r468, 4;
$L__BB10_69:
	setp.eq.s32 	%p19, %r65, 0;
	@%p19 bra 	$L__BB10_73;
	mul.wide.s32 	%rd36, %r468, 8;
	add.s64 	%rd5, %rd2, %rd36;
	ld.global.f64 	%fd411, [%rd5];
	add.f64 	%fd1670, %fd1670, %fd411;
	setp.eq.s32 	%p20, %r65, 1;
	@%p20 bra 	$L__BB10_73;
	ld.global.f64 	%fd412, [%rd5+8];
	add.f64 	%fd1670, %fd1670, %fd412;
	setp.eq.s32 	%p21, %r65, 2;
	@%p21 bra 	$L__BB10_73;
	ld.global.f64 	%fd413, [%rd5+16];
	add.f64 	%fd1670, %fd1670, %fd413;
$L__BB10_73:
	setp.lt.u32 	%p22, %r43, 15;
	mov.f64 	%fd1678, 0d0000000000000000;
	mov.u32 	%r473, %r241;
	@%p22 bra 	$L__BB10_76;
	and.b32  	%r68, %r42, -16;
	mov.b32 	%r472, 0;
	mov.f64 	%fd1678, 0d0000000000000000;
	mov.u32 	%r473, %r241;
$L__BB10_75:
	.pragma "nounroll";
	mul.wide.s32 	%rd37, %r473, 8;
	add.s64 	%rd38, %rd2, %rd37;
	ld.global.f64 	%fd417, [%rd38];
	add.f64 	%fd418, %fd1678, %fd417;
	ld.global.f64 	%fd419, [%rd38+8];
	add.f64 	%fd420, %fd418, %fd419;
	ld.global.f64 	%fd421, [%rd38+16];
	add.f64 	%fd422, %fd420, %fd421;
	ld.global.f64 	%fd423, [%rd38+24];
	add.f64 	%fd424, %fd422, %fd423;
	ld.global.f64 	%fd425, [%rd38+32];
	add.f64 	%fd426, %fd424, %fd425;
	ld.global.f64 	%fd427, [%rd38+40];
	add.f64 	%fd428, %fd426, %fd427;
	ld.global.f64 	%fd429, [%rd38+48];
	add.f64 	%fd430, %fd428, %fd429;
	ld.global.f64 	%fd431, [%rd38+56];
	add.f64 	%fd432, %fd430, %fd431;
	ld.global.f64 	%fd433, [%rd38+64];
	add.f64 	%fd434, %fd432, %fd433;
	ld.global.f64 	%fd435, [%rd38+72];
	add.f64 	%fd436, %fd434, %fd435;
	ld.global.f64 	%fd437, [%rd38+80];
	add.f64 	%fd438, %fd436, %fd437;
	ld.global.f64 	%fd439, [%rd38+88];
	add.f64 	%fd440, %fd438, %fd439;
	ld.global.f64 	%fd441, [%rd38+96];
	add.f64 	%fd442, %fd440, %fd441;
	ld.global.f64 	%fd443, [%rd38+104];
	add.f64 	%fd444, %fd442, %fd443;
	ld.global.f64 	%fd445, [%rd38+112];
	add.f64 	%fd446, %fd444, %fd445;
	ld.global.f64 	%fd447, [%rd38+120];
	add.f64 	%fd1678, %fd446, %fd447;
	add.s32 	%r473, %r473, 16;
	add.s32 	%r472, %r472, 16;
	setp.ne.s32 	%p23, %r472, %r68;
	@%p23 bra 	$L__BB10_75;
$L__BB10_76:
	setp.eq.s32 	%p24, %r44, 0;
	@%p24 bra 	$L__BB10_86;
	setp.lt.u32 	%p25, %r44, 8;
	@%p25 bra 	$L__BB10_79;
	mul.wide.s32 	%rd39, %r473, 8;
	add.s64 	%rd40, %rd2, %rd39;
	ld.global.f64 	%fd449, [%rd40];
	add.f64 	%fd450, %fd1678, %fd449;
	ld.global.f64 	%fd451, [%rd40+8];
	add.f64 	%fd452, %fd450, %fd451;
	ld.global.f64 	%fd453, [%rd40+16];
	add.f64 	%fd454, %fd452, %fd453;
	ld.global.f64 	%fd455, [%rd40+24];
	add.f64 	%fd456, %fd454, %fd455;
	ld.global.f64 	%fd457, [%rd40+32];
	add.f64 	%fd458, %fd456, %fd457;
	ld.global.f64 	%fd459, [%rd40+40];
	add.f64 	%fd460, %fd458, %fd459;
	ld.global.f64 	%fd461, [%rd40+48];
	add.f64 	%fd462, %fd460, %fd461;
	ld.global.f64 	%fd463, [%rd40+56];
	add.f64 	%fd1678, %fd462, %fd463;
	add.s32 	%r473, %r473, 8;
$L__BB10_79:
	setp.eq.s32 	%p26, %r45, 0;
	@%p26 bra 	$L__BB10_86;
	and.b32  	%r76, %r42, 3;
	setp.lt.u32 	%p27, %r45, 4;
	@%p27 bra 	$L__BB10_82;
	mul.wide.s32 	%rd41, %r473, 8;
	add.s64 	%rd42, %rd2, %rd41;
	ld.global.f64 	%fd465, [%rd42];
	add.f64 	%fd466, %fd1678, %fd465;
	ld.global.f64 	%fd467, [%rd42+8];
	add.f64 	%fd468, %fd466, %fd467;
	ld.global.f64 	%fd469, [%rd42+16];
	add.f64 	%fd470, %fd468, %fd469;
	ld.global.f64 	%fd471, [%rd42+24];
	add.f64 	%fd1678, %fd470, %fd471;
	add.s32 	%r473, %r473, 4;
$L__BB10_82:
	setp.eq.s32 	%p28, %r76, 0;
	@%p28 bra 	$L__BB10_86;
	mul.wide.s32 	%rd43, %r473, 8;
	add.s64 	%rd6, %rd2, %rd43;
	ld.global.f64 	%fd472, [%rd6];
	add.f64 	%fd1678, %fd1678, %fd472;
	setp.eq.s32 	%p29, %r76, 1;
	@%p29 bra 	$L__BB10_86;
	ld.global.f64 	%fd473, [%rd6+8];
	add.f64 	%fd1678, %fd1678, %fd473;
	setp.eq.s32 	%p30, %r76, 2;
	@%p30 bra 	$L__BB10_86;
	ld.global.f64 	%fd474, [%rd6+16];
	add.f64 	%fd1678, %fd1678, %fd474;
$L__BB10_86:
	setp.lt.u32 	%p31, %r43, 15;
	mov.f64 	%fd1686, 0d0000000000000000;
	mov.u32 	%r478, %r241;
	@%p31 bra 	$L__BB10_89;
	and.b32  	%r79, %r42, -16;
	mov.b32 	%r477, 0;
	mov.f64 	%fd1686, 0d0000000000000000;
	mov.u32 	%r478, %r241;
$L__BB10_88:
	.pragma "nounroll";
	mul.wide.s32 	%rd44, %r478, 8;
	add.s64 	%rd45, %rd2, %rd44;
	ld.global.f64 	%fd478, [%rd45];
	add.f64 	%fd479, %fd1686, %fd478;
	ld.global.f64 	%fd480, [%rd45+8];
	add.f64 	%fd481, %fd479, %fd480;
	ld.global.f64 	%fd482, [%rd45+16];
	add.f64 	%fd483, %fd481, %fd482;
	ld.global.f64 	%fd484, [%rd45+24];
	add.f64 	%fd485, %fd483, %fd484;
	ld.global.f64 	%fd486, [%rd45+32];
	add.f64 	%fd487, %fd485, %fd486;
	ld.global.f64 	%fd488, [%rd45+40];
	add.f64 	%fd489, %fd487, %fd488;
	ld.global.f64 	%fd490, [%rd45+48];
	add.f64 	%fd491, %fd489, %fd490;
	ld.global.f64 	%fd492, [%rd45+56];
	add.f64 	%fd493, %fd491, %fd492;
	ld.global.f64 	%fd494, [%rd45+64];
	add.f64 	%fd495, %fd493, %fd494;
	ld.global.f64 	%fd496, [%rd45+72];
	add.f64 	%fd497, %fd495, %fd496;
	ld.global.f64 	%fd498, [%rd45+80];
	add.f64 	%fd499, %fd497, %fd498;
	ld.global.f64 	%fd500, [%rd45+88];
	add.f64 	%fd501, %fd499, %fd500;
	ld.global.f64 	%fd502, [%rd45+96];
	add.f64 	%fd503, %fd501, %fd502;
	ld.global.f64 	%fd504, [%rd45+104];
	add.f64 	%fd505, %fd503, %fd504;
	ld.global.f64 	%fd506, [%rd45+112];
	add.f64 	%fd507, %fd505, %fd506;
	ld.global.f64 	%fd508, [%rd45+120];
	add.f64 	%fd1686, %fd507, %fd508;
	add.s32 	%r478, %r478, 16;
	add.s32 	%r477, %r477, 16;
	setp.ne.s32 	%p32, %r477, %r79;
	@%p32 bra 	$L__BB10_88;
$L__BB10_89:
	setp.eq.s32 	%p33, %r44, 0;
	@%p33 bra 	$L__BB10_99;
	setp.lt.u32 	%p34, %r44, 8;
	@%p34 bra 	$L__BB10_92;
	mul.wide.s32 	%rd46, %r478, 8;
	add.s64 	%rd47, %rd2, %rd46;
	ld.global.f64 	%fd510, [%rd47];
	add.f64 	%fd511, %fd1686, %fd510;
	ld.global.f64 	%fd512, [%rd47+8];
	add.f64 	%fd513, %fd511, %fd512;
	ld.global.f64 	%fd514, [%rd47+16];
	add.f64 	%fd515, %fd513, %fd514;
	ld.global.f64 	%fd516, [%rd47+24];
	add.f64 	%fd517, %fd515, %fd516;
	ld.global.f64 	%fd518, [%rd47+32];
	add.f64 	%fd519, %fd517, %fd518;
	ld.global.f64 	%fd520, [%rd47+40];
	add.f64 	%fd521, %fd519, %fd520;
	ld.global.f64 	%fd522, [%rd47+48];
	add.f64 	%fd523, %fd521, %fd522;
	ld.global.f64 	%fd524, [%rd47+56];
	add.f64 	%fd1686, %fd523, %fd524;
	add.s32 	%r478, %r478, 8;
$L__BB10_92:
	setp.eq.s32 	%p35, %r45, 0;
	@%p35 bra 	$L__BB10_99;
	and.b32  	%r87, %r42, 3;
	setp.lt.u32 	%p36, %r45, 4;
	@%p36 bra 	$L__BB10_95;
	mul.wide.s32 	%rd48, %r478, 8;
	add.s64 	%rd49, %rd2, %rd48;
	ld.global.f64 	%fd526, [%rd49];
	add.f64 	%fd527, %fd1686, %fd526;
	ld.global.f64 	%fd528, [%rd49+8];
	add.f64 	%fd529, %fd527, %fd528;
	ld.global.f64 	%fd530, [%rd49+16];
	add.f64 	%fd531, %fd529, %fd530;
	ld.global.f64 	%fd532, [%rd49+24];
	add.f64 	%fd1686, %fd531, %fd532;
	add.s32 	%r478, %r478, 4;
$L__BB10_95:
	setp.eq.s32 	%p37, %r87, 0;
	@%p37 bra 	$L__BB10_99;
	mul.wide.s32 	%rd50, %r478, 8;
	add.s64 	%rd7, %rd2, %rd50;
	ld.global.f64 	%fd533, [%rd7];
	add.f64 	%fd1686, %fd1686, %fd533;
	setp.eq.s32 	%p38, %r87, 1;
	@%p38 bra 	$L__BB10_99;
	ld.global.f64 	%fd534, [%rd7+8];
	add.f64 	%fd1686, %fd1686, %fd534;
	setp.eq.s32 	%p39, %r87, 2;
	@%p39 bra 	$L__BB10_99;
	ld.global.f64 	%fd535, [%rd7+16];
	add.f64 	%fd1686, %fd1686, %fd535;
$L__BB10_99:
	setp.lt.u32 	%p40, %r43, 15;
	mov.f64 	%fd1694, 0d0000000000000000;
	mov.u32 	%r483, %r241;
	@%p40 bra 	$L__BB10_102;
	and.b32  	%r90, %r42, -16;
	mov.b32 	%r482, 0;
	mov.f64 	%fd1694, 0d0000000000000000;
	mov.u32 	%r483, %r241;
$L__BB10_101:
	.pragma "nounroll";
	mul.wide.s32 	%rd51, %r483, 8;
	add.s64 	%rd52, %rd2, %rd51;
	ld.global.f64 	%fd539, [%rd52];
	add.f64 	%fd540, %fd1694, %fd539;
	ld.global.f64 	%fd541, [%rd52+8];
	add.f64 	%fd542, %fd540, %fd541;
	ld.global.f64 	%fd543, [%rd52+16];
	add.f64 	%fd544, %fd542, %fd543;
	ld.global.f64 	%fd545, [%rd52+24];
	add.f64 	%fd546, %fd544, %fd545;
	ld.global.f64 	%fd547, [%rd52+32];
	add.f64 	%fd548, %fd546, %fd547;
	ld.global.f64 	%fd549, [%rd52+40];
	add.f64 	%fd550, %fd548, %fd549;
	ld.global.f64 	%fd551, [%rd52+48];
	add.f64 	%fd552, %fd550, %fd551;
	ld.global.f64 	%fd553, [%rd52+56];
	add.f64 	%fd554, %fd552, %fd553;
	ld.global.f64 	%fd555, [%rd52+64];
	add.f64 	%fd556, %fd554, %fd555;
	ld.global.f64 	%fd557, [%rd52+72];
	add.f64 	%fd558, %fd556, %fd557;
	ld.global.f64 	%fd559, [%rd52+80];
	add.f64 	%fd560, %fd558, %fd559;
	ld.global.f64 	%fd561, [%rd52+88];
	add.f64 	%fd562, %fd560, %fd561;
	ld.global.f64 	%fd563, [%rd52+96];
	add.f64 	%fd564, %fd562, %fd563;
	ld.global.f64 	%fd565, [%rd52+104];
	add.f64 	%fd566, %fd564, %fd565;
	ld.global.f64 	%fd567, [%rd52+112];
	add.f64 	%fd568, %fd566, %fd567;
	ld.global.f64 	%fd569, [%rd52+120];
	add.f64 	%fd1694, %fd568, %fd569;
	add.s32 	%r483, %r483, 16;
	add.s32 	%r482, %r482, 16;
	setp.ne.s32 	%p41, %r482, %r90;
	@%p41 bra 	$L__BB10_101;
$L__BB10_102:
	setp.eq.s32 	%p42, %r44, 0;
	@%p42 bra 	$L__BB10_112;
	setp.lt.u32 	%p43, %r44, 8;
	@%p43 bra 	$L__BB10_105;
	mul.wide.s32 	%rd53, %r483, 8;
	add.s64 	%rd54, %rd2, %rd53;
	ld.global.f64 	%fd571, [%rd54];
	add.f64 	%fd572, %fd1694, %fd571;
	ld.global.f64 	%fd573, [%rd54+8];
	add.f64 	%fd574, %fd572, %fd573;
	ld.global.f64 	%fd575, [%rd54+16];
	add.f64 	%fd576, %fd574, %fd575;
	ld.global.f64 	%fd577, [%rd54+24];
	add.f64 	%fd578, %fd576, %fd577;
	ld.global.f64 	%fd579, [%rd54+32];
	add.f64 	%fd580, %fd578, %fd579;
	ld.global.f64 	%fd581, [%rd54+40];
	add.f64 	%fd582, %fd580, %fd581;
	ld.global.f64 	%fd583, [%rd54+48];
	add.f64 	%fd584, %fd582, %fd583;
	ld.global.f64 	%fd585, [%rd54+56];
	add.f64 	%fd1694, %fd584, %fd585;
	add.s32 	%r483, %r483, 8;
$L__BB10_105:
	setp.eq.s32 	%p44, %r45, 0;
	@%p44 bra 	$L__BB10_112;
	and.b32  	%r98, %r42, 3;
	setp.lt.u32 	%p45, %r45, 4;
	@%p45 bra 	$L__BB10_108;
	mul.wide.s32 	%rd55, %r483, 8;
	add.s64 	%rd56, %rd2, %rd55;
	ld.global.f64 	%fd587, [%rd56];
	add.f64 	%fd588, %fd1694, %fd587;
	ld.global.f64 	%fd589, [%rd56+8];
	add.f64 	%fd590, %fd588, %fd589;
	ld.global.f64 	%fd591, [%rd56+16];
	add.f64 	%fd592, %fd590, %fd591;
	ld.global.f64 	%fd593, [%rd56+24];
	add.f64 	%fd1694, %fd592, %fd593;
	add.s32 	%r483, %r483, 4;
$L__BB10_108:
	setp.eq.s32 	%p46, %r98, 0;
	@%p46 bra 	$L__BB10_112;
	mul.wide.s32 	%rd57, %r483, 8;
	add.s64 	%rd8, %rd2, %rd57;
	ld.global.f64 	%fd594, [%rd8];
	add.f64 	%fd1694, %fd1694, %fd594;
	setp.eq.s32 	%p47, %r98, 1;
	@%p47 bra 	$L__BB10_112;
	ld.global.f64 	%fd595, [%rd8+8];
	add.f64 	%fd1694, %fd1694, %fd595;
	setp.eq.s32 	%p48, %r98, 2;
	@%p48 bra 	$L__BB10_112;
	ld.global.f64 	%fd596, [%rd8+16];
	add.f64 	%fd1694, %fd1694, %fd596;
$L__BB10_112:
	setp.lt.u32 	%p49, %r43, 15;
	mov.f64 	%fd1702, 0d0000000000000000;
	mov.u32 	%r488, %r241;
	@%p49 bra 	$L__BB10_115;
	and.b32  	%r101, %r42, -16;
	mov.b32 	%r487, 0;
	mov.f64 	%fd1702, 0d0000000000000000;
	mov.u32 	%r488, %r241;
$L__BB10_114:
	.pragma "nounroll";
	mul.wide.s32 	%rd58, %r488, 8;
	add.s64 	%rd59, %rd2, %rd58;
	ld.global.f64 	%fd600, [%rd59];
	add.f64 	%fd601, %fd1702, %fd600;
	ld.global.f64 	%fd602, [%rd59+8];
	add.f64 	%fd603, %fd601, %fd602;
	ld.global.f64 	%fd604, [%rd59+16];
	add.f64 	%fd605, %fd603, %fd604;
	ld.global.f64 	%fd606, [%rd59+24];
	add.f64 	%fd607, %fd605, %fd606;
	ld.global.f64 	%fd608, [%rd59+32];
	add.f64 	%fd609, %fd607, %fd608;
	ld.global.f64 	%fd610, [%rd59+40];
	add.f64 	%fd611, %fd609, %fd610;
	ld.global.f64 	%fd612, [%rd59+48];
	add.f64 	%fd613, %fd611, %fd612;
	ld.global.f64 	%fd614, [%rd59+56];
	add.f64 	%fd615, %fd613, %fd614;
	ld.global.f64 	%fd616, [%rd59+64];
	add.f64 	%fd617, %fd615, %fd616;
	ld.global.f64 	%fd618, [%rd59+72];
	add.f64 	%fd619, %fd617, %fd618;
	ld.global.f64 	%fd620, [%rd59+80];
	add.f64 	%fd621, %fd619, %fd620;
	ld.global.f64 	%fd622, [%rd59+88];
	add.f64 	%fd623, %fd621, %fd622;
	ld.global.f64 	%fd624, [%rd59+96];
	add.f64 	%fd625, %fd623, %fd624;
	ld.global.f64 	%fd626, [%rd59+104];
	add.f64 	%fd627, %fd625, %fd626;
	ld.global.f64 	%fd628, [%rd59+112];
	add.f64 	%fd629, %fd627, %fd628;
	ld.global.f64 	%fd630, [%rd59+120];
	add.f64 	%fd1702, %fd629, %fd630;
	add.s32 	%r488, %r488, 16;
	add.s32 	%r487, %r487, 16;
	setp.ne.s32 	%p50, %r487, %r101;
	@%p50 bra 	$L__BB10_114;
$L__BB10_115:
	setp.eq.s32 	%p51, %r44, 0;
	@%p51 bra 	$L__BB10_125;
	setp.lt.u32 	%p52, %r44, 8;
	@%p52 bra 	$L__BB10_118;
	mul.wide.s32 	%rd60, %r488, 8;
	add.s64 	%rd61, %rd2, %rd60;
	ld.global.f64 	%fd632, [%rd61];
	add.f64 	%fd633, %fd1702, %fd632;
	ld.global.f64 	%fd634, [%rd61+8];
	add.f64 	%fd635, %fd633, %fd634;
	ld.global.f64 	%fd636, [%rd61+16];
	add.f64 	%fd637, %fd635, %fd636;
	ld.global.f64 	%fd638, [%rd61+24];
	add.f64 	%fd639, %fd637, %fd638;
	ld.global.f64 	%fd640, [%rd61+32];
	add.f64 	%fd641, %fd639, %fd640;
	ld.global.f64 	%fd642, [%rd61+40];
	add.f64 	%fd643, %fd641, %fd642;
	ld.global.f64 	%fd644, [%rd61+48];
	add.f64 	%fd645, %fd643, %fd644;
	ld.global.f64 	%fd646, [%rd61+56];
	add.f64 	%fd1702, %fd645, %fd646;
	add.s32 	%r488, %r488, 8;
$L__BB10_118:
	setp.eq.s32 	%p53, %r45, 0;
	@%p53 bra 	$L__BB10_125;
	and.b32  	%r109, %r42, 3;
	setp.lt.u32 	%p54, %r45, 4;
	@%p54 bra 	$L__BB10_121;
	mul.wide.s32 	%rd62, %r488, 8;
	add.s64 	%rd63, %rd2, %rd62;
	ld.global.f64 	%fd648, [%rd63];
	add.f64 	%fd649, %fd1702, %fd648;
	ld.global.f64 	%fd650, [%rd63+8];
	add.f64 	%fd651, %fd649, %fd650;
	ld.global.f64 	%fd652, [%rd63+16];
	add.f64 	%fd653, %fd651, %fd652;
	ld.global.f64 	%fd654, [%rd63+24];
	add.f64 	%fd1702, %fd653, %fd654;
	add.s32 	%r488, %r488, 4;
$L__BB10_121:
	setp.eq.s32 	%p55, %r109, 0;
	@%p55 bra 	$L__BB10_125;
	mul.wide.s32 	%rd64, %r488, 8;
	add.s64 	%rd9, %rd2, %rd64;
	ld.global.f64 	%fd655, [%rd9];
	add.f64 	%fd1702, %fd1702, %fd655;
	setp.eq.s32 	%p56, %r109, 1;
	@%p56 bra 	$L__BB10_125;
	ld.global.f64 	%fd656, [%rd9+8];
	add.f64 	%fd1702, %fd1702, %fd656;
	setp.eq.s32 	%p57, %r109, 2;
	@%p57 bra 	$L__BB10_125;
	ld.global.f64 	%fd657, [%rd9+16];
	add.f64 	%fd1702, %fd1702, %fd657;
$L__BB10_125:
	setp.lt.u32 	%p58, %r43, 15;
	mov.f64 	%fd1710, 0d0000000000000000;
	mov.u32 	%r493, %r241;
	@%p58 bra 	$L__BB10_128;
	and.b32  	%r112, %r42, -16;
	mov.b32 	%r492, 0;
	mov.f64 	%fd1710, 0d0000000000000000;
	mov.u32 	%r493, %r241;
$L__BB10_127:
	.pragma "nounroll";
	mul.wide.s32 	%rd65, %r493, 8;
	add.s64 	%rd66, %rd2, %rd65;
	ld.global.f64 	%fd661, [%rd66];
	add.f64 	%fd662, %fd1710, %fd661;
	ld.global.f64 	%fd663, [%rd66+8];
	add.f64 	%fd664, %fd662, %fd663;
	ld.global.f64 	%fd665, [%rd66+16];
	add.f64 	%fd666, %fd664, %fd665;
	ld.global.f64 	%fd667, [%rd66+24];
	add.f64 	%fd668, %fd666, %fd667;
	ld.global.f64 	%fd669, [%rd66+32];
	add.f64 	%fd670, %fd668, %fd669;
	ld.global.f64 	%fd671, [%rd66+40];
	add.f64 	%fd672, %fd670, %fd671;
	ld.global.f64 	%fd673, [%rd66+48];
	add.f64 	%fd674, %fd672, %fd673;
	ld.global.f64 	%fd675, [%rd66+56];
	add.f64 	%fd676, %fd674, %fd675;
	ld.global.f64 	%fd677, [%rd66+64];
	add.f64 	%fd678, %fd676, %fd677;
	ld.global.f64 	%fd679, [%rd66+72];
	add.f64 	%fd680, %fd678, %fd679;
	ld.global.f64 	%fd681, [%rd66+80];
	add.f64 	%fd682, %fd680, %fd681;
	ld.global.f64 	%fd683, [%rd66+88];
	add.f64 	%fd684, %fd682, %fd683;
	ld.global.f64 	%fd685, [%rd66+96];
	add.f64 	%fd686, %fd684, %fd685;
	ld.global.f64 	%fd687, [%rd66+104];
	add.f64 	%fd688, %fd686, %fd687;
	ld.global.f64 	%fd689, [%rd66+112];
	add.f64 	%fd690, %fd688, %fd689;
	ld.global.f64 	%fd691, [%rd66+120];
	add.f64 	%fd1710, %fd690, %fd691;
	add.s32 	%r493, %r493, 16;
	add.s32 	%r492, %r492, 16;
	setp.ne.s32 	%p59, %r492, %r112;
	@%p59 bra 	$L__BB10_127;
$L__BB10_128:
	setp.eq.s32 	%p60, %r44, 0;
	@%p60 bra 	$L__BB10_138;
	setp.lt.u32 	%p61, %r44, 8;
	@%p61 bra 	$L__BB10_131;
	mul.wide.s32 	%rd67, %r493, 8;
	add.s64 	%rd68, %rd2, %rd67;
	ld.global.f64 	%fd693, [%rd68];
	add.f64 	%fd694, %fd1710, %fd693;
	ld.global.f64 	%fd695, [%rd68+8];
	add.f64 	%fd696, %fd694, %fd695;
	ld.global.f64 	%fd697, [%rd68+16];
	add.f64 	%fd698, %fd696, %fd697;
	ld.global.f64 	%fd699, [%rd68+24];
	add.f64 	%fd700, %fd698, %fd699;
	ld.global.f64 	%fd701, [%rd68+32];
	add.f64 	%fd702, %fd700, %fd701;
	ld.global.f64 	%fd703, [%rd68+40];
	add.f64 	%fd704, %fd702, %fd703;
	ld.global.f64 	%fd705, [%rd68+48];
	add.f64 	%fd706, %fd704, %fd705;
	ld.global.f64 	%fd707, [%rd68+56];
	add.f64 	%fd1710, %fd706, %fd707;
	add.s32 	%r493, %r493, 8;
$L__BB10_131:
	setp.eq.s32 	%p62, %r45, 0;
	@%p62 bra 	$L__BB10_138;
	and.b32  	%r120, %r42, 3;
	setp.lt.u32 	%p63, %r45, 4;
	@%p63 bra 	$L__BB10_134;
	mul.wide.s32 	%rd69, %r493, 8;
	add.s64 	%rd70, %rd2, %rd69;
	ld.global.f64 	%fd709, [%rd70];
	add.f64 	%fd710, %fd1710, %fd709;
	ld.global.f64 	%fd711, [%rd70+8];
	add.f64 	%fd712, %fd710, %fd711;
	ld.global.f64 	%fd713, [%rd70+16];
	add.f64 	%fd714, %fd712, %fd713;
	ld.global.f64 	%fd715, [%rd70+24];
	add.f64 	%fd1710, %fd714, %fd715;
	add.s32 	%r493, %r493, 4;
$L__BB10_134:
	setp.eq.s32 	%p64, %r120, 0;
	@%p64 bra 	$L__BB10_138;
	mul.wide.s32 	%rd71, %r493, 8;
	add.s64 	%rd10, %rd2, %rd71;
	ld.global.f64 	%fd716, [%rd10];
	add.f64 	%fd1710, %fd1710, %fd716;
	setp.eq.s32 	%p65, %r120, 1;
	@%p65 bra 	$L__BB10_138;
	ld.global.f64 	%fd717, [%rd10+8];
	add.f64 	%fd1710, %fd1710, %fd717;
	setp.eq.s32 	%p66, %r120, 2;
	@%p66 bra 	$L__BB10_138;
	ld.global.f64 	%fd718, [%rd10+16];
	add.f64 	%fd1710, %fd1710, %fd718;
$L__BB10_138:
	setp.lt.u32 	%p67, %r43, 15;
	mov.f64 	%fd1718, 0d0000000000000000;
	mov.u32 	%r498, %r241;
	@%p67 bra 	$L__BB10_141;
	and.b32  	%r123, %r42, -16;
	mov.b32 	%r497, 0;
	mov.f64 	%fd1718, 0d0000000000000000;
	mov.u32 	%r498, %r241;
$L__BB10_140:
	.pragma "nounroll";
	mul.wide.s32 	%rd72, %r498, 8;
	add.s64 	%rd73, %rd2, %rd72;
	ld.global.f64 	%fd722, [%rd73];
	add.f64 	%fd723, %fd1718, %fd722;
	ld.global.f64 	%fd724, [%rd73+8];
	add.f64 	%fd725, %fd723, %fd724;
	ld.global.f64 	%fd726, [%rd73+16];
	add.f64 	%fd727, %fd725, %fd726;
	ld.global.f64 	%fd728, [%rd73+24];
	add.f64 	%fd729, %fd727, %fd728;
	ld.global.f64 	%fd730, [%rd73+32];
	add.f64 	%fd731, %fd729, %fd730;
	ld.global.f64 	%fd732, [%rd73+40];
	add.f64 	%fd733, %fd731, %fd732;
	ld.global.f64 	%fd734, [%rd73+48];
	add.f64 	%fd735, %fd733, %fd734;
	ld.global.f64 	%fd736, [%rd73+56];
	add.f64 	%fd737, %fd735, %fd736;
	ld.global.f64 	%fd738, [%rd73+64];
	add.f64 	%fd739, %fd737, %fd738;
	ld.global.f64 	%fd740, [%rd73+72];
	add.f64 	%fd741, %fd739, %fd740;
	ld.global.f64 	%fd742, [%rd73+80];
	add.f64 	%fd743, %fd741, %fd742;
	ld.global.f64 	%fd744, [%rd73+88];
	add.f64 	%fd745, %fd743, %fd744;
	ld.global.f64 	%fd746, [%rd73+96];
	add.f64 	%fd747, %fd745, %fd746;
	ld.global.f64 	%fd748, [%rd73+104];
	add.f64 	%fd749, %fd747, %fd748;
	ld.global.f64 	%fd750, [%rd73+112];
	add.f64 	%fd751, %fd749, %fd750;
	ld.global.f64 	%fd752, [%rd73+120];
	add.f64 	%fd1718, %fd751, %fd752;
	add.s32 	%r498, %r498, 16;
	add.s32 	%r497, %r497, 16;
	setp.ne.s32 	%p68, %r497, %r123;
	@%p68 bra 	$L__BB10_140;
$L__BB10_141:
	setp.eq.s32 	%p69, %r44, 0;
	@%p69 bra 	$L__BB10_151;
	setp.lt.u32 	%p70, %r44, 8;
	@%p70 bra 	$L__BB10_144;
	mul.wide.s32 	%rd74, %r498, 8;
	add.s64 	%rd75, %rd2, %rd74;
	ld.global.f64 	%fd754, [%rd75];
	add.f64 	%fd755, %fd1718, %fd754;
	ld.global.f64 	%fd756, [%rd75+8];
	add.f64 	%fd757, %fd755, %fd756;
	ld.global.f64 	%fd758, [%rd75+16];
	add.f64 	%fd759, %fd757, %fd758;
	ld.global.f64 	%fd760, [%rd75+24];
	add.f64 	%fd761, %fd759, %fd760;
	ld.global.f64 	%fd762, [%rd75+32];
	add.f64 	%fd763, %fd761, %fd762;
	ld.global.f64 	%fd764, [%rd75+40];
	add.f64 	%fd765, %fd763, %fd764;
	ld.global.f64 	%fd766, [%rd75+48];
	add.f64 	%fd767, %fd765, %fd766;
	ld.global.f64 	%fd768, [%rd75+56];
	add.f64 	%fd1718, %fd767, %fd768;
	add.s32 	%r498, %r498, 8;
$L__BB10_144:
	setp.eq.s32 	%p71, %r45, 0;
	@%p71 bra 	$L__BB10_151;
	and.b32  	%r131, %r42, 3;
	setp.lt.u32 	%p72, %r45, 4;
	@%p72 bra 	$L__BB10_147;
	mul.wide.s32 	%rd76, %r498, 8;
	add.s64 	%rd77, %rd2, %rd76;
	ld.global.f64 	%fd770, [%rd77];
	add.f64 	%fd771, %fd1718, %fd770;
	ld.global.f64 	%fd772, [%rd77+8];
	add.f64 	%fd773, %fd771, %fd772;
	ld.global.f64 	%fd774, [%rd77+16];
	add.f64 	%fd775, %fd773, %fd774;
	ld.global.f64 	%fd776, [%rd77+24];
	add.f64 	%fd1718, %fd775, %fd776;
	add.s32 	%r498, %r498, 4;
$L__BB10_147:
	setp.eq.s32 	%p73, %r131, 0;
	@%p73 bra 	$L__BB10_151;
	mul.wide.s32 	%rd78, %r498, 8;
	add.s64 	%rd11, %rd2, %rd78;
	ld.global.f64 	%fd777, [%rd11];
	add.f64 	%fd1718, %fd1718, %fd777;
	setp.eq.s32 	%p74, %r131, 1;
	@%p74 bra 	$L__BB10_151;
	ld.global.f64 	%fd778, [%rd11+8];
	add.f64 	%fd1718, %fd1718, %fd778;
	setp.eq.s32 	%p75, %r131, 2;
	@%p75 bra 	$L__BB10_151;
	ld.global.f64 	%fd779, [%rd11+16];
	add.f64 	%fd1718, %fd1718, %fd779;
$L__BB10_151:
	add.f64 	%fd780, %fd1662, %fd1670;
	add.f64 	%fd781, %fd780, %fd1678;
	add.f64 	%fd782, %fd781, %fd1686;
	add.f64 	%fd783, %fd782, %fd1694;
	add.f64 	%fd784, %fd783, %fd1702;
	add.f64 	%fd785, %fd784, %fd1710;
	add.f64 	%fd1795, %fd785, %fd1718;
$L__BB10_152:
	add.s32 	%r134, %r240, -5120;
	setp.lt.u32 	%p76, %r134, 5120;
	mov.b32 	%r543, 5120;
	@%p76 bra 	$L__BB10_264;
	setp.ge.s32 	%p77, %r242, %r241;
	@%p77 bra 	$L__BB10_157;
	add.f64 	%fd1795, %fd1795, 0d0000000000000000;
	mov.b32 	%r543, 5120;
$L__BB10_155:
	sub.s32 	%r264, %r240, %r543;
	setp.lt.u32 	%p152, %r264, 5120;
	@%p152 bra 	$L__BB10_283;
	add.s32 	%r543, %r543, 5120;
	setp.gt.u32 	%p153, %r543, %r134;
	@%p153 bra 	$L__BB10_264;
	bra.uni 	$L__BB10_155;
$L__BB10_157:
	sub.s32 	%r137, %r242, %r241;
	add.s32 	%r253, %r137, 1;
	and.b32  	%r138, %r253, 15;
	add.s32 	%r139, %r138, -1;
	and.b32  	%r140, %r253, 7;
	add.s32 	%r141, %r140, -1;
	and.b32  	%r142, %r253, -16;
	and.b32  	%r143, %r253, 3;
	mov.b32 	%r543, 5120;
$L__BB10_158:
	setp.lt.u32 	%p78, %r137, 15;
	mov.f64 	%fd1728, 0d0000000000000000;
	mov.u32 	%r505, %r241;
	@%p78 bra 	$L__BB10_161;
	mov.b32 	%r504, 0;
	mov.f64 	%fd1728, 0d0000000000000000;
	mov.u32 	%r505, %r241;
$L__BB10_160:
	.pragma "nounroll";
	mul.wide.s32 	%rd79, %r505, 8;
	add.s64 	%rd80, %rd2, %rd79;
	ld.global.f64 	%fd789, [%rd80];
	add.f64 	%fd790, %fd1728, %fd789;
	ld.global.f64 	%fd791, [%rd80+8];
	add.f64 	%fd792, %fd790, %fd791;
	ld.global.f64 	%fd793, [%rd80+16];
	add.f64 	%fd794, %fd792, %fd793;
	ld.global.f64 	%fd795, [%rd80+24];
	add.f64 	%fd796, %fd794, %fd795;
	ld.global.f64 	%fd797, [%rd80+32];
	add.f64 	%fd798, %fd796, %fd797;
	ld.global.f64 	%fd799, [%rd80+40];
	add.f64 	%fd800, %fd798, %fd799;
	ld.global.f64 	%fd801, [%rd80+48];
	add.f64 	%fd802, %fd800, %fd801;
	ld.global.f64 	%fd803, [%rd80+56];
	add.f64 	%fd804, %fd802, %fd803;
	ld.global.f64 	%fd805, [%rd80+64];
	add.f64 	%fd806, %fd804, %fd805;
	ld.global.f64 	%fd807, [%rd80+72];
	add.f64 	%fd808, %fd806, %fd807;
	ld.global.f64 	%fd809, [%rd80+80];
	add.f64 	%fd810, %fd808, %fd809;
	ld.global.f64 	%fd811, [%rd80+88];
	add.f64 	%fd812, %fd810, %fd811;
	ld.global.f64 	%fd813, [%rd80+96];
	add.f64 	%fd814, %fd812, %fd813;
	ld.global.f64 	%fd815, [%rd80+104];
	add.f64 	%fd816, %fd814, %fd815;
	ld.global.f64 	%fd817, [%rd80+112];
	add.f64 	%fd818, %fd816, %fd817;
	ld.global.f64 	%fd819, [%rd80+120];
	add.f64 	%fd1728, %fd818, %fd819;
	add.s32 	%r505, %r505, 16;
	add.s32 	%r504, %r504, 16;
	setp.ne.s32 	%p79, %r504, %r142;
	@%p79 bra 	$L__BB10_160;
$L__BB10_161:
	setp.eq.s32 	%p80, %r138, 0;
	@%p80 bra 	$L__BB10_171;
	setp.lt.u32 	%p81, %r139, 7;
	@%p81 bra 	$L__BB10_164;
	mul.wide.s32 	%rd81, %r505, 8;
	add.s64 	%rd82, %rd2, %rd81;
	ld.global.f64 	%fd821, [%rd82];
	add.f64 	%fd822, %fd1728, %fd821;
	ld.global.f64 	%fd823, [%rd82+8];
	add.f64 	%fd824, %fd822, %fd823;
	ld.global.f64 	%fd825, [%rd82+16];
	add.f64 	%fd826, %fd824, %fd825;
	ld.global.f64 	%fd827, [%rd82+24];
	add.f64 	%fd828, %fd826, %fd827;
	ld.global.f64 	%fd829, [%rd82+32];
	add.f64 	%fd830, %fd828, %fd829;
	ld.global.f64 	%fd831, [%rd82+40];
	add.f64 	%fd832, %fd830, %fd831;
	ld.global.f64 	%fd833, [%rd82+48];
	add.f64 	%fd834, %fd832, %fd833;
	ld.global.f64 	%fd835, [%rd82+56];
	add.f64 	%fd1728, %fd834, %fd835;
	add.s32 	%r505, %r505, 8;
$L__BB10_164:
	setp.eq.s32 	%p82, %r140, 0;
	@%p82 bra 	$L__BB10_171;
	setp.lt.u32 	%p83, %r141, 3;
	@%p83 bra 	$L__BB10_167;
	mul.wide.s32 	%rd83, %r505, 8;
	add.s64 	%rd84, %rd2, %rd83;
	ld.global.f64 	%fd837, [%rd84];
	add.f64 	%fd838, %fd1728, %fd837;
	ld.global.f64 	%fd839, [%rd84+8];
	add.f64 	%fd840, %fd838, %fd839;
	ld.global.f64 	%fd841, [%rd84+16];
	add.f64 	%fd842, %fd840, %fd841;
	ld.global.f64 	%fd843, [%rd84+24];
	add.f64 	%fd1728, %fd842, %fd843;
	add.s32 	%r505, %r505, 4;
$L__BB10_167:
	setp.eq.s32 	%p84, %r143, 0;
	@%p84 bra 	$L__BB10_171;
	setp.eq.s32 	%p85, %r143, 1;
	mul.wide.s32 	%rd85, %r505, 8;
	add.s64 	%rd12, %rd2, %rd85;
	ld.global.f64 	%fd844, [%rd12];
	add.f64 	%fd1728, %fd1728, %fd844;
	@%p85 bra 	$L__BB10_171;
	setp.eq.s32 	%p86, %r143, 2;
	ld.global.f64 	%fd845, [%rd12+8];
	add.f64 	%fd1728, %fd1728, %fd845;
	@%p86 bra 	$L__BB10_171;
	ld.global.f64 	%fd846, [%rd12+16];
	add.f64 	%fd1728, %fd1728, %fd846;
$L__BB10_171:
	setp.lt.u32 	%p87, %r137, 15;
	mov.f64 	%fd1736, 0d0000000000000000;
	mov.u32 	%r510, %r241;
	@%p87 bra 	$L__BB10_174;
	mov.b32 	%r509, 0;
	mov.f64 	%fd1736, 0d0000000000000000;
	mov.u32 	%r510, %r241;
$L__BB10_173:
	.pragma "nounroll";
	mul.wide.s32 	%rd86, %r510, 8;
	add.s64 	%rd87, %rd2, %rd86;
	ld.global.f64 	%fd850, [%rd87];
	add.f64 	%fd851, %fd1736, %fd850;
	ld.global.f64 	%fd852, [%rd87+8];
	add.f64 	%fd853, %fd851, %fd852;
	ld.global.f64 	%fd854, [%rd87+16];
	add.f64 	%fd855, %fd853, %fd854;
	ld.global.f64 	%fd856, [%rd87+24];
	add.f64 	%fd857, %fd855, %fd856;
	ld.global.f64 	%fd858, [%rd87+32];
	add.f64 	%fd859, %fd857, %fd858;
	ld.global.f64 	%fd860, [%rd87+40];
	add.f64 	%fd861, %fd859, %fd860;
	ld.global.f64 	%fd862, [%rd87+48];
	add.f64 	%fd863, %fd861, %fd862;
	ld.global.f64 	%fd864, [%rd87+56];
	add.f64 	%fd865, %fd863, %fd864;
	ld.global.f64 	%fd866, [%rd87+64];
	add.f64 	%fd867, %fd865, %fd866;
	ld.global.f64 	%fd868, [%rd87+72];
	add.f64 	%fd869, %fd867, %fd868;
	ld.global.f64 	%fd870, [%rd87+80];
	add.f64 	%fd871, %fd869, %fd870;
	ld.global.f64 	%fd872, [%rd87+88];
	add.f64 	%fd873, %fd871, %fd872;
	ld.global.f64 	%fd874, [%rd87+96];
	add.f64 	%fd875, %fd873, %fd874;
	ld.global.f64 	%fd876, [%rd87+104];
	add.f64 	%fd877, %fd875, %fd876;
	ld.global.f64 	%fd878, [%rd87+112];
	add.f64 	%fd879, %fd877, %fd878;
	ld.global.f64 	%fd880, [%rd87+120];
	add.f64 	%fd1736, %fd879, %fd880;
	add.s32 	%r510, %r510, 16;
	add.s32 	%r509, %r509, 16;
	setp.ne.s32 	%p88, %r509, %r142;
	@%p88 bra 	$L__BB10_173;
$L__BB10_174:
	setp.eq.s32 	%p89, %r138, 0;
	@%p89 bra 	$L__BB10_184;
	setp.lt.u32 	%p90, %r139, 7;
	@%p90 bra 	$L__BB10_177;
	mul.wide.s32 	%rd88, %r510, 8;
	add.s64 	%rd89, %rd2, %rd88;
	ld.global.f64 	%fd882, [%rd89];
	add.f64 	%fd883, %fd1736, %fd882;
	ld.global.f64 	%fd884, [%rd89+8];
	add.f64 	%fd885, %fd883, %fd884;
	ld.global.f64 	%fd886, [%rd89+16];
	add.f64 	%fd887, %fd885, %fd886;
	ld.global.f64 	%fd888, [%rd89+24];
	add.f64 	%fd889, %fd887, %fd888;
	ld.global.f64 	%fd890, [%rd89+32];
	add.f64 	%fd891, %fd889, %fd890;
	ld.global.f64 	%fd892, [%rd89+40];
	add.f64 	%fd893, %fd891, %fd892;
	ld.global.f64 	%fd894, [%rd89+48];
	add.f64 	%fd895, %fd893, %fd894;
	ld.global.f64 	%fd896, [%rd89+56];
	add.f64 	%fd1736, %fd895, %fd896;
	add.s32 	%r510, %r510, 8;
$L__BB10_177:
	setp.eq.s32 	%p91, %r140, 0;
	@%p91 bra 	$L__BB10_184;
	setp.lt.u32 	%p92, %r141, 3;
	@%p92 bra 	$L__BB10_180;
	mul.wide.s32 	%rd90, %r510, 8;
	add.s64 	%rd91, %rd2, %rd90;
	ld.global.f64 	%fd898, [%rd91];
	add.f64 	%fd899, %fd1736, %fd898;
	ld.global.f64 	%fd900, [%rd91+8];
	add.f64 	%fd901, %fd899, %fd900;
	ld.global.f64 	%fd902, [%rd91+16];
	add.f64 	%fd903, %fd901, %fd902;
	ld.global.f64 	%fd904, [%rd91+24];
	add.f64 	%fd1736, %fd903, %fd904;
	add.s32 	%r510, %r510, 4;
$L__BB10_180:
	setp.eq.s32 	%p93, %r143, 0;
	@%p93 bra 	$L__BB10_184;
	setp.eq.s32 	%p94, %r143, 1;
	mul.wide.s32 	%rd92, %r510, 8;
	add.s64 	%rd13, %rd2, %rd92;
	ld.global.f64 	%fd905, [%rd13];
	add.f64 	%fd1736, %fd1736, %fd905;
	@%p94 bra 	$L__BB10_184;
	setp.eq.s32 	%p95, %r143, 2;
	ld.global.f64 	%fd906, [%rd13+8];
	add.f64 	%fd1736, %fd1736, %fd906;
	@%p95 bra 	$L__BB10_184;
	ld.global.f64 	%fd907, [%rd13+16];
	add.f64 	%fd1736, %fd1736, %fd907;
$L__BB10_184:
	setp.lt.u32 	%p96, %r137, 15;
	mov.f64 	%fd1744, 0d0000000000000000;
	mov.u32 	%r515, %r241;
	@%p96 bra 	$L__BB10_187;
	mov.b32 	%r514, 0;
	mov.f64 	%fd1744, 0d0000000000000000;
	mov.u32 	%r515, %r241;
$L__BB10_186:
	.pragma "nounroll";
	mul.wide.s32 	%rd93, %r515, 8;
	add.s64 	%rd94, %rd2, %rd93;
	ld.global.f64 	%fd911, [%rd94];
	add.f64 	%fd912, %fd1744, %fd911;
	ld.global.f64 	%fd913, [%rd94+8];
	add.f64 	%fd914, %fd912, %fd913;
	ld.global.f64 	%fd915, [%rd94+16];
	add.f64 	%fd916, %fd914, %fd915;
	ld.global.f64 	%fd917, [%rd94+24];
	add.f64 	%fd918, %fd916, %fd917;
	ld.global.f64 	%fd919, [%rd94+32];
	add.f64 	%fd920, %fd918, %fd919;
	ld.global.f64 	%fd921, [%rd94+40];
	add.f64 	%fd922, %fd920, %fd921;
	ld.global.f64 	%fd923, [%rd94+48];
	add.f64 	%fd924, %fd922, %fd923;
	ld.global.f64 	%fd925, [%rd94+56];
	add.f64 	%fd926, %fd924, %fd925;
	ld.global.f64 	%fd927, [%rd94+64];
	add.f64 	%fd928, %fd926, %fd927;
	ld.global.f64 	%fd929, [%rd94+72];
	add.f64 	%fd930, %fd928, %fd929;
	ld.global.f64 	%fd931, [%rd94+80];
	add.f64 	%fd932, %fd930, %fd931;
	ld.global.f64 	%fd933, [%rd94+88];
	add.f64 	%fd934, %fd932, %fd933;
	ld.global.f64 	%fd935, [%rd94+96];
	add.f64 	%fd936, %fd934, %fd935;
	ld.global.f64 	%fd937, [%rd94+104];
	add.f64 	%fd938, %fd936, %fd937;
	ld.global.f64 	%fd939, [%rd94+112];
	add.f64 	%fd940, %fd938, %fd939;
	ld.global.f64 	%fd941, [%rd94+120];
	add.f64 	%fd1744, %fd940, %fd941;
	add.s32 	%r515, %r515, 16;
	add.s32 	%r514, %r514, 16;
	setp.ne.s32 	%p97, %r514, %r142;
	@%p97 bra 	$L__BB10_186;
$L__BB10_187:
	setp.eq.s32 	%p98, %r138, 0;
	@%p98 bra 	$L__BB10_197;
	setp.lt.u32 	%p99, %r139, 7;
	@%p99 bra 	$L__BB10_190;
	mul.wide.s32 	%rd95, %r515, 8;
	add.s64 	%rd96, %rd2, %rd95;
	ld.global.f64 	%fd943, [%rd96];
	add.f64 	%fd944, %fd1744, %fd943;
	ld.global.f64 	%fd945, [%rd96+8];
	add.f64 	%fd946, %fd944, %fd945;
	ld.global.f64 	%fd947, [%rd96+16];
	add.f64 	%fd948, %fd946, %fd947;
	ld.global.f64 	%fd949, [%rd96+24];
	add.f64 	%fd950, %fd948, %fd949;
	ld.global.f64 	%fd951, [%rd96+32];
	add.f64 	%fd952, %fd950, %fd951;
	ld.global.f64 	%fd953, [%rd96+40];
	add.f64 	%fd954, %fd952, %fd953;
	ld.global.f64 	%fd955, [%rd96+48];
	add.f64 	%fd956, %fd954, %fd955;
	ld.global.f64 	%fd957, [%rd96+56];
	add.f64 	%fd1744, %fd956, %fd957;
	add.s32 	%r515, %r515, 8;
$L__BB10_190:
	setp.eq.s32 	%p100, %r140, 0;
	@%p100 bra 	$L__BB10_197;
	setp.lt.u32 	%p101, %r141, 3;
	@%p101 bra 	$L__BB10_193;
	mul.wide.s32 	%rd97, %r515, 8;
	add.s64 	%rd98, %rd2, %rd97;
	ld.global.f64 	%fd959, [%rd98];
	add.f64 	%fd960, %fd1744, %fd959;
	ld.global.f64 	%fd961, [%rd98+8];
	add.f64 	%fd962, %fd960, %fd961;
	ld.global.f64 	%fd963, [%rd98+16];
	add.f64 	%fd964, %fd962, %fd963;
	ld.global.f64 	%fd965, [%rd98+24];
	add.f64 	%fd1744, %fd964, %fd965;
	add.s32 	%r515, %r515, 4;
$L__BB10_193:
	setp.eq.s32 	%p102, %r143, 0;
	@%p102 bra 	$L__BB10_197;
	setp.eq.s32 	%p103, %r143, 1;
	mul.wide.s32 	%rd99, %r515, 8;
	add.s64 	%rd14, %rd2, %rd99;
	ld.global.f64 	%fd966, [%rd14];
	add.f64 	%fd1744, %fd1744, %fd966;
	@%p103 bra 	$L__BB10_197;
	setp.eq.s32 	%p104, %r143, 2;
	ld.global.f64 	%fd967, [%rd14+8];
	add.f64 	%fd1744, %fd1744, %fd967;
	@%p104 bra 	$L__BB10_197;
	ld.global.f64 	%fd968, [%rd14+16];
	add.f64 	%fd1744, %fd1744, %fd968;
$L__BB10_197:
	setp.lt.u32 	%p105, %r137, 15;
	mov.f64 	%fd1752, 0d0000000000000000;
	mov.u32 	%r520, %r241;
	@%p105 bra 	$L__BB10_200;
	mov.b32 	%r519, 0;
	mov.f64 	%fd1752, 0d0000000000000000;
	mov.u32 	%r520, %r241;
$L__BB10_199:
	.pragma "nounroll";
	mul.wide.s32 	%rd100, %r520, 8;
	add.s64 	%rd101, %rd2, %rd100;
	ld.global.f64 	%fd972, [%rd101];
	add.f64 	%fd973, %fd1752, %fd972;
	ld.global.f64 	%fd974, [%rd101+8];
	add.f64 	%fd975, %fd973, %fd974;
	ld.global.f64 	%fd976, [%rd101+16];
	add.f64 	%fd977, %fd975, %fd976;
	ld.global.f64 	%fd978, [%rd101+24];
	add.f64 	%fd979, %fd977, %fd978;
	ld.global.f64 	%fd980, [%rd101+32];
	add.f64 	%fd981, %fd979, %fd980;
	ld.global.f64 	%fd982, [%rd101+40];
	add.f64 	%fd983, %fd981, %fd982;
	ld.global.f64 	%fd984, [%rd101+48];
	add.f64 	%fd985, %fd983, %fd984;
	ld.global.f64 	%fd986, [%rd101+56];
	add.f64 	%fd987, %fd985, %fd986;
	ld.global.f64 	%fd988, [%rd101+64];
	add.f64 	%fd989, %fd987, %fd988;
	ld.global.f64 	%fd990, [%rd101+72];
	add.f64 	%fd991, %fd989, %fd990;
	ld.global.f64 	%fd992, [%rd101+80];
	add.f64 	%fd993, %fd991, %fd992;
	ld.global.f64 	%fd994, [%rd101+88];
	add.f64 	%fd995, %fd993, %fd994;
	ld.global.f64 	%fd996, [%rd101+96];
	add.f64 	%fd997, %fd995, %fd996;
	ld.global.f64 	%fd998, [%rd101+104];
	add.f64 	%fd999, %fd997, %fd998;
	ld.global.f64 	%fd1000, [%rd101+112];
	add.f64 	%fd1001, %fd999, %fd1000;
	ld.global.f64 	%fd1002, [%rd101+120];
	add.f64 	%fd1752, %fd1001, %fd1002;
	add.s32 	%r520, %r520, 16;
	add.s32 	%r519, %r519, 16;
	setp.ne.s32 	%p106, %r519, %r142;
	@%p106 bra 	$L__BB10_199;
$L__BB10_200:
	setp.eq.s32 	%p107, %r138, 0;
	@%p107 bra 	$L__BB10_210;
	setp.lt.u32 	%p108, %r139, 7;
	@%p108 bra 	$L__BB10_203;
	mul.wide.s32 	%rd102, %r520, 8;
	add.s64 	%rd103, %rd2, %rd102;
	ld.global.f64 	%fd1004, [%rd103];
	add.f64 	%fd1005, %fd1752, %fd1004;
	ld.global.f64 	%fd1006, [%rd103+8];
	add.f64 	%fd1007, %fd1005, %fd1006;
	ld.global.f64 	%fd1008, [%rd103+16];
	add.f64 	%fd1009, %fd1007, %fd1008;
	ld.global.f64 	%fd1010, [%rd103+24];
	add.f64 	%fd1011, %fd1009, %fd1010;
	ld.global.f64 	%fd1012, [%rd103+32];
	add.f64 	%fd1013, %fd1011, %fd1012;
	ld.global.f64 	%fd1014, [%rd103+40];
	add.f64 	%fd1015, %fd1013, %fd1014;
	ld.global.f64 	%fd1016, [%rd103+48];
	add.f64 	%fd1017, %fd1015, %fd1016;
	ld.global.f64 	%fd1018, [%rd103+56];
	add.f64 	%fd1752, %fd1017, %fd1018;
	add.s32 	%r520, %r520, 8;
$L__BB10_203:
	setp.eq.s32 	%p109, %r140, 0;
	@%p109 bra 	$L__BB10_210;
	setp.lt.u32 	%p110, %r141, 3;
	@%p110 bra 	$L__BB10_206;
	mul.wide.s32 	%rd104, %r520, 8;
	add.s64 	%rd105, %rd2, %rd104;
	ld.global.f64 	%fd1020, [%rd105];
	add.f64 	%fd1021, %fd1752, %fd1020;
	ld.global.f64 	%fd1022, [%rd105+8];
	add.f64 	%fd1023, %fd1021, %fd1022;
	ld.global.f64 	%fd1024, [%rd105+16];
	add.f64 	%fd1025, %fd1023, %fd1024;
	ld.global.f64 	%fd1026, [%rd105+24];
	add.f64 	%fd1752, %fd1025, %fd1026;
	add.s32 	%r520, %r520, 4;
$L__BB10_206:
	setp.eq.s32 	%p111, %r143, 0;
	@%p111 bra 	$L__BB10_210;
	setp.eq.s32 	%p112, %r143, 1;
	mul.wide.s32 	%rd106, %r520, 8;
	add.s64 	%rd15, %rd2, %rd106;
	ld.global.f64 	%fd1027, [%rd15];
	add.f64 	%fd1752, %fd1752, %fd1027;
	@%p112 bra 	$L__BB10_210;
	setp.eq.s32 	%p113, %r143, 2;
	ld.global.f64 	%fd1028, [%rd15+8];
	add.f64 	%fd1752, %fd1752, %fd1028;
	@%p113 bra 	$L__BB10_210;
	ld.global.f64 	%fd1029, [%rd15+16];
	add.f64 	%fd1752, %fd1752, %fd1029;
$L__BB10_210:
	setp.lt.u32 	%p114, %r137, 15;
	mov.f64 	%fd1760, 0d0000000000000000;
	mov.u32 	%r525, %r241;
	@%p114 bra 	$L__BB10_213;
	mov.b32 	%r524, 0;
	mov.f64 	%fd1760, 0d0000000000000000;
	mov.u32 	%r525, %r241;
$L__BB10_212:
	.pragma "nounroll";
	mul.wide.s32 	%rd107, %r525, 8;
	add.s64 	%rd108, %rd2, %rd107;
	ld.global.f64 	%fd1033, [%rd108];
	add.f64 	%fd1034, %fd1760, %fd1033;
	ld.global.f64 	%fd1035, [%rd108+8];
	add.f64 	%fd1036, %fd1034, %fd1035;
	ld.global.f64 	%fd1037, [%rd108+16];
	add.f64 	%fd1038, %fd1036, %fd1037;
	ld.global.f64 	%fd1039, [%rd108+24];
	add.f64 	%fd1040, %fd1038, %fd1039;
	ld.global.f64 	%fd1041, [%rd108+32];
	add.f64 	%fd1042, %fd1040, %fd1041;
	ld.global.f64 	%fd1043, [%rd108+40];
	add.f64 	%fd1044, %fd1042, %fd1043;
	ld.global.f64 	%fd1045, [%rd108+48];
	add.f64 	%fd1046, %fd1044, %fd1045;
	ld.global.f64 	%fd1047, [%rd108+56];
	add.f64 	%fd1048, %fd1046, %fd1047;
	ld.global.f64 	%fd1049, [%rd108+64];
	add.f64 	%fd1050, %fd1048, %fd1049;
	ld.global.f64 	%fd1051, [%rd108+72];
	add.f64 	%fd1052, %fd1050, %fd1051;
	ld.global.f64 	%fd1053, [%rd108+80];
	add.f64 	%fd1054, %fd1052, %fd1053;
	ld.global.f64 	%fd1055, [%rd108+88];
	add.f64 	%fd1056, %fd1054, %fd1055;
	ld.global.f64 	%fd1057, [%rd108+96];
	add.f64 	%fd1058, %fd1056, %fd1057;
	ld.global.f64 	%fd1059, [%rd108+104];
	add.f64 	%fd1060, %fd1058, %fd1059;
	ld.global.f64 	%fd1061, [%rd108+112];
	add.f64 	%fd1062, %fd1060, %fd1061;
	ld.global.f64 	%fd1063, [%rd108+120];
	add.f64 	%fd1760, %fd1062, %fd1063;
	add.s32 	%r525, %r525, 16;
	add.s32 	%r524, %r524, 16;
	setp.ne.s32 	%p115, %r524, %r142;
	@%p115 bra 	$L__BB10_212;
$L__BB10_213:
	setp.eq.s32 	%p116, %r138, 0;
	@%p116 bra 	$L__BB10_223;
	setp.lt.u32 	%p117, %r139, 7;
	@%p117 bra 	$L__BB10_216;
	mul.wide.s32 	%rd109, %r525, 8;
	add.s64 	%rd110, %rd2, %rd109;
	ld.global.f64 	%fd1065, [%rd110];
	add.f64 	%fd1066, %fd1760, %fd1065;
	ld.global.f64 	%fd1067, [%rd110+8];
	add.f64 	%fd1068, %fd1066, %fd1067;
	ld.global.f64 	%fd1069, [%rd110+16];
	add.f64 	%fd1070, %fd1068, %fd1069;
	ld.global.f64 	%fd1071, [%rd110+24];
	add.f64 	%fd1072, %fd1070, %fd1071;
	ld.global.f64 	%fd1073, [%rd110+32];
	add.f64 	%fd1074, %fd1072, %fd1073;
	ld.global.f64 	%fd1075, [%rd110+40];
	add.f64 	%fd1076, %fd1074, %fd1075;
	ld.global.f64 	%fd1077, [%rd110+48];
	add.f64 	%fd1078, %fd1076, %fd1077;
	ld.global.f64 	%fd1079, [%rd110+56];
	add.f64 	%fd1760, %fd1078, %fd1079;
	add.s32 	%r525, %r525, 8;
$L__BB10_216:
	setp.eq.s32 	%p118, %r140, 0;
	@%p118 bra 	$L__BB10_223;
	setp.lt.u32 	%p119, %r141, 3;
	@%p119 bra 	$L__BB10_219;
	mul.wide.s32 	%rd111, %r525, 8;
	add.s64 	%rd112, %rd2, %rd111;
	ld.global.f64 	%fd1081, [%rd112];
	add.f64 	%fd1082, %fd1760, %fd1081;
	ld.global.f64 	%fd1083, [%rd112+8];
	add.f64 	%fd1084, %fd1082, %fd1083;
	ld.global.f64 	%fd1085, [%rd112+16];
	add.f64 	%fd1086, %fd1084, %fd1085;
	ld.global.f64 	%fd1087, [%rd112+24];
	add.f64 	%fd1760, %fd1086, %fd1087;
	add.s32 	%r525, %r525, 4;
$L__BB10_219:
	setp.eq.s32 	%p120, %r143, 0;
	@%p120 bra 	$L__BB10_223;
	setp.eq.s32 	%p121, %r143, 1;
	mul.wide.s32 	%rd113, %r525, 8;
	add.s64 	%rd16, %rd2, %rd113;
	ld.global.f64 	%fd1088, [%rd16];
	add.f64 	%fd1760, %fd1760, %fd1088;
	@%p121 bra 	$L__BB10_223;
	setp.eq.s32 	%p122, %r143, 2;
	ld.global.f64 	%fd1089, [%rd16+8];
	add.f64 	%fd1760, %fd1760, %fd1089;
	@%p122 bra 	$L__BB10_223;
	ld.global.f64 	%fd1090, [%rd16+16];
	add.f64 	%fd1760, %fd1760, %fd1090;
$L__BB10_223:
	setp.lt.u32 	%p123, %r137, 15;
	mov.f64 	%fd1768, 0d0000000000000000;
	mov.u32 	%r530, %r241;
	@%p123 bra 	$L__BB10_226;
	mov.b32 	%r529, 0;
	mov.f64 	%fd1768, 0d0000000000000000;
	mov.u32 	%r530, %r241;
$L__BB10_225:
	.pragma "nounroll";
	mul.wide.s32 	%rd114, %r530, 8;
	add.s64 	%rd115, %rd2, %rd114;
	ld.global.f64 	%fd1094, [%rd115];
	add.f64 	%fd1095, %fd1768, %fd1094;
	ld.global.f64 	%fd1096, [%rd115+8];
	add.f64 	%fd1097, %fd1095, %fd1096;
	ld.global.f64 	%fd1098, [%rd115+16];
	add.f64 	%fd1099, %fd1097, %fd1098;
	ld.global.f64 	%fd1100, [%rd115+24];
	add.f64 	%fd1101, %fd1099, %fd1100;
	ld.global.f64 	%fd1102, [%rd115+32];
	add.f64 	%fd1103, %fd1101, %fd1102;
	ld.global.f64 	%fd1104, [%rd115+40];
	add.f64 	%fd1105, %fd1103, %fd1104;
	ld.global.f64 	%fd1106, [%rd115+48];
	add.f64 	%fd1107, %fd1105, %fd1106;
	ld.global.f64 	%fd1108, [%rd115+56];
	add.f64 	%fd1109, %fd1107, %fd1108;
	ld.global.f64 	%fd1110, [%rd115+64];
	add.f64 	%fd1111, %fd1109, %fd1110;
	ld.global.f64 	%fd1112, [%rd115+72];
	add.f64 	%fd1113, %fd1111, %fd1112;
	ld.global.f64 	%fd1114, [%rd115+80];
	add.f64 	%fd1115, %fd1113, %fd1114;
	ld.global.f64 	%fd1116, [%rd115+88];
	add.f64 	%fd1117, %fd1115, %fd1116;
	ld.global.f64 	%fd1118, [%rd115+96];
	add.f64 	%fd1119, %fd1117, %fd1118;
	ld.global.f64 	%fd1120, [%rd115+104];
	add.f64 	%fd1121, %fd1119, %fd1120;
	ld.global.f64 	%fd1122, [%rd115+112];
	add.f64 	%fd1123, %fd1121, %fd1122;
	ld.global.f64 	%fd1124, [%rd115+120];
	add.f64 	%fd1768, %fd1123, %fd1124;
	add.s32 	%r530, %r530, 16;
	add.s32 	%r529, %r529, 16;
	setp.ne.s32 	%p124, %r529, %r142;
	@%p124 bra 	$L__BB10_225;
$L__BB10_226:
	setp.eq.s32 	%p125, %r138, 0;
	@%p125 bra 	$L__BB10_236;
	setp.lt.u32 	%p126, %r139, 7;
	@%p126 bra 	$L__BB10_229;
	mul.wide.s32 	%rd116, %r530, 8;
	add.s64 	%rd117, %rd2, %rd116;
	ld.global.f64 	%fd1126, [%rd117];
	add.f64 	%fd1127, %fd1768, %fd1126;
	ld.global.f64 	%fd1128, [%rd117+8];
	add.f64 	%fd1129, %fd1127, %fd1128;
	ld.global.f64 	%fd1130, [%rd117+16];
	add.f64 	%fd1131, %fd1129, %fd1130;
	ld.global.f64 	%fd1132, [%rd117+24];
	add.f64 	%fd1133, %fd1131, %fd1132;
	ld.global.f64 	%fd1134, [%rd117+32];
	add.f64 	%fd1135, %fd1133, %fd1134;
	ld.global.f64 	%fd1136, [%rd117+40];
	add.f64 	%fd1137, %fd1135, %fd1136;
	ld.global.f64 	%fd1138, [%rd117+48];
	add.f64 	%fd1139, %fd1137, %fd1138;
	ld.global.f64 	%fd1140, [%rd117+56];
	add.f64 	%fd1768, %fd1139, %fd1140;
	add.s32 	%r530, %r530, 8;
$L__BB10_229:
	setp.eq.s32 	%p127, %r140, 0;
	@%p127 bra 	$L__BB10_236;
	setp.lt.u32 	%p128, %r141, 3;
	@%p128 bra 	$L__BB10_232;
	mul.wide.s32 	%rd118, %r530, 8;
	add.s64 	%rd119, %rd2, %rd118;
	ld.global.f64 	%fd1142, [%rd119];
	add.f64 	%fd1143, %fd1768, %fd1142;
	ld.global.f64 	%fd1144, [%rd119+8];
	add.f64 	%fd1145, %fd1143, %fd1144;
	ld.global.f64 	%fd1146, [%rd119+16];
	add.f64 	%fd1147, %fd1145, %fd1146;
	ld.global.f64 	%fd1148, [%rd119+24];
	add.f64 	%fd1768, %fd1147, %fd1148;
	add.s32 	%r530, %r530, 4;
$L__BB10_232:
	setp.eq.s32 	%p129, %r143, 0;
	@%p129 bra 	$L__BB10_236;
	setp.eq.s32 	%p130, %r143, 1;
	mul.wide.s32 	%rd120, %r530, 8;
	add.s64 	%rd17, %rd2, %rd120;
	ld.global.f64 	%fd1149, [%rd17];
	add.f64 	%fd1768, %fd1768, %fd1149;
	@%p130 bra 	$L__BB10_236;
	setp.eq.s32 	%p131, %r143, 2;
	ld.global.f64 	%fd1150, [%rd17+8];
	add.f64 	%fd1768, %fd1768, %fd1150;
	@%p131 bra 	$L__BB10_236;
	ld.global.f64 	%fd1151, [%rd17+16];
	add.f64 	%fd1768, %fd1768, %fd1151;
$L__BB10_236:
	setp.lt.u32 	%p132, %r137, 15;
	mov.f64 	%fd1776, 0d0000000000000000;
	mov.u32 	%r535, %r241;
	@%p132 bra 	$L__BB10_239;
	mov.b32 	%r534, 0;
	mov.f64 	%fd1776, 0d0000000000000000;
	mov.u32 	%r535, %r241;
$L__BB10_238:
	.pragma "nounroll";
	mul.wide.s32 	%rd121, %r535, 8;
	add.s64 	%rd122, %rd2, %rd121;
	ld.global.f64 	%fd1155, [%rd122];
	add.f64 	%fd1156, %fd1776, %fd1155;
	ld.global.f64 	%fd1157, [%rd122+8];
	add.f64 	%fd1158, %fd1156, %fd1157;
	ld.global.f64 	%fd1159, [%rd122+16];
	add.f64 	%fd1160, %fd1158, %fd1159;
	ld.global.f64 	%fd1161, [%rd122+24];
	add.f64 	%fd1162, %fd1160, %fd1161;
	ld.global.f64 	%fd1163, [%rd122+32];
	add.f64 	%fd1164, %fd1162, %fd1163;
	ld.global.f64 	%fd1165, [%rd122+40];
	add.f64 	%fd1166, %fd1164, %fd1165;
	ld.global.f64 	%fd1167, [%rd122+48];
	add.f64 	%fd1168, %fd1166, %fd1167;
	ld.global.f64 	%fd1169, [%rd122+56];
	add.f64 	%fd1170, %fd1168, %fd1169;
	ld.global.f64 	%fd1171, [%rd122+64];
	add.f64 	%fd1172, %fd1170, %fd1171;
	ld.global.f64 	%fd1173, [%rd122+72];
	add.f64 	%fd1174, %fd1172, %fd1173;
	ld.global.f64 	%fd1175, [%rd122+80];
	add.f64 	%fd1176, %fd1174, %fd1175;
	ld.global.f64 	%fd1177, [%rd122+88];
	add.f64 	%fd1178, %fd1176, %fd1177;
	ld.global.f64 	%fd1179, [%rd122+96];
	add.f64 	%fd1180, %fd1178, %fd1179;
	ld.global.f64 	%fd1181, [%rd122+104];
	add.f64 	%fd1182, %fd1180, %fd1181;
	ld.global.f64 	%fd1183, [%rd122+112];
	add.f64 	%fd1184, %fd1182, %fd1183;
	ld.global.f64 	%fd1185, [%rd122+120];
	add.f64 	%fd1776, %fd1184, %fd1185;
	add.s32 	%r535, %r535, 16;
	add.s32 	%r534, %r534, 16;
	setp.ne.s32 	%p133, %r534, %r142;
	@%p133 bra 	$L__BB10_238;
$L__BB10_239:
	setp.eq.s32 	%p134, %r138, 0;
	@%p134 bra 	$L__BB10_249;
	setp.lt.u32 	%p135, %r139, 7;
	@%p135 bra 	$L__BB10_242;
	mul.wide.s32 	%rd123, %r535, 8;
	add.s64 	%rd124, %rd2, %rd123;
	ld.global.f64 	%fd1187, [%rd124];
	add.f64 	%fd1188, %fd1776, %fd1187;
	ld.global.f64 	%fd1189, [%rd124+8];
	add.f64 	%fd1190, %fd1188, %fd1189;
	ld.global.f64 	%fd1191, [%rd124+16];
	add.f64 	%fd1192, %fd1190, %fd1191;
	ld.global.f64 	%fd1193, [%rd124+24];
	add.f64 	%fd1194, %fd1192, %fd1193;
	ld.global.f64 	%fd1195, [%rd124+32];
	add.f64 	%fd1196, %fd1194, %fd1195;
	ld.global.f64 	%fd1197, [%rd124+40];
	add.f64 	%fd1198, %fd1196, %fd1197;
	ld.global.f64 	%fd1199, [%rd124+48];
	add.f64 	%fd1200, %fd1198, %fd1199;
	ld.global.f64 	%fd1201, [%rd124+56];
	add.f64 	%fd1776, %fd1200, %fd1201;
	add.s32 	%r535, %r535, 8;
$L__BB10_242:
	setp.eq.s32 	%p136, %r140, 0;
	@%p136 bra 	$L__BB10_249;
	setp.lt.u32 	%p137, %r141, 3;
	@%p137 bra 	$L__BB10_245;
	mul.wide.s32 	%rd125, %r535, 8;
	add.s64 	%rd126, %rd2, %rd125;
	ld.global.f64 	%fd1203, [%rd126];
	add.f64 	%fd1204, %fd1776, %fd1203;
	ld.global.f64 	%fd1205, [%rd126+8];
	add.f64 	%fd1206, %fd1204, %fd1205;
	ld.global.f64 	%fd1207, [%rd126+16];
	add.f64 	%fd1208, %fd1206, %fd1207;
	ld.global.f64 	%fd1209, [%rd126+24];
	add.f64 	%fd1776, %fd1208, %fd1209;
	add.s32 	%r535, %r535, 4;
$L__BB10_245:
	setp.eq.s32 	%p138, %r143, 0;
	@%p138 bra 	$L__BB10_249;
	setp.eq.s32 	%p139, %r143, 1;
	mul.wide.s32 	%rd127, %r535, 8;
	add.s64 	%rd18, %rd2, %rd127;
	ld.global.f64 	%fd1210, [%rd18];
	add.f64 	%fd1776, %fd1776, %fd1210;
	@%p139 bra 	$L__BB10_249;
	setp.eq.s32 	%p140, %r143, 2;
	ld.global.f64 	%fd1211, [%rd18+8];
	add.f64 	%fd1776, %fd1776, %fd1211;
	@%p140 bra 	$L__BB10_249;
	ld.global.f64 	%fd1212, [%rd18+16];
	add.f64 	%fd1776, %fd1776, %fd1212;
$L__BB10_249:
	setp.lt.u32 	%p141, %r137, 15;
	mov.f64 	%fd1784, 0d0000000000000000;
	mov.u32 	%r540, %r241;
	@%p141 bra 	$L__BB10_252;
	mov.b32 	%r539, 0;
	mov.f64 	%fd1784, 0d0000000000000000;
	mov.u32 	%r540, %r241;
$L__BB10_251:
	.pragma "nounroll";
	mul.wide.s32 	%rd128, %r540, 8;
	add.s64 	%rd129, %rd2, %rd128;
	ld.global.f64 	%fd1216, [%rd129];
	add.f64 	%fd1217, %fd1784, %fd1216;
	ld.global.f64 	%fd1218, [%rd129+8];
	add.f64 	%fd1219, %fd1217, %fd1218;
	ld.global.f64 	%fd1220, [%rd129+16];
	add.f64 	%fd1221, %fd1219, %fd1220;
	ld.global.f64 	%fd1222, [%rd129+24];
	add.f64 	%fd1223, %fd1221, %fd1222;
	ld.global.f64 	%fd1224, [%rd129+32];
	add.f64 	%fd1225, %fd1223, %fd1224;
	ld.global.f64 	%fd1226, [%rd129+40];
	add.f64 	%fd1227, %fd1225, %fd1226;
	ld.global.f64 	%fd1228, [%rd129+48];
	add.f64 	%fd1229, %fd1227, %fd1228;
	ld.global.f64 	%fd1230, [%rd129+56];
	add.f64 	%fd1231, %fd1229, %fd1230;
	ld.global.f64 	%fd1232, [%rd129+64];
	add.f64 	%fd1233, %fd1231, %fd1232;
	ld.global.f64 	%fd1234, [%rd129+72];
	add.f64 	%fd1235, %fd1233, %fd1234;
	ld.global.f64 	%fd1236, [%rd129+80];
	add.f64 	%fd1237, %fd1235, %fd1236;
	ld.global.f64 	%fd1238, [%rd129+88];
	add.f64 	%fd1239, %fd1237, %fd1238;
	ld.global.f64 	%fd1240, [%rd129+96];
	add.f64 	%fd1241, %fd1239, %fd1240;
	ld.global.f64 	%fd1242, [%rd129+104];
	add.f64 	%fd1243, %fd1241, %fd1242;
	ld.global.f64 	%fd1244, [%rd129+112];
	add.f64 	%fd1245, %fd1243, %fd1244;
	ld.global.f64 	%fd1246, [%rd129+120];
	add.f64 	%fd1784, %fd1245, %fd1246;
	add.s32 	%r540, %r540, 16;
	add.s32 	%r539, %r539, 16;
	setp.ne.s32 	%p142, %r539, %r142;
	@%p142 bra 	$L__BB10_251;
$L__BB10_252:
	setp.eq.s32 	%p143, %r138, 0;
	@%p143 bra 	$L__BB10_262;
	setp.lt.u32 	%p144, %r139, 7;
	@%p144 bra 	$L__BB10_255;
	mul.wide.s32 	%rd130, %r540, 8;
	add.s64 	%rd131, %rd2, %rd130;
	ld.global.f64 	%fd1248, [%rd131];
	add.f64 	%fd1249, %fd1784, %fd1248;
	ld.global.f64 	%fd1250, [%rd131+8];
	add.f64 	%fd1251, %fd1249, %fd1250;
	ld.global.f64 	%fd1252, [%rd131+16];
	add.f64 	%fd1253, %fd1251, %fd1252;
	ld.global.f64 	%fd1254, [%rd131+24];
	add.f64 	%fd1255, %fd1253, %fd1254;
	ld.global.f64 	%fd1256, [%rd131+32];
	add.f64 	%fd1257, %fd1255, %fd1256;
	ld.global.f64 	%fd1258, [%rd131+40];
	add.f64 	%fd1259, %fd1257, %fd1258;
	ld.global.f64 	%fd1260, [%rd131+48];
	add.f64 	%fd1261, %fd1259, %fd1260;
	ld.global.f64 	%fd1262, [%rd131+56];
	add.f64 	%fd1784, %fd1261, %fd1262;
	add.s32 	%r540, %r540, 8;
$L__BB10_255:
	setp.eq.s32 	%p145, %r140, 0;
	@%p145 bra 	$L__BB10_262;
	setp.lt.u32 	%p146, %r141, 3;
	@%p146 bra 	$L__BB10_258;
	mul.wide.s32 	%rd132, %r540, 8;
	add.s64 	%rd133, %rd2, %rd132;
	ld.global.f64 	%fd1264, [%rd133];
	add.f64 	%fd1265, %fd1784, %fd1264;
	ld.global.f64 	%fd1266, [%rd133+8];
	add.f64 	%fd1267, %fd1265, %fd1266;
	ld.global.f64 	%fd1268, [%rd133+16];
	add.f64 	%fd1269, %fd1267, %fd1268;
	ld.global.f64 	%fd1270, [%rd133+24];
	add.f64 	%fd1784, %fd1269, %fd1270;
	add.s32 	%r540, %r540, 4;
$L__BB10_258:
	setp.eq.s32 	%p147, %r143, 0;
	@%p147 bra 	$L__BB10_262;
	setp.eq.s32 	%p148, %r143, 1;
	mul.wide.s32 	%rd134, %r540, 8;
	add.s64 	%rd19, %rd2, %rd134;
	ld.global.f64 	%fd1271, [%rd19];
	add.f64 	%fd1784, %fd1784, %fd1271;
	@%p148 bra 	$L__BB10_262;
	setp.eq.s32 	%p149, %r143, 2;
	ld.global.f64 	%fd1272, [%rd19+8];
	add.f64 	%fd1784, %fd1784, %fd1272;
	@%p149 bra 	$L__BB10_262;
	ld.global.f64 	%fd1273, [%rd19+16];
	add.f64 	%fd1784, %fd1784, %fd1273;
$L__BB10_262:
	add.f64 	%fd1274, %fd1795, %fd1728;
	add.f64 	%fd1275, %fd1274, %fd1736;
	add.f64 	%fd1276, %fd1275, %fd1744;
	add.f64 	%fd1277, %fd1276, %fd1752;
	add.f64 	%fd1278, %fd1277, %fd1760;
	add.f64 	%fd1279, %fd1278, %fd1768;
	add.f64 	%fd1280, %fd1279, %fd1776;
	add.f64 	%fd1795, %fd1280, %fd1784;
	sub.s32 	%r262, %r240, %r543;
	setp.lt.u32 	%p150, %r262, 5120;
	@%p150 bra 	$L__BB10_283;
	add.s32 	%r543, %r543, 5120;
	setp.le.u32 	%p151, %r543, %r134;
	@%p151 bra 	$L__BB10_158;
$L__BB10_264:
	setp.le.u32 	%p154, %r240, %r543;
	@%p154 bra 	$L__BB10_283;
	sub.s32 	%r219, %r240, %r543;
	mov.u32 	%r544, %tid.x;
	setp.ge.s32 	%p155, %r544, %r219;
	@%p155 bra 	$L__BB10_283;
	setp.ge.s32 	%p156, %r242, %r241;
	@%p156 bra 	$L__BB10_268;
	add.f64 	%fd1795, %fd1795, 0d0000000000000000;
	bra.uni 	$L__BB10_283;
$L__BB10_268:
	sub.s32 	%r221, %r242, %r241;
	add.s32 	%r265, %r221, 1;
	and.b32  	%r222, %r265, 15;
	add.s32 	%r223, %r222, -1;
	and.b32  	%r224, %r265, 7;
	add.s32 	%r225, %r224, -1;
	and.b32  	%r226, %r265, -16;
	and.b32  	%r227, %r265, 3;
$L__BB10_269:
	setp.lt.u32 	%p157, %r221, 15;
	mov.f64 	%fd1794, 0d0000000000000000;
	mov.u32 	%r547, %r241;
	@%p157 bra 	$L__BB10_272;
	mov.b32 	%r546, 0;
	mov.f64 	%fd1794, 0d0000000000000000;
	mov.u32 	%r547, %r241;
$L__BB10_271:
	.pragma "nounroll";
	mul.wide.s32 	%rd135, %r547, 8;
	add.s64 	%rd136, %rd2, %rd135;
	ld.global.f64 	%fd1284, [%rd136];
	add.f64 	%fd1285, %fd1794, %fd1284;
	ld.global.f64 	%fd1286, [%rd136+8];
	add.f64 	%fd1287, %fd1285, %fd1286;
	ld.global.f64 	%fd1288, [%rd136+16];
	add.f64 	%fd1289, %fd1287, %fd1288;
	ld.global.f64 	%fd1290, [%rd136+24];
	add.f64 	%fd1291, %fd1289, %fd1290;
	ld.global.f64 	%fd1292, [%rd136+32];
	add.f64 	%fd1293, %fd1291, %fd1292;
	ld.global.f64 	%fd1294, [%rd136+40];
	add.f64 	%fd1295, %fd1293, %fd1294;
	ld.global.f64 	%fd1296, [%rd136+48];
	add.f64 	%fd1297, %fd1295, %fd1296;
	ld.global.f64 	%fd1298, [%rd136+56];
	add.f64 	%fd1299, %fd1297, %fd1298;
	ld.global.f64 	%fd1300, [%rd136+64];
	add.f64 	%fd1301, %fd1299, %fd1300;
	ld.global.f64 	%fd1302, [%rd136+72];
	add.f64 	%fd1303, %fd1301, %fd1302;
	ld.global.f64 	%fd1304, [%rd136+80];
	add.f64 	%fd1305, %fd1303, %fd1304;
	ld.global.f64 	%fd1306, [%rd136+88];
	add.f64 	%fd1307, %fd1305, %fd1306;
	ld.global.f64 	%fd1308, [%rd136+96];
	add.f64 	%fd1309, %fd1307, %fd1308;
	ld.global.f64 	%fd1310, [%rd136+104];
	add.f64 	%fd1311, %fd1309, %fd1310;
	ld.global.f64 	%fd1312, [%rd136+112];
	add.f64 	%fd1313, %fd1311, %fd1312;
	ld.global.f64 	%fd1314, [%rd136+120];
	add.f64 	%fd1794, %fd1313, %fd1314;
	add.s32 	%r547, %r547, 16;
	add.s32 	%r546, %r546, 16;
	setp.ne.s32 	%p158, %r546, %r226;
	@%p158 bra 	$L__BB10_271;
$L__BB10_272:
	setp.eq.s32 	%p159, %r222, 0;
	@%p159 bra 	$L__BB10_282;
	setp.lt.u32 	%p160, %r223, 7;
	@%p160 bra 	$L__BB10_275;
	mul.wide.s32 	%rd137, %r547, 8;
	add.s64 	%rd138, %rd2, %rd137;
	ld.global.f64 	%fd1316, [%rd138];
	add.f64 	%fd1317, %fd1794, %fd1316;
	ld.global.f64 	%fd1318, [%rd138+8];
	add.f64 	%fd1319, %fd1317, %fd1318;
	ld.global.f64 	%fd1320, [%rd138+16];
	add.f64 	%fd1321, %fd1319, %fd1320;
	ld.global.f64 	%fd1322, [%rd138+24];
	add.f64 	%fd1323, %fd1321, %fd1322;
	ld.global.f64 	%fd1324, [%rd138+32];
	add.f64 	%fd1325, %fd1323, %fd1324;
	ld.global.f64 	%fd1326, [%rd138+40];
	add.f64 	%fd1327, %fd1325, %fd1326;
	ld.global.f64 	%fd1328, [%rd138+48];
	add.f64 	%fd1329, %fd1327, %fd1328;
	ld.global.f64 	%fd1330, [%rd138+56];
	add.f64 	%fd1794, %fd1329, %fd1330;
	add.s32 	%r547, %r547, 8;
$L__BB10_275:
	setp.eq.s32 	%p161, %r224, 0;
	@%p161 bra 	$L__BB10_282;
	setp.lt.u32 	%p162, %r225, 3;
	@%p162 bra 	$L__BB10_278;
	mul.wide.s32 	%rd139, %r547, 8;
	add.s64 	%rd140, %rd2, %rd139;
	ld.global.f64 	%fd1332, [%rd140];
	add.f64 	%fd1333, %fd1794, %fd1332;
	ld.global.f64 	%fd1334, [%rd140+8];
	add.f64 	%fd1335, %fd1333, %fd1334;
	ld.global.f64 	%fd1336, [%rd140+16];
	add.f64 	%fd1337, %fd1335, %fd1336;
	ld.global.f64 	%fd1338, [%rd140+24];
	add.f64 	%fd1794, %fd1337, %fd1338;
	add.s32 	%r547, %r547, 4;
$L__BB10_278:
	setp.eq.s32 	%p163, %r227, 0;
	@%p163 bra 	$L__BB10_282;
	setp.eq.s32 	%p164, %r227, 1;
	mul.wide.s32 	%rd141, %r547, 8;
	add.s64 	%rd20, %rd2, %rd141;
	ld.global.f64 	%fd1339, [%rd20];
	add.f64 	%fd1794, %fd1794, %fd1339;
	@%p164 bra 	$L__BB10_282;
	setp.eq.s32 	%p165, %r227, 2;
	ld.global.f64 	%fd1340, [%rd20+8];
	add.f64 	%fd1794, %fd1794, %fd1340;
	@%p165 bra 	$L__BB10_282;
	ld.global.f64 	%fd1341, [%rd20+16];
	add.f64 	%fd1794, %fd1794, %fd1341;
$L__BB10_282:
	add.f64 	%fd1795, %fd1795, %fd1794;
	add.s32 	%r544, %r544, 640;
	setp.lt.s32 	%p166, %r544, %r219;
	@%p166 bra 	$L__BB10_269;
$L__BB10_283:
	mov.u32 	%r239, %tid.x;
	// begin inline asm
	mov.u32 %r267, %laneid;
	// end inline asm
	mov.b64 	%rd142, %fd1795;
	mov.b64 	{%r269, %r274}, %rd142;
	mov.b32 	%r275, 1;
	mov.b32 	%r316, 31;
	mov.b32 	%r317, -1;
	// begin inline asm
	shfl.sync.down.b32 %r268, %r269, %r275, %r316, %r317;
	// end inline asm
	// begin inline asm
	shfl.sync.down.b32 %r273, %r274, %r275, %r316, %r317;
	// end inline asm
	mov.b64 	%rd143, {%r268, %r273};
	mov.b64 	%fd1342, %rd143;
	setp.gt.s32 	%p167, %r267, 30;
	add.f64 	%fd1343, %fd1795, %fd1342;
	selp.f64 	%fd1344, %fd1795, %fd1343, %p167;
	mov.b64 	%rd144, %fd1344;
	mov.b64 	{%r279, %r284}, %rd144;
	mov.b32 	%r285, 2;
	// begin inline asm
	shfl.sync.down.b32 %r278, %r279, %r285, %r316, %r317;
	// end inline asm
	// begin inline asm
	shfl.sync.down.b32 %r283, %r284, %r285, %r316, %r317;
	// end inline asm
	mov.b64 	%rd145, {%r278, %r283};
	mov.b64 	%fd1345, %rd145;
	setp.gt.s32 	%p168, %r267, 29;
	add.f64 	%fd1346, %fd1344, %fd1345;
	selp.f64 	%fd1347, %fd1344, %fd1346, %p168;
	mov.b64 	%rd146, %fd1347;
	mov.b64 	{%r289, %r294}, %rd146;
	mov.b32 	%r295, 4;
	// begin inline asm
	shfl.sync.down.b32 %r288, %r289, %r295, %r316, %r317;
	// end inline asm
	// begin inline asm
	shfl.sync.down.b32 %r293, %r294, %r295, %r316, %r317;
	// end inline asm
	mov.b64 	%rd147, {%r288, %r293};
	mov.b64 	%fd1348, %rd147;
	setp.gt.s32 	%p169, %r267, 27;
	add.f64 	%fd1349, %fd1347, %fd1348;
	selp.f64 	%fd1350, %fd1347, %fd1349, %p169;
	mov.b64 	%rd148, %fd1350;
	mov.b64 	{%r299, %r304}, %rd148;
	mov.b32 	%r305, 8;
	// begin inline asm
	shfl.sync.down.b32 %r298, %r299, %r305, %r316, %r317;
	// end inline asm
	// begin inline asm
	shfl.sync.down.b32 %r303, %r304, %r305, %r316, %r317;
	// end inline asm
	mov.b64 	%rd149, {%r298, %r303};
	mov.b64 	%fd1351, %rd149;
	setp.gt.s32 	%p170, %r267, 23;
	add.f64 	%fd1352, %fd1350, %fd1351;
	selp.f64 	%fd1353, %fd1350, %fd1352, %p170;
	mov.b64 	%rd150, %fd1353;
	mov.b64 	{%r309, %r314}, %rd150;
	mov.b32 	%r315, 16;
	// begin inline asm
	shfl.sync.down.b32 %r308, %r309, %r315, %r316, %r317;
	// end inline asm
	// begin inline asm
	shfl.sync.down.b32 %r313, %r314, %r315, %r316, %r317;
	// end inline asm
	mov.b64 	%rd151, {%r308, %r313};
	mov.b64 	%fd1354, %rd151;
	setp.gt.s32 	%p171, %r267, 15;
	add.f64 	%fd286, %fd1353, %fd1354;
	selp.f64 	%fd1796, %fd1353, %fd286, %p171;
	setp.ne.s32 	%p172, %r267, 0;
	@%p172 bra 	$L__BB10_285;
	shr.u32 	%r318, %r239, 2;
	and.b32  	%r319, %r318, 248;
	mov.u32 	%r320, _ZZN3cub18CUB_300001_SM_10006detail6reduce28DeviceReduceSingleTileKernelINS2_10policy_hubIdjN4cuda3std3__44plusIdEEE10Policy1000EN6thrust24THRUST_300001_SM_1000_NS17counting_iteratorIiNSD_11use_defaultESF_SF_EEPdjS9_dd6RValueEEvT0_T1_T2_T3_T4_T6_E12temp_storage;
	add.s32 	%r321, %r320, %r319;
	st.shared.f64 	[%r321+24], %fd286;
$L__BB10_285:
	bar.sync 	0;
	setp.ne.s32 	%p173, %r239, 0;
	@%p173 bra 	$L__BB10_287;
	ld.shared.f64 	%fd1355, [_ZZN3cub18CUB_300001_SM_10006detail6reduce28DeviceReduceSingleTileKernelINS2_10policy_hubIdjN4cuda3std3__44plusIdEEE10Policy1000EN6thrust24THRUST_300001_SM_1000_NS17counting_iteratorIiNSD_11use_defaultESF_SF_EEPdjS9_dd6RValueEEvT0_T1_T2_T3_T4_T6_E12temp_storage+32];
	add.f64 	%fd1356, %fd1796, %fd1355;
	ld.shared.f64 	%fd1357, [_ZZN3cub18CUB_300001_SM_10006detail6reduce28DeviceReduceSingleTileKernelINS2_10policy_hubIdjN4cuda3std3__44plusIdEEE10Policy1000EN6thrust24THRUST_300001_SM_1000_NS17counting_iteratorIiNSD_11use_defaultESF_SF_EEPdjS9_dd6RValueEEvT0_T1_T2_T3_T4_T6_E12temp_storage+40];
	add.f64 	%fd1358, %fd1356, %fd1357;
	ld.shared.f64 	%fd1359, [_ZZN3cub18CUB_300001_SM_10006detail6reduce28DeviceReduceSingleTileKernelINS2_10policy_hubIdjN4cuda3std3__44plusIdEEE10Policy1000EN6thrust24THRUST_300001_SM_1000_NS17counting_iteratorIiNSD_11use_defaultESF_SF_EEPdjS9_dd6RValueEEvT0_T1_T2_T3_T4_T6_E12temp_storage+48];
	add.f64 	%fd1360, %fd1358, %fd1359;
	ld.shared.f64 	%fd1361, [_ZZN3cub18CUB_300001_SM_10006detail6reduce28DeviceReduceSingleTileKernelINS2_10policy_hubIdjN4cuda3std3__44plusIdEEE10Policy1000EN6thrust24THRUST_300001_SM_1000_NS17counting_iteratorIiNSD_11use_defaultESF_SF_EEPdjS9_dd6RValueEEvT0_T1_T2_T3_T4_T6_E12temp_storage+56];
	add.f64 	%fd1362, %fd1360, %fd1361;
	ld.shared.f64 	%fd1363, [_ZZN3cub18CUB_300001_SM_10006detail6reduce28DeviceReduceSingleTileKernelINS2_10policy_hubIdjN4cuda3std3__44plusIdEEE10Policy1000EN6thrust24THRUST_300001_SM_1000_NS17counting_iteratorIiNSD_11use_defaultESF_SF_EEPdjS9_dd6RValueEEvT0_T1_T2_T3_T4_T6_E12temp_storage+64];
	add.f64 	%fd1364, %fd1362, %fd1363;
	ld.shared.f64 	%fd1365, [_ZZN3cub18CUB_300001_SM_10006detail6reduce28DeviceReduceSingleTileKernelINS2_10policy_hubIdjN4cuda3std3__44plusIdEEE10Policy1000EN6thrust24THRUST_300001_SM_1000_NS17counting_iteratorIiNSD_11use_defaultESF_SF_EEPdjS9_dd6RValueEEvT0_T1_T2_T3_T4_T6_E12temp_storage+72];
	add.f64 	%fd1366, %fd1364, %fd1365;
	ld.shared.f64 	%fd1367, [_ZZN3cub18CUB_300001_SM_10006detail6reduce28DeviceReduceSingleTileKernelINS2_10policy_hubIdjN4cuda3std3__44plusIdEEE10Policy1000EN6thrust24THRUST_300001_SM_1000_NS17counting_iteratorIiNSD_11use_defaultESF_SF_EEPdjS9_dd6RValueEEvT0_T1_T2_T3_T4_T6_E12temp_storage+80];
	add.f64 	%fd1368, %fd1366, %fd1367;
	ld.shared.f64 	%fd1369, [_ZZN3cub18CUB_300001_SM_10006detail6reduce28DeviceReduceSingleTileKernelINS2_10policy_hubIdjN4cuda3std3__44plusIdEEE10Policy1000EN6thrust24THRUST_300001_SM_1000_NS17counting_iteratorIiNSD_11use_defaultESF_SF_EEPdjS9_dd6RValueEEvT0_T1_T2_T3_T4_T6_E12temp_storage+88];
	add.f64 	%fd1370, %fd1368, %fd1369;
	ld.shared.f64 	%fd1371, [_ZZN3cub18CUB_300001_SM_10006detail6reduce28DeviceReduceSingleTileKernelINS2_10policy_hubIdjN4cuda3std3__44plusIdEEE10Policy1000EN6thrust24THRUST_300001_SM_1000_NS17counting_iteratorIiNSD_11use_defaultESF_SF_EEPdjS9_dd6RValueEEvT0_T1_T2_T3_T4_T6_E12temp_storage+96];
	add.f64 	%fd1372, %fd1370, %fd1371;
	ld.shared.f64 	%fd1373, [_ZZN3cub18CUB_300001_SM_10006detail6reduce28DeviceReduceSingleTileKernelINS2_10policy_hubIdjN4cuda3std3__44plusIdEEE10Policy1000EN6thrust24THRUST_300001_SM_1000_NS17counting_iteratorIiNSD_11use_defaultESF_SF_EEPdjS9_dd6RValueEEvT0_T1_T2_T3_T4_T6_E12temp_storage+104];
	add.f64 	%fd1374, %fd1372, %fd1373;
	ld.shared.f64 	%fd1375, [_ZZN3cub18CUB_300001_SM_10006detail6reduce28DeviceReduceSingleTileKernelINS2_10policy_hubIdjN4cuda3std3__44plusIdEEE10Policy1000EN6thrust24THRUST_300001_SM_1000_NS17counting_iteratorIiNSD_11use_defaultESF_SF_EEPdjS9_dd6RValueEEvT0_T1_T2_T3_T4_T6_E12temp_storage+112];
	add.f64 	%fd1376, %fd1374, %fd1375;
	ld.shared.f64 	%fd1377, [_ZZN3cub18CUB_300001_SM_10006detail6reduce28DeviceReduceSingleTileKernelINS2_10policy_hubIdjN4cuda3std3__44plusIdEEE10Policy1000EN6thrust24THRUST_300001_SM_1000_NS17counting_iteratorIiNSD_11use_defaultESF_SF_EEPdjS9_dd6RValueEEvT0_T1_T2_T3_T4_T6_E12temp_storage+120];
	add.f64 	%fd1378, %fd1376, %fd1377;
	ld.shared.f64 	%fd1379, [_ZZN3cub18CUB_300001_SM_10006detail6reduce28DeviceReduceSingleTileKernelINS2_10policy_hubIdjN4cuda3std3__44plusIdEEE10Policy1000EN6thrust24THRUST_300001_SM_1000_NS17counting_iteratorIiNSD_11use_defaultESF_SF_EEPdjS9_dd6RValueEEvT0_T1_T2_T3_T4_T6_E12temp_storage+128];
	add.f64 	%fd1380, %fd1378, %fd1379;
	ld.shared.f64 	%fd1381, [_ZZN3cub18CUB_300001_SM_10006detail6reduce28DeviceReduceSingleTileKernelINS2_10policy_hubIdjN4cuda3std3__44plusIdEEE10Policy1000EN6thrust24THRUST_300001_SM_1000_NS17counting_iteratorIiNSD_11use_defaultESF_SF_EEPdjS9_dd6RValueEEvT0_T1_T2_T3_T4_T6_E12temp_storage+136];
	add.f64 	%fd1382, %fd1380, %fd1381;
	ld.shared.f64 	%fd1383, [_ZZN3cub18CUB_300001_SM_10006detail6reduce28DeviceReduceSingleTileKernelINS2_10policy_hubIdjN4cuda3std3__44plusIdEEE10Policy1000EN6thrust24THRUST_300001_SM_1000_NS17counting_iteratorIiNSD_11use_defaultESF_SF_EEPdjS9_dd6RValueEEvT0_T1_T2_T3_T4_T6_E12temp_storage+144];
	add.f64 	%fd1384, %fd1382, %fd1383;
	ld.shared.f64 	%fd1385, [_ZZN3cub18CUB_300001_SM_10006detail6reduce28DeviceReduceSingleTileKernelINS2_10policy_hubIdjN4cuda3std3__44plusIdEEE10Policy1000EN6thrust24THRUST_300001_SM_1000_NS17counting_iteratorIiNSD_11use_defaultESF_SF_EEPdjS9_dd6RValueEEvT0_T1_T2_T3_T4_T6_E12temp_storage+152];
	add.f64 	%fd1386, %fd1384, %fd1385;
	ld.shared.f64 	%fd1387, [_ZZN3cub18CUB_300001_SM_10006detail6reduce28DeviceReduceSingleTileKernelINS2_10policy_hubIdjN4cuda3std3__44plusIdEEE10Policy1000EN6thrust24THRUST_300001_SM_1000_NS17counting_iteratorIiNSD_11use_defaultESF_SF_EEPdjS9_dd6RValueEEvT0_T1_T2_T3_T4_T6_E12temp_storage+160];
	add.f64 	%fd1388, %fd1386, %fd1387;
	ld.shared.f64 	%fd1389, [_ZZN3cub18CUB_300001_SM_10006detail6reduce28DeviceReduceSingleTileKernelINS2_10policy_hubIdjN4cuda3std3__44plusIdEEE10Policy1000EN6thrust24THRUST_300001_SM_1000_NS17counting_iteratorIiNSD_11use_defaultESF_SF_EEPdjS9_dd6RValueEEvT0_T1_T2_T3_T4_T6_E12temp_storage+168];
	add.f64 	%fd1390, %fd1388, %fd1389;
	ld.shared.f64 	%fd1391, [_ZZN3cub18CUB_300001_SM_10006detail6reduce28DeviceReduceSingleTileKernelINS2_10policy_hubIdjN4cuda3std3__44plusIdEEE10Policy1000EN6thrust24THRUST_300001_SM_1000_NS17counting_iteratorIiNSD_11use_defaultESF_SF_EEPdjS9_dd6RValueEEvT0_T1_T2_T3_T4_T6_E12temp_storage+176];
	add.f64 	%fd1796, %fd1390, %fd1391;
$L__BB10_287:
	mov.u32 	%r445, %tid.x;
	setp.ne.s32 	%p231, %r445, 0;
	@%p231 bra 	$L__BB10_289;
	add.f64 	%fd1634, %fd290, %fd1796;
	st.global.f64 	[%rd1], %fd1634;
$L__BB10_289:
	ret;

}
	// .globl	_ZN3cub18CUB_300001_SM_10006detail6reduce18DeviceReduceKernelINS2_10policy_hubIdjN4cuda3std3__44plusIdEEE10Policy1000EN6thrust24THRUST_300001_SM_1000_NS17counting_iteratorIiNSD_11use_defaultESF_SF_EEjS9_d6RValueEEvT0_PT3_T1_NS0_13GridEvenShareISL_EET2_T4_
.visible .entry _ZN3cub18CUB_300001_SM_10006detail6reduce18DeviceReduceKernelINS2_10policy_hubIdjN4cuda3std3__44plusIdEEE10Policy1000EN6thrust24THRUST_300001_SM_1000_NS17counting_iteratorIiNSD_11use_defaultESF_SF_EEjS9_d6RValueEEvT0_PT3_T1_NS0_13GridEvenShareISL_EET2_T4_(
	.param .align 4 .b8 _ZN3cub18CUB_300001_SM_10006detail6reduce18DeviceReduceKernelINS2_10policy_hubIdjN4cuda3std3__44plusIdEEE10Policy1000EN6thrust24THRUST_300001_SM_1000_NS17counting_iteratorIiNSD_11use_defaultESF_SF_EEjS9_d6RValueEEvT0_PT3_T1_NS0_13GridEvenShareISL_EET2_T4__param_0[4],
	.param .u64 .ptr .align 1 _ZN3cub18CUB_300001_SM_10006detail6reduce18DeviceReduceKernelINS2_10policy_hubIdjN4cuda3std3__44plusIdEEE10Policy1000EN6thrust24THRUST_300001_SM_1000_NS17counting_iteratorIiNSD_11use_defaultESF_SF_EEjS9_d6RValueEEvT0_PT3_T1_NS0_13GridEvenShareISL_EET2_T4__param_1,
	.param .u32 _ZN3cub18CUB_300001_SM_10006detail6reduce18DeviceReduceKernelINS2_10policy_hubIdjN4cuda3std3__44plusIdEEE10Policy1000EN6thrust24THRUST_300001_SM_1000_NS17counting_iteratorIiNSD_11use_defaultESF_SF_EEjS9_d6RValueEEvT0_PT3_T1_NS0_13GridEvenShareISL_EET2_T4__param_2,
	.param .align 4 .b8 _ZN3cub18CUB_300001_SM_10006detail6reduce18DeviceReduceKernelINS2_10policy_hubIdjN4cuda3std3__44plusIdEEE10Policy1000EN6thrust24THRUST_300001_SM_1000_NS17counting_iteratorIiNSD_11use_defaultESF_SF_EEjS9_d6RValueEEvT0_PT3_T1_NS0_13GridEvenShareISL_EET2_T4__param_3[40],
	.param .align 1 .b8 _ZN3cub18CUB_300001_SM_10006detail6reduce18DeviceReduceKernelINS2_10policy_hubIdjN4cuda3std3__44plusIdEEE10Policy1000EN6thrust24THRUST_300001_SM_1000_NS17counting_iteratorIiNSD_11use_defaultESF_SF_EEjS9_d6RValueEEvT0_PT3_T1_NS0_13GridEvenShareISL_EET2_T4__param_4[1],
	.param .align 8 .b8 _ZN3cub18CUB_300001_SM_10006detail6reduce18DeviceReduceKernelINS2_10policy_hubIdjN4cuda3std3__44plusIdEEE10Policy1000EN6thrust24THRUST_300001_SM_1000_NS17counting_iteratorIiNSD_11use_defaultESF_SF_EEjS9_d6RValueEEvT0_PT3_T1_NS0_13GridEvenShareISL_EET2_T4__param_5[16]
)
.maxntid 640
{
	.reg .pred 	%p<231>;
	.reg .b32 	%r<613>;
	.reg .b64 	%rd<190>;
	.reg .b64 	%fd<1797>;
	// demoted variable
	.shared .align 8 .b8 _ZZN3cub18CUB_300001_SM_10006detail6reduce18DeviceReduceKernelINS2_10policy_hubIdjN4cuda3std3__44plusIdEEE10Policy1000EN6thrust24THRUST_300001_SM_1000_NS17counting_iteratorIiNSD_11use_defaultESF_SF_EEjS9_d6RValueEEvT0_PT3_T1_NS0_13GridEvenShareISL_EET2_T4_E12temp_storage[192];
	ld.param.u32 	%r256, [_ZN3cub18CUB_300001_SM_10006detail6reduce18DeviceReduceKernelINS2_10policy_hubIdjN4cuda3std3__44plusIdEEE10Policy1000EN6thrust24THRUST_300001_SM_1000_NS17counting_iteratorIiNSD_11use_defaultESF_SF_EEjS9_d6RValueEEvT0_PT3_T1_NS0_13GridEvenShareISL_EET2_T4__param_3+24];
	ld.param.u32 	%r255, [_ZN3cub18CUB_300001_SM_10006detail6reduce18DeviceReduceKernelINS2_10policy_hubIdjN4cuda3std3__44plusIdEEE10Policy1000EN6thrust24THRUST_300001_SM_1000_NS17counting_iteratorIiNSD_11use_defaultESF_SF_EEjS9_d6RValueEEvT0_PT3_T1_NS0_13GridEvenShareISL_EET2_T4__param_3+20];
	ld.param.u64 	%rd21, [_ZN3cub18CUB_300001_SM_10006detail6reduce18DeviceReduceKernelINS2_10policy_hubIdjN4cuda3std3__44plusIdEEE10Policy1000EN6thrust24THRUST_300001_SM_1000_NS17counting_iteratorIiNSD_11use_defaultESF_SF_EEjS9_d6RValueEEvT0_PT3_T1_NS0_13GridEvenShareISL_EET2_T4__param_5];
	ld.param.v2.u32 	{%r260, %r261}, [_ZN3cub18CUB_300001_SM_10006detail6reduce18DeviceReduceKernelINS2_10policy_hubIdjN4cuda3std3__44plusIdEEE10Policy1000EN6thrust24THRUST_300001_SM_1000_NS17counting_iteratorIiNSD_11use_defaultESF_SF_EEjS9_d6RValueEEvT0_PT3_T1_NS0_13GridEvenShareISL_EET2_T4__param_5+8];
	cvta.to.global.u64 	%rd1, %rd21;
	mov.u32 	%r262, %ctaid.x;
	mul.lo.s32 	%r263, %r262, 5120;
	sub.s32 	%r3, %r255, %r263;
	setp.gt.u32 	%p1, %r3, 5119;
	@%p1 bra 	$L__BB11_43;
	mov.u32 	%r4, %tid.x;
	setp.ge.u32 	%p173, %r4, %r3;
	mov.f64 	%fd1642, 0d0000000000000000;
	mov.u32 	%r517, %r4;
	@%p173 bra 	$L__BB11_16;
	setp.lt.s32 	%p174, %r261, %r260;
	mov.f64 	%fd1642, 0d0000000000000000;
	@%p174 bra 	$L__BB11_15;
	sub.s32 	%r385, %r261, %r260;
	add.s32 	%r5, %r385, 1;
	and.b32  	%r6, %r5, 15;
	setp.lt.u32 	%p175, %r385, 15;
	mov.f64 	%fd1642, 0d0000000000000000;
	mov.u32 	%r512, %r260;
	@%p175 bra 	$L__BB11_6;
	and.b32  	%r7, %r5, -16;
	mov.b32 	%r511, 0;
	mov.f64 	%fd1642, 0d0000000000000000;
	mov.u32 	%r512, %r260;
$L__BB11_5:
	.pragma "nounroll";
	mul.wide.s32 	%rd151, %r512, 8;
	add.s64 	%rd152, %rd1, %rd151;
	ld.global.f64 	%fd1397, [%rd152];
	add.f64 	%fd1398, %fd1642, %fd1397;
	ld.global.f64 	%fd1399, [%rd152+8];
	add.f64 	%fd1400, %fd1398, %fd1399;
	ld.global.f64 	%fd1401, [%rd152+16];
	add.f64 	%fd1402, %fd1400, %fd1401;
	ld.global.f64 	%fd1403, [%rd152+24];
	add.f64 	%fd1404, %fd1402, %fd1403;
	ld.global.f64 	%fd1405, [%rd152+32];
	add.f64 	%fd1406, %fd1404, %fd1405;
	ld.global.f64 	%fd1407, [%rd152+40];
	add.f64 	%fd1408, %fd1406, %fd1407;
	ld.global.f64 	%fd1409, [%rd152+48];
	add.f64 	%fd1410, %fd1408, %fd1409;
	ld.global.f64 	%fd1411, [%rd152+56];
	add.f64 	%fd1412, %fd1410, %fd1411;
	ld.global.f64 	%fd1413, [%rd152+64];
	add.f64 	%fd1414, %fd1412, %fd1413;
	ld.global.f64 	%fd1415, [%rd152+72];
	add.f64 	%fd1416, %fd1414, %fd1415;
	ld.global.f64 	%fd1417, [%rd152+80];
	add.f64 	%fd1418, %fd1416, %fd1417;
	ld.global.f64 	%fd1419, [%rd152+88];
	add.f64 	%fd1420, %fd1418, %fd1419;
	ld.global.f64 	%fd1421, [%rd152+96];
	add.f64 	%fd1422, %fd1420, %fd1421;
	ld.global.f64 	%fd1423, [%rd152+104];
	add.f64 	%fd1424, %fd1422, %fd1423;
	ld.global.f64 	%fd1425, [%rd152+112];
	add.f64 	%fd1426, %fd1424, %fd1425;
	ld.global.f64 	%fd1427, [%rd152+120];
	add.f64 	%fd1642, %fd1426, %fd1427;
	add.s32 	%r512, %r512, 16;
	add.s32 	%r511, %r511, 16;
	setp.ne.s32 	%p176, %r511, %r7;
	@%p176 bra 	$L__BB11_5;
$L__BB11_6:
	setp.eq.s32 	%p177, %r6, 0;
	@%p177 bra 	$L__BB11_15;
	and.b32  	%r13, %r5, 7;
	setp.lt.u32 	%p178, %r6, 8;
	@%p178 bra 	$L__BB11_9;
	mul.wide.s32 	%rd153, %r512, 8;
	add.s64 	%rd154, %rd1, %rd153;
	ld.global.f64 	%fd1429, [%rd154];
	add.f64 	%fd1430, %fd1642, %fd1429;
	ld.global.f64 	%fd1431, [%rd154+8];
	add.f64 	%fd1432, %fd1430, %fd1431;
	ld.global.f64 	%fd1433, [%rd154+16];
	add.f64 	%fd1434, %fd1432, %fd1433;
	ld.global.f64 	%fd1435, [%rd154+24];
	add.f64 	%fd1436, %fd1434, %fd1435;
	ld.global.f64 	%fd1437, [%rd154+32];
	add.f64 	%fd1438, %fd1436, %fd1437;
	ld.global.f64 	%fd1439, [%rd154+40];
	add.f64 	%fd1440, %fd1438, %fd1439;
	ld.global.f64 	%fd1441, [%rd154+48];
	add.f64 	%fd1442, %fd1440, %fd1441;
	ld.global.f64 	%fd1443, [%rd154+56];
	add.f64 	%fd1642, %fd1442, %fd1443;
	add.s32 	%r512, %r512, 8;
$L__BB11_9:
	setp.eq.s32 	%p179, %r13, 0;
	@%p179 bra 	$L__BB11_15;
	and.b32  	%r16, %r5, 3;
	setp.lt.u32 	%p180, %r13, 4;
	@%p180 bra 	$L__BB11_12;
	mul.wide.s32 	%rd155, %r512, 8;
	add.s64 	%rd156, %rd1, %rd155;
	ld.global.f64 	%fd1445, [%rd156];
	add.f64 	%fd1446, %fd1642, %fd1445;
	ld.global.f64 	%fd1447, [%rd156+8];
	add.f64 	%fd1448, %fd1446, %fd1447;
	ld.global.f64 	%fd1449, [%rd156+16];
	add.f64 	%fd1450, %fd1448, %fd1449;
	ld.global.f64 	%fd1451, [%rd156+24];
	add.f64 	%fd1642, %fd1450, %fd1451;
	add.s32 	%r512, %r512, 4;
$L__BB11_12:
	setp.eq.s32 	%p181, %r16, 0;
	@%p181 bra 	$L__BB11_15;
	mov.b32 	%r516, 0;
$L__BB11_14:
	.pragma "nounroll";
	mul.wide.s32 	%rd157, %r512, 8;
	add.s64 	%rd158, %rd1, %rd157;
	ld.global.f64 	%fd1452, [%rd158];
	add.f64 	%fd1642, %fd1642, %fd1452;
	add.s32 	%r512, %r512, 1;
	add.s32 	%r516, %r516, 1;
	setp.ne.s32 	%p182, %r516, %r16;
	@%p182 bra 	$L__BB11_14;
$L__BB11_15:
	add.s32 	%r517, %r4, 640;
$L__BB11_16:
	setp.ge.u32 	%p183, %r517, %r3;
	@%p183 bra 	$L__BB11_34;
	setp.ge.s32 	%p184, %r261, %r260;
	@%p184 bra 	$L__BB11_19;
	add.f64 	%fd1642, %fd1642, 0d0000000000000000;
	bra.uni 	$L__BB11_34;
$L__BB11_19:
	sub.s32 	%r25, %r261, %r260;
	add.s32 	%r388, %r25, 1;
	and.b32  	%r26, %r388, 15;
	add.s32 	%r27, %r26, -1;
	and.b32  	%r28, %r388, 7;
	add.s32 	%r29, %r28, -1;
	and.b32  	%r30, %r388, 3;
	and.b32  	%r389, %r388, -16;
	neg.s32 	%r31, %r389;
$L__BB11_20:
	setp.lt.u32 	%p185, %r25, 15;
	mov.f64 	%fd1652, 0d0000000000000000;
	mov.u32 	%r521, %r260;
	@%p185 bra 	$L__BB11_23;
	mov.f64 	%fd1652, 0d0000000000000000;
	mov.u32 	%r519, %r31;
	mov.u32 	%r521, %r260;
$L__BB11_22:
	.pragma "nounroll";
	mul.wide.s32 	%rd159, %r521, 8;
	add.s64 	%rd160, %rd1, %rd159;
	ld.global.f64 	%fd1456, [%rd160];
	add.f64 	%fd1457, %fd1652, %fd1456;
	ld.global.f64 	%fd1458, [%rd160+8];
	add.f64 	%fd1459, %fd1457, %fd1458;
	ld.global.f64 	%fd1460, [%rd160+16];
	add.f64 	%fd1461, %fd1459, %fd1460;
	ld.global.f64 	%fd1462, [%rd160+24];
	add.f64 	%fd1463, %fd1461, %fd1462;
	ld.global.f64 	%fd1464, [%rd160+32];
	add.f64 	%fd1465, %fd1463, %fd1464;
	ld.global.f64 	%fd1466, [%rd160+40];
	add.f64 	%fd1467, %fd1465, %fd1466;
	ld.global.f64 	%fd1468, [%rd160+48];
	add.f64 	%fd1469, %fd1467, %fd1468;
	ld.global.f64 	%fd1470, [%rd160+56];
	add.f64 	%fd1471, %fd1469, %fd1470;
	ld.global.f64 	%fd1472, [%rd160+64];
	add.f64 	%fd1473, %fd1471, %fd1472;
	ld.global.f64 	%fd1474, [%rd160+72];
	add.f64 	%fd1475, %fd1473, %fd1474;
	ld.global.f64 	%fd1476, [%rd160+80];
	add.f64 	%fd1477, %fd1475, %fd1476;
	ld.global.f64 	%fd1478, [%rd160+88];
	add.f64 	%fd1479, %fd1477, %fd1478;
	ld.global.f64 	%fd1480, [%rd160+96];
	add.f64 	%fd1481, %fd1479, %fd1480;
	ld.global.f64 	%fd1482, [%rd160+104];
	add.f64 	%fd1483, %fd1481, %fd1482;
	ld.global.f64 	%fd1484, [%rd160+112];
	add.f64 	%fd1485, %fd1483, %fd1484;
	ld.global.f64 	%fd1486, [%rd160+120];
	add.f64 	%fd1652, %fd1485, %fd1486;
	add.s32 	%r521, %r521, 16;
	add.s32 	%r519, %r519, 16;
	setp.ne.s32 	%p186, %r519, 0;
	@%p186 bra 	$L__BB11_22;
$L__BB11_23:
	setp.eq.s32 	%p187, %r26, 0;
	@%p187 bra 	$L__BB11_33;
	setp.lt.u32 	%p188, %r27, 7;
	@%p188 bra 	$L__BB11_26;
	mul.wide.s32 	%rd161, %r521, 8;
	add.s64 	%rd162, %rd1, %rd161;
	ld.global.f64 	%fd1488, [%rd162];
	add.f64 	%fd1489, %fd1652, %fd1488;
	ld.global.f64 	%fd1490, [%rd162+8];
	add.f64 	%fd1491, %fd1489, %fd1490;
	ld.global.f64 	%fd1492, [%rd162+16];
	add.f64 	%fd1493, %fd1491, %fd1492;
	ld.global.f64 	%fd1494, [%rd162+24];
	add.f64 	%fd1495, %fd1493, %fd1494;
	ld.global.f64 	%fd1496, [%rd162+32];
	add.f64 	%fd1497, %fd1495, %fd1496;
	ld.global.f64 	%fd1498, [%rd162+40];
	add.f64 	%fd1499, %fd1497, %fd1498;
	ld.global.f64 	%fd1500, [%rd162+48];
	add.f64 	%fd1501, %fd1499, %fd1500;
	ld.global.f64 	%fd1502, [%rd162+56];
	add.f64 	%fd1652, %fd1501, %fd1502;
	add.s32 	%r521, %r521, 8;
$L__BB11_26:
	setp.eq.s32 	%p189, %r28, 0;
	@%p189 bra 	$L__BB11_33;
	setp.lt.u32 	%p190, %r29, 3;
	@%p190 bra 	$L__BB11_29;
	mul.wide.s32 	%rd163, %r521, 8;
	add.s64 	%rd164, %rd1, %rd163;
	ld.global.f64 	%fd1504, [%rd164];
	add.f64 	%fd1505, %fd1652, %fd1504;
	ld.global.f64 	%fd1506, [%rd164+8];
	add.f64 	%fd1507, %fd1505, %fd1506;
	ld.global.f64 	%fd1508, [%rd164+16];
	add.f64 	%fd1509, %fd1507, %fd1508;
	ld.global.f64 	%fd1510, [%rd164+24];
	add.f64 	%fd1652, %fd1509, %fd1510;
	add.s32 	%r521, %r521, 4;
$L__BB11_29:
	setp.eq.s32 	%p191, %r30, 0;
	@%p191 bra 	$L__BB11_33;
	setp.eq.s32 	%p192, %r30, 1;
	mul.wide.s32 	%rd165, %r521, 8;
	add.s64 	%rd2, %rd1, %rd165;
	ld.global.f64 	%fd1511, [%rd2];
	add.f64 	%fd1652, %fd1652, %fd1511;
	@%p192 bra 	$L__BB11_33;
	setp.eq.s32 	%p193, %r30, 2;
	ld.global.f64 	%fd1512, [%rd2+8];
	add.f64 	%fd1652, %fd1652, %fd1512;
	@%p193 bra 	$L__BB11_33;
	ld.global.f64 	%fd1513, [%rd2+16];
	add.f64 	%fd1652, %fd1652, %fd1513;
$L__BB11_33:
	add.f64 	%fd1642, %fd1642, %fd1652;
	add.s32 	%r517, %r517, 640;
	setp.lt.s32 	%p194, %r517, %r3;
	@%p194 bra 	$L__BB11_20;
$L__BB11_34:
	setp.lt.s32 	%p195, %r3, 640;
	@%p195 bra 	$L__BB11_39;
	// begin inline asm
	mov.u32 %r453, %laneid;
	// end inline asm
	mov.b64 	%rd176, %fd1642;
	mov.b64 	{%r455, %r460}, %rd176;
	mov.b32 	%r461, 1;
	mov.b32 	%r502, 31;
	mov.b32 	%r503, -1;
	// begin inline asm
	shfl.sync.down.b32 %r454, %r455, %r461, %r502, %r503;
	// end inline asm
	// begin inline asm
	shfl.sync.down.b32 %r459, %r460, %r461, %r502, %r503;
	// end inline asm
	mov.b64 	%rd177, {%r454, %r459};
	mov.b64 	%fd1584, %rd177;
	setp.gt.s32 	%p223, %r453, 30;
	add.f64 	%fd1585, %fd1642, %fd1584;
	selp.f64 	%fd1586, %fd1642, %fd1585, %p223;
	mov.b64 	%rd178, %fd1586;
	mov.b64 	{%r465, %r470}, %rd178;
	mov.b32 	%r471, 2;
	// begin inline asm
	shfl.sync.down.b32 %r464, %r465, %r471, %r502, %r503;
	// end inline asm
	// begin inline asm
	shfl.sync.down.b32 %r469, %r470, %r471, %r502, %r503;
	// end inline asm
	mov.b64 	%rd179, {%r464, %r469};
	mov.b64 	%fd1587, %rd179;
	setp.gt.s32 	%p224, %r453, 29;
	add.f64 	%fd1588, %fd1586, %fd1587;
	selp.f64 	%fd1589, %fd1586, %fd1588, %p224;
	mov.b64 	%rd180, %fd1589;
	mov.b64 	{%r475, %r480}, %rd180;
	mov.b32 	%r481, 4;
	// begin inline asm
	shfl.sync.down.b32 %r474, %r475, %r481, %r502, %r503;
	// end inline asm
	// begin inline asm
	shfl.sync.down.b32 %r479, %r480, %r481, %r502, %r503;
	// end inline asm
	mov.b64 	%rd181, {%r474, %r479};
	mov.b64 	%fd1590, %rd181;
	setp.gt.s32 	%p225, %r453, 27;
	add.f64 	%fd1591, %fd1589, %fd1590;
	selp.f64 	%fd1592, %fd1589, %fd1591, %p225;
	mov.b64 	%rd182, %fd1592;
	mov.b64 	{%r485, %r490}, %rd182;
	mov.b32 	%r491, 8;
	// begin inline asm
	shfl.sync.down.b32 %r484, %r485, %r491, %r502, %r503;
	// end inline asm
	// begin inline asm
	shfl.sync.down.b32 %r489, %r490, %r491, %r502, %r503;
	// end inline asm
	mov.b64 	%rd183, {%r484, %r489};
	mov.b64 	%fd1593, %rd183;
	setp.gt.s32 	%p226, %r453, 23;
	add.f64 	%fd1594, %fd1592, %fd1593;
	selp.f64 	%fd1595, %fd1592, %fd1594, %p226;
	mov.b64 	%rd184, %fd1595;
	mov.b64 	{%r495, %r500}, %rd184;
	mov.b32 	%r501, 16;
	// begin inline asm
	shfl.sync.down.b32 %r494, %r495, %r501, %r502, %r503;
	// end inline asm
	// begin inline asm
	shfl.sync.down.b32 %r499, %r500, %r501, %r502, %r503;
	// end inline asm
	mov.b64 	%rd185, {%r494, %r499};
	mov.b64 	%fd1596, %rd185;
	setp.gt.s32 	%p227, %r453, 15;
	add.f64 	%fd33, %fd1595, %fd1596;
	selp.f64 	%fd1796, %fd1595, %fd33, %p227;
	setp.ne.s32 	%p228, %r453, 0;
	@%p228 bra 	$L__BB11_37;
	shr.u32 	%r504, %r4, 2;
	and.b32  	%r505, %r504, 248;
	mov.u32 	%r506, _ZZN3cub18CUB_300001_SM_10006detail6reduce18DeviceReduceKernelINS2_10policy_hubIdjN4cuda3std3__44plusIdEEE10Policy1000EN6thrust24THRUST_300001_SM_1000_NS17counting_iteratorIiNSD_11use_defaultESF_SF_EEjS9_d6RValueEEvT0_PT3_T1_NS0_13GridEvenShareISL_EET2_T4_E12temp_storage;
	add.s32 	%r507, %r506, %r505;
	st.shared.f64 	[%r507+24], %fd33;
$L__BB11_37:
	bar.sync 	0;
	setp.ne.s32 	%p229, %r4, 0;
	@%p229 bra 	$L__BB11_283;
	ld.shared.f64 	%fd1597, [_ZZN3cub18CUB_300001_SM_10006detail6reduce18DeviceReduceKernelINS2_10policy_hubIdjN4cuda3std3__44plusIdEEE10Policy1000EN6thrust24THRUST_300001_SM_1000_NS17counting_iteratorIiNSD_11use_defaultESF_SF_EEjS9_d6RValueEEvT0_PT3_T1_NS0_13GridEvenShareISL_EET2_T4_E12temp_storage+32];
	add.f64 	%fd1598, %fd1796, %fd1597;
	ld.shared.f64 	%fd1599, [_ZZN3cub18CUB_300001_SM_10006detail6reduce18DeviceReduceKernelINS2_10policy_hubIdjN4cuda3std3__44plusIdEEE10Policy1000EN6thrust24THRUST_300001_SM_1000_NS17counting_iteratorIiNSD_11use_defaultESF_SF_EEjS9_d6RValueEEvT0_PT3_T1_NS0_13GridEvenShareISL_EET2_T4_E12temp_storage+40];
	add.f64 	%fd1600, %fd1598, %fd1599;
	ld.shared.f64 	%fd1601, [_ZZN3cub18CUB_300001_SM_10006detail6reduce18DeviceReduceKernelINS2_10policy_hubIdjN4cuda3std3__44plusIdEEE10Policy1000EN6thrust24THRUST_300001_SM_1000_NS17counting_iteratorIiNSD_11use_defaultESF_SF_EEjS9_d6RValueEEvT0_PT3_T1_NS0_13GridEvenShareISL_EET2_T4_E12temp_storage+48];
	add.f64 	%fd1602, %fd1600, %fd1601;
	ld.shared.f64 	%fd1603, [_ZZN3cub18CUB_300001_SM_10006detail6reduce18DeviceReduceKernelINS2_10policy_hubIdjN4cuda3std3__44plusIdEEE10Policy1000EN6thrust24THRUST_300001_SM_1000_NS17counting_iteratorIiNSD_11use_defaultESF_SF_EEjS9_d6RValueEEvT0_PT3_T1_NS0_13GridEvenShareISL_EET2_T4_E12temp_storage+56];
	add.f64 	%fd1604, %fd1602, %fd1603;
	ld.shared.f64 	%fd1605, [_ZZN3cub18CUB_300001_SM_10006detail6reduce18DeviceReduceKernelINS2_10policy_hubIdjN4cuda3std3__44plusIdEEE10Policy1000EN6thrust24THRUST_300001_SM_1000_NS17counting_iteratorIiNSD_11use_defaultESF_SF_EEjS9_d6RValueEEvT0_PT3_T1_NS0_13GridEvenShareISL_EET2_T4_E12temp_storage+64];
	add.f64 	%fd1606, %fd1604, %fd1605;
	ld.shared.f64 	%fd1607, [_ZZN3cub18CUB_300001_SM_10006detail6reduce18DeviceReduceKernelINS2_10policy_hubIdjN4cuda3std3__44plusIdEEE10Policy1000EN6thrust24THRUST_300001_SM_1000_NS17counting_iteratorIiNSD_11use_defaultESF_SF_EEjS9_d6RValueEEvT0_PT3_T1_NS0_13GridEvenShareISL_EET2_T4_E12temp_storage+72];
	add.f64 	%fd1608, %fd1606, %fd1607;
	ld.shared.f64 	%fd1609, [_ZZN3cub18CUB_300001_SM_10006detail6reduce18DeviceReduceKernelINS2_10policy_hubIdjN4cuda3std3__44plusIdEEE10Policy1000EN6thrust24THRUST_300001_SM_1000_NS17counting_iteratorIiNSD_11use_defaultESF_SF_EEjS9_d6RValueEEvT0_PT3_T1_NS0_13GridEvenShareISL_EET2_T4_E12temp_storage+80];
	add.f64 	%fd1610, %fd1608, %fd1609;
	ld.shared.f64 	%fd1611, [_ZZN3cub18CUB_300001_SM_10006detail6reduce18DeviceReduceKernelINS2_10policy_hubIdjN4cuda3std3__44plusIdEEE10Policy1000EN6thrust24THRUST_300001_SM_1000_NS17counting_iteratorIiNSD_11use_defaultESF_SF_EEjS9_d6RValueEEvT0_PT3_T1_NS0_13GridEvenShareISL_EET2_T4_E12temp_storage+88];
	add.f64 	%fd1612, %fd1610, %fd1611;
	ld.shared.f64 	%fd1613, [_ZZN3cub18CUB_300001_SM_10006detail6reduce18DeviceReduceKernelINS2_10policy_hubIdjN4cuda3std3__44plusIdEEE10Policy1000EN6thrust24THRUST_300001_SM_1000_NS17counting_iteratorIiNSD_11use_defaultESF_SF_EEjS9_d6RValueEEvT0_PT3_T1_NS0_13GridEvenShareISL_EET2_T4_E12temp_storage+96];
	add.f64 	%fd1614, %fd1612, %fd1613;
	ld.shared.f64 	%fd1615, [_ZZN3cub18CUB_300001_SM_10006detail6reduce18DeviceReduceKernelINS2_10policy_hubIdjN4cuda3std3__44plusIdEEE10Policy1000EN6thrust24THRUST_300001_SM_1000_NS17counting_iteratorIiNSD_11use_defaultESF_SF_EEjS9_d6RValueEEvT0_PT3_T1_NS0_13GridEvenShareISL_EET2_T4_E12temp_storage+104];
	add.f64 	%fd1616, %fd1614, %fd1615;
	ld.shared.f64 	%fd1617, [_ZZN3cub18CUB_300001_SM_10006detail6reduce18DeviceReduceKernelINS2_10policy_hubIdjN4cuda3std3__44plusIdEEE10Policy1000EN6thrust24THRUST_300001_SM_1000_NS17counting_iteratorIiNSD_11use_defaultESF_SF_EEjS9_d6RValueEEvT0_PT3_T1_NS0_13GridEvenShareISL_EET2_T4_E12temp_storage+112];
	add.f64 	%fd1618, %fd1616, %fd1617;
	ld.shared.f64 	%fd1619, [_ZZN3cub18CUB_300001_SM_10006detail6reduce18DeviceReduceKernelINS2_10policy_hubIdjN4cuda3std3__44plusIdEEE10Policy1000EN6thrust24THRUST_300001_SM_1000_NS17counting_iteratorIiNSD_11use_defaultESF_SF_EEjS9_d6RValueEEvT0_PT3_T1_NS0_13GridEvenShareISL_EET2_T4_E12temp_storage+120];
	add.f64 	%fd1620, %fd1618, %fd1619;
	ld.shared.f64 	%fd1621, [_ZZN3cub18CUB_300001_SM_10006detail6reduce18DeviceReduceKernelINS2_10policy_hubIdjN4cuda3std3__44plusIdEEE10Policy1000EN6thrust24THRUST_300001_SM_1000_NS17counting_iteratorIiNSD_11use_defaultESF_SF_EEjS9_d6RValueEEvT0_PT3_T1_NS0_13GridEvenShareISL_EET2_T4_E12temp_storage+128];
	add.f64 	%fd1622, %fd1620, %fd1621;
	ld.shared.f64 	%fd1623, [_ZZN3cub18CUB_300001_SM_10006detail6reduce18DeviceReduceKernelINS2_10policy_hubIdjN4cuda3std3__44plusIdEEE10Policy1000EN6thrust24THRUST_300001_SM_1000_NS17counting_iteratorIiNSD_11use_defaultESF_SF_EEjS9_d6RValueEEvT0_PT3_T1_NS0_13GridEvenShareISL_EET2_T4_E12temp_storage+136];
	add.f64 	%fd1624, %fd1622, %fd1623;
	ld.shared.f64 	%fd1625, [_ZZN3cub18CUB_300001_SM_10006detail6reduce18DeviceReduceKernelINS2_10policy_hubIdjN4cuda3std3__44plusIdEEE10Policy1000EN6thrust24THRUST_300001_SM_1000_NS17counting_iteratorIiNSD_11use_defaultESF_SF_EEjS9_d6RValueEEvT0_PT3_T1_NS0_13GridEvenShareISL_EET2_T4_E12temp_storage+144];
	add.f64 	%fd1626, %fd1624, %fd1625;
	ld.shared.f64 	%fd1627, [_ZZN3cub18CUB_300001_SM_10006detail6reduce18DeviceReduceKernelINS2_10policy_hubIdjN4cuda3std3__44plusIdEEE10Policy1000EN6thrust24THRUST_300001_SM_1000_NS17counting_iteratorIiNSD_11use_defaultESF_SF_EEjS9_d6RValueEEvT0_PT3_T1_NS0_13GridEvenShareISL_EET2_T4_E12temp_storage+152];
	add.f64 	%fd1628, %fd1626, %fd1627;
	ld.shared.f64 	%fd1629, [_ZZN3cub18CUB_300001_SM_10006detail6reduce18DeviceReduceKernelINS2_10policy_hubIdjN4cuda3std3__44plusIdEEE10Policy1000EN6thrust24THRUST_300001_SM_1000_NS17counting_iteratorIiNSD_11use_defaultESF_SF_EEjS9_d6RValueEEvT0_PT3_T1_NS0_13GridEvenShareISL_EET2_T4_E12temp_storage+160];
	add.f64 	%fd1630, %fd1628, %fd1629;
	ld.shared.f64 	%fd1631, [_ZZN3cub18CUB_300001_SM_10006detail6reduce18DeviceReduceKernelINS2_10policy_hubIdjN4cuda3std3__44plusIdEEE10Policy1000EN6thrust24THRUST_300001_SM_1000_NS17counting_iteratorIiNSD_11use_defaultESF_SF_EEjS9_d6RValueEEvT0_PT3_T1_NS0_13GridEvenShareISL_EET2_T4_E12temp_storage+168];
	add.f64 	%fd1632, %fd1630, %fd1631;
	ld.shared.f64 	%fd1633, [_ZZN3cub18CUB_300001_SM_10006detail6reduce18DeviceReduceKernelINS2_10policy_hubIdjN4cuda3std3__44plusIdEEE10Policy1000EN6thrust24THRUST_300001_SM_1000_NS17counting_iteratorIiNSD_11use_defaultESF_SF_EEjS9_d6RValueEEvT0_PT3_T1_NS0_13GridEvenShareISL_EET2_T4_E12temp_storage+176];
	add.f64 	%fd1796, %fd1632, %fd1633;
	bra.uni 	$L__BB11_283;
$L__BB11_39:
	// begin inline asm
	mov.u32 %r390, %laneid;
	// end inline asm
	and.b32  	%r441, %r4, 992;
	add.s32 	%r442, %r441, 32;
	setp.gt.s32 	%p196, %r442, %r3;
	not.b32 	%r443, %r441;
	add.s32 	%r444, %r3, %r443;
	selp.b32 	%r439, %r444, 31, %p196;
	mov.b64 	%rd166, %fd1642;
	mov.b64 	{%r392, %r397}, %rd166;
	mov.b32 	%r398, 1;
	mov.b32 	%r440, -1;
	// begin inline asm
	shfl.sync.down.b32 %r391, %r392, %r398, %r439, %r440;
	// end inline asm
	// begin inline asm
	shfl.sync.down.b32 %r396, %r397, %r398, %r439, %r440;
	// end inline asm
	mov.b64 	%rd167, {%r391, %r396};
	mov.b64 	%fd1514, %rd167;
	setp.lt.s32 	%p197, %r390, %r439;
	add.f64 	%fd1515, %fd1642, %fd1514;
	selp.f64 	%fd1516, %fd1515, %fd1642, %p197;
	mov.b64 	%rd168, %fd1516;
	mov.b64 	{%r402, %r407}, %rd168;
	mov.b32 	%r408, 2;
	// begin inline asm
	shfl.sync.down.b32 %r401, %r402, %r408, %r439, %r440;
	// end inline asm
	// begin inline asm
	shfl.sync.down.b32 %r406, %r407, %r408, %r439, %r440;
	// end inline asm
	mov.b64 	%rd169, {%r401, %r406};
	mov.b64 	%fd1517, %rd169;
	add.s32 	%r445, %r390, 2;
	setp.gt.s32 	%p198, %r445, %r439;
	add.f64 	%fd1518, %fd1516, %fd1517;
	selp.f64 	%fd1519, %fd1516, %fd1518, %p198;
	mov.b64 	%rd170, %fd1519;
	mov.b64 	{%r412, %r417}, %rd170;
	mov.b32 	%r418, 4;
	// begin inline asm
	shfl.sync.down.b32 %r411, %r412, %r418, %r439, %r440;
	// end inline asm
	// begin inline asm
	shfl.sync.down.b32 %r416, %r417, %r418, %r439, %r440;
	// end inline asm
	mov.b64 	%rd171, {%r411, %r416};
	mov.b64 	%fd1520, %rd171;
	add.s32 	%r446, %r390, 4;
	setp.gt.s32 	%p199, %r446, %r439;
	add.f64 	%fd1521, %fd1519, %fd1520;
	selp.f64 	%fd1522, %fd1519, %fd1521, %p199;
	mov.b64 	%rd172, %fd1522;
	mov.b64 	{%r422, %r427}, %rd172;
	mov.b32 	%r428, 8;
	// begin inline asm
	shfl.sync.down.b32 %r421, %r422, %r428, %r439, %r440;
	// end inline asm
	// begin inline asm
	shfl.sync.down.b32 %r426, %r427, %r428, %r439, %r440;
	// end inline asm
	mov.b64 	%rd173, {%r421, %r426};
	mov.b64 	%fd1523, %rd173;
	add.s32 	%r447, %r390, 8;
	setp.gt.s32 	%p200, %r447, %r439;
	add.f64 	%fd1524, %fd1522, %fd1523;
	selp.f64 	%fd1525, %fd1522, %fd1524, %p200;
	mov.b64 	%rd174, %fd1525;
	mov.b64 	{%r432, %r437}, %rd174;
	mov.b32 	%r438, 16;
	// begin inline asm
	shfl.sync.down.b32 %r431, %r432, %r438, %r439, %r440;
	// end inline asm
	// begin inline asm
	shfl.sync.down.b32 %r436, %r437, %r438, %r439, %r440;
	// end inline asm
	mov.b64 	%rd175, {%r431, %r436};
	mov.b64 	%fd1526, %rd175;
	add.s32 	%r448, %r390, 16;
	setp.gt.s32 	%p201, %r448, %r439;
	add.f64 	%fd1527, %fd1525, %fd1526;
	selp.f64 	%fd1796, %fd1525, %fd1527, %p201;
	setp.ne.s32 	%p202, %r390, 0;
	@%p202 bra 	$L__BB11_41;
	shr.u32 	%r449, %r4, 2;
	and.b32  	%r450, %r449, 248;
	mov.u32 	%r451, _ZZN3cub18CUB_300001_SM_10006detail6reduce18DeviceReduceKernelINS2_10policy_hubIdjN4cuda3std3__44plusIdEEE10Policy1000EN6thrust24THRUST_300001_SM_1000_NS17counting_iteratorIiNSD_11use_defaultESF_SF_EEjS9_d6RValueEEvT0_PT3_T1_NS0_13GridEvenShareISL_EET2_T4_E12temp_storage;
	add.s32 	%r452, %r451, %r450;
	st.shared.f64 	[%r452+24], %fd1796;
$L__BB11_41:
	bar.sync 	0;
	setp.ne.s32 	%p203, %r4, 0;
	@%p203 bra 	$L__BB11_283;
	setp.gt.s32 	%p204, %r3, 32;
	ld.shared.f64 	%fd1528, [_ZZN3cub18CUB_300001_SM_10006detail6reduce18DeviceReduceKernelINS2_10policy_hubIdjN4cuda3std3__44plusIdEEE10Policy1000EN6thrust24THRUST_300001_SM_1000_NS17counting_iteratorIiNSD_11use_defaultESF_SF_EEjS9_d6RValueEEvT0_PT3_T1_NS0_13GridEvenShareISL_EET2_T4_E12temp_storage+32];
	add.f64 	%fd1529, %fd1796, %fd1528;
	selp.f64 	%fd1530, %fd1529, %fd1796, %p204;
	setp.gt.s32 	%p205, %r3, 64;
	ld.shared.f64 	%fd1531, [_ZZN3cub18CUB_300001_SM_10006detail6reduce18DeviceReduceKernelINS2_10policy_hubIdjN4cuda3std3__44plusIdEEE10Policy1000EN6thrust24THRUST_300001_SM_1000_NS17counting_iteratorIiNSD_11use_defaultESF_SF_EEjS9_d6RValueEEvT0_PT3_T1_NS0_13GridEvenShareISL_EET2_T4_E12temp_storage+40];
	add.f64 	%fd1532, %fd1531, %fd1530;
	selp.f64 	%fd1533, %fd1532, %fd1530, %p205;
	setp.gt.s32 	%p206, %r3, 96;
	ld.shared.f64 	%fd1534, [_ZZN3cub18CUB_300001_SM_10006detail6reduce18DeviceReduceKernelINS2_10policy_hubIdjN4cuda3std3__44plusIdEEE10Policy1000EN6thrust24THRUST_300001_SM_1000_NS17counting_iteratorIiNSD_11use_defaultESF_SF_EEjS9_d6RValueEEvT0_PT3_T1_NS0_13GridEvenShareISL_EET2_T4_E12temp_storage+48];
	add.f64 	%fd1535, %fd1534, %fd1533;
	selp.f64 	%fd1536, %fd1535, %fd1533, %p206;
	setp.gt.s32 	%p207, %r3, 128;
	ld.shared.f64 	%fd1537, [_ZZN3cub18CUB_300001_SM_10006detail6reduce18DeviceReduceKernelINS2_10policy_hubIdjN4cuda3std3__44plusIdEEE10Policy1000EN6thrust24THRUST_300001_SM_1000_NS17counting_iteratorIiNSD_11use_defaultESF_SF_EEjS9_d6RValueEEvT0_PT3_T1_NS0_13GridEvenShareISL_EET2_T4_E12temp_storage+56];
	add.f64 	%fd1538, %fd1537, %fd1536;
	selp.f64 	%fd1539, %fd1538, %fd1536, %p207;
	setp.gt.s32 	%p208, %r3, 160;
	ld.shared.f64 	%fd1540, [_ZZN3cub18CUB_300001_SM_10006detail6reduce18DeviceReduceKernelINS2_10policy_hubIdjN4cuda3std3__44plusIdEEE10Policy1000EN6thrust24THRUST_300001_SM_1000_NS17counting_iteratorIiNSD_11use_defaultESF_SF_EEjS9_d6RValueEEvT0_PT3_T1_NS0_13GridEvenShareISL_EET2_T4_E12temp_storage+64];
	add.f64 	%fd1541, %fd1540, %fd1539;
	selp.f64 	%fd1542, %fd1541, %fd1539, %p208;
	setp.gt.s32 	%p209, %r3, 192;
	ld.shared.f64 	%fd1543, [_ZZN3cub18CUB_300001_SM_10006detail6reduce18DeviceReduceKernelINS2_10policy_hubIdjN4cuda3std3__44plusIdEEE10Policy1000EN6thrust24THRUST_300001_SM_1000_NS17counting_iteratorIiNSD_11use_defaultESF_SF_EEjS9_d6RValueEEvT0_PT3_T1_NS0_13GridEvenShareISL_EET2_T4_E12temp_storage+72];
	add.f64 	%fd1544, %fd1543, %fd1542;
	selp.f64 	%fd1545, %fd1544, %fd1542, %p209;
	setp.gt.s32 	%p210, %r3, 224;
	ld.shared.f64 	%fd1546, [_ZZN3cub18CUB_300001_SM_10006detail6reduce18DeviceReduceKernelINS2_10policy_hubIdjN4cuda3std3__44plusIdEEE10Policy1000EN6thrust24THRUST_300001_SM_1000_NS17counting_iteratorIiNSD_11use_defaultESF_SF_EEjS9_d6RValueEEvT0_PT3_T1_NS0_13GridEvenShareISL_EET2_T4_E12temp_storage+80];
	add.f64 	%fd1547, %fd1546, %fd1545;
	selp.f64 	%fd1548, %fd1547, %fd1545, %p210;
	setp.gt.s32 	%p211, %r3, 256;
	ld.shared.f64 	%fd1549, [_ZZN3cub18CUB_300001_SM_10006detail6reduce18DeviceReduceKernelINS2_10policy_hubIdjN4cuda3std3__44plusIdEEE10Policy1000EN6thrust24THRUST_300001_SM_1000_NS17counting_iteratorIiNSD_11use_defaultESF_SF_EEjS9_d6RValueEEvT0_PT3_T1_NS0_13GridEvenShareISL_EET2_T4_E12temp_storage+88];
	add.f64 	%fd1550, %fd1549, %fd1548;
	selp.f64 	%fd1551, %fd1550, %fd1548, %p211;
	setp.gt.s32 	%p212, %r3, 288;
	ld.shared.f64 	%fd1552, [_ZZN3cub18CUB_300001_SM_10006detail6reduce18DeviceReduceKernelINS2_10policy_hubIdjN4cuda3std3__44plusIdEEE10Policy1000EN6thrust24THRUST_300001_SM_1000_NS17counting_iteratorIiNSD_11use_defaultESF_SF_EEjS9_d6RValueEEvT0_PT3_T1_NS0_13GridEvenShareISL_EET2_T4_E12temp_storage+96];
	add.f64 	%fd1553, %fd1552, %fd1551;
	selp.f64 	%fd1554, %fd1553, %fd1551, %p212;
	setp.gt.s32 	%p213, %r3, 320;
	ld.shared.f64 	%fd1555, [_ZZN3cub18CUB_300001_SM_10006detail6reduce18DeviceReduceKernelINS2_10policy_hubIdjN4cuda3std3__44plusIdEEE10Policy1000EN6thrust24THRUST_300001_SM_1000_NS17counting_iteratorIiNSD_11use_defaultESF_SF_EEjS9_d6RValueEEvT0_PT3_T1_NS0_13GridEvenShareISL_EET2_T4_E12temp_storage+104];
	add.f64 	%fd1556, %fd1555, %fd1554;
	selp.f64 	%fd1557, %fd1556, %fd1554, %p213;
	setp.gt.s32 	%p214, %r3, 352;
	ld.shared.f64 	%fd1558, [_ZZN3cub18CUB_300001_SM_10006detail6reduce18DeviceReduceKernelINS2_10policy_hubIdjN4cuda3std3__44plusIdEEE10Policy1000EN6thrust24THRUST_300001_SM_1000_NS17counting_iteratorIiNSD_11use_defaultESF_SF_EEjS9_d6RValueEEvT0_PT3_T1_NS0_13GridEvenShareISL_EET2_T4_E12temp_storage+112];
	add.f64 	%fd1559, %fd1558, %fd1557;
	selp.f64 	%fd1560, %fd1559, %fd1557, %p214;
	setp.gt.s32 	%p215, %r3, 384;
	ld.shared.f64 	%fd1561, [_ZZN3cub18CUB_300001_SM_10006detail6reduce18DeviceReduceKernelINS2_10policy_hubIdjN4cuda3std3__44plusIdEEE10Policy1000EN6thrust24THRUST_300001_SM_1000_NS17counting_iteratorIiNSD_11use_defaultESF_SF_EEjS9_d6RValueEEvT0_PT3_T1_NS0_13GridEvenShareISL_EET2_T4_E12temp_storage+120];
	add.f64 	%fd1562, %fd1561, %fd1560;
	selp.f64 	%fd1563, %fd1562, %fd1560, %p215;
	setp.gt.s32 	%p216, %r3, 416;
	ld.shared.f64 	%fd1564, [_ZZN3cub18CUB_300001_SM_10006detail6reduce18DeviceReduceKernelINS2_10policy_hubIdjN4cuda3std3__44plusIdEEE10Policy1000EN6thrust24THRUST_300001_SM_1000_NS17counting_iteratorIiNSD_11use_defaultESF_SF_EEjS9_d6RValueEEvT0_PT3_T1_NS0_13GridEvenShareISL_EET2_T4_E12temp_storage+128];
	add.f64 	%fd1565, %fd1564, %fd1563;
	selp.f64 	%fd1566, %fd1565, %fd1563, %p216;
	setp.gt.s32 	%p217, %r3, 448;
	ld.shared.f64 	%fd1567, [_ZZN3cub18CUB_300001_SM_10006detail6reduce18DeviceReduceKernelINS2_10policy_hubIdjN4cuda3std3__44plusIdEEE10Policy1000EN6thrust24THRUST_300001_SM_1000_NS17counting_iteratorIiNSD_11use_defaultESF_SF_EEjS9_d6RValueEEvT0_PT3_T1_NS0_13GridEvenShareISL_EET2_T4_E12temp_storage+136];
	add.f64 	%fd1568, %fd1567, %fd1566;
	selp.f64 	%fd1569, %fd1568, %fd1566, %p217;
	setp.gt.s32 	%p218, %r3, 480;
	ld.shared.f64 	%fd1570, [_ZZN3cub18CUB_300001_SM_10006detail6reduce18DeviceReduceKernelINS2_10policy_hubIdjN4cuda3std3__44plusIdEEE10Policy1000EN6thrust24THRUST_300001_SM_1000_NS17counting_iteratorIiNSD_11use_defaultESF_SF_EEjS9_d6RValueEEvT0_PT3_T1_NS0_13GridEvenShareISL_EET2_T4_E12temp_storage+144];
	add.f64 	%fd1571, %fd1570, %fd1569;
	selp.f64 	%fd1572, %fd1571, %fd1569, %p218;
	setp.gt.s32 	%p219, %r3, 512;
	ld.shared.f64 	%fd1573, [_ZZN3cub18CUB_300001_SM_10006detail6reduce18DeviceReduceKernelINS2_10policy_hubIdjN4cuda3std3__44plusIdEEE10Policy1000EN6thrust24THRUST_300001_SM_1000_NS17counting_iteratorIiNSD_11use_defaultESF_SF_EEjS9_d6RValueEEvT0_PT3_T1_NS0_13GridEvenShareISL_EET2_T4_E12temp_storage+152];
	add.f64 	%fd1574, %fd1573, %fd1572;
	selp.f64 	%fd1575, %fd1574, %fd1572, %p219;
	setp.gt.s32 	%p220, %r3, 544;
	ld.shared.f64 	%fd1576, [_ZZN3cub18CUB_300001_SM_10006detail6reduce18DeviceReduceKernelINS2_10policy_hubIdjN4cuda3std3__44plusIdEEE10Policy1000EN6thrust24THRUST_300001_SM_1000_NS17counting_iteratorIiNSD_11use_defaultESF_SF_EEjS9_d6RValueEEvT0_PT3_T1_NS0_13GridEvenShareISL_EET2_T4_E12temp_storage+160];
	add.f64 	%fd1577, %fd1576, %fd1575;
	selp.f64 	%fd1578, %fd1577, %fd1575, %p220;
	setp.gt.s32 	%p221, %r3, 576;
	ld.shared.f64 	%fd1579, [_ZZN3cub18CUB_300001_SM_10006detail6reduce18DeviceReduceKernelINS2_10policy_hubIdjN4cuda3std3__44plusIdEEE10Policy1000EN6thrust24THRUST_300001_SM_1000_NS17counting_iteratorIiNSD_11use_defaultESF_SF_EEjS9_d6RValueEEvT0_PT3_T1_NS0_13GridEvenShareISL_EET2_T4_E12temp_storage+168];
	add.f64 	%fd1580, %fd1579, %fd1578;
	selp.f64 	%fd1581, %fd1580, %fd1578, %p221;
	setp.gt.s32 	%p222, %r3, 608;
	ld.shared.f64 	%fd1582, [_ZZN3cub18CUB_300001_SM_10006detail6reduce18DeviceReduceKernelINS2_10policy_hubIdjN4cuda3std3__44plusIdEEE10Policy1000EN6thrust24THRUST_300001_SM_1000_NS17counting_iteratorIiNSD_11use_defaultESF_SF_EEjS9_d6RValueEEvT0_PT3_T1_NS0_13GridEvenShareISL_EET2_T4_E12temp_storage+176];
	add.f64 	%fd1583, %fd1582, %fd1581;
	selp.f64 	%fd1796, %fd1583, %fd1581, %p222;
	bra.uni 	$L__BB11_283;
$L__BB11_43:
	setp.lt.s32 	%p2, %r261, %r260;
	mov.f64 	%fd1795, 0d0000000000000000;
	@%p2 bra 	$L__BB11_149;
	sub.s32 	%r44, %r261, %r260;
	add.s32 	%r43, %r44, 1;
	and.b32  	%r45, %r43, 15;
	and.b32  	%r46, %r43, 7;
	setp.lt.u32 	%p3, %r44, 15;
	mov.f64 	%fd1661, 0d0000000000000000;
	mov.u32 	%r526, %r260;
	@%p3 bra 	$L__BB11_47;
	and.b32  	%r47, %r43, -16;
	mov.b32 	%r525, 0;
	mov.f64 	%fd1661, 0d0000000000000000;
	mov.u32 	%r526, %r260;
$L__BB11_46:
	.pragma "nounroll";
	mul.wide.s32 	%rd22, %r526, 8;
	add.s64 	%rd23, %rd1, %rd22;
	ld.global.f64 	%fd295, [%rd23];
	add.f64 	%fd296, %fd1661, %fd295;
	ld.global.f64 	%fd297, [%rd23+8];
	add.f64 	%fd298, %fd296, %fd297;
	ld.global.f64 	%fd299, [%rd23+16];
	add.f64 	%fd300, %fd298, %fd299;
	ld.global.f64 	%fd301, [%rd23+24];
	add.f64 	%fd302, %fd300, %fd301;
	ld.global.f64 	%fd303, [%rd23+32];
	add.f64 	%fd304, %fd302, %fd303;
	ld.global.f64 	%fd305, [%rd23+40];
	add.f64 	%fd306, %fd304, %fd305;
	ld.global.f64 	%fd307, [%rd23+48];
	add.f64 	%fd308, %fd306, %fd307;
	ld.global.f64 	%fd309, [%rd23+56];
	add.f64 	%fd310, %fd308, %fd309;
	ld.global.f64 	%fd311, [%rd23+64];
	add.f64 	%fd312, %fd310, %fd311;
	ld.global.f64 	%fd313, [%rd23+72];
	add.f64 	%fd314, %fd312, %fd313;
	ld.global.f64 	%fd315, [%rd23+80];
	add.f64 	%fd316, %fd314, %fd315;
	ld.global.f64 	%fd317, [%rd23+88];
	add.f64 	%fd318, %fd316, %fd317;
	ld.global.f64 	%fd319, [%rd23+96];
	add.f64 	%fd320, %fd318, %fd319;
	ld.global.f64 	%fd321, [%rd23+104];
	add.f64 	%fd322, %fd320, %fd321;
	ld.global.f64 	%fd323, [%rd23+112];
	add.f64 	%fd324, %fd322, %fd323;
	ld.global.f64 	%fd325, [%rd23+120];
	add.f64 	%fd1661, %fd324, %fd325;
	add.s32 	%r526, %r526, 16;
	add.s32 	%r525, %r525, 16;
	setp.ne.s32 	%p4, %r525, %r47;
	@%p4 bra 	$L__BB11_46;
$L__BB11_47:
	setp.eq.s32 	%p5, %r45, 0;
	@%p5 bra 	$L__BB11_57;
	setp.lt.u32 	%p6, %r45, 8;
	@%p6 bra 	$L__BB11_50;
	mul.wide.s32 	%rd24, %r526, 8;
	add.s64 	%rd25, %rd1, %rd24;
	ld.global.f64 	%fd327, [%rd25];
	add.f64 	%fd328, %fd1661, %fd327;
	ld.global.f64 	%fd329, [%rd25+8];
	add.f64 	%fd330, %fd328, %fd329;
	ld.global.f64 	%fd331, [%rd25+16];
	add.f64 	%fd332, %fd330, %fd331;
	ld.global.f64 	%fd333, [%rd25+24];
	add.f64 	%fd334, %fd332, %fd333;
	ld.global.f64 	%fd335, [%rd25+32];
	add.f64 	%fd336, %fd334, %fd335;
	ld.global.f64 	%fd337, [%rd25+40];
	add.f64 	%fd338, %fd336, %fd337;
	ld.global.f64 	%fd339, [%rd25+48];
	add.f64 	%fd340, %fd338, %fd339;
	ld.global.f64 	%fd341, [%rd25+56];
	add.f64 	%fd1661, %fd340, %fd341;
	add.s32 	%r526, %r526, 8;
$L__BB11_50:
	setp.eq.s32 	%p7, %r46, 0;
	@%p7 bra 	$L__BB11_57;
	and.b32  	%r55, %r43, 3;
	setp.lt.u32 	%p8, %r46, 4;
	@%p8 bra 	$L__BB11_53;
	mul.wide.s32 	%rd26, %r526, 8;
	add.s64 	%rd27, %rd1, %rd26;
	ld.global.f64 	%fd343, [%rd27];
	add.f64 	%fd344, %fd1661, %fd343;
	ld.global.f64 	%fd345, [%rd27+8];
	add.f64 	%fd346, %fd344, %fd345;
	ld.global.f64 	%fd347, [%rd27+16];
	add.f64 	%fd348, %fd346, %fd347;
	ld.global.f64 	%fd349, [%rd27+24];
	add.f64 	%fd1661, %fd348, %fd349;
	add.s32 	%r526, %r526, 4;
$L__BB11_53:
	setp.eq.s32 	%p9, %r55, 0;
	@%p9 bra 	$L__BB11_57;
	mul.wide.s32 	%rd28, %r526, 8;
	add.s64 	%rd3, %rd1, %rd28;
	ld.global.f64 	%fd350, [%rd3];
	add.f64 	%fd1661, %fd1661, %fd350;
	setp.eq.s32 	%p10, %r55, 1;
	@%p10 bra 	$L__BB11_57;
	ld.global.f64 	%fd351, [%rd3+8];
	add.f64 	%fd1661, %fd1661, %fd351;
	setp.eq.s32 	%p11, %r55, 2;
	@%p11 bra 	$L__BB11_57;
	ld.global.f64 	%fd352, [%rd3+16];
	add.f64 	%fd1661, %fd1661, %fd352;
$L__BB11_57:
	setp.lt.u32 	%p12, %r44, 15;
	mov.f64 	%fd1669, 0d0000000000000000;
	mov.u32 	%r531, %r260;
	@%p12 bra 	$L__BB11_60;
	and.b32  	%r58, %r43, -16;
	mov.b32 	%r530, 0;
	mov.f64 	%fd1669, 0d0000000000000000;
	mov.u32 	%r531, %r260;
$L__BB11_59:
	.pragma "nounroll";
	mul.wide.s32 	%rd29, %r531, 8;
	add.s64 	%rd30, %rd1, %rd29;
	ld.global.f64 	%fd356, [%rd30];
	add.f64 	%fd357, %fd1669, %fd356;
	ld.global.f64 	%fd358, [%rd30+8];
	add.f64 	%fd359, %fd357, %fd358;
	ld.global.f64 	%fd360, [%rd30+16];
	add.f64 	%fd361, %fd359, %fd360;
	ld.global.f64 	%fd362, [%rd30+24];
	add.f64 	%fd363, %fd361, %fd362;
	ld.global.f64 	%fd364, [%rd30+32];
	add.f64 	%fd365, %fd363, %fd364;
	ld.global.f64 	%fd366, [%rd30+40];
	add.f64 	%fd367, %fd365, %fd366;
	ld.global.f64 	%fd368, [%rd30+48];
	add.f64 	%fd369, %fd367, %fd368;
	ld.global.f64 	%fd370, [%rd30+56];
	add.f64 	%fd371, %fd369, %fd370;
	ld.global.f64 	%fd372, [%rd30+64];
	add.f64 	%fd373, %fd371, %fd372;
	ld.global.f64 	%fd374, [%rd30+72];
	add.f64 	%fd375, %fd373, %fd374;
	ld.global.f64 	%fd376, [%rd30+80];
	add.f64 	%fd377, %fd375, %fd376;
	ld.global.f64 	%fd378, [%rd30+88];
	add.f64 	%fd379, %fd377, %fd378;
	ld.global.f64 	%fd380, [%rd30+96];
	add.f64 	%fd381, %fd379, %fd380;
	ld.global.f64 	%fd382, [%rd30+104];
	add.f64 	%fd383, %fd381, %fd382;
	ld.global.f64 	%fd384, [%rd30+112];
	add.f64 	%fd385, %fd383, %fd384;
	ld.global.f64 	%fd386, [%rd30+120];
	add.f64 	%fd1669, %fd385, %fd386;
	add.s32 	%r531, %r531, 16;
	add.s32 	%r530, %r530, 16;
	setp.ne.s32 	%p13, %r530, %r58;
	@%p13 bra 	$L__BB11_59;
$L__BB11_60:
	setp.eq.s32 	%p14, %r45, 0;
	@%p14 bra 	$L__BB11_70;
	setp.lt.u32 	%p15, %r45, 8;
	@%p15 bra 	$L__BB11_63;
	mul.wide.s32 	%rd31, %r531, 8;
	add.s64 	%rd32, %rd1, %rd31;
	ld.global.f64 	%fd388, [%rd32];
	add.f64 	%fd389, %fd1669, %fd388;
	ld.global.f64 	%fd390, [%rd32+8];
	add.f64 	%fd391, %fd389, %fd390;
	ld.global.f64 	%fd392, [%rd32+16];
	add.f64 	%fd393, %fd391, %fd392;
	ld.global.f64 	%fd394, [%rd32+24];
	add.f64 	%fd395, %fd393, %fd394;
	ld.global.f64 	%fd396, [%rd32+32];
	add.f64 	%fd397, %fd395, %fd396;
	ld.global.f64 	%fd398, [%rd32+40];
	add.f64 	%fd399, %fd397, %fd398;
	ld.global.f64 	%fd400, [%rd32+48];
	add.f64 	%fd401, %fd399, %fd400;
	ld.global.f64 	%fd402, [%rd32+56];
	add.f64 	%fd1669, %fd401, %fd402;
	add.s32 	%r531, %r531, 8;
$L__BB11_63:
	setp.eq.s32 	%p16, %r46, 0;
	@%p16 bra 	$L__BB11_70;
	and.b32  	%r66, %r43, 3;
	setp.lt.u32 	%p17, %r46, 4;
	@%p17 bra 	$L__BB11_66;
	mul.wide.s32 	%rd33, %r531, 8;
	add.s64 	%rd34, %rd1, %rd33;
	ld.global.f64 	%fd404, [%rd34];
	add.f64 	%fd405, %fd1669, %fd404;
	ld.global.f64 	%fd406, [%rd34+8];
	add.f64 	%fd407, %fd405, %fd406;
	ld.global.f64 	%fd408, [%rd34+16];
	add.f64 	%fd409, %fd407, %fd408;
	ld.global.f64 	%fd410, [%rd34+24];
	add.f64 	%fd1669, %fd409, %fd410;
	add.s32 	%r531, %r531, 4;
$L__BB11_66:
	setp.eq.s32 	%p18, %r66, 0;
	@%p18 bra 	$L__BB11_70;
	mul.wide.s32 	%rd35, %r531, 8;
	add.s64 	%rd4, %rd1, %rd35;
	ld.global.f64 	%fd411, [%rd4];
	add.f64 	%fd1669, %fd1669, %fd411;
	setp.eq.s32 	%p19, %r66, 1;
	@%p19 bra 	$L__BB11_70;
	ld.global.f64 	%fd412, [%rd4+8];
	add.f64 	%fd1669, %fd1669, %fd412;
	setp.eq.s32 	%p20, %r66, 2;
	@%p20 bra 	$L__BB11_70;
	ld.global.f64 	%fd413, [%rd4+16];
	add.f64 	%fd1669, %fd1669, %fd413;
$L__BB11_70:
	setp.lt.u32 	%p21, %r44, 15;
	mov.f64 	%fd1677, 0d0000000000000000;
	mov.u32 	%r536, %r260;
	@%p21 bra 	$L__BB11_73;
	and.b32  	%r69, %r43, -16;
	mov.b32 	%r535, 0;
	mov.f64 	%fd1677, 0d0000000000000000;
	mov.u32 	%r536, %r260;
$L__BB11_72:
	.pragma "nounroll";
	mul.wide.s32 	%rd36, %r536, 8;
	add.s64 	%rd37, %rd1, %rd36;
	ld.global.f64 	%fd417, [%rd37];
	add.f64 	%fd418, %fd1677, %fd417;
	ld.global.f64 	%fd419, [%rd37+8];
	add.f64 	%fd420, %fd418, %fd419;
	ld.global.f64 	%fd421, [%rd37+16];
	add.f64 	%fd422, %fd420, %fd421;
	ld.global.f64 	%fd423, [%rd37+24];
	add.f64 	%fd424, %fd422, %fd423;
	ld.global.f64 	%fd425, [%rd37+32];
	add.f64 	%fd426, %fd424, %fd425;
	ld.global.f64 	%fd427, [%rd37+40];
	add.f64 	%fd428, %fd426, %fd427;
	ld.global.f64 	%fd429, [%rd37+48];
	add.f64 	%fd430, %fd428, %fd429;
	ld.global.f64 	%fd431, [%rd37+56];
	add.f64 	%fd432, %fd430, %fd431;
	ld.global.f64 	%fd433, [%rd37+64];
	add.f64 	%fd434, %fd432, %fd433;
	ld.global.f64 	%fd435, [%rd37+72];
	add.f64 	%fd436, %fd434, %fd435;
	ld.global.f64 	%fd437, [%rd37+80];
	add.f64 	%fd438, %fd436, %fd437;
	ld.global.f64 	%fd439, [%rd37+88];
	add.f64 	%fd440, %fd438, %fd439;
	ld.global.f64 	%fd441, [%rd37+96];
	add.f64 	%fd442, %fd440, %fd441;
	ld.global.f64 	%fd443, [%rd37+104];
	add.f64 	%fd444, %fd442, %fd443;
	ld.global.f64 	%fd445, [%rd37+112];
	add.f64 	%fd446, %fd444, %fd445;
	ld.global.f64 	%fd447, [%rd37+120];
	add.f64 	%fd1677, %fd446, %fd447;
	add.s32 	%r536, %r536, 16;
	add.s32 	%r535, %r535, 16;
	setp.ne.s32 	%p22, %r535, %r69;
	@%p22 bra 	$L__BB11_72;
$L__BB11_73:
	setp.eq.s32 	%p23, %r45, 0;
	@%p23 bra 	$L__BB11_83;
	setp.lt.u32 	%p24, %r45, 8;
	@%p24 bra 	$L__BB11_76;
	mul.wide.s32 	%rd38, %r536, 8;
	add.s64 	%rd39, %rd1, %rd38;
	ld.global.f64 	%fd449, [%rd39];
	add.f64 	%fd450, %fd1677, %fd449;
	ld.global.f64 	%fd451, [%rd39+8];
	add.f64 	%fd452, %fd450, %fd451;
	ld.global.f64 	%fd453, [%rd39+16];
	add.f64 	%fd454, %fd452, %fd453;
	ld.global.f64 	%fd455, [%rd39+24];
	add.f64 	%fd456, %fd454, %fd455;
	ld.global.f64 	%fd457, [%rd39+32];
	add.f64 	%fd458, %fd456, %fd457;
	ld.global.f64 	%fd459, [%rd39+40];
	add.f64 	%fd460, %fd458, %fd459;
	ld.global.f64 	%fd461, [%rd39+48];
	add.f64 	%fd462, %fd460, %fd461;
	ld.global.f64 	%fd463, [%rd39+56];
	add.f64 	%fd1677, %fd462, %fd463;
	add.s32 	%r536, %r536, 8;
$L__BB11_76:
	setp.eq.s32 	%p25, %r46, 0;
	@%p25 bra 	$L__BB11_83;
	and.b32  	%r77, %r43, 3;
	setp.lt.u32 	%p26, %r46, 4;
	@%p26 bra 	$L__BB11_79;
	mul.wide.s32 	%rd40, %r536, 8;
	add.s64 	%rd41, %rd1, %rd40;
	ld.global.f64 	%fd465, [%rd41];
	add.f64 	%fd466, %fd1677, %fd465;
	ld.global.f64 	%fd467, [%rd41+8];
	add.f64 	%fd468, %fd466, %fd467;
	ld.global.f64 	%fd469, [%rd41+16];
	add.f64 	%fd470, %fd468, %fd469;
	ld.global.f64 	%fd471, [%rd41+24];
	add.f64 	%fd1677, %fd470, %fd471;
	add.s32 	%r536, %r536, 4;
$L__BB11_79:
	setp.eq.s32 	%p27, %r77, 0;
	@%p27 bra 	$L__BB11_83;
	mul.wide.s32 	%rd42, %r536, 8;
	add.s64 	%rd5, %rd1, %rd42;
	ld.global.f64 	%fd472, [%rd5];
	add.f64 	%fd1677, %fd1677, %fd472;
	setp.eq.s32 	%p28, %r77, 1;
	@%p28 bra 	$L__BB11_83;
	ld.global.f64 	%fd473, [%rd5+8];
	add.f64 	%fd1677, %fd1677, %fd473;
	setp.eq.s32 	%p29, %r77, 2;
	@%p29 bra 	$L__BB11_83;
	ld.global.f64 	%fd474, [%rd5+16];
	add.f64 	%fd1677, %fd1677, %fd474;
$L__BB11_83:
	setp.lt.u32 	%p30, %r44, 15;
	mov.f64 	%fd1685, 0d0000000000000000;
	mov.u32 	%r541, %r260;
	@%p30 bra 	$L__BB11_86;
	and.b32  	%r80, %r43, -16;
	mov.b32 	%r540, 0;
	mov.f64 	%fd1685, 0d0000000000000000;
	mov.u32 	%r541, %r260;
$L__BB11_85:
	.pragma "nounroll";
	mul.wide.s32 	%rd43, %r541, 8;
	add.s64 	%rd44, %rd1, %rd43;
	ld.global.f64 	%fd478, [%rd44];
	add.f64 	%fd479, %fd1685, %fd478;
	ld.global.f64 	%fd480, [%rd44+8];
	add.f64 	%fd481, %fd479, %fd480;
	ld.global.f64 	%fd482, [%rd44+16];
	add.f64 	%fd483, %fd481, %fd482;
	ld.global.f64 	%fd484, [%rd44+24];
	add.f64 	%fd485, %fd483, %fd484;
	ld.global.f64 	%fd486, [%rd44+32];
	add.f64 	%fd487, %fd485, %fd486;
	ld.global.f64 	%fd488, [%rd44+40];
	add.f64 	%fd489, %fd487, %fd488;
	ld.global.f64 	%fd490, [%rd44+48];
	add.f64 	%fd491, %fd489, %fd490;
	ld.global.f64 	%fd492, [%rd44+56];
	add.f64 	%fd493, %fd491, %fd492;
	ld.global.f64 	%fd494, [%rd44+64];
	add.f64 	%fd495, %fd493, %fd494;
	ld.global.f64 	%fd496, [%rd44+72];
	add.f64 	%fd497, %fd495, %fd496;
	ld.global.f64 	%fd498, [%rd44+80];
	add.f64 	%fd499, %fd497, %fd498;
	ld.global.f64 	%fd500, [%rd44+88];
	add.f64 	%fd501, %fd499, %fd500;
	ld.global.f64 	%fd502, [%rd44+96];
	add.f64 	%fd503, %fd501, %fd502;
	ld.global.f64 	%fd504, [%rd44+104];
	add.f64 	%fd505, %fd503, %fd504;
	ld.global.f64 	%fd506, [%rd44+112];
	add.f64 	%fd507, %fd505, %fd506;
	ld.global.f64 	%fd508, [%rd44+120];
	add.f64 	%fd1685, %fd507, %fd508;
	add.s32 	%r541, %r541, 16;
	add.s32 	%r540, %r540, 16;
	setp.ne.s32 	%p31, %r540, %r80;
	@%p31 bra 	$L__BB11_85;
$L__BB11_86:
	setp.eq.s32 	%p32, %r45, 0;
	@%p32 bra 	$L__BB11_96;
	setp.lt.u32 	%p33, %r45, 8;
	@%p33 bra 	$L__BB11_89;
	mul.wide.s32 	%rd45, %r541, 8;
	add.s64 	%rd46, %rd1, %rd45;
	ld.global.f64 	%fd510, [%rd46];
	add.f64 	%fd511, %fd1685, %fd510;
	ld.global.f64 	%fd512, [%rd46+8];
	add.f64 	%fd513, %fd511, %fd512;
	ld.global.f64 	%fd514, [%rd46+16];
	add.f64 	%fd515, %fd513, %fd514;
	ld.global.f64 	%fd516, [%rd46+24];
	add.f64 	%fd517, %fd515, %fd516;
	ld.global.f64 	%fd518, [%rd46+32];
	add.f64 	%fd519, %fd517, %fd518;
	ld.global.f64 	%fd520, [%rd46+40];
	add.f64 	%fd521, %fd519, %fd520;
	ld.global.f64 	%fd522, [%rd46+48];
	add.f64 	%fd523, %fd521, %fd522;
	ld.global.f64 	%fd524, [%rd46+56];
	add.f64 	%fd1685, %fd523, %fd524;
	add.s32 	%r541, %r541, 8;
$L__BB11_89:
	setp.eq.s32 	%p34, %r46, 0;
	@%p34 bra 	$L__BB11_96;
	and.b32  	%r88, %r43, 3;
	setp.lt.u32 	%p35, %r46, 4;
	@%p35 bra 	$L__BB11_92;
	mul.wide.s32 	%rd47, %r541, 8;
	add.s64 	%rd48, %rd1, %rd47;
	ld.global.f64 	%fd526, [%rd48];
	add.f64 	%fd527, %fd1685, %fd526;
	ld.global.f64 	%fd528, [%rd48+8];
	add.f64 	%fd529, %fd527, %fd528;
	ld.global.f64 	%fd530, [%rd48+16];
	add.f64 	%fd531, %fd529, %fd530;
	ld.global.f64 	%fd532, [%rd48+24];
	add.f64 	%fd1685, %fd531, %fd532;
	add.s32 	%r541, %r541, 4;
$L__BB11_92:
	setp.eq.s32 	%p36, %r88, 0;
	@%p36 bra 	$L__BB11_96;
	mul.wide.s32 	%rd49, %r541, 8;
	add.s64 	%rd6, %rd1, %rd49;
	ld.global.f64 	%fd533, [%rd6];
	add.f64 	%fd1685, %fd1685, %fd533;
	setp.eq.s32 	%p37, %r88, 1;
	@%p37 bra 	$L__BB11_96;
	ld.global.f64 	%fd534, [%rd6+8];
	add.f64 	%fd1685, %fd1685, %fd534;
	setp.eq.s32 	%p38, %r88, 2;
	@%p38 bra 	$L__BB11_96;
	ld.global.f64 	%fd535, [%rd6+16];
	add.f64 	%fd1685, %fd1685, %fd535;
$L__BB11_96:
	setp.lt.u32 	%p39, %r44, 15;
	mov.f64 	%fd1693, 0d0000000000000000;
	mov.u32 	%r546, %r260;
	@%p39 bra 	$L__BB11_99;
	mov.b32 	%r545, 0;
	mov.f64 	%fd1693, 0d0000000000000000;
	and.b32  	%r269, %r43, -16;
	mov.u32 	%r546, %r260;
$L__BB11_98:
	.pragma "nounroll";
	mul.wide.s32 	%rd50, %r546, 8;
	add.s64 	%rd51, %rd1, %rd50;
	ld.global.f64 	%fd539, [%rd51];
	add.f64 	%fd540, %fd1693, %fd539;
	ld.global.f64 	%fd541, [%rd51+8];
	add.f64 	%fd542, %fd540, %fd541;
	ld.global.f64 	%fd543, [%rd51+16];
	add.f64 	%fd544, %fd542, %fd543;
	ld.global.f64 	%fd545, [%rd51+24];
	add.f64 	%fd546, %fd544, %fd545;
	ld.global.f64 	%fd547, [%rd51+32];
	add.f64 	%fd548, %fd546, %fd547;
	ld.global.f64 	%fd549, [%rd51+40];
	add.f64 	%fd550, %fd548, %fd549;
	ld.global.f64 	%fd551, [%rd51+48];
	add.f64 	%fd552, %fd550, %fd551;
	ld.global.f64 	%fd553, [%rd51+56];
	add.f64 	%fd554, %fd552, %fd553;
	ld.global.f64 	%fd555, [%rd51+64];
	add.f64 	%fd556, %fd554, %fd555;
	ld.global.f64 	%fd557, [%rd51+72];
	add.f64 	%fd558, %fd556, %fd557;
	ld.global.f64 	%fd559, [%rd51+80];
	add.f64 	%fd560, %fd558, %fd559;
	ld.global.f64 	%fd561, [%rd51+88];
	add.f64 	%fd562, %fd560, %fd561;
	ld.global.f64 	%fd563, [%rd51+96];
	add.f64 	%fd564, %fd562, %fd563;
	ld.global.f64 	%fd565, [%rd51+104];
	add.f64 	%fd566, %fd564, %fd565;
	ld.global.f64 	%fd567, [%rd51+112];
	add.f64 	%fd568, %fd566, %fd567;
	ld.global.f64 	%fd569, [%rd51+120];
	add.f64 	%fd1693, %fd568, %fd569;
	add.s32 	%r546, %r546, 16;
	add.s32 	%r545, %r545, 16;
	setp.ne.s32 	%p40, %r545, %r269;
	@%p40 bra 	$L__BB11_98;
$L__BB11_99:
	setp.eq.s32 	%p41, %r45, 0;
	@%p41 bra 	$L__BB11_109;
	setp.lt.u32 	%p42, %r45, 8;
	@%p42 bra 	$L__BB11_102;
	mul.wide.s32 	%rd52, %r546, 8;
	add.s64 	%rd53, %rd1, %rd52;
	ld.global.f64 	%fd571, [%rd53];
	add.f64 	%fd572, %fd1693, %fd571;
	ld.global.f64 	%fd573, [%rd53+8];
	add.f64 	%fd574, %fd572, %fd573;
	ld.global.f64 	%fd575, [%rd53+16];
	add.f64 	%fd576, %fd574, %fd575;
	ld.global.f64 	%fd577, [%rd53+24];
	add.f64 	%fd578, %fd576, %fd577;
	ld.global.f64 	%fd579, [%rd53+32];
	add.f64 	%fd580, %fd578, %fd579;
	ld.global.f64 	%fd581, [%rd53+40];
	add.f64 	%fd582, %fd580, %fd581;
	ld.global.f64 	%fd583, [%rd53+48];
	add.f64 	%fd584, %fd582, %fd583;
	ld.global.f64 	%fd585, [%rd53+56];
	add.f64 	%fd1693, %fd584, %fd585;
	add.s32 	%r546, %r546, 8;
$L__BB11_102:
	setp.eq.s32 	%p43, %r46, 0;
	@%p43 bra 	$L__BB11_109;
	setp.lt.u32 	%p44, %r46, 4;
	@%p44 bra 	$L__BB11_105;
	mul.wide.s32 	%rd54, %r546, 8;
	add.s64 	%rd55, %rd1, %rd54;
	ld.global.f64 	%fd587, [%rd55];
	add.f64 	%fd588, %fd1693, %fd587;
	ld.global.f64 	%fd589, [%rd55+8];
	add.f64 	%fd590, %fd588, %fd589;
	ld.global.f64 	%fd591, [%rd55+16];
	add.f64 	%fd592, %fd590, %fd591;
	ld.global.f64 	%fd593, [%rd55+24];
	add.f64 	%fd1693, %fd592, %fd593;
	add.s32 	%r546, %r546, 4;
$L__BB11_105:
	and.b32  	%r270, %r43, 3;
	setp.eq.s32 	%p45, %r270, 0;
	@%p45 bra 	$L__BB11_109;
	mul.wide.s32 	%rd56, %r546, 8;
	add.s64 	%rd7, %rd1, %rd56;
	ld.global.f64 	%fd594, [%rd7];
	add.f64 	%fd1693, %fd1693, %fd594;
	setp.eq.s32 	%p46, %r270, 1;
	@%p46 bra 	$L__BB11_109;
	ld.global.f64 	%fd595, [%rd7+8];
	add.f64 	%fd1693, %fd1693, %fd595;
	setp.eq.s32 	%p47, %r270, 2;
	@%p47 bra 	$L__BB11_109;
	ld.global.f64 	%fd596, [%rd7+16];
	add.f64 	%fd1693, %fd1693, %fd596;
$L__BB11_109:
	setp.lt.u32 	%p48, %r44, 15;
	mov.f64 	%fd1701, 0d0000000000000000;
	mov.u32 	%r551, %r260;
	@%p48 bra 	$L__BB11_112;
	mov.b32 	%r550, 0;
	mov.f64 	%fd1701, 0d0000000000000000;
	and.b32  	%r274, %r43, -16;
	mov.u32 	%r551, %r260;
$L__BB11_111:
	.pragma "nounroll";
	mul.wide.s32 	%rd57, %r551, 8;
	add.s64 	%rd58, %rd1, %rd57;
	ld.global.f64 	%fd600, [%rd58];
	add.f64 	%fd601, %fd1701, %fd600;
	ld.global.f64 	%fd602, [%rd58+8];
	add.f64 	%fd603, %fd601, %fd602;
	ld.global.f64 	%fd604, [%rd58+16];
	add.f64 	%fd605, %fd603, %fd604;
	ld.global.f64 	%fd606, [%rd58+24];
	add.f64 	%fd607, %fd605, %fd606;
	ld.global.f64 	%fd608, [%rd58+32];
	add.f64 	%fd609, %fd607, %fd608;
	ld.global.f64 	%fd610, [%rd58+40];
	add.f64 	%fd611, %fd609, %fd610;
	ld.global.f64 	%fd612, [%rd58+48];
	add.f64 	%fd613, %fd611, %fd612;
	ld.global.f64 	%fd614, [%rd58+56];
	add.f64 	%fd615, %fd613, %fd614;
	ld.global.f64 	%fd616, [%rd58+64];
	add.f64 	%fd617, %fd615, %fd616;
	ld.global.f64 	%fd618, [%rd58+72];
	add.f64 	%fd619, %fd617, %fd618;
	ld.global.f64 	%fd620, [%rd58+80];
	add.f64 	%fd621, %fd619, %fd620;
	ld.global.f64 	%fd622, [%rd58+88];
	add.f64 	%fd623, %fd621, %fd622;
	ld.global.f64 	%fd624, [%rd58+96];
	add.f64 	%fd625, %fd623, %fd624;
	ld.global.f64 	%fd626, [%rd58+104];
	add.f64 	%fd627, %fd625, %fd626;
	ld.global.f64 	%fd628, [%rd58+112];
	add.f64 	%fd629, %fd627, %fd628;
	ld.global.f64 	%fd630, [%rd58+120];
	add.f64 	%fd1701, %fd629, %fd630;
	add.s32 	%r551, %r551, 16;
	add.s32 	%r550, %r550, 16;
	setp.ne.s32 	%p49, %r550, %r274;
	@%p49 bra 	$L__BB11_111;
$L__BB11_112:
	setp.eq.s32 	%p50, %r45, 0;
	@%p50 bra 	$L__BB11_122;
	setp.lt.u32 	%p51, %r45, 8;
	@%p51 bra 	$L__BB11_115;
	mul.wide.s32 	%rd59, %r551, 8;
	add.s64 	%rd60, %rd1, %rd59;
	ld.global.f64 	%fd632, [%rd60];
	add.f64 	%fd633, %fd1701, %fd632;
	ld.global.f64 	%fd634, [%rd60+8];
	add.f64 	%fd635, %fd633, %fd634;
	ld.global.f64 	%fd636, [%rd60+16];
	add.f64 	%fd637, %fd635, %fd636;
	ld.global.f64 	%fd638, [%rd60+24];
	add.f64 	%fd639, %fd637, %fd638;
	ld.global.f64 	%fd640, [%rd60+32];
	add.f64 	%fd641, %fd639, %fd640;
	ld.global.f64 	%fd642, [%rd60+40];
	add.f64 	%fd643, %fd641, %fd642;
	ld.global.f64 	%fd644, [%rd60+48];
	add.f64 	%fd645, %fd643, %fd644;
	ld.global.f64 	%fd646, [%rd60+56];
	add.f64 	%fd1701, %fd645, %fd646;
	add.s32 	%r551, %r551, 8;
$L__BB11_115:
	setp.eq.s32 	%p52, %r46, 0;
	@%p52 bra 	$L__BB11_122;
	setp.lt.u32 	%p53, %r46, 4;
	@%p53 bra 	$L__BB11_118;
	mul.wide.s32 	%rd61, %r551, 8;
	add.s64 	%rd62, %rd1, %rd61;
	ld.global.f64 	%fd648, [%rd62];
	add.f64 	%fd649, %fd1701, %fd648;
	ld.global.f64 	%fd650, [%rd62+8];
	add.f64 	%fd651, %fd649, %fd650;
	ld.global.f64 	%fd652, [%rd62+16];
	add.f64 	%fd653, %fd651, %fd652;
	ld.global.f64 	%fd654, [%rd62+24];
	add.f64 	%fd1701, %fd653, %fd654;
	add.s32 	%r551, %r551, 4;
$L__BB11_118:
	and.b32  	%r275, %r43, 3;
	setp.eq.s32 	%p54, %r275, 0;
	@%p54 bra 	$L__BB11_122;
	mul.wide.s32 	%rd63, %r551, 8;
	add.s64 	%rd8, %rd1, %rd63;
	ld.global.f64 	%fd655, [%rd8];
	add.f64 	%fd1701, %fd1701, %fd655;
	setp.eq.s32 	%p55, %r275, 1;
	@%p55 bra 	$L__BB11_122;
	ld.global.f64 	%fd656, [%rd8+8];
	add.f64 	%fd1701, %fd1701, %fd656;
	setp.eq.s32 	%p56, %r275, 2;
	@%p56 bra 	$L__BB11_122;
	ld.global.f64 	%fd657, [%rd8+16];
	add.f64 	%fd1701, %fd1701, %fd657;
$L__BB11_122:
	setp.lt.u32 	%p57, %r44, 15;
	mov.f64 	%fd1709, 0d0000000000000000;
	mov.u32 	%r556, %r260;
	@%p57 bra 	$L__BB11_125;
	mov.b32 	%r555, 0;
	mov.f64 	%fd1709, 0d0000000000000000;
	and.b32  	%r279, %r43, -16;
	mov.u32 	%r556, %r260;
$L__BB11_124:
	.pragma "nounroll";
	mul.wide.s32 	%rd64, %r556, 8;
	add.s64 	%rd65, %rd1, %rd64;
	ld.global.f64 	%fd661, [%rd65];
	add.f64 	%fd662, %fd1709, %fd661;
	ld.global.f64 	%fd663, [%rd65+8];
	add.f64 	%fd664, %fd662, %fd663;
	ld.global.f64 	%fd665, [%rd65+16];
	add.f64 	%fd666, %fd664, %fd665;
	ld.global.f64 	%fd667, [%rd65+24];
	add.f64 	%fd668, %fd666, %fd667;
	ld.global.f64 	%fd669, [%rd65+32];
	add.f64 	%fd670, %fd668, %fd669;
	ld.global.f64 	%fd671, [%rd65+40];
	add.f64 	%fd672, %fd670, %fd671;
	ld.global.f64 	%fd673, [%rd65+48];
	add.f64 	%fd674, %fd672, %fd673;
	ld.global.f64 	%fd675, [%rd65+56];
	add.f64 	%fd676, %fd674, %fd675;
	ld.global.f64 	%fd677, [%rd65+64];
	add.f64 	%fd678, %fd676, %fd677;
	ld.global.f64 	%fd679, [%rd65+72];
	add.f64 	%fd680, %fd678, %fd679;
	ld.global.f64 	%fd681, [%rd65+80];
	add.f64 	%fd682, %fd680, %fd681;
	ld.global.f64 	%fd683, [%rd65+88];
	add.f64 	%fd684, %fd682, %fd683;
	ld.global.f64 	%fd685, [%rd65+96];
	add.f64 	%fd686, %fd684, %fd685;
	ld.global.f64 	%fd687, [%rd65+104];
	add.f64 	%fd688, %fd686, %fd687;
	ld.global.f64 	%fd689, [%rd65+112];
	add.f64 	%fd690, %fd688, %fd689;
	ld.global.f64 	%fd691, [%rd65+120];
	add.f64 	%fd1709, %fd690, %fd691;
	add.s32 	%r556, %r556, 16;
	add.s32 	%r555, %r555, 16;
	setp.ne.s32 	%p58, %r555, %r279;
	@%p58 bra 	$L__BB11_124;
$L__BB11_125:
	and.b32  	%r114, %r43, 15;
	setp.eq.s32 	%p59, %r114, 0;
	@%p59 bra 	$L__BB11_135;
	setp.lt.u32 	%p60, %r114, 8;
	@%p60 bra 	$L__BB11_128;
	mul.wide.s32 	%rd66, %r556, 8;
	add.s64 	%rd67, %rd1, %rd66;
	ld.global.f64 	%fd693, [%rd67];
	add.f64 	%fd694, %fd1709, %fd693;
	ld.global.f64 	%fd695, [%rd67+8];
	add.f64 	%fd696, %fd694, %fd695;
	ld.global.f64 	%fd697, [%rd67+16];
	add.f64 	%fd698, %fd696, %fd697;
	ld.global.f64 	%fd699, [%rd67+24];
	add.f64 	%fd700, %fd698, %fd699;
	ld.global.f64 	%fd701, [%rd67+32];
	add.f64 	%fd702, %fd700, %fd701;
	ld.global.f64 	%fd703, [%rd67+40];
	add.f64 	%fd704, %fd702, %fd703;
	ld.global.f64 	%fd705, [%rd67+48];
	add.f64 	%fd706, %fd704, %fd705;
	ld.global.f64 	%fd707, [%rd67+56];
	add.f64 	%fd1709, %fd706, %fd707;
	add.s32 	%r556, %r556, 8;
$L__BB11_128:
	and.b32  	%r117, %r43, 7;
	setp.eq.s32 	%p61, %r117, 0;
	@%p61 bra 	$L__BB11_135;
	setp.lt.u32 	%p62, %r117, 4;
	@%p62 bra 	$L__BB11_131;
	mul.wide.s32 	%rd68, %r556, 8;
	add.s64 	%rd69, %rd1, %rd68;
	ld.global.f64 	%fd709, [%rd69];
	add.f64 	%fd710, %fd1709, %fd709;
	ld.global.f64 	%fd711, [%rd69+8];
	add.f64 	%fd712, %fd710, %fd711;
	ld.global.f64 	%fd713, [%rd69+16];
	add.f64 	%fd714, %fd712, %fd713;
	ld.global.f64 	%fd715, [%rd69+24];
	add.f64 	%fd1709, %fd714, %fd715;
	add.s32 	%r556, %r556, 4;
$L__BB11_131:
	and.b32  	%r280, %r43, 3;
	setp.eq.s32 	%p63, %r280, 0;
	@%p63 bra 	$L__BB11_135;
	mul.wide.s32 	%rd70, %r556, 8;
	add.s64 	%rd9, %rd1, %rd70;
	ld.global.f64 	%fd716, [%rd9];
	add.f64 	%fd1709, %fd1709, %fd716;
	setp.eq.s32 	%p64, %r280, 1;
	@%p64 bra 	$L__BB11_135;
	ld.global.f64 	%fd717, [%rd9+8];
	add.f64 	%fd1709, %fd1709, %fd717;
	setp.eq.s32 	%p65, %r280, 2;
	@%p65 bra 	$L__BB11_135;
	ld.global.f64 	%fd718, [%rd9+16];
	add.f64 	%fd1709, %fd1709, %fd718;
$L__BB11_135:
	setp.lt.u32 	%p66, %r44, 15;
	mov.f64 	%fd1717, 0d0000000000000000;
	mov.u32 	%r561, %r260;
	@%p66 bra 	$L__BB11_138;
	mov.b32 	%r560, 0;
	mov.f64 	%fd1717, 0d0000000000000000;
	and.b32  	%r284, %r43, -16;
	mov.u32 	%r561, %r260;
$L__BB11_137:
	.pragma "nounroll";
	mul.wide.s32 	%rd71, %r561, 8;
	add.s64 	%rd72, %rd1, %rd71;
	ld.global.f64 	%fd722, [%rd72];
	add.f64 	%fd723, %fd1717, %fd722;
	ld.global.f64 	%fd724, [%rd72+8];
	add.f64 	%fd725, %fd723, %fd724;
	ld.global.f64 	%fd726, [%rd72+16];
	add.f64 	%fd727, %fd725, %fd726;
	ld.global.f64 	%fd728, [%rd72+24];
	add.f64 	%fd729, %fd727, %fd728;
	ld.global.f64 	%fd730, [%rd72+32];
	add.f64 	%fd731, %fd729, %fd730;
	ld.global.f64 	%fd732, [%rd72+40];
	add.f64 	%fd733, %fd731, %fd732;
	ld.global.f64 	%fd734, [%rd72+48];
	add.f64 	%fd735, %fd733, %fd734;
	ld.global.f64 	%fd736, [%rd72+56];
	add.f64 	%fd737, %fd735, %fd736;
	ld.global.f64 	%fd738, [%rd72+64];
	add.f64 	%fd739, %fd737, %fd738;
	ld.global.f64 	%fd740, [%rd72+72];
	add.f64 	%fd741, %fd739, %fd740;
	ld.global.f64 	%fd742, [%rd72+80];
	add.f64 	%fd743, %fd741, %fd742;
	ld.global.f64 	%fd744, [%rd72+88];
	add.f64 	%fd745, %fd743, %fd744;
	ld.global.f64 	%fd746, [%rd72+96];
	add.f64 	%fd747, %fd745, %fd746;
	ld.global.f64 	%fd748, [%rd72+104];
	add.f64 	%fd749, %fd747, %fd748;
	ld.global.f64 	%fd750, [%rd72+112];
	add.f64 	%fd751, %fd749, %fd750;
	ld.global.f64 	%fd752, [%rd72+120];
	add.f64 	%fd1717, %fd751, %fd752;
	add.s32 	%r561, %r561, 16;
	add.s32 	%r560, %r560, 16;
	setp.ne.s32 	%p67, %r560, %r284;
	@%p67 bra 	$L__BB11_137;
$L__BB11_138:
	sub.s32 	%r285, %r261, %r260;
	add.s32 	%r286, %r285, 1;
	and.b32  	%r126, %r286, 15;
	setp.eq.s32 	%p68, %r126, 0;
	@%p68 bra 	$L__BB11_148;
	setp.lt.u32 	%p69, %r126, 8;
	@%p69 bra 	$L__BB11_141;
	mul.wide.s32 	%rd73, %r561, 8;
	add.s64 	%rd74, %rd1, %rd73;
	ld.global.f64 	%fd754, [%rd74];
	add.f64 	%fd755, %fd1717, %fd754;
	ld.global.f64 	%fd756, [%rd74+8];
	add.f64 	%fd757, %fd755, %fd756;
	ld.global.f64 	%fd758, [%rd74+16];
	add.f64 	%fd759, %fd757, %fd758;
	ld.global.f64 	%fd760, [%rd74+24];
	add.f64 	%fd761, %fd759, %fd760;
	ld.global.f64 	%fd762, [%rd74+32];
	add.f64 	%fd763, %fd761, %fd762;
	ld.global.f64 	%fd764, [%rd74+40];
	add.f64 	%fd765, %fd763, %fd764;
	ld.global.f64 	%fd766, [%rd74+48];
	add.f64 	%fd767, %fd765, %fd766;
	ld.global.f64 	%fd768, [%rd74+56];
	add.f64 	%fd1717, %fd767, %fd768;
	add.s32 	%r561, %r561, 8;
$L__BB11_141:
	and.b32  	%r129, %r286, 7;
	setp.eq.s32 	%p70, %r129, 0;
	@%p70 bra 	$L__BB11_148;
	setp.lt.u32 	%p71, %r129, 4;
	@%p71 bra 	$L__BB11_144;
	mul.wide.s32 	%rd75, %r561, 8;
	add.s64 	%rd76, %rd1, %rd75;
	ld.global.f64 	%fd770, [%rd76];
	add.f64 	%fd771, %fd1717, %fd770;
	ld.global.f64 	%fd772, [%rd76+8];
	add.f64 	%fd773, %fd771, %fd772;
	ld.global.f64 	%fd774, [%rd76+16];
	add.f64 	%fd775, %fd773, %fd774;
	ld.global.f64 	%fd776, [%rd76+24];
	add.f64 	%fd1717, %fd775, %fd776;
	add.s32 	%r561, %r561, 4;
$L__BB11_144:
	and.b32  	%r132, %r286, 3;
	setp.eq.s32 	%p72, %r132, 0;
	@%p72 bra 	$L__BB11_148;
	mul.wide.s32 	%rd77, %r561, 8;
	add.s64 	%rd10, %rd1, %rd77;
	ld.global.f64 	%fd777, [%rd10];
	add.f64 	%fd1717, %fd1717, %fd777;
	setp.eq.s32 	%p73, %r132, 1;
	@%p73 bra 	$L__BB11_148;
	ld.global.f64 	%fd778, [%rd10+8];
	add.f64 	%fd1717, %fd1717, %fd778;
	setp.eq.s32 	%p74, %r132, 2;
	@%p74 bra 	$L__BB11_148;
	ld.global.f64 	%fd779, [%rd10+16];
	add.f64 	%fd1717, %fd1717, %fd779;
$L__BB11_148:
	add.f64 	%fd780, %fd1661, %fd1669;
	add.f64 	%fd781, %fd780, %fd1677;
	add.f64 	%fd782, %fd781, %fd1685;
	add.f64 	%fd783, %fd782, %fd1693;
	add.f64 	%fd784, %fd783, %fd1701;
	add.f64 	%fd785, %fd784, %fd1709;
	add.f64 	%fd1795, %fd785, %fd1717;
$L__BB11_149:
	mul.lo.s32 	%r133, %r256, 5120;
	setp.lt.u32 	%p75, %r3, %r133;
	@%p75 bra 	$L__BB11_279;
	mov.u32 	%r291, %ctaid.x;
	mul.lo.s32 	%r606, %r291, 5120;
	setp.ge.s32 	%p76, %r261, %r260;
	add.s32 	%r138, %r255, -5120;
	@%p76 bra 	$L__BB11_153;
$L__BB11_151:
	add.s32 	%r606, %r606, %r133;
	setp.gt.u32 	%p151, %r606, %r138;
	@%p151 bra 	$L__BB11_260;
	add.f64 	%fd1795, %fd1795, 0d0000000000000000;
	sub.s32 	%r327, %r255, %r606;
	setp.lt.u32 	%p152, %r327, %r133;
	@%p152 bra 	$L__BB11_279;
	bra.uni 	$L__BB11_151;
$L__BB11_153:
	sub.s32 	%r292, %r261, %r260;
	add.s32 	%r293, %r292, 1;
	and.b32  	%r141, %r293, 15;
	and.b32  	%r142, %r293, 7;
	and.b32  	%r143, %r293, 3;
$L__BB11_154:
	mad.lo.s32 	%r606, %r256, 5120, %r606;
	add.s32 	%r294, %r255, -5120;
	setp.gt.u32 	%p77, %r606, %r294;
	@%p77 bra 	$L__BB11_260;
	sub.s32 	%r148, %r261, %r260;
	add.s32 	%r295, %r148, 1;
	and.b32  	%r147, %r295, -16;
	setp.lt.u32 	%p78, %r148, 15;
	mov.f64 	%fd1728, 0d0000000000000000;
	mov.u32 	%r568, %r260;
	@%p78 bra 	$L__BB11_158;
	mov.b32 	%r567, 0;
	mov.f64 	%fd1728, 0d0000000000000000;
	mov.u32 	%r568, %r260;
$L__BB11_157:
	.pragma "nounroll";
	mul.wide.s32 	%rd78, %r568, 8;
	add.s64 	%rd79, %rd1, %rd78;
	ld.global.f64 	%fd789, [%rd79];
	add.f64 	%fd790, %fd1728, %fd789;
	ld.global.f64 	%fd791, [%rd79+8];
	add.f64 	%fd792, %fd790, %fd791;
	ld.global.f64 	%fd793, [%rd79+16];
	add.f64 	%fd794, %fd792, %fd793;
	ld.global.f64 	%fd795, [%rd79+24];
	add.f64 	%fd796, %fd794, %fd795;
	ld.global.f64 	%fd797, [%rd79+32];
	add.f64 	%fd798, %fd796, %fd797;
	ld.global.f64 	%fd799, [%rd79+40];
	add.f64 	%fd800, %fd798, %fd799;
	ld.global.f64 	%fd801, [%rd79+48];
	add.f64 	%fd802, %fd800, %fd801;
	ld.global.f64 	%fd803, [%rd79+56];
	add.f64 	%fd804, %fd802, %fd803;
	ld.global.f64 	%fd805, [%rd79+64];
	add.f64 	%fd806, %fd804, %fd805;
	ld.global.f64 	%fd807, [%rd79+72];
	add.f64 	%fd808, %fd806, %fd807;
	ld.global.f64 	%fd809, [%rd79+80];
	add.f64 	%fd810, %fd808, %fd809;
	ld.global.f64 	%fd811, [%rd79+88];
	add.f64 	%fd812, %fd810, %fd811;
	ld.global.f64 	%fd813, [%rd79+96];
	add.f64 	%fd814, %fd812, %fd813;
	ld.global.f64 	%fd815, [%rd79+104];
	add.f64 	%fd816, %fd814, %fd815;
	ld.global.f64 	%fd817, [%rd79+112];
	add.f64 	%fd818, %fd816, %fd817;
	ld.global.f64 	%fd819, [%rd79+120];
	add.f64 	%fd1728, %fd818, %fd819;
	add.s32 	%r568, %r568, 16;
	add.s32 	%r567, %r567, 16;
	setp.ne.s32 	%p79, %r567, %r147;
	@%p79 bra 	$L__BB11_157;
$L__BB11_158:
	add.s32 	%r154, %r141, -1;
	add.s32 	%r155, %r142, -1;
	setp.eq.s32 	%p80, %r141, 0;
	@%p80 bra 	$L__BB11_168;
	setp.lt.u32 	%p81, %r154, 7;
	@%p81 bra 	$L__BB11_161;
	mul.wide.s32 	%rd80, %r568, 8;
	add.s64 	%rd81, %rd1, %rd80;
	ld.global.f64 	%fd821, [%rd81];
	add.f64 	%fd822, %fd1728, %fd821;
	ld.global.f64 	%fd823, [%rd81+8];
	add.f64 	%fd824, %fd822, %fd823;
	ld.global.f64 	%fd825, [%rd81+16];
	add.f64 	%fd826, %fd824, %fd825;
	ld.global.f64 	%fd827, [%rd81+24];
	add.f64 	%fd828, %fd826, %fd827;
	ld.global.f64 	%fd829, [%rd81+32];
	add.f64 	%fd830, %fd828, %fd829;
	ld.global.f64 	%fd831, [%rd81+40];
	add.f64 	%fd832, %fd830, %fd831;
	ld.global.f64 	%fd833, [%rd81+48];
	add.f64 	%fd834, %fd832, %fd833;
	ld.global.f64 	%fd835, [%rd81+56];
	add.f64 	%fd1728, %fd834, %fd835;
	add.s32 	%r568, %r568, 8;
$L__BB11_161:
	setp.eq.s32 	%p82, %r142, 0;
	@%p82 bra 	$L__BB11_168;
	setp.lt.u32 	%p83, %r155, 3;
	@%p83 bra 	$L__BB11_164;
	mul.wide.s32 	%rd82, %r568, 8;
	add.s64 	%rd83, %rd1, %rd82;
	ld.global.f64 	%fd837, [%rd83];
	add.f64 	%fd838, %fd1728, %fd837;
	ld.global.f64 	%fd839, [%rd83+8];
	add.f64 	%fd840, %fd838, %fd839;
	ld.global.f64 	%fd841, [%rd83+16];
	add.f64 	%fd842, %fd840, %fd841;
	ld.global.f64 	%fd843, [%rd83+24];
	add.f64 	%fd1728, %fd842, %fd843;
	add.s32 	%r568, %r568, 4;
$L__BB11_164:
	setp.eq.s32 	%p84, %r143, 0;
	@%p84 bra 	$L__BB11_168;
	setp.eq.s32 	%p85, %r143, 1;
	mul.wide.s32 	%rd84, %r568, 8;
	add.s64 	%rd11, %rd1, %rd84;
	ld.global.f64 	%fd844, [%rd11];
	add.f64 	%fd1728, %fd1728, %fd844;
	@%p85 bra 	$L__BB11_168;
	setp.eq.s32 	%p86, %r143, 2;
	ld.global.f64 	%fd845, [%rd11+8];
	add.f64 	%fd1728, %fd1728, %fd845;
	@%p86 bra 	$L__BB11_168;
	ld.global.f64 	%fd846, [%rd11+16];
	add.f64 	%fd1728, %fd1728, %fd846;
$L__BB11_168:
	setp.lt.u32 	%p87, %r148, 15;
	mov.f64 	%fd1736, 0d0000000000000000;
	mov.u32 	%r573, %r260;
	@%p87 bra 	$L__BB11_171;
	mov.b32 	%r572, 0;
	mov.f64 	%fd1736, 0d0000000000000000;
	mov.u32 	%r573, %r260;
$L__BB11_170:
	.pragma "nounroll";
	mul.wide.s32 	%rd85, %r573, 8;
	add.s64 	%rd86, %rd1, %rd85;
	ld.global.f64 	%fd850, [%rd86];
	add.f64 	%fd851, %fd1736, %fd850;
	ld.global.f64 	%fd852, [%rd86+8];
	add.f64 	%fd853, %fd851, %fd852;
	ld.global.f64 	%fd854, [%rd86+16];
	add.f64 	%fd855, %fd853, %fd854;
	ld.global.f64 	%fd856, [%rd86+24];
	add.f64 	%fd857, %fd855, %fd856;
	ld.global.f64 	%fd858, [%rd86+32];
	add.f64 	%fd859, %fd857, %fd858;
	ld.global.f64 	%fd860, [%rd86+40];
	add.f64 	%fd861, %fd859, %fd860;
	ld.global.f64 	%fd862, [%rd86+48];
	add.f64 	%fd863, %fd861, %fd862;
	ld.global.f64 	%fd864, [%rd86+56];
	add.f64 	%fd865, %fd863, %fd864;
	ld.global.f64 	%fd866, [%rd86+64];
	add.f64 	%fd867, %fd865, %fd866;
	ld.global.f64 	%fd868, [%rd86+72];
	add.f64 	%fd869, %fd867, %fd868;
	ld.global.f64 	%fd870, [%rd86+80];
	add.f64 	%fd871, %fd869, %fd870;
	ld.global.f64 	%fd872, [%rd86+88];
	add.f64 	%fd873, %fd871, %fd872;
	ld.global.f64 	%fd874, [%rd86+96];
	add.f64 	%fd875, %fd873, %fd874;
	ld.global.f64 	%fd876, [%rd86+104];
	add.f64 	%fd877, %fd875, %fd876;
	ld.global.f64 	%fd878, [%rd86+112];
	add.f64 	%fd879, %fd877, %fd878;
	ld.global.f64 	%fd880, [%rd86+120];
	add.f64 	%fd1736, %fd879, %fd880;
	add.s32 	%r573, %r573, 16;
	add.s32 	%r572, %r572, 16;
	setp.ne.s32 	%p88, %r572, %r147;
	@%p88 bra 	$L__BB11_170;
$L__BB11_171:
	setp.eq.s32 	%p89, %r141, 0;
	@%p89 bra 	$L__BB11_181;
	setp.lt.u32 	%p90, %r154, 7;
	@%p90 bra 	$L__BB11_174;
	mul.wide.s32 	%rd87, %r573, 8;
	add.s64 	%rd88, %rd1, %rd87;
	ld.global.f64 	%fd882, [%rd88];
	add.f64 	%fd883, %fd1736, %fd882;
	ld.global.f64 	%fd884, [%rd88+8];
	add.f64 	%fd885, %fd883, %fd884;
	ld.global.f64 	%fd886, [%rd88+16];
	add.f64 	%fd887, %fd885, %fd886;
	ld.global.f64 	%fd888, [%rd88+24];
	add.f64 	%fd889, %fd887, %fd888;
	ld.global.f64 	%fd890, [%rd88+32];
	add.f64 	%fd891, %fd889, %fd890;
	ld.global.f64 	%fd892, [%rd88+40];
	add.f64 	%fd893, %fd891, %fd892;
	ld.global.f64 	%fd894, [%rd88+48];
	add.f64 	%fd895, %fd893, %fd894;
	ld.global.f64 	%fd896, [%rd88+56];
	add.f64 	%fd1736, %fd895, %fd896;
	add.s32 	%r573, %r573, 8;
$L__BB11_174:
	setp.eq.s32 	%p91, %r142, 0;
	@%p91 bra 	$L__BB11_181;
	setp.lt.u32 	%p92, %r155, 3;
	@%p92 bra 	$L__BB11_177;
	mul.wide.s32 	%rd89, %r573, 8;
	add.s64 	%rd90, %rd1, %rd89;
	ld.global.f64 	%fd898, [%rd90];
	add.f64 	%fd899, %fd1736, %fd898;
	ld.global.f64 	%fd900, [%rd90+8];
	add.f64 	%fd901, %fd899, %fd900;
	ld.global.f64 	%fd902, [%rd90+16];
	add.f64 	%fd903, %fd901, %fd902;
	ld.global.f64 	%fd904, [%rd90+24];
	add.f64 	%fd1736, %fd903, %fd904;
	add.s32 	%r573, %r573, 4;
$L__BB11_177:
	setp.eq.s32 	%p93, %r143, 0;
	@%p93 bra 	$L__BB11_181;
	setp.eq.s32 	%p94, %r143, 1;
	mul.wide.s32 	%rd91, %r573, 8;
	add.s64 	%rd12, %rd1, %rd91;
	ld.global.f64 	%fd905, [%rd12];
	add.f64 	%fd1736, %fd1736, %fd905;
	@%p94 bra 	$L__BB11_181;
	setp.eq.s32 	%p95, %r143, 2;
	ld.global.f64 	%fd906, [%rd12+8];
	add.f64 	%fd1736, %fd1736, %fd906;
	@%p95 bra 	$L__BB11_181;
	ld.global.f64 	%fd907, [%rd12+16];
	add.f64 	%fd1736, %fd1736, %fd907;
$L__BB11_181:
	setp.lt.u32 	%p96, %r148, 15;
	mov.f64 	%fd1744, 0d0000000000000000;
	mov.u32 	%r578, %r260;
	@%p96 bra 	$L__BB11_184;
	mov.b32 	%r577, 0;
	mov.f64 	%fd1744, 0d0000000000000000;
	mov.u32 	%r578, %r260;
$L__BB11_183:
	.pragma "nounroll";
	mul.wide.s32 	%rd92, %r578, 8;
	add.s64 	%rd93, %rd1, %rd92;
	ld.global.f64 	%fd911, [%rd93];
	add.f64 	%fd912, %fd1744, %fd911;
	ld.global.f64 	%fd913, [%rd93+8];
	add.f64 	%fd914, %fd912, %fd913;
	ld.global.f64 	%fd915, [%rd93+16];
	add.f64 	%fd916, %fd914, %fd915;
	ld.global.f64 	%fd917, [%rd93+24];
	add.f64 	%fd918, %fd916, %fd917;
	ld.global.f64 	%fd919, [%rd93+32];
	add.f64 	%fd920, %fd918, %fd919;
	ld.global.f64 	%fd921, [%rd93+40];
	add.f64 	%fd922, %fd920, %fd921;
	ld.global.f64 	%fd923, [%rd93+48];
	add.f64 	%fd924, %fd922, %fd923;
	ld.global.f64 	%fd925, [%rd93+56];
	add.f64 	%fd926, %fd924, %fd925;
	ld.global.f64 	%fd927, [%rd93+64];
	add.f64 	%fd928, %fd926, %fd927;
	ld.global.f64 	%fd929, [%rd93+72];
	add.f64 	%fd930, %fd928, %fd929;
	ld.global.f64 	%fd931, [%rd93+80];
	add.f64 	%fd932, %fd930, %fd931;
	ld.global.f64 	%fd933, [%rd93+88];
	add.f64 	%fd934, %fd932, %fd933;
	ld.global.f64 	%fd935, [%rd93+96];
	add.f64 	%fd936, %fd934, %fd935;
	ld.global.f64 	%fd937, [%rd93+104];
	add.f64 	%fd938, %fd936, %fd937;
	ld.global.f64 	%fd939, [%rd93+112];
	add.f64 	%fd940, %fd938, %fd939;
	ld.global.f64 	%fd941, [%rd93+120];
	add.f64 	%fd1744, %fd940, %fd941;
	add.s32 	%r578, %r578, 16;
	add.s32 	%r577, %r577, 16;
	setp.ne.s32 	%p97, %r577, %r147;
	@%p97 bra 	$L__BB11_183;
$L__BB11_184:
	setp.eq.s32 	%p98, %r141, 0;
	@%p98 bra 	$L__BB11_194;
	setp.lt.u32 	%p99, %r154, 7;
	@%p99 bra 	$L__BB11_187;
	mul.wide.s32 	%rd94, %r578, 8;
	add.s64 	%rd95, %rd1, %rd94;
	ld.global.f64 	%fd943, [%rd95];
	add.f64 	%fd944, %fd1744, %fd943;
	ld.global.f64 	%fd945, [%rd95+8];
	add.f64 	%fd946, %fd944, %fd945;
	ld.global.f64 	%fd947, [%rd95+16];
	add.f64 	%fd948, %fd946, %fd947;
	ld.global.f64 	%fd949, [%rd95+24];
	add.f64 	%fd950, %fd948, %fd949;
	ld.global.f64 	%fd951, [%rd95+32];
	add.f64 	%fd952, %fd950, %fd951;
	ld.global.f64 	%fd953, [%rd95+40];
	add.f64 	%fd954, %fd952, %fd953;
	ld.global.f64 	%fd955, [%rd95+48];
	add.f64 	%fd956, %fd954, %fd955;
	ld.global.f64 	%fd957, [%rd95+56];
	add.f64 	%fd1744, %fd956, %fd957;
	add.s32 	%r578, %r578, 8;
$L__BB11_187:
	setp.eq.s32 	%p100, %r142, 0;
	@%p100 bra 	$L__BB11_194;
	setp.lt.u32 	%p101, %r155, 3;
	@%p101 bra 	$L__BB11_190;
	mul.wide.s32 	%rd96, %r578, 8;
	add.s64 	%rd97, %rd1, %rd96;
	ld.global.f64 	%fd959, [%rd97];
	add.f64 	%fd960, %fd1744, %fd959;
	ld.global.f64 	%fd961, [%rd97+8];
	add.f64 	%fd962, %fd960, %fd961;
	ld.global.f64 	%fd963, [%rd97+16];
	add.f64 	%fd964, %fd962, %fd963;
	ld.global.f64 	%fd965, [%rd97+24];
	add.f64 	%fd1744, %fd964, %fd965;
	add.s32 	%r578, %r578, 4;
$L__BB11_190:
	setp.eq.s32 	%p102, %r143, 0;
	@%p102 bra 	$L__BB11_194;
	setp.eq.s32 	%p103, %r143, 1;
	mul.wide.s32 	%rd98, %r578, 8;
	add.s64 	%rd13, %rd1, %rd98;
	ld.global.f64 	%fd966, [%rd13];
	add.f64 	%fd1744, %fd1744, %fd966;
	@%p103 bra 	$L__BB11_194;
	setp.eq.s32 	%p104, %r143, 2;
	ld.global.f64 	%fd967, [%rd13+8];
	add.f64 	%fd1744, %fd1744, %fd967;
	@%p104 bra 	$L__BB11_194;
	ld.global.f64 	%fd968, [%rd13+16];
	add.f64 	%fd1744, %fd1744, %fd968;
$L__BB11_194:
	setp.lt.u32 	%p105, %r148, 15;
	mov.f64 	%fd1752, 0d0000000000000000;
	mov.u32 	%r583, %r260;
	@%p105 bra 	$L__BB11_197;
	mov.b32 	%r582, 0;
	mov.f64 	%fd1752, 0d0000000000000000;
	mov.u32 	%r583, %r260;
$L__BB11_196:
	.pragma "nounroll";
	mul.wide.s32 	%rd99, %r583, 8;
	add.s64 	%rd100, %rd1, %rd99;
	ld.global.f64 	%fd972, [%rd100];
	add.f64 	%fd973, %fd1752, %fd972;
	ld.global.f64 	%fd974, [%rd100+8];
	add.f64 	%fd975, %fd973, %fd974;
	ld.global.f64 	%fd976, [%rd100+16];
	add.f64 	%fd977, %fd975, %fd976;
	ld.global.f64 	%fd978, [%rd100+24];
	add.f64 	%fd979, %fd977, %fd978;
	ld.global.f64 	%fd980, [%rd100+32];
	add.f64 	%fd981, %fd979, %fd980;
	ld.global.f64 	%fd982, [%rd100+40];
	add.f64 	%fd983, %fd981, %fd982;
	ld.global.f64 	%fd984, [%rd100+48];
	add.f64 	%fd985, %fd983, %fd984;
	ld.global.f64 	%fd986, [%rd100+56];
	add.f64 	%fd987, %fd985, %fd986;
	ld.global.f64 	%fd988, [%rd100+64];
	add.f64 	%fd989, %fd987, %fd988;
	ld.global.f64 	%fd990, [%rd100+72];
	add.f64 	%fd991, %fd989, %fd990;
	ld.global.f64 	%fd992, [%rd100+80];
	add.f64 	%fd993, %fd991, %fd992;
	ld.global.f64 	%fd994, [%rd100+88];
	add.f64 	%fd995, %fd993, %fd994;
	ld.global.f64 	%fd996, [%rd100+96];
	add.f64 	%fd997, %fd995, %fd996;
	ld.global.f64 	%fd998, [%rd100+104];
	add.f64 	%fd999, %fd997, %fd998;
	ld.global.f64 	%fd1000, [%rd100+112];
	add.f64 	%fd1001, %fd999, %fd1000;
	ld.global.f64 	%fd1002, [%rd100+120];
	add.f64 	%fd1752, %fd1001, %fd1002;
	add.s32 	%r583, %r583, 16;
	add.s32 	%r582, %r582, 16;
	setp.ne.s32 	%p106, %r582, %r147;
	@%p106 bra 	$L__BB11_196;
$L__BB11_197:
	setp.eq.s32 	%p107, %r141, 0;
	@%p107 bra 	$L__BB11_207;
	setp.lt.u32 	%p108, %r154, 7;
	@%p108 bra 	$L__BB11_200;
	mul.wide.s32 	%rd101, %r583, 8;
	add.s64 	%rd102, %rd1, %rd101;
	ld.global.f64 	%fd1004, [%rd102];
	add.f64 	%fd1005, %fd1752, %fd1004;
	ld.global.f64 	%fd1006, [%rd102+8];
	add.f64 	%fd1007, %fd1005, %fd1006;
	ld.global.f64 	%fd1008, [%rd102+16];
	add.f64 	%fd1009, %fd1007, %fd1008;
	ld.global.f64 	%fd1010, [%rd102+24];
	add.f64 	%fd1011, %fd1009, %fd1010;
	ld.global.f64 	%fd1012, [%rd102+32];
	add.f64 	%fd1013, %fd1011, %fd1012;
	ld.global.f64 	%fd1014, [%rd102+40];
	add.f64 	%fd1015, %fd1013, %fd1014;
	ld.global.f64 	%fd1016, [%rd102+48];
	add.f64 	%fd1017, %fd1015, %fd1016;
	ld.global.f64 	%fd1018, [%rd102+56];
	add.f64 	%fd1752, %fd1017, %fd1018;
	add.s32 	%r583, %r583, 8;
$L__BB11_200:
	setp.eq.s32 	%p109, %r142, 0;
	@%p109 bra 	$L__BB11_207;
	setp.lt.u32 	%p110, %r155, 3;
	@%p110 bra 	$L__BB11_203;
	mul.wide.s32 	%rd103, %r583, 8;
	add.s64 	%rd104, %rd1, %rd103;
	ld.global.f64 	%fd1020, [%rd104];
	add.f64 	%fd1021, %fd1752, %fd1020;
	ld.global.f64 	%fd1022, [%rd104+8];
	add.f64 	%fd1023, %fd1021, %fd1022;
	ld.global.f64 	%fd1024, [%rd104+16];
	add.f64 	%fd1025, %fd1023, %fd1024;
	ld.global.f64 	%fd1026, [%rd104+24];
	add.f64 	%fd1752, %fd1025, %fd1026;
	add.s32 	%r583, %r583, 4;
$L__BB11_203:
	setp.eq.s32 	%p111, %r143, 0;
	@%p111 bra 	$L__BB11_207;
	setp.eq.s32 	%p112, %r143, 1;
	mul.wide.s32 	%rd105, %r583, 8;
	add.s64 	%rd14, %rd1, %rd105;
	ld.global.f64 	%fd1027, [%rd14];
	add.f64 	%fd1752, %fd1752, %fd1027;
	@%p112 bra 	$L__BB11_207;
	setp.eq.s32 	%p113, %r143, 2;
	ld.global.f64 	%fd1028, [%rd14+8];
	add.f64 	%fd1752, %fd1752, %fd1028;
	@%p113 bra 	$L__BB11_207;
	ld.global.f64 	%fd1029, [%rd14+16];
	add.f64 	%fd1752, %fd1752, %fd1029;
$L__BB11_207:
	setp.lt.u32 	%p114, %r148, 15;
	mov.f64 	%fd1760, 0d0000000000000000;
	mov.u32 	%r588, %r260;
	@%p114 bra 	$L__BB11_210;
	mov.b32 	%r587, 0;
	mov.f64 	%fd1760, 0d0000000000000000;
	mov.u32 	%r588, %r260;
$L__BB11_209:
	.pragma "nounroll";
	mul.wide.s32 	%rd106, %r588, 8;
	add.s64 	%rd107, %rd1, %rd106;
	ld.global.f64 	%fd1033, [%rd107];
	add.f64 	%fd1034, %fd1760, %fd1033;
	ld.global.f64 	%fd1035, [%rd107+8];
	add.f64 	%fd1036, %fd1034, %fd1035;
	ld.global.f64 	%fd1037, [%rd107+16];
	add.f64 	%fd1038, %fd1036, %fd1037;
	ld.global.f64 	%fd1039, [%rd107+24];
	add.f64 	%fd1040, %fd1038, %fd1039;
	ld.global.f64 	%fd1041, [%rd107+32];
	add.f64 	%fd1042, %fd1040, %fd1041;
	ld.global.f64 	%fd1043, [%rd107+40];
	add.f64 	%fd1044, %fd1042, %fd1043;
	ld.global.f64 	%fd1045, [%rd107+48];
	add.f64 	%fd1046, %fd1044, %fd1045;
	ld.global.f64 	%fd1047, [%rd107+56];
	add.f64 	%fd1048, %fd1046, %fd1047;
	ld.global.f64 	%fd1049, [%rd107+64];
	add.f64 	%fd1050, %fd1048, %fd1049;
	ld.global.f64 	%fd1051, [%rd107+72];
	add.f64 	%fd1052, %fd1050, %fd1051;
	ld.global.f64 	%fd1053, [%rd107+80];
	add.f64 	%fd1054, %fd1052, %fd1053;
	ld.global.f64 	%fd1055, [%rd107+88];
	add.f64 	%fd1056, %fd1054, %fd1055;
	ld.global.f64 	%fd1057, [%rd107+96];
	add.f64 	%fd1058, %fd1056, %fd1057;
	ld.global.f64 	%fd1059, [%rd107+104];
	add.f64 	%fd1060, %fd1058, %fd1059;
	ld.global.f64 	%fd1061, [%rd107+112];
	add.f64 	%fd1062, %fd1060, %fd1061;
	ld.global.f64 	%fd1063, [%rd107+120];
	add.f64 	%fd1760, %fd1062, %fd1063;
	add.s32 	%r588, %r588, 16;
	add.s32 	%r587, %r587, 16;
	setp.ne.s32 	%p115, %r587, %r147;
	@%p115 bra 	$L__BB11_209;
$L__BB11_210:
	setp.eq.s32 	%p116, %r141, 0;
	@%p116 bra 	$L__BB11_220;
	setp.lt.u32 	%p117, %r154, 7;
	@%p117 bra 	$L__BB11_213;
	mul.wide.s32 	%rd108, %r588, 8;
	add.s64 	%rd109, %rd1, %rd108;
	ld.global.f64 	%fd1065, [%rd109];
	add.f64 	%fd1066, %fd1760, %fd1065;
	ld.global.f64 	%fd1067, [%rd109+8];
	add.f64 	%fd1068, %fd1066, %fd1067;
	ld.global.f64 	%fd1069, [%rd109+16];
	add.f64 	%fd1070, %fd1068, %fd1069;
	ld.global.f64 	%fd1071, [%rd109+24];
	add.f64 	%fd1072, %fd1070, %fd1071;
	ld.global.f64 	%fd1073, [%rd109+32];
	add.f64 	%fd1074, %fd1072, %fd1073;
	ld.global.f64 	%fd1075, [%rd109+40];
	add.f64 	%fd1076, %fd1074, %fd1075;
	ld.global.f64 	%fd1077, [%rd109+48];
	add.f64 	%fd1078, %fd1076, %fd1077;
	ld.global.f64 	%fd1079, [%rd109+56];
	add.f64 	%fd1760, %fd1078, %fd1079;
	add.s32 	%r588, %r588, 8;
$L__BB11_213:
	setp.eq.s32 	%p118, %r142, 0;
	@%p118 bra 	$L__BB11_220;
	add.s32 	%r303, %r142, -1;
	setp.lt.u32 	%p119, %r303, 3;
	@%p119 bra 	$L__BB11_216;
	mul.wide.s32 	%rd110, %r588, 8;
	add.s64 	%rd111, %rd1, %rd110;
	ld.global.f64 	%fd1081, [%rd111];
	add.f64 	%fd1082, %fd1760, %fd1081;
	ld.global.f64 	%fd1083, [%rd111+8];
	add.f64 	%fd1084, %fd1082, %fd1083;
	ld.global.f64 	%fd1085, [%rd111+16];
	add.f64 	%fd1086, %fd1084, %fd1085;
	ld.global.f64 	%fd1087, [%rd111+24];
	add.f64 	%fd1760, %fd1086, %fd1087;
	add.s32 	%r588, %r588, 4;
$L__BB11_216:
	setp.eq.s32 	%p120, %r143, 0;
	@%p120 bra 	$L__BB11_220;
	setp.eq.s32 	%p121, %r143, 1;
	mul.wide.s32 	%rd112, %r588, 8;
	add.s64 	%rd15, %rd1, %rd112;
	ld.global.f64 	%fd1088, [%rd15];
	add.f64 	%fd1760, %fd1760, %fd1088;
	@%p121 bra 	$L__BB11_220;
	setp.eq.s32 	%p122, %r143, 2;
	ld.global.f64 	%fd1089, [%rd15+8];
	add.f64 	%fd1760, %fd1760, %fd1089;
	@%p122 bra 	$L__BB11_220;
	ld.global.f64 	%fd1090, [%rd15+16];
	add.f64 	%fd1760, %fd1760, %fd1090;
$L__BB11_220:
	sub.s32 	%r304, %r261, %r260;
	setp.lt.u32 	%p123, %r304, 15;
	mov.f64 	%fd1768, 0d0000000000000000;
	mov.u32 	%r593, %r260;
	@%p123 bra 	$L__BB11_223;
	mov.b32 	%r592, 0;
	mov.f64 	%fd1768, 0d0000000000000000;
	mov.u32 	%r593, %r260;
$L__BB11_222:
	.pragma "nounroll";
	mul.wide.s32 	%rd113, %r593, 8;
	add.s64 	%rd114, %rd1, %rd113;
	ld.global.f64 	%fd1094, [%rd114];
	add.f64 	%fd1095, %fd1768, %fd1094;
	ld.global.f64 	%fd1096, [%rd114+8];
	add.f64 	%fd1097, %fd1095, %fd1096;
	ld.global.f64 	%fd1098, [%rd114+16];
	add.f64 	%fd1099, %fd1097, %fd1098;
	ld.global.f64 	%fd1100, [%rd114+24];
	add.f64 	%fd1101, %fd1099, %fd1100;
	ld.global.f64 	%fd1102, [%rd114+32];
	add.f64 	%fd1103, %fd1101, %fd1102;
	ld.global.f64 	%fd1104, [%rd114+40];
	add.f64 	%fd1105, %fd1103, %fd1104;
	ld.global.f64 	%fd1106, [%rd114+48];
	add.f64 	%fd1107, %fd1105, %fd1106;
	ld.global.f64 	%fd1108, [%rd114+56];
	add.f64 	%fd1109, %fd1107, %fd1108;
	ld.global.f64 	%fd1110, [%rd114+64];
	add.f64 	%fd1111, %fd1109, %fd1110;
	ld.global.f64 	%fd1112, [%rd114+72];
	add.f64 	%fd1113, %fd1111, %fd1112;
	ld.global.f64 	%fd1114, [%rd114+80];
	add.f64 	%fd1115, %fd1113, %fd1114;
	ld.global.f64 	%fd1116, [%rd114+88];
	add.f64 	%fd1117, %fd1115, %fd1116;
	ld.global.f64 	%fd1118, [%rd114+96];
	add.f64 	%fd1119, %fd1117, %fd1118;
	ld.global.f64 	%fd1120, [%rd114+104];
	add.f64 	%fd1121, %fd1119, %fd1120;
	ld.global.f64 	%fd1122, [%rd114+112];
	add.f64 	%fd1123, %fd1121, %fd1122;
	ld.global.f64 	%fd1124, [%rd114+120];
	add.f64 	%fd1768, %fd1123, %fd1124;
	add.s32 	%r593, %r593, 16;
	add.s32 	%r592, %r592, 16;
	sub.s32 	%r306, %r261, %r260;
	add.s32 	%r307, %r306, 1;
	and.b32  	%r308, %r307, -16;
	setp.ne.s32 	%p124, %r592, %r308;
	@%p124 bra 	$L__BB11_222;
$L__BB11_223:
	setp.eq.s32 	%p125, %r141, 0;
	@%p125 bra 	$L__BB11_233;
	add.s32 	%r309, %r141, -1;
	setp.lt.u32 	%p126, %r309, 7;
	@%p126 bra 	$L__BB11_226;
	mul.wide.s32 	%rd115, %r593, 8;
	add.s64 	%rd116, %rd1, %rd115;
	ld.global.f64 	%fd1126, [%rd116];
	add.f64 	%fd1127, %fd1768, %fd1126;
	ld.global.f64 	%fd1128, [%rd116+8];
	add.f64 	%fd1129, %fd1127, %fd1128;
	ld.global.f64 	%fd1130, [%rd116+16];
	add.f64 	%fd1131, %fd1129, %fd1130;
	ld.global.f64 	%fd1132, [%rd116+24];
	add.f64 	%fd1133, %fd1131, %fd1132;
	ld.global.f64 	%fd1134, [%rd116+32];
	add.f64 	%fd1135, %fd1133, %fd1134;
	ld.global.f64 	%fd1136, [%rd116+40];
	add.f64 	%fd1137, %fd1135, %fd1136;
	ld.global.f64 	%fd1138, [%rd116+48];
	add.f64 	%fd1139, %fd1137, %fd1138;
	ld.global.f64 	%fd1140, [%rd116+56];
	add.f64 	%fd1768, %fd1139, %fd1140;
	add.s32 	%r593, %r593, 8;
$L__BB11_226:
	setp.eq.s32 	%p127, %r142, 0;
	@%p127 bra 	$L__BB11_233;
	add.s32 	%r310, %r142, -1;
	setp.lt.u32 	%p128, %r310, 3;
	@%p128 bra 	$L__BB11_229;
	mul.wide.s32 	%rd117, %r593, 8;
	add.s64 	%rd118, %rd1, %rd117;
	ld.global.f64 	%fd1142, [%rd118];
	add.f64 	%fd1143, %fd1768, %fd1142;
	ld.global.f64 	%fd1144, [%rd118+8];
	add.f64 	%fd1145, %fd1143, %fd1144;
	ld.global.f64 	%fd1146, [%rd118+16];
	add.f64 	%fd1147, %fd1145, %fd1146;
	ld.global.f64 	%fd1148, [%rd118+24];
	add.f64 	%fd1768, %fd1147, %fd1148;
	add.s32 	%r593, %r593, 4;
$L__BB11_229:
	setp.eq.s32 	%p129, %r143, 0;
	@%p129 bra 	$L__BB11_233;
	setp.eq.s32 	%p130, %r143, 1;
	mul.wide.s32 	%rd119, %r593, 8;
	add.s64 	%rd16, %rd1, %rd119;
	ld.global.f64 	%fd1149, [%rd16];
	add.f64 	%fd1768, %fd1768, %fd1149;
	@%p130 bra 	$L__BB11_233;
	setp.eq.s32 	%p131, %r143, 2;
	ld.global.f64 	%fd1150, [%rd16+8];
	add.f64 	%fd1768, %fd1768, %fd1150;
	@%p131 bra 	$L__BB11_233;
	ld.global.f64 	%fd1151, [%rd16+16];
	add.f64 	%fd1768, %fd1768, %fd1151;
$L__BB11_233:
	sub.s32 	%r311, %r261, %r260;
	setp.lt.u32 	%p132, %r311, 15;
	mov.f64 	%fd1776, 0d0000000000000000;
	mov.u32 	%r598, %r260;
	@%p132 bra 	$L__BB11_236;
	mov.b32 	%r597, 0;
	mov.f64 	%fd1776, 0d0000000000000000;
	mov.u32 	%r598, %r260;
$L__BB11_235:
	.pragma "nounroll";
	mul.wide.s32 	%rd120, %r598, 8;
	add.s64 	%rd121, %rd1, %rd120;
	ld.global.f64 	%fd1155, [%rd121];
	add.f64 	%fd1156, %fd1776, %fd1155;
	ld.global.f64 	%fd1157, [%rd121+8];
	add.f64 	%fd1158, %fd1156, %fd1157;
	ld.global.f64 	%fd1159, [%rd121+16];
	add.f64 	%fd1160, %fd1158, %fd1159;
	ld.global.f64 	%fd1161, [%rd121+24];
	add.f64 	%fd1162, %fd1160, %fd1161;
	ld.global.f64 	%fd1163, [%rd121+32];
	add.f64 	%fd1164, %fd1162, %fd1163;
	ld.global.f64 	%fd1165, [%rd121+40];
	add.f64 	%fd1166, %fd1164, %fd1165;
	ld.global.f64 	%fd1167, [%rd121+48];
	add.f64 	%fd1168, %fd1166, %fd1167;
	ld.global.f64 	%fd1169, [%rd121+56];
	add.f64 	%fd1170, %fd1168, %fd1169;
	ld.global.f64 	%fd1171, [%rd121+64];
	add.f64 	%fd1172, %fd1170, %fd1171;
	ld.global.f64 	%fd1173, [%rd121+72];
	add.f64 	%fd1174, %fd1172, %fd1173;
	ld.global.f64 	%fd1175, [%rd121+80];
	add.f64 	%fd1176, %fd1174, %fd1175;
	ld.global.f64 	%fd1177, [%rd121+88];
	add.f64 	%fd1178, %fd1176, %fd1177;
	ld.global.f64 	%fd1179, [%rd121+96];
	add.f64 	%fd1180, %fd1178, %fd1179;
	ld.global.f64 	%fd1181, [%rd121+104];
	add.f64 	%fd1182, %fd1180, %fd1181;
	ld.global.f64 	%fd1183, [%rd121+112];
	add.f64 	%fd1184, %fd1182, %fd1183;
	ld.global.f64 	%fd1185, [%rd121+120];
	add.f64 	%fd1776, %fd1184, %fd1185;
	add.s32 	%r598, %r598, 16;
	add.s32 	%r597, %r597, 16;
	sub.s32 	%r313, %r261, %r260;
	add.s32 	%r314, %r313, 1;
	and.b32  	%r315, %r314, -16;
	setp.ne.s32 	%p133, %r597, %r315;
	@%p133 bra 	$L__BB11_235;
$L__BB11_236:
	@%p125 bra 	$L__BB11_246;
	add.s32 	%r316, %r141, -1;
	setp.lt.u32 	%p135, %r316, 7;
	@%p135 bra 	$L__BB11_239;
	mul.wide.s32 	%rd122, %r598, 8;
	add.s64 	%rd123, %rd1, %rd122;
	ld.global.f64 	%fd1187, [%rd123];
	add.f64 	%fd1188, %fd1776, %fd1187;
	ld.global.f64 	%fd1189, [%rd123+8];
	add.f64 	%fd1190, %fd1188, %fd1189;
	ld.global.f64 	%fd1191, [%rd123+16];
	add.f64 	%fd1192, %fd1190, %fd1191;
	ld.global.f64 	%fd1193, [%rd123+24];
	add.f64 	%fd1194, %fd1192, %fd1193;
	ld.global.f64 	%fd1195, [%rd123+32];
	add.f64 	%fd1196, %fd1194, %fd1195;
	ld.global.f64 	%fd1197, [%rd123+40];
	add.f64 	%fd1198, %fd1196, %fd1197;
	ld.global.f64 	%fd1199, [%rd123+48];
	add.f64 	%fd1200, %fd1198, %fd1199;
	ld.global.f64 	%fd1201, [%rd123+56];
	add.f64 	%fd1776, %fd1200, %fd1201;
	add.s32 	%r598, %r598, 8;
$L__BB11_239:
	setp.eq.s32 	%p136, %r142, 0;
	@%p136 bra 	$L__BB11_246;
	add.s32 	%r317, %r142, -1;
	setp.lt.u32 	%p137, %r317, 3;
	@%p137 bra 	$L__BB11_242;
	mul.wide.s32 	%rd124, %r598, 8;
	add.s64 	%rd125, %rd1, %rd124;
	ld.global.f64 	%fd1203, [%rd125];
	add.f64 	%fd1204, %fd1776, %fd1203;
	ld.global.f64 	%fd1205, [%rd125+8];
	add.f64 	%fd1206, %fd1204, %fd1205;
	ld.global.f64 	%fd1207, [%rd125+16];
	add.f64 	%fd1208, %fd1206, %fd1207;
	ld.global.f64 	%fd1209, [%rd125+24];
	add.f64 	%fd1776, %fd1208, %fd1209;
	add.s32 	%r598, %r598, 4;
$L__BB11_242:
	setp.eq.s32 	%p138, %r143, 0;
	@%p138 bra 	$L__BB11_246;
	setp.eq.s32 	%p139, %r143, 1;
	mul.wide.s32 	%rd126, %r598, 8;
	add.s64 	%rd17, %rd1, %rd126;
	ld.global.f64 	%fd1210, [%rd17];
	add.f64 	%fd1776, %fd1776, %fd1210;
	@%p139 bra 	$L__BB11_246;
	setp.eq.s32 	%p140, %r143, 2;
	ld.global.f64 	%fd1211, [%rd17+8];
	add.f64 	%fd1776, %fd1776, %fd1211;
	@%p140 bra 	$L__BB11_246;
	ld.global.f64 	%fd1212, [%rd17+16];
	add.f64 	%fd1776, %fd1776, %fd1212;
$L__BB11_246:
	sub.s32 	%r318, %r261, %r260;
	setp.lt.u32 	%p141, %r318, 15;
	mov.f64 	%fd1784, 0d0000000000000000;
	mov.u32 	%r603, %r260;
	@%p141 bra 	$L__BB11_249;
	mov.b32 	%r602, 0;
	mov.f64 	%fd1784, 0d0000000000000000;
	mov.u32 	%r603, %r260;
$L__BB11_248:
	.pragma "nounroll";
	mul.wide.s32 	%rd127, %r603, 8;
	add.s64 	%rd128, %rd1, %rd127;
	ld.global.f64 	%fd1216, [%rd128];
	add.f64 	%fd1217, %fd1784, %fd1216;
	ld.global.f64 	%fd1218, [%rd128+8];
	add.f64 	%fd1219, %fd1217, %fd1218;
	ld.global.f64 	%fd1220, [%rd128+16];
	add.f64 	%fd1221, %fd1219, %fd1220;
	ld.global.f64 	%fd1222, [%rd128+24];
	add.f64 	%fd1223, %fd1221, %fd1222;
	ld.global.f64 	%fd1224, [%rd128+32];
	add.f64 	%fd1225, %fd1223, %fd1224;
	ld.global.f64 	%fd1226, [%rd128+40];
	add.f64 	%fd1227, %fd1225, %fd1226;
	ld.global.f64 	%fd1228, [%rd128+48];
	add.f64 	%fd1229, %fd1227, %fd1228;
	ld.global.f64 	%fd1230, [%rd128+56];
	add.f64 	%fd1231, %fd1229, %fd1230;
	ld.global.f64 	%fd1232, [%rd128+64];
	add.f64 	%fd1233, %fd1231, %fd1232;
	ld.global.f64 	%fd1234, [%rd128+72];
	add.f64 	%fd1235, %fd1233, %fd1234;
	ld.global.f64 	%fd1236, [%rd128+80];
	add.f64 	%fd1237, %fd1235, %fd1236;
	ld.global.f64 	%fd1238, [%rd128+88];
	add.f64 	%fd1239, %fd1237, %fd1238;
	ld.global.f64 	%fd1240, [%rd128+96];
	add.f64 	%fd1241, %fd1239, %fd1240;
	ld.global.f64 	%fd1242, [%rd128+104];
	add.f64 	%fd1243, %fd1241, %fd1242;
	ld.global.f64 	%fd1244, [%rd128+112];
	add.f64 	%fd1245, %fd1243, %fd1244;
	ld.global.f64 	%fd1246, [%rd128+120];
	add.f64 	%fd1784, %fd1245, %fd1246;
	add.s32 	%r603, %r603, 16;
	add.s32 	%r602, %r602, 16;
	sub.s32 	%r320, %r261, %r260;
	add.s32 	%r321, %r320, 1;
	and.b32  	%r322, %r321, -16;
	setp.ne.s32 	%p142, %r602, %r322;
	@%p142 bra 	$L__BB11_248;
$L__BB11_249:
	@%p125 bra 	$L__BB11_259;
	add.s32 	%r323, %r141, -1;
	setp.lt.u32 	%p144, %r323, 7;
	@%p144 bra 	$L__BB11_252;
	mul.wide.s32 	%rd129, %r603, 8;
	add.s64 	%rd130, %rd1, %rd129;
	ld.global.f64 	%fd1248, [%rd130];
	add.f64 	%fd1249, %fd1784, %fd1248;
	ld.global.f64 	%fd1250, [%rd130+8];
	add.f64 	%fd1251, %fd1249, %fd1250;
	ld.global.f64 	%fd1252, [%rd130+16];
	add.f64 	%fd1253, %fd1251, %fd1252;
	ld.global.f64 	%fd1254, [%rd130+24];
	add.f64 	%fd1255, %fd1253, %fd1254;
	ld.global.f64 	%fd1256, [%rd130+32];
	add.f64 	%fd1257, %fd1255, %fd1256;
	ld.global.f64 	%fd1258, [%rd130+40];
	add.f64 	%fd1259, %fd1257, %fd1258;
	ld.global.f64 	%fd1260, [%rd130+48];
	add.f64 	%fd1261, %fd1259, %fd1260;
	ld.global.f64 	%fd1262, [%rd130+56];
	add.f64 	%fd1784, %fd1261, %fd1262;
	add.s32 	%r603, %r603, 8;
$L__BB11_252:
	setp.eq.s32 	%p145, %r142, 0;
	@%p145 bra 	$L__BB11_259;
	add.s32 	%r324, %r142, -1;
	setp.lt.u32 	%p146, %r324, 3;
	@%p146 bra 	$L__BB11_255;
	mul.wide.s32 	%rd131, %r603, 8;
	add.s64 	%rd132, %rd1, %rd131;
	ld.global.f64 	%fd1264, [%rd132];
	add.f64 	%fd1265, %fd1784, %fd1264;
	ld.global.f64 	%fd1266, [%rd132+8];
	add.f64 	%fd1267, %fd1265, %fd1266;
	ld.global.f64 	%fd1268, [%rd132+16];
	add.f64 	%fd1269, %fd1267, %fd1268;
	ld.global.f64 	%fd1270, [%rd132+24];
	add.f64 	%fd1784, %fd1269, %fd1270;
	add.s32 	%r603, %r603, 4;
$L__BB11_255:
	setp.eq.s32 	%p147, %r143, 0;
	@%p147 bra 	$L__BB11_259;
	setp.eq.s32 	%p148, %r143, 1;
	mul.wide.s32 	%rd133, %r603, 8;
	add.s64 	%rd18, %rd1, %rd133;
	ld.global.f64 	%fd1271, [%rd18];
	add.f64 	%fd1784, %fd1784, %fd1271;
	@%p148 bra 	$L__BB11_259;
	setp.eq.s32 	%p149, %r143, 2;
	ld.global.f64 	%fd1272, [%rd18+8];
	add.f64 	%fd1784, %fd1784, %fd1272;
	@%p149 bra 	$L__BB11_259;
	ld.global.f64 	%fd1273, [%rd18+16];
	add.f64 	%fd1784, %fd1784, %fd1273;
$L__BB11_259:
	add.f64 	%fd1274, %fd1795, %fd1728;
	add.f64 	%fd1275, %fd1274, %fd1736;
	add.f64 	%fd1276, %fd1275, %fd1744;
	add.f64 	%fd1277, %fd1276, %fd1752;
	add.f64 	%fd1278, %fd1277, %fd1760;
	add.f64 	%fd1279, %fd1278, %fd1768;
	add.f64 	%fd1280, %fd1279, %fd1776;
	add.f64 	%fd1795, %fd1280, %fd1784;
	sub.s32 	%r325, %r255, %r606;
	mul.lo.s32 	%r326, %r256, 5120;
	setp.lt.u32 	%p150, %r325, %r326;
	@%p150 bra 	$L__BB11_279;
	bra.uni 	$L__BB11_154;
$L__BB11_260:
	setp.le.u32 	%p153, %r255, %r606;
	@%p153 bra 	$L__BB11_279;
	sub.s32 	%r227, %r255, %r606;
	mov.u32 	%r607, %tid.x;
	setp.ge.s32 	%p154, %r607, %r227;
	@%p154 bra 	$L__BB11_279;
	setp.ge.s32 	%p155, %r261, %r260;
	@%p155 bra 	$L__BB11_264;
	add.f64 	%fd1795, %fd1795, 0d0000000000000000;
	bra.uni 	$L__BB11_279;
$L__BB11_264:
	sub.s32 	%r231, %r261, %r260;
	add.s32 	%r328, %r231, 1;
	and.b32  	%r232, %r328, 15;
	add.s32 	%r233, %r232, -1;
	and.b32  	%r234, %r328, 7;
	add.s32 	%r235, %r234, -1;
	and.b32  	%r236, %r328, -16;
	and.b32  	%r237, %r328, 3;
$L__BB11_265:
	setp.lt.u32 	%p156, %r231, 15;
	mov.f64 	%fd1794, 0d0000000000000000;
	mov.u32 	%r610, %r260;
	@%p156 bra 	$L__BB11_268;
	mov.b32 	%r609, 0;
	mov.f64 	%fd1794, 0d0000000000000000;
	mov.u32 	%r610, %r260;
$L__BB11_267:
	.pragma "nounroll";
	mul.wide.s32 	%rd134, %r610, 8;
	add.s64 	%rd135, %rd1, %rd134;
	ld.global.f64 	%fd1284, [%rd135];
	add.f64 	%fd1285, %fd1794, %fd1284;
	ld.global.f64 	%fd1286, [%rd135+8];
	add.f64 	%fd1287, %fd1285, %fd1286;
	ld.global.f64 	%fd1288, [%rd135+16];
	add.f64 	%fd1289, %fd1287, %fd1288;
	ld.global.f64 	%fd1290, [%rd135+24];
	add.f64 	%fd1291, %fd1289, %fd1290;
	ld.global.f64 	%fd1292, [%rd135+32];
	add.f64 	%fd1293, %fd1291, %fd1292;
	ld.global.f64 	%fd1294, [%rd135+40];
	add.f64 	%fd1295, %fd1293, %fd1294;
	ld.global.f64 	%fd1296, [%rd135+48];
	add.f64 	%fd1297, %fd1295, %fd1296;
	ld.global.f64 	%fd1298, [%rd135+56];
	add.f64 	%fd1299, %fd1297, %fd1298;
	ld.global.f64 	%fd1300, [%rd135+64];
	add.f64 	%fd1301, %fd1299, %fd1300;
	ld.global.f64 	%fd1302, [%rd135+72];
	add.f64 	%fd1303, %fd1301, %fd1302;
	ld.global.f64 	%fd1304, [%rd135+80];
	add.f64 	%fd1305, %fd1303, %fd1304;
	ld.global.f64 	%fd1306, [%rd135+88];
	add.f64 	%fd1307, %fd1305, %fd1306;
	ld.global.f64 	%fd1308, [%rd135+96];
	add.f64 	%fd1309, %fd1307, %fd1308;
	ld.global.f64 	%fd1310, [%rd135+104];
	add.f64 	%fd1311, %fd1309, %fd1310;
	ld.global.f64 	%fd1312, [%rd135+112];
	add.f64 	%fd1313, %fd1311, %fd1312;
	ld.global.f64 	%fd1314, [%rd135+120];
	add.f64 	%fd1794, %fd1313, %fd1314;
	add.s32 	%r610, %r610, 16;
	add.s32 	%r609, %r609, 16;
	setp.ne.s32 	%p157, %r609, %r236;
	@%p157 bra 	$L__BB11_267;
$L__BB11_268:
	setp.eq.s32 	%p158, %r232, 0;
	@%p158 bra 	$L__BB11_278;
	setp.lt.u32 	%p159, %r233, 7;
	@%p159 bra 	$L__BB11_271;
	mul.wide.s32 	%rd136, %r610, 8;
	add.s64 	%rd137, %rd1, %rd136;
	ld.global.f64 	%fd1316, [%rd137];
	add.f64 	%fd1317, %fd1794, %fd1316;
	ld.global.f64 	%fd1318, [%rd137+8];
	add.f64 	%fd1319, %fd1317, %fd1318;
	ld.global.f64 	%fd1320, [%rd137+16];
	add.f64 	%fd1321, %fd1319, %fd1320;
	ld.global.f64 	%fd1322, [%rd137+24];
	add.f64 	%fd1323, %fd1321, %fd1322;
	ld.global.f64 	%fd1324, [%rd137+32];
	add.f64 	%fd1325, %fd1323, %fd1324;
	ld.global.f64 	%fd1326, [%rd137+40];
	add.f64 	%fd1327, %fd1325, %fd1326;
	ld.global.f64 	%fd1328, [%rd137+48];
	add.f64 	%fd1329, %fd1327, %fd1328;
	ld.global.f64 	%fd1330, [%rd137+56];
	add.f64 	%fd1794, %fd1329, %fd1330;
	add.s32 	%r610, %r610, 8;
$L__BB11_271:
	setp.eq.s32 	%p160, %r234, 0;
	@%p160 bra 	$L__BB11_278;
	setp.lt.u32 	%p161, %r235, 3;
	@%p161 bra 	$L__BB11_274;
	mul.wide.s32 	%rd138, %r610, 8;
	add.s64 	%rd139, %rd1, %rd138;
	ld.global.f64 	%fd1332, [%rd139];
	add.f64 	%fd1333, %fd1794, %fd1332;
	ld.global.f64 	%fd1334, [%rd139+8];
	add.f64 	%fd1335, %fd1333, %fd1334;
	ld.global.f64 	%fd1336, [%rd139+16];
	add.f64 	%fd1337, %fd1335, %fd1336;
	ld.global.f64 	%fd1338, [%rd139+24];
	add.f64 	%fd1794, %fd1337, %fd1338;
	add.s32 	%r610, %r610, 4;
$L__BB11_274:
	setp.eq.s32 	%p162, %r237, 0;
	@%p162 bra 	$L__BB11_278;
	setp.eq.s32 	%p163, %r237, 1;
	mul.wide.s32 	%rd140, %r610, 8;
	add.s64 	%rd19, %rd1, %rd140;
	ld.global.f64 	%fd1339, [%rd19];
	add.f64 	%fd1794, %fd1794, %fd1339;
	@%p163 bra 	$L__BB11_278;
	setp.eq.s32 	%p164, %r237, 2;
	ld.global.f64 	%fd1340, [%rd19+8];
	add.f64 	%fd1794, %fd1794, %fd1340;
	@%p164 bra 	$L__BB11_278;
	ld.global.f64 	%fd1341, [%rd19+16];
	add.f64 	%fd1794, %fd1794, %fd1341;
$L__BB11_278:
	add.f64 	%fd1795, %fd1795, %fd1794;
	add.s32 	%r607, %r607, 640;
	setp.lt.s32 	%p165, %r607, %r227;
	@%p165 bra 	$L__BB11_265;
$L__BB11_279:
	mov.u32 	%r249, %tid.x;
	// begin inline asm
	mov.u32 %r330, %laneid;
	// end inline asm
	mov.b64 	%rd141, %fd1795;
	mov.b64 	{%r332, %r337}, %rd141;
	mov.b32 	%r338, 1;
	mov.b32 	%r379, 31;
	mov.b32 	%r380, -1;
	// begin inline asm
	shfl.sync.down.b32 %r331, %r332, %r338, %r379, %r380;
	// end inline asm
	// begin inline asm
	shfl.sync.down.b32 %r336, %r337, %r338, %r379, %r380;
	// end inline asm
	mov.b64 	%rd142, {%r331, %r336};
	mov.b64 	%fd1342, %rd142;
	setp.gt.s32 	%p166, %r330, 30;
	add.f64 	%fd1343, %fd1795, %fd1342;
	selp.f64 	%fd1344, %fd1795, %fd1343, %p166;
	mov.b64 	%rd143, %fd1344;
	mov.b64 	{%r342, %r347}, %rd143;
	mov.b32 	%r348, 2;
	// begin inline asm
	shfl.sync.down.b32 %r341, %r342, %r348, %r379, %r380;
	// end inline asm
	// begin inline asm
	shfl.sync.down.b32 %r346, %r347, %r348, %r379, %r380;
	// end inline asm
	mov.b64 	%rd144, {%r341, %r346};
	mov.b64 	%fd1345, %rd144;
	setp.gt.s32 	%p167, %r330, 29;
	add.f64 	%fd1346, %fd1344, %fd1345;
	selp.f64 	%fd1347, %fd1344, %fd1346, %p167;
	mov.b64 	%rd145, %fd1347;
	mov.b64 	{%r352, %r357}, %rd145;
	mov.b32 	%r358, 4;
	// begin inline asm
	shfl.sync.down.b32 %r351, %r352, %r358, %r379, %r380;
	// end inline asm
	// begin inline asm
	shfl.sync.down.b32 %r356, %r357, %r358, %r379, %r380;
	// end inline asm
	mov.b64 	%rd146, {%r351, %r356};
	mov.b64 	%fd1348, %rd146;
	setp.gt.s32 	%p168, %r330, 27;
	add.f64 	%fd1349, %fd1347, %fd1348;
	selp.f64 	%fd1350, %fd1347, %fd1349, %p168;
	mov.b64 	%rd147, %fd1350;
	mov.b64 	{%r362, %r367}, %rd147;
	mov.b32 	%r368, 8;
	// begin inline asm
	shfl.sync.down.b32 %r361, %r362, %r368, %r379, %r380;
	// end inline asm
	// begin inline asm
	shfl.sync.down.b32 %r366, %r367, %r368, %r379, %r380;
	// end inline asm
	mov.b64 	%rd148, {%r361, %r366};
	mov.b64 	%fd1351, %rd148;
	setp.gt.s32 	%p169, %r330, 23;
	add.f64 	%fd1352, %fd1350, %fd1351;
	selp.f64 	%fd1353, %fd1350, %fd1352, %p169;
	mov.b64 	%rd149, %fd1353;
	mov.b64 	{%r372, %r377}, %rd149;
	mov.b32 	%r378, 16;
	// begin inline asm
	shfl.sync.down.b32 %r371, %r372, %r378, %r379, %r380;
	// end inline asm
	// begin inline asm
	shfl.sync.down.b32 %r376, %r377, %r378, %r379, %r380;
	// end inline asm
	mov.b64 	%rd150, {%r371, %r376};
	mov.b64 	%fd1354, %rd150;
	setp.gt.s32 	%p170, %r330, 15;
	add.f64 	%fd287, %fd1353, %fd1354;
	selp.f64 	%fd1796, %fd1353, %fd287, %p170;
	setp.ne.s32 	%p171, %r330, 0;
	@%p171 bra 	$L__BB11_281;
	shr.u32 	%r381, %r249, 2;
	and.b32  	%r382, %r381, 248;
	mov.u32 	%r383, _ZZN3cub18CUB_300001_SM_10006detail6reduce18DeviceReduceKernelINS2_10policy_hubIdjN4cuda3std3__44plusIdEEE10Policy1000EN6thrust24THRUST_300001_SM_1000_NS17counting_iteratorIiNSD_11use_defaultESF_SF_EEjS9_d6RValueEEvT0_PT3_T1_NS0_13GridEvenShareISL_EET2_T4_E12temp_storage;
	add.s32 	%r384, %r383, %r382;
	st.shared.f64 	[%r384+24], %fd287;
$L__BB11_281:
	bar.sync 	0;
	setp.ne.s32 	%p172, %r249, 0;
	@%p172 bra 	$L__BB11_283;
	ld.shared.f64 	%fd1355, [_ZZN3cub18CUB_300001_SM_10006detail6reduce18DeviceReduceKernelINS2_10policy_hubIdjN4cuda3std3__44plusIdEEE10Policy1000EN6thrust24THRUST_300001_SM_1000_NS17counting_iteratorIiNSD_11use_defaultESF_SF_EEjS9_d6RValueEEvT0_PT3_T1_NS0_13GridEvenShareISL_EET2_T4_E12temp_storage+32];
	add.f64 	%fd1356, %fd1796, %fd1355;
	ld.shared.f64 	%fd1357, [_ZZN3cub18CUB_300001_SM_10006detail6reduce18DeviceReduceKernelINS2_10policy_hubIdjN4cuda3std3__44plusIdEEE10Policy1000EN6thrust24THRUST_300001_SM_1000_NS17counting_iteratorIiNSD_11use_defaultESF_SF_EEjS9_d6RValueEEvT0_PT3_T1_NS0_13GridEvenShareISL_EET2_T4_E12temp_storage+40];
	add.f64 	%fd1358, %fd1356, %fd1357;
	ld.shared.f64 	%fd1359, [_ZZN3cub18CUB_300001_SM_10006detail6reduce18DeviceReduceKernelINS2_10policy_hubIdjN4cuda3std3__44plusIdEEE10Policy1000EN6thrust24THRUST_300001_SM_1000_NS17counting_iteratorIiNSD_11use_defaultESF_SF_EEjS9_d6RValueEEvT0_PT3_T1_NS0_13GridEvenShareISL_EET2_T4_E12temp_storage+48];
	add.f64 	%fd1360, %fd1358, %fd1359;
	ld.shared.f64 	%fd1361, [_ZZN3cub18CUB_300001_SM_10006detail6reduce18DeviceReduceKernelINS2_10policy_hubIdjN4cuda3std3__44plusIdEEE10Policy1000EN6thrust24THRUST_300001_SM_1000_NS17counting_iteratorIiNSD_11use_defaultESF_SF_EEjS9_d6RValueEEvT0_PT3_T1_NS0_13GridEvenShareISL_EET2_T4_E12temp_storage+56];
	add.f64 	%fd1362, %fd1360, %fd1361;
	ld.shared.f64 	%fd1363, [_ZZN3cub18CUB_300001_SM_10006detail6reduce18DeviceReduceKernelINS2_10policy_hubIdjN4cuda3std3__44plusIdEEE10Policy1000EN6thrust24THRUST_300001_SM_1000_NS17counting_iteratorIiNSD_11use_defaultESF_SF_EEjS9_d6RValueEEvT0_PT3_T1_NS0_13GridEvenShareISL_EET2_T4_E12temp_storage+64];
	add.f64 	%fd1364, %fd1362, %fd1363;
	ld.shared.f64 	%fd1365, [_ZZN3cub18CUB_300001_SM_10006detail6reduce18DeviceReduceKernelINS2_10policy_hubIdjN4cuda3std3__44plusIdEEE10Policy1000EN6thrust24THRUST_300001_SM_1000_NS17counting_iteratorIiNSD_11use_defaultESF_SF_EEjS9_d6RValueEEvT0_PT3_T1_NS0_13GridEvenShareISL_EET2_T4_E12temp_storage+72];
	add.f64 	%fd1366, %fd1364, %fd1365;
	ld.shared.f64 	%fd1367, [_ZZN3cub18CUB_300001_SM_10006detail6reduce18DeviceReduceKernelINS2_10policy_hubIdjN4cuda3std3__44plusIdEEE10Policy1000EN6thrust24THRUST_300001_SM_1000_NS17counting_iteratorIiNSD_11use_defaultESF_SF_EEjS9_d6RValueEEvT0_PT3_T1_NS0_13GridEvenShareISL_EET2_T4_E12temp_storage+80];
	add.f64 	%fd1368, %fd1366, %fd1367;
	ld.shared.f64 	%fd1369, [_ZZN3cub18CUB_300001_SM_10006detail6reduce18DeviceReduceKernelINS2_10policy_hubIdjN4cuda3std3__44plusIdEEE10Policy1000EN6thrust24THRUST_300001_SM_1000_NS17counting_iteratorIiNSD_11use_defaultESF_SF_EEjS9_d6RValueEEvT0_PT3_T1_NS0_13GridEvenShareISL_EET2_T4_E12temp_storage+88];
	add.f64 	%fd1370, %fd1368, %fd1369;
	ld.shared.f64 	%fd1371, [_ZZN3cub18CUB_300001_SM_10006detail6reduce18DeviceReduceKernelINS2_10policy_hubIdjN4cuda3std3__44plusIdEEE10Policy1000EN6thrust24THRUST_300001_SM_1000_NS17counting_iteratorIiNSD_11use_defaultESF_SF_EEjS9_d6RValueEEvT0_PT3_T1_NS0_13GridEvenShareISL_EET2_T4_E12temp_storage+96];
	add.f64 	%fd1372, %fd1370, %fd1371;
	ld.shared.f64 	%fd1373, [_ZZN3cub18CUB_300001_SM_10006detail6reduce18DeviceReduceKernelINS2_10policy_hubIdjN4cuda3std3__44plusIdEEE10Policy1000EN6thrust24THRUST_300001_SM_1000_NS17counting_iteratorIiNSD_11use_defaultESF_SF_EEjS9_d6RValueEEvT0_PT3_T1_NS0_13GridEvenShareISL_EET2_T4_E12temp_storage+104];
	add.f64 	%fd1374, %fd1372, %fd1373;
	ld.shared.f64 	%fd1375, [_ZZN3cub18CUB_300001_SM_10006detail6reduce18DeviceReduceKernelINS2_10policy_hubIdjN4cuda3std3__44plusIdEEE10Policy1000EN6thrust24THRUST_300001_SM_1000_NS17counting_iteratorIiNSD_11use_defaultESF_SF_EEjS9_d6RValueEEvT0_PT3_T1_NS0_13GridEvenShareISL_EET2_T4_E12temp_storage+112];
	add.f64 	%fd1376, %fd1374, %fd1375;
	ld.shared.f64 	%fd1377, [_ZZN3cub18CUB_300001_SM_10006detail6reduce18DeviceReduceKernelINS2_10policy_hubIdjN4cuda3std3__44plusIdEEE10Policy1000EN6thrust24THRUST_300001_SM_1000_NS17counting_iteratorIiNSD_11use_defaultESF_SF_EEjS9_d6RValueEEvT0_PT3_T1_NS0_13GridEvenShareISL_EET2_T4_E12temp_storage+120];
	add.f64 	%fd1378, %fd1376, %fd1377;
	ld.shared.f64 	%fd1379, [_ZZN3cub18CUB_300001_SM_10006detail6reduce18DeviceReduceKernelINS2_10policy_hubIdjN4cuda3std3__44plusIdEEE10Policy1000EN6thrust24THRUST_300001_SM_1000_NS17counting_iteratorIiNSD_11use_defaultESF_SF_EEjS9_d6RValueEEvT0_PT3_T1_NS0_13GridEvenShareISL_EET2_T4_E12temp_storage+128];
	add.f64 	%fd1380, %fd1378, %fd1379;
	ld.shared.f64 	%fd1381, [_ZZN3cub18CUB_300001_SM_10006detail6reduce18DeviceReduceKernelINS2_10policy_hubIdjN4cuda3std3__44plusIdEEE10Policy1000EN6thrust24THRUST_300001_SM_1000_NS17counting_iteratorIiNSD_11use_defaultESF_SF_EEjS9_d6RValueEEvT0_PT3_T1_NS0_13GridEvenShareISL_EET2_T4_E12temp_storage+136];
	add.f64 	%fd1382, %fd1380, %fd1381;
	ld.shared.f64 	%fd1383, [_ZZN3cub18CUB_300001_SM_10006detail6reduce18DeviceReduceKernelINS2_10policy_hubIdjN4cuda3std3__44plusIdEEE10Policy1000EN6thrust24THRUST_300001_SM_1000_NS17counting_iteratorIiNSD_11use_defaultESF_SF_EEjS9_d6RValueEEvT0_PT3_T1_NS0_13GridEvenShareISL_EET2_T4_E12temp_storage+144];
	add.f64 	%fd1384, %fd1382, %fd1383;
	ld.shared.f64 	%fd1385, [_ZZN3cub18CUB_300001_SM_10006detail6reduce18DeviceReduceKernelINS2_10policy_hubIdjN4cuda3std3__44plusIdEEE10Policy1000EN6thrust24THRUST_300001_SM_1000_NS17counting_iteratorIiNSD_11use_defaultESF_SF_EEjS9_d6RValueEEvT0_PT3_T1_NS0_13GridEvenShareISL_EET2_T4_E12temp_storage+152];
	add.f64 	%fd1386, %fd1384, %fd1385;
	ld.shared.f64 	%fd1387, [_ZZN3cub18CUB_300001_SM_10006detail6reduce18DeviceReduceKernelINS2_10policy_hubIdjN4cuda3std3__44plusIdEEE10Policy1000EN6thrust24THRUST_300001_SM_1000_NS17counting_iteratorIiNSD_11use_defaultESF_SF_EEjS9_d6RValueEEvT0_PT3_T1_NS0_13GridEvenShareISL_EET2_T4_E12temp_storage+160];
	add.f64 	%fd1388, %fd1386, %fd1387;
	ld.shared.f64 	%fd1389, [_ZZN3cub18CUB_300001_SM_10006detail6reduce18DeviceReduceKernelINS2_10policy_hubIdjN4cuda3std3__44plusIdEEE10Policy1000EN6thrust24THRUST_300001_SM_1000_NS17counting_iteratorIiNSD_11use_defaultESF_SF_EEjS9_d6RValueEEvT0_PT3_T1_NS0_13GridEvenShareISL_EET2_T4_E12temp_storage+168];
	add.f64 	%fd1390, %fd1388, %fd1389;
	ld.shared.f64 	%fd1391, [_ZZN3cub18CUB_300001_SM_10006detail6reduce18DeviceReduceKernelINS2_10policy_hubIdjN4cuda3std3__44plusIdEEE10Policy1000EN6thrust24THRUST_300001_SM_1000_NS17counting_iteratorIiNSD_11use_defaultESF_SF_EEjS9_d6RValueEEvT0_PT3_T1_NS0_13GridEvenShareISL_EET2_T4_E12temp_storage+176];
	add.f64 	%fd1796, %fd1390, %fd1391;
$L__BB11_283:
	mov.u32 	%r508, %tid.x;
	setp.ne.s32 	%p230, %r508, 0;
	@%p230 bra 	$L__BB11_285;
	ld.param.u64 	%rd189, [_ZN3cub18CUB_300001_SM_10006detail6reduce18DeviceReduceKernelINS2_10policy_hubIdjN4cuda3std3__44plusIdEEE10Policy1000EN6thrust24THRUST_300001_SM_1000_NS17counting_iteratorIiNSD_11use_defaultESF_SF_EEjS9_d6RValueEEvT0_PT3_T1_NS0_13GridEvenShareISL_EET2_T4__param_1];
	mov.u32 	%r509, %ctaid.x;
	cvta.to.global.u64 	%rd186, %rd189;
	mul.wide.u32 	%rd187, %r509, 8;
	add.s64 	%rd188, %rd186, %rd187;
	st.global.f64 	[%rd188], %fd1796;
$L__BB11_285:
	ret;

}
	// .globl	_ZN3cub18CUB_300001_SM_10006detail6reduce28DeviceReduceSingleTileKernelINS2_10policy_hubIdyN4cuda3std3__44plusIdEEE10Policy1000EN6thrust24THRUST_300001_SM_1000_NS17counting_iteratorIiNSD_11use_defaultESF_SF_EEPdyS9_dd6RValueEEvT0_T1_T2_T3_T4_T6_
.visible .entry _ZN3cub18CUB_300001_SM_10006detail6reduce28DeviceReduceSingleTileKernelINS2_10policy_hubIdyN4cuda3std3__44plusIdEEE10Policy1000EN6thrust24THRUST_300001_SM_1000_NS17counting_iteratorIiNSD_11use_defaultESF_SF_EEPdyS9_dd6RValueEEvT0_T1_T2_T3_T4_T6_(
	.param .align 4 .b8 _ZN3cub18CUB_300001_SM_10006detail6reduce28DeviceReduceSingleTileKernelINS2_10policy_hubIdyN4cuda3std3__44plusIdEEE10Policy1000EN6thrust24THRUST_300001_SM_1000_NS17counting_iteratorIiNSD_11use_defaultESF_SF_EEPdyS9_dd6RValueEEvT0_T1_T2_T3_T4_T6__param_0[4],
	.param .u64 .ptr .align 1 _ZN3cub18CUB_300001_SM_10006detail6reduce28DeviceReduceSingleTileKernelINS2_10policy_hubIdyN4cuda3std3__44plusIdEEE10Policy1000EN6thrust24THRUST_300001_SM_1000_NS17counting_iteratorIiNSD_11use_defaultESF_SF_EEPdyS9_dd6RValueEEvT0_T1_T2_T3_T4_T6__param_1,
	.param .u64 _ZN3cub18CUB_300001_SM_10006detail6reduce28DeviceReduceSingleTileKernelINS2_10policy_hubIdyN4cuda3std3__44plusIdEEE10Policy1000EN6thrust24THRUST_300001_SM_1000_NS17counting_iteratorIiNSD_11use_defaultESF_SF_EEPdyS9_dd6RValueEEvT0_T1_T2_T3_T4_T6__param_2,
	.param .align 1 .b8 _ZN3cub18CUB_300001_SM_10006detail6reduce28DeviceReduceSingleTileKernelINS2_10policy_hubIdyN4cuda3std3__44plusIdEEE10Policy1000EN6thrust24THRUST_300001_SM_1000_NS17counting_iteratorIiNSD_11use_defaultESF_SF_EEPdyS9_dd6RValueEEvT0_T1_T2_T3_T4_T6__param_3[1],
	.param .f64 _ZN3cub18CUB_300001_SM_10006detail6reduce28DeviceReduceSingleTileKernelINS2_10policy_hubIdyN4cuda3std3__44plusIdEEE10Policy1000EN6thrust24THRUST_300001_SM_1000_NS17counting_iteratorIiNSD_11use_defaultESF_SF_EEPdyS9_dd6RValueEEvT0_T1_T2_T3_T4_T6__param_4,
	.param .align 8 .b8 _ZN3cub18CUB_300001_SM_10006detail6reduce28DeviceReduceSingleTileKernelINS2_10policy_hubIdyN4cuda3std3__44plusIdEEE10Policy1000EN6thrust24THRUST_300001_SM_1000_NS17counting_iteratorIiNSD_11use_defaultESF_SF_EEPdyS9_dd6RValueEEvT0_T1_T2_T3_T4_T6__param_5[16]
)
.maxntid 512
.minnctapersm 1
{
	.reg .pred 	%p<211>;
	.reg .b32 	%r<506>;
	.reg .b64 	%rd<186>;
	.reg .b64 	%fd<1601>;
	// demoted variable
	.shared .align 8 .b8 _ZZN3cub18CUB_300001_SM_10006detail6reduce28DeviceReduceSingleTileKernelINS2_10policy_hubIdyN4cuda3std3__44plusIdEEE10Policy1000EN6thrust24THRUST_300001_SM_1000_NS17counting_iteratorIiNSD_11use_defaultESF_SF_EEPdyS9_dd6RValueEEvT0_T1_T2_T3_T4_T6_E12temp_storage[152];
	ld.param.u64 	%rd26, [_ZN3cub18CUB_300001_SM_10006detail6reduce28DeviceReduceSingleTileKernelINS2_10policy_hubIdyN4cuda3std3__44plusIdEEE10Policy1000EN6thrust24THRUST_300001_SM_1000_NS17counting_iteratorIiNSD_11use_defaultESF_SF_EEPdyS9_dd6RValueEEvT0_T1_T2_T3_T4_T6__param_5];
	ld.param.u64 	%rd27, [_ZN3cub18CUB_300001_SM_10006detail6reduce28DeviceReduceSingleTileKernelINS2_10policy_hubIdyN4cuda3std3__44plusIdEEE10Policy1000EN6thrust24THRUST_300001_SM_1000_NS17counting_iteratorIiNSD_11use_defaultESF_SF_EEPdyS9_dd6RValueEEvT0_T1_T2_T3_T4_T6__param_1];
	ld.param.u64 	%rd25, [_ZN3cub18CUB_300001_SM_10006detail6reduce28DeviceReduceSingleTileKernelINS2_10policy_hubIdyN4cuda3std3__44plusIdEEE10Policy1000EN6thrust24THRUST_300001_SM_1000_NS17counting_iteratorIiNSD_11use_defaultESF_SF_EEPdyS9_dd6RValueEEvT0_T1_T2_T3_T4_T6__param_2];
	ld.param.f64 	%fd262, [_ZN3cub18CUB_300001_SM_10006detail6reduce28DeviceReduceSingleTileKernelINS2_10policy_hubIdyN4cuda3std3__44plusIdEEE10Policy1000EN6thrust24THRUST_300001_SM_1000_NS17counting_iteratorIiNSD_11use_defaultESF_SF_EEPdyS9_dd6RValueEEvT0_T1_T2_T3_T4_T6__param_4];
	ld.param.v2.u32 	{%r215, %r216}, [_ZN3cub18CUB_300001_SM_10006detail6reduce28DeviceReduceSingleTileKernelINS2_10policy_hubIdyN4cuda3std3__44plusIdEEE10Policy1000EN6thrust24THRUST_300001_SM_1000_NS17counting_iteratorIiNSD_11use_defaultESF_SF_EEPdyS9_dd6RValueEEvT0_T1_T2_T3_T4_T6__param_5+8];
	cvta.to.global.u64 	%rd1, %rd27;
	setp.ne.s64 	%p1, %rd25, 0;
	@%p1 bra 	$L__BB12_3;
	mov.u32 	%r415, %tid.x;
	setp.ne.s32 	%p210, %r415, 0;
	@%p210 bra 	$L__BB12_263;
	st.global.f64 	[%rd1], %fd262;
	bra.uni 	$L__BB12_263;
$L__BB12_3:
	cvta.to.global.u64 	%rd2, %rd26;
	setp.gt.u64 	%p2, %rd25, 3583;
	@%p2 bra 	$L__BB12_46;
	cvt.u32.u64 	%r3, %rd25;
	mov.u32 	%r4, %tid.x;
	setp.ge.u32 	%p156, %r4, %r3;
	mov.f64 	%fd1463, 0d0000000000000000;
	mov.u32 	%r423, %r4;
	@%p156 bra 	$L__BB12_19;
	setp.lt.s32 	%p157, %r216, %r215;
	mov.f64 	%fd1463, 0d0000000000000000;
	@%p157 bra 	$L__BB12_18;
	sub.s32 	%r291, %r216, %r215;
	add.s32 	%r5, %r291, 1;
	and.b32  	%r6, %r5, 15;
	setp.lt.u32 	%p158, %r291, 15;
	mov.f64 	%fd1463, 0d0000000000000000;
	mov.u32 	%r418, %r215;
	@%p158 bra 	$L__BB12_9;
	and.b32  	%r7, %r5, -16;
	mov.b32 	%r417, 0;
	mov.f64 	%fd1463, 0d0000000000000000;
	mov.u32 	%r418, %r215;
$L__BB12_8:
	.pragma "nounroll";
	mul.wide.s32 	%rd148, %r418, 8;
	add.s64 	%rd149, %rd2, %rd148;
	ld.global.f64 	%fd1237, [%rd149];
	add.f64 	%fd1238, %fd1463, %fd1237;
	ld.global.f64 	%fd1239, [%rd149+8];
	add.f64 	%fd1240, %fd1238, %fd1239;
	ld.global.f64 	%fd1241, [%rd149+16];
	add.f64 	%fd1242, %fd1240, %fd1241;
	ld.global.f64 	%fd1243, [%rd149+24];
	add.f64 	%fd1244, %fd1242, %fd1243;
	ld.global.f64 	%fd1245, [%rd149+32];
	add.f64 	%fd1246, %fd1244, %fd1245;
	ld.global.f64 	%fd1247, [%rd149+40];
	add.f64 	%fd1248, %fd1246, %fd1247;
	ld.global.f64 	%fd1249, [%rd149+48];
	add.f64 	%fd1250, %fd1248, %fd1249;
	ld.global.f64 	%fd1251, [%rd149+56];
	add.f64 	%fd1252, %fd1250, %fd1251;
	ld.global.f64 	%fd1253, [%rd149+64];
	add.f64 	%fd1254, %fd1252, %fd1253;
	ld.global.f64 	%fd1255, [%rd149+72];
	add.f64 	%fd1256, %fd1254, %fd1255;
	ld.global.f64 	%fd1257, [%rd149+80];
	add.f64 	%fd1258, %fd1256, %fd1257;
	ld.global.f64 	%fd1259, [%rd149+88];
	add.f64 	%fd1260, %fd1258, %fd1259;
	ld.global.f64 	%fd1261, [%rd149+96];
	add.f64 	%fd1262, %fd1260, %fd1261;
	ld.global.f64 	%fd1263, [%rd149+104];
	add.f64 	%fd1264, %fd1262, %fd1263;
	ld.global.f64 	%fd1265, [%rd149+112];
	add.f64 	%fd1266, %fd1264, %fd1265;
	ld.global.f64 	%fd1267, [%rd149+120];
	add.f64 	%fd1463, %fd1266, %fd1267;
	add.s32 	%r418, %r418, 16;
	add.s32 	%r417, %r417, 16;
	setp.ne.s32 	%p159, %r417, %r7;
	@%p159 bra 	$L__BB12_8;
$L__BB12_9:
	setp.eq.s32 	%p160, %r6, 0;
	@%p160 bra 	$L__BB12_18;
	and.b32  	%r13, %r5, 7;
	setp.lt.u32 	%p161, %r6, 8;
	@%p161 bra 	$L__BB12_12;
	mul.wide.s32 	%rd150, %r418, 8;
	add.s64 	%rd151, %rd2, %rd150;
	ld.global.f64 	%fd1269, [%rd151];
	add.f64 	%fd1270, %fd1463, %fd1269;
	ld.global.f64 	%fd1271, [%rd151+8];
	add.f64 	%fd1272, %fd1270, %fd1271;
	ld.global.f64 	%fd1273, [%rd151+16];
	add.f64 	%fd1274, %fd1272, %fd1273;
	ld.global.f64 	%fd1275, [%rd151+24];
	add.f64 	%fd1276, %fd1274, %fd1275;
	ld.global.f64 	%fd1277, [%rd151+32];
	add.f64 	%fd1278, %fd1276, %fd1277;
	ld.global.f64 	%fd1279, [%rd151+40];
	add.f64 	%fd1280, %fd1278, %fd1279;
	ld.global.f64 	%fd1281, [%rd151+48];
	add.f64 	%fd1282, %fd1280, %fd1281;
	ld.global.f64 	%fd1283, [%rd151+56];
	add.f64 	%fd1463, %fd1282, %fd1283;
	add.s32 	%r418, %r418, 8;
$L__BB12_12:
	setp.eq.s32 	%p162, %r13, 0;
	@%p162 bra 	$L__BB12_18;
	and.b32  	%r16, %r5, 3;
	setp.lt.u32 	%p163, %r13, 4;
	@%p163 bra 	$L__BB12_15;
	mul.wide.s32 	%rd152, %r418, 8;
	add.s64 	%rd153, %rd2, %rd152;
	ld.global.f64 	%fd1285, [%rd153];
	add.f64 	%fd1286, %fd1463, %fd1285;
	ld.global.f64 	%fd1287, [%rd153+8];
	add.f64 	%fd1288, %fd1286, %fd1287;
	ld.global.f64 	%fd1289, [%rd153+16];
	add.f64 	%fd1290, %fd1288, %fd1289;
	ld.global.f64 	%fd1291, [%rd153+24];
	add.f64 	%fd1463, %fd1290, %fd1291;
	add.s32 	%r418, %r418, 4;
$L__BB12_15:
	setp.eq.s32 	%p164, %r16, 0;
	@%p164 bra 	$L__BB12_18;
	mov.b32 	%r422, 0;
$L__BB12_17:
	.pragma "nounroll";
	mul.wide.s32 	%rd154, %r418, 8;
	add.s64 	%rd155, %rd2, %rd154;
	ld.global.f64 	%fd1292, [%rd155];
	add.f64 	%fd1463, %fd1463, %fd1292;
	add.s32 	%r418, %r418, 1;
	add.s32 	%r422, %r422, 1;
	setp.ne.s32 	%p165, %r422, %r16;
	@%p165 bra 	$L__BB12_17;
$L__BB12_18:
	add.s32 	%r423, %r4, 512;
$L__BB12_19:
	setp.ge.u32 	%p166, %r423, %r3;
	@%p166 bra 	$L__BB12_37;
	setp.ge.s32 	%p167, %r216, %r215;
	@%p167 bra 	$L__BB12_22;
	add.f64 	%fd1463, %fd1463, 0d0000000000000000;
	bra.uni 	$L__BB12_37;
$L__BB12_22:
	sub.s32 	%r25, %r216, %r215;
	add.s32 	%r294, %r25, 1;
	and.b32  	%r26, %r294, 15;
	add.s32 	%r27, %r26, -1;
	and.b32  	%r28, %r294, 7;
	add.s32 	%r29, %r28, -1;
	and.b32  	%r30, %r294, 3;
	and.b32  	%r295, %r294, -16;
	neg.s32 	%r31, %r295;
$L__BB12_23:
	setp.lt.u32 	%p168, %r25, 15;
	mov.f64 	%fd1473, 0d0000000000000000;
	mov.u32 	%r427, %r215;
	@%p168 bra 	$L__BB12_26;
	mov.f64 	%fd1473, 0d0000000000000000;
	mov.u32 	%r425, %r31;
	mov.u32 	%r427, %r215;
$L__BB12_25:
	.pragma "nounroll";
	mul.wide.s32 	%rd156, %r427, 8;
	add.s64 	%rd157, %rd2, %rd156;
	ld.global.f64 	%fd1296, [%rd157];
	add.f64 	%fd1297, %fd1473, %fd1296;
	ld.global.f64 	%fd1298, [%rd157+8];
	add.f64 	%fd1299, %fd1297, %fd1298;
	ld.global.f64 	%fd1300, [%rd157+16];
	add.f64 	%fd1301, %fd1299, %fd1300;
	ld.global.f64 	%fd1302, [%rd157+24];
	add.f64 	%fd1303, %fd1301, %fd1302;
	ld.global.f64 	%fd1304, [%rd157+32];
	add.f64 	%fd1305, %fd1303, %fd1304;
	ld.global.f64 	%fd1306, [%rd157+40];
	add.f64 	%fd1307, %fd1305, %fd1306;
	ld.global.f64 	%fd1308, [%rd157+48];
	add.f64 	%fd1309, %fd1307, %fd1308;
	ld.global.f64 	%fd1310, [%rd157+56];
	add.f64 	%fd1311, %fd1309, %fd1310;
	ld.global.f64 	%fd1312, [%rd157+64];
	add.f64 	%fd1313, %fd1311, %fd1312;
	ld.global.f64 	%fd1314, [%rd157+72];
	add.f64 	%fd1315, %fd1313, %fd1314;
	ld.global.f64 	%fd1316, [%rd157+80];
	add.f64 	%fd1317, %fd1315, %fd1316;
	ld.global.f64 	%fd1318, [%rd157+88];
	add.f64 	%fd1319, %fd1317, %fd1318;
	ld.global.f64 	%fd1320, [%rd157+96];
	add.f64 	%fd1321, %fd1319, %fd1320;
	ld.global.f64 	%fd1322, [%rd157+104];
	add.f64 	%fd1323, %fd1321, %fd1322;
	ld.global.f64 	%fd1324, [%rd157+112];
	add.f64 	%fd1325, %fd1323, %fd1324;
	ld.global.f64 	%fd1326, [%rd157+120];
	add.f64 	%fd1473, %fd1325, %fd1326;
	add.s32 	%r427, %r427, 16;
	add.s32 	%r425, %r425, 16;
	setp.ne.s32 	%p169, %r425, 0;
	@%p169 bra 	$L__BB12_25;
$L__BB12_26:
	setp.eq.s32 	%p170, %r26, 0;
	@%p170 bra 	$L__BB12_36;
	setp.lt.u32 	%p171, %r27, 7;
	@%p171 bra 	$L__BB12_29;
	mul.wide.s32 	%rd158, %r427, 8;
	add.s64 	%rd159, %rd2, %rd158;
	ld.global.f64 	%fd1328, [%rd159];
	add.f64 	%fd1329, %fd1473, %fd1328;
	ld.global.f64 	%fd1330, [%rd159+8];
	add.f64 	%fd1331, %fd1329, %fd1330;
	ld.global.f64 	%fd1332, [%rd159+16];
	add.f64 	%fd1333, %fd1331, %fd1332;
	ld.global.f64 	%fd1334, [%rd159+24];
	add.f64 	%fd1335, %fd1333, %fd1334;
	ld.global.f64 	%fd1336, [%rd159+32];
	add.f64 	%fd1337, %fd1335, %fd1336;
	ld.global.f64 	%fd1338, [%rd159+40];
	add.f64 	%fd1339, %fd1337, %fd1338;
	ld.global.f64 	%fd1340, [%rd159+48];
	add.f64 	%fd1341, %fd1339, %fd1340;
	ld.global.f64 	%fd1342, [%rd159+56];
	add.f64 	%fd1473, %fd1341, %fd1342;
	add.s32 	%r427, %r427, 8;
$L__BB12_29:
	setp.eq.s32 	%p172, %r28, 0;
	@%p172 bra 	$L__BB12_36;
	setp.lt.u32 	%p173, %r29, 3;
	@%p173 bra 	$L__BB12_32;
	mul.wide.s32 	%rd160, %r427, 8;
	add.s64 	%rd161, %rd2, %rd160;
	ld.global.f64 	%fd1344, [%rd161];
	add.f64 	%fd1345, %fd1473, %fd1344;
	ld.global.f64 	%fd1346, [%rd161+8];
	add.f64 	%fd1347, %fd1345, %fd1346;
	ld.global.f64 	%fd1348, [%rd161+16];
	add.f64 	%fd1349, %fd1347, %fd1348;
	ld.global.f64 	%fd1350, [%rd161+24];
	add.f64 	%fd1473, %fd1349, %fd1350;
	add.s32 	%r427, %r427, 4;
$L__BB12_32:
	setp.eq.s32 	%p174, %r30, 0;
	@%p174 bra 	$L__BB12_36;
	setp.eq.s32 	%p175, %r30, 1;
	mul.wide.s32 	%rd162, %r427, 8;
	add.s64 	%rd3, %rd2, %rd162;
	ld.global.f64 	%fd1351, [%rd3];
	add.f64 	%fd1473, %fd1473, %fd1351;
	@%p175 bra 	$L__BB12_36;
	setp.eq.s32 	%p176, %r30, 2;
	ld.global.f64 	%fd1352, [%rd3+8];
	add.f64 	%fd1473, %fd1473, %fd1352;
	@%p176 bra 	$L__BB12_36;
	ld.global.f64 	%fd1353, [%rd3+16];
	add.f64 	%fd1473, %fd1473, %fd1353;
$L__BB12_36:
	add.f64 	%fd1463, %fd1463, %fd1473;
	add.s32 	%r423, %r423, 512;
	setp.lt.s32 	%p177, %r423, %r3;
	@%p177 bra 	$L__BB12_23;
$L__BB12_37:
	setp.lt.s64 	%p178, %rd25, 512;
	@%p178 bra 	$L__BB12_42;
	// begin inline asm
	mov.u32 %r359, %laneid;
	// end inline asm
	mov.b64 	%rd173, %fd1463;
	mov.b64 	{%r361, %r366}, %rd173;
	mov.b32 	%r367, 1;
	mov.b32 	%r408, 31;
	mov.b32 	%r409, -1;
	// begin inline asm
	shfl.sync.down.b32 %r360, %r361, %r367, %r408, %r409;
	// end inline asm
	// begin inline asm
	shfl.sync.down.b32 %r365, %r366, %r367, %r408, %r409;
	// end inline asm
	mov.b64 	%rd174, {%r360, %r365};
	mov.b64 	%fd1412, %rd174;
	setp.gt.s32 	%p202, %r359, 30;
	add.f64 	%fd1413, %fd1463, %fd1412;
	selp.f64 	%fd1414, %fd1463, %fd1413, %p202;
	mov.b64 	%rd175, %fd1414;
	mov.b64 	{%r371, %r376}, %rd175;
	mov.b32 	%r377, 2;
	// begin inline asm
	shfl.sync.down.b32 %r370, %r371, %r377, %r408, %r409;
	// end inline asm
	// begin inline asm
	shfl.sync.down.b32 %r375, %r376, %r377, %r408, %r409;
	// end inline asm
	mov.b64 	%rd176, {%r370, %r375};
	mov.b64 	%fd1415, %rd176;
	setp.gt.s32 	%p203, %r359, 29;
	add.f64 	%fd1416, %fd1414, %fd1415;
	selp.f64 	%fd1417, %fd1414, %fd1416, %p203;
	mov.b64 	%rd177, %fd1417;
	mov.b64 	{%r381, %r386}, %rd177;
	mov.b32 	%r387, 4;
	// begin inline asm
	shfl.sync.down.b32 %r380, %r381, %r387, %r408, %r409;
	// end inline asm
	// begin inline asm
	shfl.sync.down.b32 %r385, %r386, %r387, %r408, %r409;
	// end inline asm
	mov.b64 	%rd178, {%r380, %r385};
	mov.b64 	%fd1418, %rd178;
	setp.gt.s32 	%p204, %r359, 27;
	add.f64 	%fd1419, %fd1417, %fd1418;
	selp.f64 	%fd1420, %fd1417, %fd1419, %p204;
	mov.b64 	%rd179, %fd1420;
	mov.b64 	{%r391, %r396}, %rd179;
	mov.b32 	%r397, 8;
	// begin inline asm
	shfl.sync.down.b32 %r390, %r391, %r397, %r408, %r409;
	// end inline asm
	// begin inline asm
	shfl.sync.down.b32 %r395, %r396, %r397, %r408, %r409;
	// end inline asm
	mov.b64 	%rd180, {%r390, %r395};
	mov.b64 	%fd1421, %rd180;
	setp.gt.s32 	%p205, %r359, 23;
	add.f64 	%fd1422, %fd1420, %fd1421;
	selp.f64 	%fd1423, %fd1420, %fd1422, %p205;
	mov.b64 	%rd181, %fd1423;
	mov.b64 	{%r401, %r406}, %rd181;
	mov.b32 	%r407, 16;
	// begin inline asm
	shfl.sync.down.b32 %r400, %r401, %r407, %r408, %r409;
	// end inline asm
	// begin inline asm
	shfl.sync.down.b32 %r405, %r406, %r407, %r408, %r409;
	// end inline asm
	mov.b64 	%rd182, {%r400, %r405};
	mov.b64 	%fd1424, %rd182;
	setp.gt.s32 	%p206, %r359, 15;
	add.f64 	%fd33, %fd1423, %fd1424;
	selp.f64 	%fd1600, %fd1423, %fd33, %p206;
	setp.ne.s32 	%p207, %r359, 0;
	@%p207 bra 	$L__BB12_40;
	shr.u32 	%r410, %r4, 2;
	and.b32  	%r411, %r410, 248;
	mov.u32 	%r412, _ZZN3cub18CUB_300001_SM_10006detail6reduce28DeviceReduceSingleTileKernelINS2_10policy_hubIdyN4cuda3std3__44plusIdEEE10Policy1000EN6thrust24THRUST_300001_SM_1000_NS17counting_iteratorIiNSD_11use_defaultESF_SF_EEPdyS9_dd6RValueEEvT0_T1_T2_T3_T4_T6_E12temp_storage;
	add.s32 	%r413, %r412, %r411;
	st.shared.f64 	[%r413+16], %fd33;
$L__BB12_40:
	bar.sync 	0;
	setp.ne.s32 	%p208, %r4, 0;
	@%p208 bra 	$L__BB12_261;
	ld.shared.f64 	%fd1425, [_ZZN3cub18CUB_300001_SM_10006detail6reduce28DeviceReduceSingleTileKernelINS2_10policy_hubIdyN4cuda3std3__44plusIdEEE10Policy1000EN6thrust24THRUST_300001_SM_1000_NS17counting_iteratorIiNSD_11use_defaultESF_SF_EEPdyS9_dd6RValueEEvT0_T1_T2_T3_T4_T6_E12temp_storage+24];
	add.f64 	%fd1426, %fd1600, %fd1425;
	ld.shared.f64 	%fd1427, [_ZZN3cub18CUB_300001_SM_10006detail6reduce28DeviceReduceSingleTileKernelINS2_10policy_hubIdyN4cuda3std3__44plusIdEEE10Policy1000EN6thrust24THRUST_300001_SM_1000_NS17counting_iteratorIiNSD_11use_defaultESF_SF_EEPdyS9_dd6RValueEEvT0_T1_T2_T3_T4_T6_E12temp_storage+32];
	add.f64 	%fd1428, %fd1426, %fd1427;
	ld.shared.f64 	%fd1429, [_ZZN3cub18CUB_300001_SM_10006detail6reduce28DeviceReduceSingleTileKernelINS2_10policy_hubIdyN4cuda3std3__44plusIdEEE10Policy1000EN6thrust24THRUST_300001_SM_1000_NS17counting_iteratorIiNSD_11use_defaultESF_SF_EEPdyS9_dd6RValueEEvT0_T1_T2_T3_T4_T6_E12temp_storage+40];
	add.f64 	%fd1430, %fd1428, %fd1429;
	ld.shared.f64 	%fd1431, [_ZZN3cub18CUB_300001_SM_10006detail6reduce28DeviceReduceSingleTileKernelINS2_10policy_hubIdyN4cuda3std3__44plusIdEEE10Policy1000EN6thrust24THRUST_300001_SM_1000_NS17counting_iteratorIiNSD_11use_defaultESF_SF_EEPdyS9_dd6RValueEEvT0_T1_T2_T3_T4_T6_E12temp_storage+48];
	add.f64 	%fd1432, %fd1430, %fd1431;
	ld.shared.f64 	%fd1433, [_ZZN3cub18CUB_300001_SM_10006detail6reduce28DeviceReduceSingleTileKernelINS2_10policy_hubIdyN4cuda3std3__44plusIdEEE10Policy1000EN6thrust24THRUST_300001_SM_1000_NS17counting_iteratorIiNSD_11use_defaultESF_SF_EEPdyS9_dd6RValueEEvT0_T1_T2_T3_T4_T6_E12temp_storage+56];
	add.f64 	%fd1434, %fd1432, %fd1433;
	ld.shared.f64 	%fd1435, [_ZZN3cub18CUB_300001_SM_10006detail6reduce28DeviceReduceSingleTileKernelINS2_10policy_hubIdyN4cuda3std3__44plusIdEEE10Policy1000EN6thrust24THRUST_300001_SM_1000_NS17counting_iteratorIiNSD_11use_defaultESF_SF_EEPdyS9_dd6RValueEEvT0_T1_T2_T3_T4_T6_E12temp_storage+64];
	add.f64 	%fd1436, %fd1434, %fd1435;
	ld.shared.f64 	%fd1437, [_ZZN3cub18CUB_300001_SM_10006detail6reduce28DeviceReduceSingleTileKernelINS2_10policy_hubIdyN4cuda3std3__44plusIdEEE10Policy1000EN6thrust24THRUST_300001_SM_1000_NS17counting_iteratorIiNSD_11use_defaultESF_SF_EEPdyS9_dd6RValueEEvT0_T1_T2_T3_T4_T6_E12temp_storage+72];
	add.f64 	%fd1438, %fd1436, %fd1437;
	ld.shared.f64 	%fd1439, [_ZZN3cub18CUB_300001_SM_10006detail6reduce28DeviceReduceSingleTileKernelINS2_10policy_hubIdyN4cuda3std3__44plusIdEEE10Policy1000EN6thrust24THRUST_300001_SM_1000_NS17counting_iteratorIiNSD_11use_defaultESF_SF_EEPdyS9_dd6RValueEEvT0_T1_T2_T3_T4_T6_E12temp_storage+80];
	add.f64 	%fd1440, %fd1438, %fd1439;
	ld.shared.f64 	%fd1441, [_ZZN3cub18CUB_300001_SM_10006detail6reduce28DeviceReduceSingleTileKernelINS2_10policy_hubIdyN4cuda3std3__44plusIdEEE10Policy1000EN6thrust24THRUST_300001_SM_1000_NS17counting_iteratorIiNSD_11use_defaultESF_SF_EEPdyS9_dd6RValueEEvT0_T1_T2_T3_T4_T6_E12temp_storage+88];
	add.f64 	%fd1442, %fd1440, %fd1441;
	ld.shared.f64 	%fd1443, [_ZZN3cub18CUB_300001_SM_10006detail6reduce28DeviceReduceSingleTileKernelINS2_10policy_hubIdyN4cuda3std3__44plusIdEEE10Policy1000EN6thrust24THRUST_300001_SM_1000_NS17counting_iteratorIiNSD_11use_defaultESF_SF_EEPdyS9_dd6RValueEEvT0_T1_T2_T3_T4_T6_E12temp_storage+96];
	add.f64 	%fd1444, %fd1442, %fd1443;
	ld.shared.f64 	%fd1445, [_ZZN3cub18CUB_300001_SM_10006detail6reduce28DeviceReduceSingleTileKernelINS2_10policy_hubIdyN4cuda3std3__44plusIdEEE10Policy1000EN6thrust24THRUST_300001_SM_1000_NS17counting_iteratorIiNSD_11use_defaultESF_SF_EEPdyS9_dd6RValueEEvT0_T1_T2_T3_T4_T6_E12temp_storage+104];
	add.f64 	%fd1446, %fd1444, %fd1445;
	ld.shared.f64 	%fd1447, [_ZZN3cub18CUB_300001_SM_10006detail6reduce28DeviceReduceSingleTileKernelINS2_10policy_hubIdyN4cuda3std3__44plusIdEEE10Policy1000EN6thrust24THRUST_300001_SM_1000_NS17counting_iteratorIiNSD_11use_defaultESF_SF_EEPdyS9_dd6RValueEEvT0_T1_T2_T3_T4_T6_E12temp_storage+112];
	add.f64 	%fd1448, %fd1446, %fd1447;
	ld.shared.f64 	%fd1449, [_ZZN3cub18CUB_300001_SM_10006detail6reduce28DeviceReduceSingleTileKernelINS2_10policy_hubIdyN4cuda3std3__44plusIdEEE10Policy1000EN6thrust24THRUST_300001_SM_1000_NS17counting_iteratorIiNSD_11use_defaultESF_SF_EEPdyS9_dd6RValueEEvT0_T1_T2_T3_T4_T6_E12temp_storage+120];
	add.f64 	%fd1450, %fd1448, %fd1449;
	ld.shared.f64 	%fd1451, [_ZZN3cub18CUB_300001_SM_10006detail6reduce28DeviceReduceSingleTileKernelINS2_10policy_hubIdyN4cuda3std3__44plusIdEEE10Policy1000EN6thrust24THRUST_300001_SM_1000_NS17counting_iteratorIiNSD_11use_defaultESF_SF_EEPdyS9_dd6RValueEEvT0_T1_T2_T3_T4_T6_E12temp_storage+128];
	add.f64 	%fd1452, %fd1450, %fd1451;
	ld.shared.f64 	%fd1453, [_ZZN3cub18CUB_300001_SM_10006detail6reduce28DeviceReduceSingleTileKernelINS2_10policy_hubIdyN4cuda3std3__44plusIdEEE10Policy1000EN6thrust24THRUST_300001_SM_1000_NS17counting_iteratorIiNSD_11use_defaultESF_SF_EEPdyS9_dd6RValueEEvT0_T1_T2_T3_T4_T6_E12temp_storage+136];
	add.f64 	%fd1600, %fd1452, %fd1453;
	bra.uni 	$L__BB12_261;
$L__BB12_42:
	// begin inline asm
	mov.u32 %r296, %laneid;
	// end inline asm
	and.b32  	%r347, %r4, 992;
	add.s32 	%r348, %r347, 32;
	setp.gt.s32 	%p179, %r348, %r3;
	not.b32 	%r349, %r347;
	add.s32 	%r350, %r3, %r349;
	selp.b32 	%r345, %r350, 31, %p179;
	mov.b64 	%rd163, %fd1463;
	mov.b64 	{%r298, %r303}, %rd163;
	mov.b32 	%r304, 1;
	mov.b32 	%r346, -1;
	// begin inline asm
	shfl.sync.down.b32 %r297, %r298, %r304, %r345, %r346;
	// end inline asm
	// begin inline asm
	shfl.sync.down.b32 %r302, %r303, %r304, %r345, %r346;
	// end inline asm
	mov.b64 	%rd164, {%r297, %r302};
	mov.b64 	%fd1354, %rd164;
	setp.lt.s32 	%p180, %r296, %r345;
	add.f64 	%fd1355, %fd1463, %fd1354;
	selp.f64 	%fd1356, %fd1355, %fd1463, %p180;
	mov.b64 	%rd165, %fd1356;
	mov.b64 	{%r308, %r313}, %rd165;
	mov.b32 	%r314, 2;
	// begin inline asm
	shfl.sync.down.b32 %r307, %r308, %r314, %r345, %r346;
	// end inline asm
	// begin inline asm
	shfl.sync.down.b32 %r312, %r313, %r314, %r345, %r346;
	// end inline asm
	mov.b64 	%rd166, {%r307, %r312};
	mov.b64 	%fd1357, %rd166;
	add.s32 	%r351, %r296, 2;
	setp.gt.s32 	%p181, %r351, %r345;
	add.f64 	%fd1358, %fd1356, %fd1357;
	selp.f64 	%fd1359, %fd1356, %fd1358, %p181;
	mov.b64 	%rd167, %fd1359;
	mov.b64 	{%r318, %r323}, %rd167;
	mov.b32 	%r324, 4;
	// begin inline asm
	shfl.sync.down.b32 %r317, %r318, %r324, %r345, %r346;
	// end inline asm
	// begin inline asm
	shfl.sync.down.b32 %r322, %r323, %r324, %r345, %r346;
	// end inline asm
	mov.b64 	%rd168, {%r317, %r322};
	mov.b64 	%fd1360, %rd168;
	add.s32 	%r352, %r296, 4;
	setp.gt.s32 	%p182, %r352, %r345;
	add.f64 	%fd1361, %fd1359, %fd1360;
	selp.f64 	%fd1362, %fd1359, %fd1361, %p182;
	mov.b64 	%rd169, %fd1362;
	mov.b64 	{%r328, %r333}, %rd169;
	mov.b32 	%r334, 8;
	// begin inline asm
	shfl.sync.down.b32 %r327, %r328, %r334, %r345, %r346;
	// end inline asm
	// begin inline asm
	shfl.sync.down.b32 %r332, %r333, %r334, %r345, %r346;
	// end inline asm
	mov.b64 	%rd170, {%r327, %r332};
	mov.b64 	%fd1363, %rd170;
	add.s32 	%r353, %r296, 8;
	setp.gt.s32 	%p183, %r353, %r345;
	add.f64 	%fd1364, %fd1362, %fd1363;
	selp.f64 	%fd1365, %fd1362, %fd1364, %p183;
	mov.b64 	%rd171, %fd1365;
	mov.b64 	{%r338, %r343}, %rd171;
	mov.b32 	%r344, 16;
	// begin inline asm
	shfl.sync.down.b32 %r337, %r338, %r344, %r345, %r346;
	// end inline asm
	// begin inline asm
	shfl.sync.down.b32 %r342, %r343, %r344, %r345, %r346;
	// end inline asm
	mov.b64 	%rd172, {%r337, %r342};
	mov.b64 	%fd1366, %rd172;
	add.s32 	%r354, %r296, 16;
	setp.gt.s32 	%p184, %r354, %r345;
	add.f64 	%fd1367, %fd1365, %fd1366;
	selp.f64 	%fd1600, %fd1365, %fd1367, %p184;
	setp.ne.s32 	%p185, %r296, 0;
	@%p185 bra 	$L__BB12_44;
	shr.u32 	%r355, %r4, 2;
	and.b32  	%r356, %r355, 248;
	mov.u32 	%r357, _ZZN3cub18CUB_300001_SM_10006detail6reduce28DeviceReduceSingleTileKernelINS2_10policy_hubIdyN4cuda3std3__44plusIdEEE10Policy1000EN6thrust24THRUST_300001_SM_1000_NS17counting_iteratorIiNSD_11use_defaultESF_SF_EEPdyS9_dd6RValueEEvT0_T1_T2_T3_T4_T6_E12temp_storage;
	add.s32 	%r358, %r357, %r356;
	st.shared.f64 	[%r358+16], %fd1600;
$L__BB12_44:
	bar.sync 	0;
	setp.ne.s32 	%p186, %r4, 0;
	@%p186 bra 	$L__BB12_261;
	setp.gt.s64 	%p187, %rd25, 32;
	ld.shared.f64 	%fd1368, [_ZZN3cub18CUB_300001_SM_10006detail6reduce28DeviceReduceSingleTileKernelINS2_10policy_hubIdyN4cuda3std3__44plusIdEEE10Policy1000EN6thrust24THRUST_300001_SM_1000_NS17counting_iteratorIiNSD_11use_defaultESF_SF_EEPdyS9_dd6RValueEEvT0_T1_T2_T3_T4_T6_E12temp_storage+24];
	add.f64 	%fd1369, %fd1600, %fd1368;
	selp.f64 	%fd1370, %fd1369, %fd1600, %p187;
	setp.gt.s64 	%p188, %rd25, 64;
	ld.shared.f64 	%fd1371, [_ZZN3cub18CUB_300001_SM_10006detail6reduce28DeviceReduceSingleTileKernelINS2_10policy_hubIdyN4cuda3std3__44plusIdEEE10Policy1000EN6thrust24THRUST_300001_SM_1000_NS17counting_iteratorIiNSD_11use_defaultESF_SF_EEPdyS9_dd6RValueEEvT0_T1_T2_T3_T4_T6_E12temp_storage+32];
	add.f64 	%fd1372, %fd1371, %fd1370;
	selp.f64 	%fd1373, %fd1372, %fd1370, %p188;
	setp.gt.s64 	%p189, %rd25, 96;
	ld.shared.f64 	%fd1374, [_ZZN3cub18CUB_300001_SM_10006detail6reduce28DeviceReduceSingleTileKernelINS2_10policy_hubIdyN4cuda3std3__44plusIdEEE10Policy1000EN6thrust24THRUST_300001_SM_1000_NS17counting_iteratorIiNSD_11use_defaultESF_SF_EEPdyS9_dd6RValueEEvT0_T1_T2_T3_T4_T6_E12temp_storage+40];
	add.f64 	%fd1375, %fd1374, %fd1373;
	selp.f64 	%fd1376, %fd1375, %fd1373, %p189;
	setp.gt.s64 	%p190, %rd25, 128;
	ld.shared.f64 	%fd1377, [_ZZN3cub18CUB_300001_SM_10006detail6reduce28DeviceReduceSingleTileKernelINS2_10policy_hubIdyN4cuda3std3__44plusIdEEE10Policy1000EN6thrust24THRUST_300001_SM_1000_NS17counting_iteratorIiNSD_11use_defaultESF_SF_EEPdyS9_dd6RValueEEvT0_T1_T2_T3_T4_T6_E12temp_storage+48];
	add.f64 	%fd1378, %fd1377, %fd1376;
	selp.f64 	%fd1379, %fd1378, %fd1376, %p190;
	setp.gt.s64 	%p191, %rd25, 160;
	ld.shared.f64 	%fd1380, [_ZZN3cub18CUB_300001_SM_10006detail6reduce28DeviceReduceSingleTileKernelINS2_10policy_hubIdyN4cuda3std3__44plusIdEEE10Policy1000EN6thrust24THRUST_300001_SM_1000_NS17counting_iteratorIiNSD_11use_defaultESF_SF_EEPdyS9_dd6RValueEEvT0_T1_T2_T3_T4_T6_E12temp_storage+56];
	add.f64 	%fd1381, %fd1380, %fd1379;
	selp.f64 	%fd1382, %fd1381, %fd1379, %p191;
	setp.gt.s64 	%p192, %rd25, 192;
	ld.shared.f64 	%fd1383, [_ZZN3cub18CUB_300001_SM_10006detail6reduce28DeviceReduceSingleTileKernelINS2_10policy_hubIdyN4cuda3std3__44plusIdEEE10Policy1000EN6thrust24THRUST_300001_SM_1000_NS17counting_iteratorIiNSD_11use_defaultESF_SF_EEPdyS9_dd6RValueEEvT0_T1_T2_T3_T4_T6_E12temp_storage+64];
	add.f64 	%fd1384, %fd1383, %fd1382;
	selp.f64 	%fd1385, %fd1384, %fd1382, %p192;
	setp.gt.s64 	%p193, %rd25, 224;
	ld.shared.f64 	%fd1386, [_ZZN3cub18CUB_300001_SM_10006detail6reduce28DeviceReduceSingleTileKernelINS2_10policy_hubIdyN4cuda3std3__44plusIdEEE10Policy1000EN6thrust24THRUST_300001_SM_1000_NS17counting_iteratorIiNSD_11use_defaultESF_SF_EEPdyS9_dd6RValueEEvT0_T1_T2_T3_T4_T6_E12temp_storage+72];
	add.f64 	%fd1387, %fd1386, %fd1385;
	selp.f64 	%fd1388, %fd1387, %fd1385, %p193;
	setp.gt.s64 	%p194, %rd25, 256;
	ld.shared.f64 	%fd1389, [_ZZN3cub18CUB_300001_SM_10006detail6reduce28DeviceReduceSingleTileKernelINS2_10policy_hubIdyN4cuda3std3__44plusIdEEE10Policy1000EN6thrust24THRUST_300001_SM_1000_NS17counting_iteratorIiNSD_11use_defaultESF_SF_EEPdyS9_dd6RValueEEvT0_T1_T2_T3_T4_T6_E12temp_storage+80];
	add.f64 	%fd1390, %fd1389, %fd1388;
	selp.f64 	%fd1391, %fd1390, %fd1388, %p194;
	setp.gt.s64 	%p195, %rd25, 288;
	ld.shared.f64 	%fd1392, [_ZZN3cub18CUB_300001_SM_10006detail6reduce28DeviceReduceSingleTileKernelINS2_10policy_hubIdyN4cuda3std3__44plusIdEEE10Policy1000EN6thrust24THRUST_300001_SM_1000_NS17counting_iteratorIiNSD_11use_defaultESF_SF_EEPdyS9_dd6RValueEEvT0_T1_T2_T3_T4_T6_E12temp_storage+88];
	add.f64 	%fd1393, %fd1392, %fd1391;
	selp.f64 	%fd1394, %fd1393, %fd1391, %p195;
	setp.gt.s64 	%p196, %rd25, 320;
	ld.shared.f64 	%fd1395, [_ZZN3cub18CUB_300001_SM_10006detail6reduce28DeviceReduceSingleTileKernelINS2_10policy_hubIdyN4cuda3std3__44plusIdEEE10Policy1000EN6thrust24THRUST_300001_SM_1000_NS17counting_iteratorIiNSD_11use_defaultESF_SF_EEPdyS9_dd6RValueEEvT0_T1_T2_T3_T4_T6_E12temp_storage+96];
	add.f64 	%fd1396, %fd1395, %fd1394;
	selp.f64 	%fd1397, %fd1396, %fd1394, %p196;
	setp.gt.s64 	%p197, %rd25, 352;
	ld.shared.f64 	%fd1398, [_ZZN3cub18CUB_300001_SM_10006detail6reduce28DeviceReduceSingleTileKernelINS2_10policy_hubIdyN4cuda3std3__44plusIdEEE10Policy1000EN6thrust24THRUST_300001_SM_1000_NS17counting_iteratorIiNSD_11use_defaultESF_SF_EEPdyS9_dd6RValueEEvT0_T1_T2_T3_T4_T6_E12temp_storage+104];
	add.f64 	%fd1399, %fd1398, %fd1397;
	selp.f64 	%fd1400, %fd1399, %fd1397, %p197;
	setp.gt.s64 	%p198, %rd25, 384;
	ld.shared.f64 	%fd1401, [_ZZN3cub18CUB_300001_SM_10006detail6reduce28DeviceReduceSingleTileKernelINS2_10policy_hubIdyN4cuda3std3__44plusIdEEE10Policy1000EN6thrust24THRUST_300001_SM_1000_NS17counting_iteratorIiNSD_11use_defaultESF_SF_EEPdyS9_dd6RValueEEvT0_T1_T2_T3_T4_T6_E12temp_storage+112];
	add.f64 	%fd1402, %fd1401, %fd1400;
	selp.f64 	%fd1403, %fd1402, %fd1400, %p198;
	setp.gt.s64 	%p199, %rd25, 416;
	ld.shared.f64 	%fd1404, [_ZZN3cub18CUB_300001_SM_10006detail6reduce28DeviceReduceSingleTileKernelINS2_10policy_hubIdyN4cuda3std3__44plusIdEEE10Policy1000EN6thrust24THRUST_300001_SM_1000_NS17counting_iteratorIiNSD_11use_defaultESF_SF_EEPdyS9_dd6RValueEEvT0_T1_T2_T3_T4_T6_E12temp_storage+120];
	add.f64 	%fd1405, %fd1404, %fd1403;
	selp.f64 	%fd1406, %fd1405, %fd1403, %p199;
	setp.gt.s64 	%p200, %rd25, 448;
	ld.shared.f64 	%fd1407, [_ZZN3cub18CUB_300001_SM_10006detail6reduce28DeviceReduceSingleTileKernelINS2_10policy_hubIdyN4cuda3std3__44plusIdEEE10Policy1000EN6thrust24THRUST_300001_SM_1000_NS17counting_iteratorIiNSD_11use_defaultESF_SF_EEPdyS9_dd6RValueEEvT0_T1_T2_T3_T4_T6_E12temp_storage+128];
	add.f64 	%fd1408, %fd1407, %fd1406;
	selp.f64 	%fd1409, %fd1408, %fd1406, %p200;
	setp.gt.s64 	%p201, %rd25, 480;
	ld.shared.f64 	%fd1410, [_ZZN3cub18CUB_300001_SM_10006detail6reduce28DeviceReduceSingleTileKernelINS2_10policy_hubIdyN4cuda3std3__44plusIdEEE10Policy1000EN6thrust24THRUST_300001_SM_1000_NS17counting_iteratorIiNSD_11use_defaultESF_SF_EEPdyS9_dd6RValueEEvT0_T1_T2_T3_T4_T6_E12temp_storage+136];
	add.f64 	%fd1411, %fd1410, %fd1409;
	selp.f64 	%fd1600, %fd1411, %fd1409, %p201;
	bra.uni 	$L__BB12_261;
$L__BB12_46:
	setp.lt.s32 	%p3, %r216, %r215;
	mov.f64 	%fd1599, 0d0000000000000000;
	@%p3 bra 	$L__BB12_139;
	sub.s32 	%r44, %r216, %r215;
	add.s32 	%r43, %r44, 1;
	and.b32  	%r45, %r43, 15;
	and.b32  	%r46, %r43, 7;
	setp.lt.u32 	%p4, %r44, 15;
	mov.f64 	%fd1482, 0d0000000000000000;
	mov.u32 	%r432, %r215;
	@%p4 bra 	$L__BB12_50;
	and.b32  	%r47, %r43, -16;
	mov.b32 	%r431, 0;
	mov.f64 	%fd1482, 0d0000000000000000;
	mov.u32 	%r432, %r215;
$L__BB12_49:
	.pragma "nounroll";
	mul.wide.s32 	%rd28, %r432, 8;
	add.s64 	%rd29, %rd2, %rd28;
	ld.global.f64 	%fd267, [%rd29];
	add.f64 	%fd268, %fd1482, %fd267;
	ld.global.f64 	%fd269, [%rd29+8];
	add.f64 	%fd270, %fd268, %fd269;
	ld.global.f64 	%fd271, [%rd29+16];
	add.f64 	%fd272, %fd270, %fd271;
	ld.global.f64 	%fd273, [%rd29+24];
	add.f64 	%fd274, %fd272, %fd273;
	ld.global.f64 	%fd275, [%rd29+32];
	add.f64 	%fd276, %fd274, %fd275;
	ld.global.f64 	%fd277, [%rd29+40];
	add.f64 	%fd278, %fd276, %fd277;
	ld.global.f64 	%fd279, [%rd29+48];
	add.f64 	%fd280, %fd278, %fd279;
	ld.global.f64 	%fd281, [%rd29+56];
	add.f64 	%fd282, %fd280, %fd281;
	ld.global.f64 	%fd283, [%rd29+64];
	add.f64 	%fd284, %fd282, %fd283;
	ld.global.f64 	%fd285, [%rd29+72];
	add.f64 	%fd286, %fd284, %fd285;
	ld.global.f64 	%fd287, [%rd29+80];
	add.f64 	%fd288, %fd286, %fd287;
	ld.global.f64 	%fd289, [%rd29+88];
	add.f64 	%fd290, %fd288, %fd289;
	ld.global.f64 	%fd291, [%rd29+96];
	add.f64 	%fd292, %fd290, %fd291;
	ld.global.f64 	%fd293, [%rd29+104];
	add.f64 	%fd294, %fd292, %fd293;
	ld.global.f64 	%fd295, [%rd29+112];
	add.f64 	%fd296, %fd294, %fd295;
	ld.global.f64 	%fd297, [%rd29+120];
	add.f64 	%fd1482, %fd296, %fd297;
	add.s32 	%r432, %r432, 16;
	add.s32 	%r431, %r431, 16;
	setp.ne.s32 	%p5, %r431, %r47;
	@%p5 bra 	$L__BB12_49;
$L__BB12_50:
	setp.eq.s32 	%p6, %r45, 0;
	@%p6 bra 	$L__BB12_60;
	setp.lt.u32 	%p7, %r45, 8;
	@%p7 bra 	$L__BB12_53;
	mul.wide.s32 	%rd30, %r432, 8;
	add.s64 	%rd31, %rd2, %rd30;
	ld.global.f64 	%fd299, [%rd31];
	add.f64 	%fd300, %fd1482, %fd299;
	ld.global.f64 	%fd301, [%rd31+8];
	add.f64 	%fd302, %fd300, %fd301;
	ld.global.f64 	%fd303, [%rd31+16];
	add.f64 	%fd304, %fd302, %fd303;
	ld.global.f64 	%fd305, [%rd31+24];
	add.f64 	%fd306, %fd304, %fd305;
	ld.global.f64 	%fd307, [%rd31+32];
	add.f64 	%fd308, %fd306, %fd307;
	ld.global.f64 	%fd309, [%rd31+40];
	add.f64 	%fd310, %fd308, %fd309;
	ld.global.f64 	%fd311, [%rd31+48];
	add.f64 	%fd312, %fd310, %fd311;
	ld.global.f64 	%fd313, [%rd31+56];
	add.f64 	%fd1482, %fd312, %fd313;
	add.s32 	%r432, %r432, 8;
$L__BB12_53:
	setp.eq.s32 	%p8, %r46, 0;
	@%p8 bra 	$L__BB12_60;
	and.b32  	%r55, %r43, 3;
	setp.lt.u32 	%p9, %r46, 4;
	@%p9 bra 	$L__BB12_56;
	mul.wide.s32 	%rd32, %r432, 8;
	add.s64 	%rd33, %rd2, %rd32;
	ld.global.f64 	%fd315, [%rd33];
	add.f64 	%fd316, %fd1482, %fd315;
	ld.global.f64 	%fd317, [%rd33+8];
	add.f64 	%fd318, %fd316, %fd317;
	ld.global.f64 	%fd319, [%rd33+16];
	add.f64 	%fd320, %fd318, %fd319;
	ld.global.f64 	%fd321, [%rd33+24];
	add.f64 	%fd1482, %fd320, %fd321;
	add.s32 	%r432, %r432, 4;
$L__BB12_56:
	setp.eq.s32 	%p10, %r55, 0;
	@%p10 bra 	$L__BB12_60;
	mul.wide.s32 	%rd34, %r432, 8;
	add.s64 	%rd4, %rd2, %rd34;
	ld.global.f64 	%fd322, [%rd4];
	add.f64 	%fd1482, %fd1482, %fd322;
	setp.eq.s32 	%p11, %r55, 1;
	@%p11 bra 	$L__BB12_60;
	ld.global.f64 	%fd323, [%rd4+8];
	add.f64 	%fd1482, %fd1482, %fd323;
	setp.eq.s32 	%p12, %r55, 2;
	@%p12 bra 	$L__BB12_60;
	ld.global.f64 	%fd324, [%rd4+16];
	add.f64 	%fd1482, %fd1482, %fd324;
$L__BB12_60:
	setp.lt.u32 	%p13, %r44, 15;
	mov.f64 	%fd1490, 0d0000000000000000;
	mov.u32 	%r437, %r215;
	@%p13 bra 	$L__BB12_63;
	and.b32  	%r58, %r43, -16;
	mov.b32 	%r436, 0;
	mov.f64 	%fd1490, 0d0000000000000000;
	mov.u32 	%r437, %r215;
$L__BB12_62:
	.pragma "nounroll";
	mul.wide.s32 	%rd35, %r437, 8;
	add.s64 	%rd36, %rd2, %rd35;
	ld.global.f64 	%fd328, [%rd36];
	add.f64 	%fd329, %fd1490, %fd328;
	ld.global.f64 	%fd330, [%rd36+8];
	add.f64 	%fd331, %fd329, %fd330;
	ld.global.f64 	%fd332, [%rd36+16];
	add.f64 	%fd333, %fd331, %fd332;
	ld.global.f64 	%fd334, [%rd36+24];
	add.f64 	%fd335, %fd333, %fd334;
	ld.global.f64 	%fd336, [%rd36+32];
	add.f64 	%fd337, %fd335, %fd336;
	ld.global.f64 	%fd338, [%rd36+40];
	add.f64 	%fd339, %fd337, %fd338;
	ld.global.f64 	%fd340, [%rd36+48];
	add.f64 	%fd341, %fd339, %fd340;
	ld.global.f64 	%fd342, [%rd36+56];
	add.f64 	%fd343, %fd341, %fd342;
	ld.global.f64 	%fd344, [%rd36+64];
	add.f64 	%fd345, %fd343, %fd344;
	ld.global.f64 	%fd346, [%rd36+72];
	add.f64 	%fd347, %fd345, %fd346;
	ld.global.f64 	%fd348, [%rd36+80];
	add.f64 	%fd349, %fd347, %fd348;
	ld.global.f64 	%fd350, [%rd36+88];
	add.f64 	%fd351, %fd349, %fd350;
	ld.global.f64 	%fd352, [%rd36+96];
	add.f64 	%fd353, %fd351, %fd352;
	ld.global.f64 	%fd354, [%rd36+104];
	add.f64 	%fd355, %fd353, %fd354;
	ld.global.f64 	%fd356, [%rd36+112];
	add.f64 	%fd357, %fd355, %fd356;
	ld.global.f64 	%fd358, [%rd36+120];
	add.f64 	%fd1490, %fd357, %fd358;
	add.s32 	%r437, %r437, 16;
	add.s32 	%r436, %r436, 16;
	setp.ne.s32 	%p14, %r436, %r58;
	@%p14 bra 	$L__BB12_62;
$L__BB12_63:
	setp.eq.s32 	%p15, %r45, 0;
	@%p15 bra 	$L__BB12_73;
	setp.lt.u32 	%p16, %r45, 8;
	@%p16 bra 	$L__BB12_66;
	mul.wide.s32 	%rd37, %r437, 8;
	add.s64 	%rd38, %rd2, %rd37;
	ld.global.f64 	%fd360, [%rd38];
	add.f64 	%fd361, %fd1490, %fd360;
	ld.global.f64 	%fd362, [%rd38+8];
	add.f64 	%fd363, %fd361, %fd362;
	ld.global.f64 	%fd364, [%rd38+16];
	add.f64 	%fd365, %fd363, %fd364;
	ld.global.f64 	%fd366, [%rd38+24];
	add.f64 	%fd367, %fd365, %fd366;
	ld.global.f64 	%fd368, [%rd38+32];
	add.f64 	%fd369, %fd367, %fd368;
	ld.global.f64 	%fd370, [%rd38+40];
	add.f64 	%fd371, %fd369, %fd370;
	ld.global.f64 	%fd372, [%rd38+48];
	add.f64 	%fd373, %fd371, %fd372;
	ld.global.f64 	%fd374, [%rd38+56];
	add.f64 	%fd1490, %fd373, %fd374;
	add.s32 	%r437, %r437, 8;
$L__BB12_66:
	setp.eq.s32 	%p17, %r46, 0;
	@%p17 bra 	$L__BB12_73;
	and.b32  	%r66, %r43, 3;
	setp.lt.u32 	%p18, %r46, 4;
	@%p18 bra 	$L__BB12_69;
	mul.wide.s32 	%rd39, %r437, 8;
	add.s64 	%rd40, %rd2, %rd39;
	ld.global.f64 	%fd376, [%rd40];
	add.f64 	%fd377, %fd1490, %fd376;
	ld.global.f64 	%fd378, [%rd40+8];
	add.f64 	%fd379, %fd377, %fd378;
	ld.global.f64 	%fd380, [%rd40+16];
	add.f64 	%fd381, %fd379, %fd380;
	ld.global.f64 	%fd382, [%rd40+24];
	add.f64 	%fd1490, %fd381, %fd382;
	add.s32 	%r437, %r437, 4;
$L__BB12_69:
	setp.eq.s32 	%p19, %r66, 0;
	@%p19 bra 	$L__BB12_73;
	mul.wide.s32 	%rd41, %r437, 8;
	add.s64 	%rd5, %rd2, %rd41;
	ld.global.f64 	%fd383, [%rd5];
	add.f64 	%fd1490, %fd1490, %fd383;
	setp.eq.s32 	%p20, %r66, 1;
	@%p20 bra 	$L__BB12_73;
	ld.global.f64 	%fd384, [%rd5+8];
	add.f64 	%fd1490, %fd1490, %fd384;
	setp.eq.s32 	%p21, %r66, 2;
	@%p21 bra 	$L__BB12_73;
	ld.global.f64 	%fd385, [%rd5+16];
	add.f64 	%fd1490, %fd1490, %fd385;
$L__BB12_73:
	setp.lt.u32 	%p22, %r44, 15;
	mov.f64 	%fd1498, 0d0000000000000000;
	mov.u32 	%r442, %r215;
	@%p22 bra 	$L__BB12_76;
	and.b32  	%r69, %r43, -16;
	mov.b32 	%r441, 0;
	mov.f64 	%fd1498, 0d0000000000000000;
	mov.u32 	%r442, %r215;
$L__BB12_75:
	.pragma "nounroll";
	mul.wide.s32 	%rd42, %r442, 8;
	add.s64 	%rd43, %rd2, %rd42;
	ld.global.f64 	%fd389, [%rd43];
	add.f64 	%fd390, %fd1498, %fd389;
	ld.global.f64 	%fd391, [%rd43+8];
	add.f64 	%fd392, %fd390, %fd391;
	ld.global.f64 	%fd393, [%rd43+16];
	add.f64 	%fd394, %fd392, %fd393;
	ld.global.f64 	%fd395, [%rd43+24];
	add.f64 	%fd396, %fd394, %fd395;
	ld.global.f64 	%fd397, [%rd43+32];
	add.f64 	%fd398, %fd396, %fd397;
	ld.global.f64 	%fd399, [%rd43+40];
	add.f64 	%fd400, %fd398, %fd399;
	ld.global.f64 	%fd401, [%rd43+48];
	add.f64 	%fd402, %fd400, %fd401;
	ld.global.f64 	%fd403, [%rd43+56];
	add.f64 	%fd404, %fd402, %fd403;
	ld.global.f64 	%fd405, [%rd43+64];
	add.f64 	%fd406, %fd404, %fd405;
	ld.global.f64 	%fd407, [%rd43+72];
	add.f64 	%fd408, %fd406, %fd407;
	ld.global.f64 	%fd409, [%rd43+80];
	add.f64 	%fd410, %fd408, %fd409;
	ld.global.f64 	%fd411, [%rd43+88];
	add.f64 	%fd412, %fd410, %fd411;
	ld.global.f64 	%fd413, [%rd43+96];
	add.f64 	%fd414, %fd412, %fd413;
	ld.global.f64 	%fd415, [%rd43+104];
	add.f64 	%fd416, %fd414, %fd415;
	ld.global.f64 	%fd417, [%rd43+112];
	add.f64 	%fd418, %fd416, %fd417;
	ld.global.f64 	%fd419, [%rd43+120];
	add.f64 	%fd1498, %fd418, %fd419;
	add.s32 	%r442, %r442, 16;
	add.s32 	%r441, %r441, 16;
	setp.ne.s32 	%p23, %r441, %r69;
	@%p23 bra 	$L__BB12_75;
$L__BB12_76:
	setp.eq.s32 	%p24, %r45, 0;
	@%p24 bra 	$L__BB12_86;
	setp.lt.u32 	%p25, %r45, 8;
	@%p25 bra 	$L__BB12_79;
	mul.wide.s32 	%rd44, %r442, 8;
	add.s64 	%rd45, %rd2, %rd44;
	ld.global.f64 	%fd421, [%rd45];
	add.f64 	%fd422, %fd1498, %fd421;
	ld.global.f64 	%fd423, [%rd45+8];
	add.f64 	%fd424, %fd422, %fd423;
	ld.global.f64 	%fd425, [%rd45+16];
	add.f64 	%fd426, %fd424, %fd425;
	ld.global.f64 	%fd427, [%rd45+24];
	add.f64 	%fd428, %fd426, %fd427;
	ld.global.f64 	%fd429, [%rd45+32];
	add.f64 	%fd430, %fd428, %fd429;
	ld.global.f64 	%fd431, [%rd45+40];
	add.f64 	%fd432, %fd430, %fd431;
	ld.global.f64 	%fd433, [%rd45+48];
	add.f64 	%fd434, %fd432, %fd433;
	ld.global.f64 	%fd435, [%rd45+56];
	add.f64 	%fd1498, %fd434, %fd435;
	add.s32 	%r442, %r442, 8;
$L__BB12_79:
	setp.eq.s32 	%p26, %r46, 0;
	@%p26 bra 	$L__BB12_86;
	and.b32  	%r77, %r43, 3;
	setp.lt.u32 	%p27, %r46, 4;
	@%p27 bra 	$L__BB12_82;
	mul.wide.s32 	%rd46, %r442, 8;
	add.s64 	%rd47, %rd2, %rd46;
	ld.global.f64 	%fd437, [%rd47];
	add.f64 	%fd438, %fd1498, %fd437;
	ld.global.f64 	%fd439, [%rd47+8];
	add.f64 	%fd440, %fd438, %fd439;
	ld.global.f64 	%fd441, [%rd47+16];
	add.f64 	%fd442, %fd440, %fd441;
	ld.global.f64 	%fd443, [%rd47+24];
	add.f64 	%fd1498, %fd442, %fd443;
	add.s32 	%r442, %r442, 4;
$L__BB12_82:
	setp.eq.s32 	%p28, %r77, 0;
	@%p28 bra 	$L__BB12_86;
	mul.wide.s32 	%rd48, %r442, 8;
	add.s64 	%rd6, %rd2, %rd48;
	ld.global.f64 	%fd444, [%rd6];
	add.f64 	%fd1498, %fd1498, %fd444;
	setp.eq.s32 	%p29, %r77, 1;
	@%p29 bra 	$L__BB12_86;
	ld.global.f64 	%fd445, [%rd6+8];
	add.f64 	%fd1498, %fd1498, %fd445;
	setp.eq.s32 	%p30, %r77, 2;
	@%p30 bra 	$L__BB12_86;
	ld.global.f64 	%fd446, [%rd6+16];
	add.f64 	%fd1498, %fd1498, %fd446;
$L__BB12_86:
	setp.lt.u32 	%p31, %r44, 15;
	mov.f64 	%fd1506, 0d0000000000000000;
	mov.u32 	%r447, %r215;
	@%p31 bra 	$L__BB12_89;
	and.b32  	%r80, %r43, -16;
	mov.b32 	%r446, 0;
	mov.f64 	%fd1506, 0d0000000000000000;
	mov.u32 	%r447, %r215;
$L__BB12_88:
	.pragma "nounroll";
	mul.wide.s32 	%rd49, %r447, 8;
	add.s64 	%rd50, %rd2, %rd49;
	ld.global.f64 	%fd450, [%rd50];
	add.f64 	%fd451, %fd1506, %fd450;
	ld.global.f64 	%fd452, [%rd50+8];
	add.f64 	%fd453, %fd451, %fd452;
	ld.global.f64 	%fd454, [%rd50+16];
	add.f64 	%fd455, %fd453, %fd454;
	ld.global.f64 	%fd456, [%rd50+24];
	add.f64 	%fd457, %fd455, %fd456;
	ld.global.f64 	%fd458, [%rd50+32];
	add.f64 	%fd459, %fd457, %fd458;
	ld.global.f64 	%fd460, [%rd50+40];
	add.f64 	%fd461, %fd459, %fd460;
	ld.global.f64 	%fd462, [%rd50+48];
	add.f64 	%fd463, %fd461, %fd462;
	ld.global.f64 	%fd464, [%rd50+56];
	add.f64 	%fd465, %fd463, %fd464;
	ld.global.f64 	%fd466, [%rd50+64];
	add.f64 	%fd467, %fd465, %fd466;
	ld.global.f64 	%fd468, [%rd50+72];
	add.f64 	%fd469, %fd467, %fd468;
	ld.global.f64 	%fd470, [%rd50+80];
	add.f64 	%fd471, %fd469, %fd470;
	ld.global.f64 	%fd472, [%rd50+88];
	add.f64 	%fd473, %fd471, %fd472;
	ld.global.f64 	%fd474, [%rd50+96];
	add.f64 	%fd475, %fd473, %fd474;
	ld.global.f64 	%fd476, [%rd50+104];
	add.f64 	%fd477, %fd475, %fd476;
	ld.global.f64 	%fd478, [%rd50+112];
	add.f64 	%fd479, %fd477, %fd478;
	ld.global.f64 	%fd480, [%rd50+120];
	add.f64 	%fd1506, %fd479, %fd480;
	add.s32 	%r447, %r447, 16;
	add.s32 	%r446, %r446, 16;
	setp.ne.s32 	%p32, %r446, %r80;
	@%p32 bra 	$L__BB12_88;
$L__BB12_89:
	setp.eq.s32 	%p33, %r45, 0;
	@%p33 bra 	$L__BB12_99;
	setp.lt.u32 	%p34, %r45, 8;
	@%p34 bra 	$L__BB12_92;
	mul.wide.s32 	%rd51, %r447, 8;
	add.s64 	%rd52, %rd2, %rd51;
	ld.global.f64 	%fd482, [%rd52];
	add.f64 	%fd483, %fd1506, %fd482;
	ld.global.f64 	%fd484, [%rd52+8];
	add.f64 	%fd485, %fd483, %fd484;
	ld.global.f64 	%fd486, [%rd52+16];
	add.f64 	%fd487, %fd485, %fd486;
	ld.global.f64 	%fd488, [%rd52+24];
	add.f64 	%fd489, %fd487, %fd488;
	ld.global.f64 	%fd490, [%rd52+32];
	add.f64 	%fd491, %fd489, %fd490;
	ld.global.f64 	%fd492, [%rd52+40];
	add.f64 	%fd493, %fd491, %fd492;
	ld.global.f64 	%fd494, [%rd52+48];
	add.f64 	%fd495, %fd493, %fd494;
	ld.global.f64 	%fd496, [%rd52+56];
	add.f64 	%fd1506, %fd495, %fd496;
	add.s32 	%r447, %r447, 8;
$L__BB12_92:
	setp.eq.s32 	%p35, %r46, 0;
	@%p35 bra 	$L__BB12_99;
	and.b32  	%r88, %r43, 3;
	setp.lt.u32 	%p36, %r46, 4;
	@%p36 bra 	$L__BB12_95;
	mul.wide.s32 	%rd53, %r447, 8;
	add.s64 	%rd54, %rd2, %rd53;
	ld.global.f64 	%fd498, [%rd54];
	add.f64 	%fd499, %fd1506, %fd498;
	ld.global.f64 	%fd500, [%rd54+8];
	add.f64 	%fd501, %fd499, %fd500;
	ld.global.f64 	%fd502, [%rd54+16];
	add.f64 	%fd503, %fd501, %fd502;
	ld.global.f64 	%fd504, [%rd54+24];
	add.f64 	%fd1506, %fd503, %fd504;
	add.s32 	%r447, %r447, 4;
$L__BB12_95:
	setp.eq.s32 	%p37, %r88, 0;
	@%p37 bra 	$L__BB12_99;
	mul.wide.s32 	%rd55, %r447, 8;
	add.s64 	%rd7, %rd2, %rd55;
	ld.global.f64 	%fd505, [%rd7];
	add.f64 	%fd1506, %fd1506, %fd505;
	setp.eq.s32 	%p38, %r88, 1;
	@%p38 bra 	$L__BB12_99;
	ld.global.f64 	%fd506, [%rd7+8];
	add.f64 	%fd1506, %fd1506, %fd506;
	setp.eq.s32 	%p39, %r88, 2;
	@%p39 bra 	$L__BB12_99;
	ld.global.f64 	%fd507, [%rd7+16];
	add.f64 	%fd1506, %fd1506, %fd507;
$L__BB12_99:
	setp.lt.u32 	%p40, %r44, 15;
	mov.f64 	%fd1514, 0d0000000000000000;
	mov.u32 	%r452, %r215;
	@%p40 bra 	$L__BB12_102;
	and.b32  	%r91, %r43, -16;
	mov.b32 	%r451, 0;
	mov.f64 	%fd1514, 0d0000000000000000;
	mov.u32 	%r452, %r215;
$L__BB12_101:
	.pragma "nounroll";
	mul.wide.s32 	%rd56, %r452, 8;
	add.s64 	%rd57, %rd2, %rd56;
	ld.global.f64 	%fd511, [%rd57];
	add.f64 	%fd512, %fd1514, %fd511;
	ld.global.f64 	%fd513, [%rd57+8];
	add.f64 	%fd514, %fd512, %fd513;
	ld.global.f64 	%fd515, [%rd57+16];
	add.f64 	%fd516, %fd514, %fd515;
	ld.global.f64 	%fd517, [%rd57+24];
	add.f64 	%fd518, %fd516, %fd517;
	ld.global.f64 	%fd519, [%rd57+32];
	add.f64 	%fd520, %fd518, %fd519;
	ld.global.f64 	%fd521, [%rd57+40];
	add.f64 	%fd522, %fd520, %fd521;
	ld.global.f64 	%fd523, [%rd57+48];
	add.f64 	%fd524, %fd522, %fd523;
	ld.global.f64 	%fd525, [%rd57+56];
	add.f64 	%fd526, %fd524, %fd525;
	ld.global.f64 	%fd527, [%rd57+64];
	add.f64 	%fd528, %fd526, %fd527;
	ld.global.f64 	%fd529, [%rd57+72];
	add.f64 	%fd530, %fd528, %fd529;
	ld.global.f64 	%fd531, [%rd57+80];
	add.f64 	%fd532, %fd530, %fd531;
	ld.global.f64 	%fd533, [%rd57+88];
	add.f64 	%fd534, %fd532, %fd533;
	ld.global.f64 	%fd535, [%rd57+96];
	add.f64 	%fd536, %fd534, %fd535;
	ld.global.f64 	%fd537, [%rd57+104];
	add.f64 	%fd538, %fd536, %fd537;
	ld.global.f64 	%fd539, [%rd57+112];
	add.f64 	%fd540, %fd538, %fd539;
	ld.global.f64 	%fd541, [%rd57+120];
	add.f64 	%fd1514, %fd540, %fd541;
	add.s32 	%r452, %r452, 16;
	add.s32 	%r451, %r451, 16;
	setp.ne.s32 	%p41, %r451, %r91;
	@%p41 bra 	$L__BB12_101;
$L__BB12_102:
	setp.eq.s32 	%p42, %r45, 0;
	@%p42 bra 	$L__BB12_112;
	setp.lt.u32 	%p43, %r45, 8;
	@%p43 bra 	$L__BB12_105;
	mul.wide.s32 	%rd58, %r452, 8;
	add.s64 	%rd59, %rd2, %rd58;
	ld.global.f64 	%fd543, [%rd59];
	add.f64 	%fd544, %fd1514, %fd543;
	ld.global.f64 	%fd545, [%rd59+8];
	add.f64 	%fd546, %fd544, %fd545;
	ld.global.f64 	%fd547, [%rd59+16];
	add.f64 	%fd548, %fd546, %fd547;
	ld.global.f64 	%fd549, [%rd59+24];
	add.f64 	%fd550, %fd548, %fd549;
	ld.global.f64 	%fd551, [%rd59+32];
	add.f64 	%fd552, %fd550, %fd551;
	ld.global.f64 	%fd553, [%rd59+40];
	add.f64 	%fd554, %fd552, %fd553;
	ld.global.f64 	%fd555, [%rd59+48];
	add.f64 	%fd556, %fd554, %fd555;
	ld.global.f64 	%fd557, [%rd59+56];
	add.f64 	%fd1514, %fd556, %fd557;
	add.s32 	%r452, %r452, 8;
$L__BB12_105:
	setp.eq.s32 	%p44, %r46, 0;
	@%p44 bra 	$L__BB12_112;
	and.b32  	%r99, %r43, 3;
	setp.lt.u32 	%p45, %r46, 4;
	@%p45 bra 	$L__BB12_108;
	mul.wide.s32 	%rd60, %r452, 8;
	add.s64 	%rd61, %rd2, %rd60;
	ld.global.f64 	%fd559, [%rd61];
	add.f64 	%fd560, %fd1514, %fd559;
	ld.global.f64 	%fd561, [%rd61+8];
	add.f64 	%fd562, %fd560, %fd561;
	ld.global.f64 	%fd563, [%rd61+16];
	add.f64 	%fd564, %fd562, %fd563;
	ld.global.f64 	%fd565, [%rd61+24];
	add.f64 	%fd1514, %fd564, %fd565;
	add.s32 	%r452, %r452, 4;
$L__BB12_108:
	setp.eq.s32 	%p46, %r99, 0;
	@%p46 bra 	$L__BB12_112;
	mul.wide.s32 	%rd62, %r452, 8;
	add.s64 	%rd8, %rd2, %rd62;
	ld.global.f64 	%fd566, [%rd8];
	add.f64 	%fd1514, %fd1514, %fd566;
	setp.eq.s32 	%p47, %r99, 1;
	@%p47 bra 	$L__BB12_112;
	ld.global.f64 	%fd567, [%rd8+8];
	add.f64 	%fd1514, %fd1514, %fd567;
	setp.eq.s32 	%p48, %r99, 2;
	@%p48 bra 	$L__BB12_112;
	ld.global.f64 	%fd568, [%rd8+16];
	add.f64 	%fd1514, %fd1514, %fd568;
$L__BB12_112:
	setp.lt.u32 	%p49, %r44, 15;
	mov.f64 	%fd1522, 0d0000000000000000;
	mov.u32 	%r457, %r215;
	@%p49 bra 	$L__BB12_115;
	and.b32  	%r102, %r43, -16;
	mov.b32 	%r456, 0;
	mov.f64 	%fd1522, 0d0000000000000000;
	mov.u32 	%r457, %r215;
$L__BB12_114:
	.pragma "nounroll";
	mul.wide.s32 	%rd63, %r457, 8;
	add.s64 	%rd64, %rd2, %rd63;
	ld.global.f64 	%fd572, [%rd64];
	add.f64 	%fd573, %fd1522, %fd572;
	ld.global.f64 	%fd574, [%rd64+8];
	add.f64 	%fd575, %fd573, %fd574;
	ld.global.f64 	%fd576, [%rd64+16];
	add.f64 	%fd577, %fd575, %fd576;
	ld.global.f64 	%fd578, [%rd64+24];
	add.f64 	%fd579, %fd577, %fd578;
	ld.global.f64 	%fd580, [%rd64+32];
	add.f64 	%fd581, %fd579, %fd580;
	ld.global.f64 	%fd582, [%rd64+40];
	add.f64 	%fd583, %fd581, %fd582;
	ld.global.f64 	%fd584, [%rd64+48];
	add.f64 	%fd585, %fd583, %fd584;
	ld.global.f64 	%fd586, [%rd64+56];
	add.f64 	%fd587, %fd585, %fd586;
	ld.global.f64 	%fd588, [%rd64+64];
	add.f64 	%fd589, %fd587, %fd588;
	ld.global.f64 	%fd590, [%rd64+72];
	add.f64 	%fd591, %fd589, %fd590;
	ld.global.f64 	%fd592, [%rd64+80];
	add.f64 	%fd593, %fd591, %fd592;
	ld.global.f64 	%fd594, [%rd64+88];
	add.f64 	%fd595, %fd593, %fd594;
	ld.global.f64 	%fd596, [%rd64+96];
	add.f64 	%fd597, %fd595, %fd596;
	ld.global.f64 	%fd598, [%rd64+104];
	add.f64 	%fd599, %fd597, %fd598;
	ld.global.f64 	%fd600, [%rd64+112];
	add.f64 	%fd601, %fd599, %fd600;
	ld.global.f64 	%fd602, [%rd64+120];
	add.f64 	%fd1522, %fd601, %fd602;
	add.s32 	%r457, %r457, 16;
	add.s32 	%r456, %r456, 16;
	setp.ne.s32 	%p50, %r456, %r102;
	@%p50 bra 	$L__BB12_114;
$L__BB12_115:
	setp.eq.s32 	%p51, %r45, 0;
	@%p51 bra 	$L__BB12_125;
	setp.lt.u32 	%p52, %r45, 8;
	@%p52 bra 	$L__BB12_118;
	mul.wide.s32 	%rd65, %r457, 8;
	add.s64 	%rd66, %rd2, %rd65;
	ld.global.f64 	%fd604, [%rd66];
	add.f64 	%fd605, %fd1522, %fd604;
	ld.global.f64 	%fd606, [%rd66+8];
	add.f64 	%fd607, %fd605, %fd606;
	ld.global.f64 	%fd608, [%rd66+16];
	add.f64 	%fd609, %fd607, %fd608;
	ld.global.f64 	%fd610, [%rd66+24];
	add.f64 	%fd611, %fd609, %fd610;
	ld.global.f64 	%fd612, [%rd66+32];
	add.f64 	%fd613, %fd611, %fd612;
	ld.global.f64 	%fd614, [%rd66+40];
	add.f64 	%fd615, %fd613, %fd614;
	ld.global.f64 	%fd616, [%rd66+48];
	add.f64 	%fd617, %fd615, %fd616;
	ld.global.f64 	%fd618, [%rd66+56];
	add.f64 	%fd1522, %fd617, %fd618;
	add.s32 	%r457, %r457, 8;
$L__BB12_118:
	setp.eq.s32 	%p53, %r46, 0;
	@%p53 bra 	$L__BB12_125;
	and.b32  	%r110, %r43, 3;
	setp.lt.u32 	%p54, %r46, 4;
	@%p54 bra 	$L__BB12_121;
	mul.wide.s32 	%rd67, %r457, 8;
	add.s64 	%rd68, %rd2, %rd67;
	ld.global.f64 	%fd620, [%rd68];
	add.f64 	%fd621, %fd1522, %fd620;
	ld.global.f64 	%fd622, [%rd68+8];
	add.f64 	%fd623, %fd621, %fd622;
	ld.global.f64 	%fd624, [%rd68+16];
	add.f64 	%fd625, %fd623, %fd624;
	ld.global.f64 	%fd626, [%rd68+24];
	add.f64 	%fd1522, %fd625, %fd626;
	add.s32 	%r457, %r457, 4;
$L__BB12_121:
	setp.eq.s32 	%p55, %r110, 0;
	@%p55 bra 	$L__BB12_125;
	mul.wide.s32 	%rd69, %r457, 8;
	add.s64 	%rd9, %rd2, %rd69;
	ld.global.f64 	%fd627, [%rd9];
	add.f64 	%fd1522, %fd1522, %fd627;
	setp.eq.s32 	%p56, %r110, 1;
	@%p56 bra 	$L__BB12_125;
	ld.global.f64 	%fd628, [%rd9+8];
	add.f64 	%fd1522, %fd1522, %fd628;
	setp.eq.s32 	%p57, %r110, 2;
	@%p57 bra 	$L__BB12_125;
	ld.global.f64 	%fd629, [%rd9+16];
	add.f64 	%fd1522, %fd1522, %fd629;
$L__BB12_125:
	setp.lt.u32 	%p58, %r44, 15;
	mov.f64 	%fd1530, 0d0000000000000000;
	mov.u32 	%r462, %r215;
	@%p58 bra 	$L__BB12_128;
	and.b32  	%r113, %r43, -16;
	mov.b32 	%r461, 0;
	mov.f64 	%fd1530, 0d0000000000000000;
	mov.u32 	%r462, %r215;
$L__BB12_127:
	.pragma "nounroll";
	mul.wide.s32 	%rd70, %r462, 8;
	add.s64 	%rd71, %rd2, %rd70;
	ld.global.f64 	%fd633, [%rd71];
	add.f64 	%fd634, %fd1530, %fd633;
	ld.global.f64 	%fd635, [%rd71+8];
	add.f64 	%fd636, %fd634, %fd635;
	ld.global.f64 	%fd637, [%rd71+16];
	add.f64 	%fd638, %fd636, %fd637;
	ld.global.f64 	%fd639, [%rd71+24];
	add.f64 	%fd640, %fd638, %fd639;
	ld.global.f64 	%fd641, [%rd71+32];
	add.f64 	%fd642, %fd640, %fd641;
	ld.global.f64 	%fd643, [%rd71+40];
	add.f64 	%fd644, %fd642, %fd643;
	ld.global.f64 	%fd645, [%rd71+48];
	add.f64 	%fd646, %fd644, %fd645;
	ld.global.f64 	%fd647, [%rd71+56];
	add.f64 	%fd648, %fd646, %fd647;
	ld.global.f64 	%fd649, [%rd71+64];
	add.f64 	%fd650, %fd648, %fd649;
	ld.global.f64 	%fd651, [%rd71+72];
	add.f64 	%fd652, %fd650, %fd651;
	ld.global.f64 	%fd653, [%rd71+80];
	add.f64 	%fd654, %fd652, %fd653;
	ld.global.f64 	%fd655, [%rd71+88];
	add.f64 	%fd656, %fd654, %fd655;
	ld.global.f64 	%fd657, [%rd71+96];
	add.f64 	%fd658, %fd656, %fd657;
	ld.global.f64 	%fd659, [%rd71+104];
	add.f64 	%fd660, %fd658, %fd659;
	ld.global.f64 	%fd661, [%rd71+112];
	add.f64 	%fd662, %fd660, %fd661;
	ld.global.f64 	%fd663, [%rd71+120];
	add.f64 	%fd1530, %fd662, %fd663;
	add.s32 	%r462, %r462, 16;
	add.s32 	%r461, %r461, 16;
	setp.ne.s32 	%p59, %r461, %r113;
	@%p59 bra 	$L__BB12_127;
$L__BB12_128:
	setp.eq.s32 	%p60, %r45, 0;
	@%p60 bra 	$L__BB12_138;
	setp.lt.u32 	%p61, %r45, 8;
	@%p61 bra 	$L__BB12_131;
	mul.wide.s32 	%rd72, %r462, 8;
	add.s64 	%rd73, %rd2, %rd72;
	ld.global.f64 	%fd665, [%rd73];
	add.f64 	%fd666, %fd1530, %fd665;
	ld.global.f64 	%fd667, [%rd73+8];
	add.f64 	%fd668, %fd666, %fd667;
	ld.global.f64 	%fd669, [%rd73+16];
	add.f64 	%fd670, %fd668, %fd669;
	ld.global.f64 	%fd671, [%rd73+24];
	add.f64 	%fd672, %fd670, %fd671;
	ld.global.f64 	%fd673, [%rd73+32];
	add.f64 	%fd674, %fd672, %fd673;
	ld.global.f64 	%fd675, [%rd73+40];
	add.f64 	%fd676, %fd674, %fd675;
	ld.global.f64 	%fd677, [%rd73+48];
	add.f64 	%fd678, %fd676, %fd677;
	ld.global.f64 	%fd679, [%rd73+56];
	add.f64 	%fd1530, %fd678, %fd679;
	add.s32 	%r462, %r462, 8;
$L__BB12_131:
	setp.eq.s32 	%p62, %r46, 0;
	@%p62 bra 	$L__BB12_138;
	and.b32  	%r121, %r43, 3;
	setp.lt.u32 	%p63, %r46, 4;
	@%p63 bra 	$L__BB12_134;
	mul.wide.s32 	%rd74, %r462, 8;
	add.s64 	%rd75, %rd2, %rd74;
	ld.global.f64 	%fd681, [%rd75];
	add.f64 	%fd682, %fd1530, %fd681;
	ld.global.f64 	%fd683, [%rd75+8];
	add.f64 	%fd684, %fd682, %fd683;
	ld.global.f64 	%fd685, [%rd75+16];
	add.f64 	%fd686, %fd684, %fd685;
	ld.global.f64 	%fd687, [%rd75+24];
	add.f64 	%fd1530, %fd686, %fd687;
	add.s32 	%r462, %r462, 4;
$L__BB12_134:
	setp.eq.s32 	%p64, %r121, 0;
	@%p64 bra 	$L__BB12_138;
	mul.wide.s32 	%rd76, %r462, 8;
	add.s64 	%rd10, %rd2, %rd76;
	ld.global.f64 	%fd688, [%rd10];
	add.f64 	%fd1530, %fd1530, %fd688;
	setp.eq.s32 	%p65, %r121, 1;
	@%p65 bra 	$L__BB12_138;
	ld.global.f64 	%fd689, [%rd10+8];
	add.f64 	%fd1530, %fd1530, %fd689;
	setp.eq.s32 	%p66, %r121, 2;
	@%p66 bra 	$L__BB12_138;
	ld.global.f64 	%fd690, [%rd10+16];
	add.f64 	%fd1530, %fd1530, %fd690;
$L__BB12_138:
	add.f64 	%fd691, %fd1482, %fd1490;
	add.f64 	%fd692, %fd691, %fd1498;
	add.f64 	%fd693, %fd692, %fd1506;
	add.f64 	%fd694, %fd693, %fd1514;
	add.f64 	%fd695, %fd694, %fd1522;
	add.f64 	%fd1599, %fd695, %fd1530;
$L__BB12_139:
	add.s64 	%rd11, %rd25, -3584;
	setp.lt.u64 	%p67, %rd11, 3584;
	mov.b64 	%rd185, 3584;
	@%p67 bra 	$L__BB12_238;
	setp.ge.s32 	%p68, %r216, %r215;
	@%p68 bra 	$L__BB12_144;
	add.f64 	%fd1599, %fd1599, 0d0000000000000000;
	mov.b64 	%rd185, 3584;
$L__BB12_142:
	sub.s64 	%rd130, %rd25, %rd185;
	setp.lt.u64 	%p134, %rd130, 3584;
	@%p134 bra 	$L__BB12_257;
	add.s64 	%rd185, %rd185, 3584;
	setp.gt.u64 	%p135, %rd185, %rd11;
	@%p135 bra 	$L__BB12_238;
	bra.uni 	$L__BB12_142;
$L__BB12_144:
	sub.s32 	%r124, %r216, %r215;
	add.s32 	%r224, %r124, 1;
	and.b32  	%r125, %r224, 15;
	add.s32 	%r126, %r125, -1;
	and.b32  	%r127, %r224, 7;
	add.s32 	%r128, %r127, -1;
	and.b32  	%r129, %r224, -16;
	and.b32  	%r130, %r224, 3;
	mov.b64 	%rd185, 3584;
$L__BB12_145:
	setp.lt.u32 	%p69, %r124, 15;
	mov.f64 	%fd1540, 0d0000000000000000;
	mov.u32 	%r467, %r215;
	@%p69 bra 	$L__BB12_148;
	mov.b32 	%r466, 0;
	mov.f64 	%fd1540, 0d0000000000000000;
	mov.u32 	%r467, %r215;
$L__BB12_147:
	.pragma "nounroll";
	mul.wide.s32 	%rd79, %r467, 8;
	add.s64 	%rd80, %rd2, %rd79;
	ld.global.f64 	%fd699, [%rd80];
	add.f64 	%fd700, %fd1540, %fd699;
	ld.global.f64 	%fd701, [%rd80+8];
	add.f64 	%fd702, %fd700, %fd701;
	ld.global.f64 	%fd703, [%rd80+16];
	add.f64 	%fd704, %fd702, %fd703;
	ld.global.f64 	%fd705, [%rd80+24];
	add.f64 	%fd706, %fd704, %fd705;
	ld.global.f64 	%fd707, [%rd80+32];
	add.f64 	%fd708, %fd706, %fd707;
	ld.global.f64 	%fd709, [%rd80+40];
	add.f64 	%fd710, %fd708, %fd709;
	ld.global.f64 	%fd711, [%rd80+48];
	add.f64 	%fd712, %fd710, %fd711;
	ld.global.f64 	%fd713, [%rd80+56];
	add.f64 	%fd714, %fd712, %fd713;
	ld.global.f64 	%fd715, [%rd80+64];
	add.f64 	%fd716, %fd714, %fd715;
	ld.global.f64 	%fd717, [%rd80+72];
	add.f64 	%fd718, %fd716, %fd717;
	ld.global.f64 	%fd719, [%rd80+80];
	add.f64 	%fd720, %fd718, %fd719;
	ld.global.f64 	%fd721, [%rd80+88];
	add.f64 	%fd722, %fd720, %fd721;
	ld.global.f64 	%fd723, [%rd80+96];
	add.f64 	%fd724, %fd722, %fd723;
	ld.global.f64 	%fd725, [%rd80+104];
	add.f64 	%fd726, %fd724, %fd725;
	ld.global.f64 	%fd727, [%rd80+112];
	add.f64 	%fd728, %fd726, %fd727;
	ld.global.f64 	%fd729, [%rd80+120];
	add.f64 	%fd1540, %fd728, %fd729;
	add.s32 	%r467, %r467, 16;
	add.s32 	%r466, %r466, 16;
	setp.ne.s32 	%p70, %r466, %r129;
	@%p70 bra 	$L__BB12_147;
$L__BB12_148:
	setp.eq.s32 	%p71, %r125, 0;
	@%p71 bra 	$L__BB12_158;
	setp.lt.u32 	%p72, %r126, 7;
	@%p72 bra 	$L__BB12_151;
	mul.wide.s32 	%rd81, %r467, 8;
	add.s64 	%rd82, %rd2, %rd81;
	ld.global.f64 	%fd731, [%rd82];
	add.f64 	%fd732, %fd1540, %fd731;
	ld.global.f64 	%fd733, [%rd82+8];
	add.f64 	%fd734, %fd732, %fd733;
	ld.global.f64 	%fd735, [%rd82+16];
	add.f64 	%fd736, %fd734, %fd735;
	ld.global.f64 	%fd737, [%rd82+24];
	add.f64 	%fd738, %fd736, %fd737;
	ld.global.f64 	%fd739, [%rd82+32];
	add.f64 	%fd740, %fd738, %fd739;
	ld.global.f64 	%fd741, [%rd82+40];
	add.f64 	%fd742, %fd740, %fd741;
	ld.global.f64 	%fd743, [%rd82+48];
	add.f64 	%fd744, %fd742, %fd743;
	ld.global.f64 	%fd745, [%rd82+56];
	add.f64 	%fd1540, %fd744, %fd745;
	add.s32 	%r467, %r467, 8;
$L__BB12_151:
	setp.eq.s32 	%p73, %r127, 0;
	@%p73 bra 	$L__BB12_158;
	setp.lt.u32 	%p74, %r128, 3;
	@%p74 bra 	$L__BB12_154;
	mul.wide.s32 	%rd83, %r467, 8;
	add.s64 	%rd84, %rd2, %rd83;
	ld.global.f64 	%fd747, [%rd84];
	add.f64 	%fd748, %fd1540, %fd747;
	ld.global.f64 	%fd749, [%rd84+8];
	add.f64 	%fd750, %fd748, %fd749;
	ld.global.f64 	%fd751, [%rd84+16];
	add.f64 	%fd752, %fd750, %fd751;
	ld.global.f64 	%fd753, [%rd84+24];
	add.f64 	%fd1540, %fd752, %fd753;
	add.s32 	%r467, %r467, 4;
$L__BB12_154:
	setp.eq.s32 	%p75, %r130, 0;
	@%p75 bra 	$L__BB12_158;
	setp.eq.s32 	%p76, %r130, 1;
	mul.wide.s32 	%rd85, %r467, 8;
	add.s64 	%rd15, %rd2, %rd85;
	ld.global.f64 	%fd754, [%rd15];
	add.f64 	%fd1540, %fd1540, %fd754;
	@%p76 bra 	$L__BB12_158;
	setp.eq.s32 	%p77, %r130, 2;
	ld.global.f64 	%fd755, [%rd15+8];
	add.f64 	%fd1540, %fd1540, %fd755;
	@%p77 bra 	$L__BB12_158;
	ld.global.f64 	%fd756, [%rd15+16];
	add.f64 	%fd1540, %fd1540, %fd756;
$L__BB12_158:
	setp.lt.u32 	%p78, %r124, 15;
	mov.f64 	%fd1548, 0d0000000000000000;
	mov.u32 	%r472, %r215;
	@%p78 bra 	$L__BB12_161;
	mov.b32 	%r471, 0;
	mov.f64 	%fd1548, 0d0000000000000000;
	mov.u32 	%r472, %r215;
$L__BB12_160:
	.pragma "nounroll";
	mul.wide.s32 	%rd86, %r472, 8;
	add.s64 	%rd87, %rd2, %rd86;
	ld.global.f64 	%fd760, [%rd87];
	add.f64 	%fd761, %fd1548, %fd760;
	ld.global.f64 	%fd762, [%rd87+8];
	add.f64 	%fd763, %fd761, %fd762;
	ld.global.f64 	%fd764, [%rd87+16];
	add.f64 	%fd765, %fd763, %fd764;
	ld.global.f64 	%fd766, [%rd87+24];
	add.f64 	%fd767, %fd765, %fd766;
	ld.global.f64 	%fd768, [%rd87+32];
	add.f64 	%fd769, %fd767, %fd768;
	ld.global.f64 	%fd770, [%rd87+40];
	add.f64 	%fd771, %fd769, %fd770;
	ld.global.f64 	%fd772, [%rd87+48];
	add.f64 	%fd773, %fd771, %fd772;
	ld.global.f64 	%fd774, [%rd87+56];
	add.f64 	%fd775, %fd773, %fd774;
	ld.global.f64 	%fd776, [%rd87+64];
	add.f64 	%fd777, %fd775, %fd776;
	ld.global.f64 	%fd778, [%rd87+72];
	add.f64 	%fd779, %fd777, %fd778;
	ld.global.f64 	%fd780, [%rd87+80];
	add.f64 	%fd781, %fd779, %fd780;
	ld.global.f64 	%fd782, [%rd87+88];
	add.f64 	%fd783, %fd781, %fd782;
	ld.global.f64 	%fd784, [%rd87+96];
	add.f64 	%fd785, %fd783, %fd784;
	ld.global.f64 	%fd786, [%rd87+104];
	add.f64 	%fd787, %fd785, %fd786;
	ld.global.f64 	%fd788, [%rd87+112];
	add.f64 	%fd789, %fd787, %fd788;
	ld.global.f64 	%fd790, [%rd87+120];
	add.f64 	%fd1548, %fd789, %fd790;
	add.s32 	%r472, %r472, 16;
	add.s32 	%r471, %r471, 16;
	setp.ne.s32 	%p79, %r471, %r129;
	@%p79 bra 	$L__BB12_160;
$L__BB12_161:
	setp.eq.s32 	%p80, %r125, 0;
	@%p80 bra 	$L__BB12_171;
	setp.lt.u32 	%p81, %r126, 7;
	@%p81 bra 	$L__BB12_164;
	mul.wide.s32 	%rd88, %r472, 8;
	add.s64 	%rd89, %rd2, %rd88;
	ld.global.f64 	%fd792, [%rd89];
	add.f64 	%fd793, %fd1548, %fd792;
	ld.global.f64 	%fd794, [%rd89+8];
	add.f64 	%fd795, %fd793, %fd794;
	ld.global.f64 	%fd796, [%rd89+16];
	add.f64 	%fd797, %fd795, %fd796;
	ld.global.f64 	%fd798, [%rd89+24];
	add.f64 	%fd799, %fd797, %fd798;
	ld.global.f64 	%fd800, [%rd89+32];
	add.f64 	%fd801, %fd799, %fd800;
	ld.global.f64 	%fd802, [%rd89+40];
	add.f64 	%fd803, %fd801, %fd802;
	ld.global.f64 	%fd804, [%rd89+48];
	add.f64 	%fd805, %fd803, %fd804;
	ld.global.f64 	%fd806, [%rd89+56];
	add.f64 	%fd1548, %fd805, %fd806;
	add.s32 	%r472, %r472, 8;
$L__BB12_164:
	setp.eq.s32 	%p82, %r127, 0;
	@%p82 bra 	$L__BB12_171;
	setp.lt.u32 	%p83, %r128, 3;
	@%p83 bra 	$L__BB12_167;
	mul.wide.s32 	%rd90, %r472, 8;
	add.s64 	%rd91, %rd2, %rd90;
	ld.global.f64 	%fd808, [%rd91];
	add.f64 	%fd809, %fd1548, %fd808;
	ld.global.f64 	%fd810, [%rd91+8];
	add.f64 	%fd811, %fd809, %fd810;
	ld.global.f64 	%fd812, [%rd91+16];
	add.f64 	%fd813, %fd811, %fd812;
	ld.global.f64 	%fd814, [%rd91+24];
	add.f64 	%fd1548, %fd813, %fd814;
	add.s32 	%r472, %r472, 4;
$L__BB12_167:
	setp.eq.s32 	%p84, %r130, 0;
	@%p84 bra 	$L__BB12_171;
	setp.eq.s32 	%p85, %r130, 1;
	mul.wide.s32 	%rd92, %r472, 8;
	add.s64 	%rd16, %rd2, %rd92;
	ld.global.f64 	%fd815, [%rd16];
	add.f64 	%fd1548, %fd1548, %fd815;
	@%p85 bra 	$L__BB12_171;
	setp.eq.s32 	%p86, %r130, 2;
	ld.global.f64 	%fd816, [%rd16+8];
	add.f64 	%fd1548, %fd1548, %fd816;
	@%p86 bra 	$L__BB12_171;
	ld.global.f64 	%fd817, [%rd16+16];
	add.f64 	%fd1548, %fd1548, %fd817;
$L__BB12_171:
	setp.lt.u32 	%p87, %r124, 15;
	mov.f64 	%fd1556, 0d0000000000000000;
	mov.u32 	%r477, %r215;
	@%p87 bra 	$L__BB12_174;
	mov.b32 	%r476, 0;
	mov.f64 	%fd1556, 0d0000000000000000;
	mov.u32 	%r477, %r215;
$L__BB12_173:
	.pragma "nounroll";
	mul.wide.s32 	%rd93, %r477, 8;
	add.s64 	%rd94, %rd2, %rd93;
	ld.global.f64 	%fd821, [%rd94];
	add.f64 	%fd822, %fd1556, %fd821;
	ld.global.f64 	%fd823, [%rd94+8];
	add.f64 	%fd824, %fd822, %fd823;
	ld.global.f64 	%fd825, [%rd94+16];
	add.f64 	%fd826, %fd824, %fd825;
	ld.global.f64 	%fd827, [%rd94+24];
	add.f64 	%fd828, %fd826, %fd827;
	ld.global.f64 	%fd829, [%rd94+32];
	add.f64 	%fd830, %fd828, %fd829;
	ld.global.f64 	%fd831, [%rd94+40];
	add.f64 	%fd832, %fd830, %fd831;
	ld.global.f64 	%fd833, [%rd94+48];
	add.f64 	%fd834, %fd832, %fd833;
	ld.global.f64 	%fd835, [%rd94+56];
	add.f64 	%fd836, %fd834, %fd835;
	ld.global.f64 	%fd837, [%rd94+64];
	add.f64 	%fd838, %fd836, %fd837;
	ld.global.f64 	%fd839, [%rd94+72];
	add.f64 	%fd840, %fd838, %fd839;
	ld.global.f64 	%fd841, [%rd94+80];
	add.f64 	%fd842, %fd840, %fd841;
	ld.global.f64 	%fd843, [%rd94+88];
	add.f64 	%fd844, %fd842, %fd843;
	ld.global.f64 	%fd845, [%rd94+96];
	add.f64 	%fd846, %fd844, %fd845;
	ld.global.f64 	%fd847, [%rd94+104];
	add.f64 	%fd848, %fd846, %fd847;
	ld.global.f64 	%fd849, [%rd94+112];
	add.f64 	%fd850, %fd848, %fd849;
	ld.global.f64 	%fd851, [%rd94+120];
	add.f64 	%fd1556, %fd850, %fd851;
	add.s32 	%r477, %r477, 16;
	add.s32 	%r476, %r476, 16;
	setp.ne.s32 	%p88, %r476, %r129;
	@%p88 bra 	$L__BB12_173;
$L__BB12_174:
	setp.eq.s32 	%p89, %r125, 0;
	@%p89 bra 	$L__BB12_184;
	setp.lt.u32 	%p90, %r126, 7;
	@%p90 bra 	$L__BB12_177;
	mul.wide.s32 	%rd95, %r477, 8;
	add.s64 	%rd96, %rd2, %rd95;
	ld.global.f64 	%fd853, [%rd96];
	add.f64 	%fd854, %fd1556, %fd853;
	ld.global.f64 	%fd855, [%rd96+8];
	add.f64 	%fd856, %fd854, %fd855;
	ld.global.f64 	%fd857, [%rd96+16];
	add.f64 	%fd858, %fd856, %fd857;
	ld.global.f64 	%fd859, [%rd96+24];
	add.f64 	%fd860, %fd858, %fd859;
	ld.global.f64 	%fd861, [%rd96+32];
	add.f64 	%fd862, %fd860, %fd861;
	ld.global.f64 	%fd863, [%rd96+40];
	add.f64 	%fd864, %fd862, %fd863;
	ld.global.f64 	%fd865, [%rd96+48];
	add.f64 	%fd866, %fd864, %fd865;
	ld.global.f64 	%fd867, [%rd96+56];
	add.f64 	%fd1556, %fd866, %fd867;
	add.s32 	%r477, %r477, 8;
$L__BB12_177:
	setp.eq.s32 	%p91, %r127, 0;
	@%p91 bra 	$L__BB12_184;
	setp.lt.u32 	%p92, %r128, 3;
	@%p92 bra 	$L__BB12_180;
	mul.wide.s32 	%rd97, %r477, 8;
	add.s64 	%rd98, %rd2, %rd97;
	ld.global.f64 	%fd869, [%rd98];
	add.f64 	%fd870, %fd1556, %fd869;
	ld.global.f64 	%fd871, [%rd98+8];
	add.f64 	%fd872, %fd870, %fd871;
	ld.global.f64 	%fd873, [%rd98+16];
	add.f64 	%fd874, %fd872, %fd873;
	ld.global.f64 	%fd875, [%rd98+24];
	add.f64 	%fd1556, %fd874, %fd875;
	add.s32 	%r477, %r477, 4;
$L__BB12_180:
	setp.eq.s32 	%p93, %r130, 0;
	@%p93 bra 	$L__BB12_184;
	setp.eq.s32 	%p94, %r130, 1;
	mul.wide.s32 	%rd99, %r477, 8;
	add.s64 	%rd17, %rd2, %rd99;
	ld.global.f64 	%fd876, [%rd17];
	add.f64 	%fd1556, %fd1556, %fd876;
	@%p94 bra 	$L__BB12_184;
	setp.eq.s32 	%p95, %r130, 2;
	ld.global.f64 	%fd877, [%rd17+8];
	add.f64 	%fd1556, %fd1556, %fd877;
	@%p95 bra 	$L__BB12_184;
	ld.global.f64 	%fd878, [%rd17+16];
	add.f64 	%fd1556, %fd1556, %fd878;
$L__BB12_184:
	setp.lt.u32 	%p96, %r124, 15;
	mov.f64 	%fd1564, 0d0000000000000000;
	mov.u32 	%r482, %r215;
	@%p96 bra 	$L__BB12_187;
	mov.b32 	%r481, 0;
	mov.f64 	%fd1564, 0d0000000000000000;
	mov.u32 	%r482, %r215;
$L__BB12_186:
	.pragma "nounroll";
	mul.wide.s32 	%rd100, %r482, 8;
	add.s64 	%rd101, %rd2, %rd100;
	ld.global.f64 	%fd882, [%rd101];
	add.f64 	%fd883, %fd1564, %fd882;
	ld.global.f64 	%fd884, [%rd101+8];
	add.f64 	%fd885, %fd883, %fd884;
	ld.global.f64 	%fd886, [%rd101+16];
	add.f64 	%fd887, %fd885, %fd886;
	ld.global.f64 	%fd888, [%rd101+24];
	add.f64 	%fd889, %fd887, %fd888;
	ld.global.f64 	%fd890, [%rd101+32];
	add.f64 	%fd891, %fd889, %fd890;
	ld.global.f64 	%fd892, [%rd101+40];
	add.f64 	%fd893, %fd891, %fd892;
	ld.global.f64 	%fd894, [%rd101+48];
	add.f64 	%fd895, %fd893, %fd894;
	ld.global.f64 	%fd896, [%rd101+56];
	add.f64 	%fd897, %fd895, %fd896;
	ld.global.f64 	%fd898, [%rd101+64];
	add.f64 	%fd899, %fd897, %fd898;
	ld.global.f64 	%fd900, [%rd101+72];
	add.f64 	%fd901, %fd899, %fd900;
	ld.global.f64 	%fd902, [%rd101+80];
	add.f64 	%fd903, %fd901, %fd902;
	ld.global.f64 	%fd904, [%rd101+88];
	add.f64 	%fd905, %fd903, %fd904;
	ld.global.f64 	%fd906, [%rd101+96];
	add.f64 	%fd907, %fd905, %fd906;
	ld.global.f64 	%fd908, [%rd101+104];
	add.f64 	%fd909, %fd907, %fd908;
	ld.global.f64 	%fd910, [%rd101+112];
	add.f64 	%fd911, %fd909, %fd910;
	ld.global.f64 	%fd912, [%rd101+120];
	add.f64 	%fd1564, %fd911, %fd912;
	add.s32 	%r482, %r482, 16;
	add.s32 	%r481, %r481, 16;
	setp.ne.s32 	%p97, %r481, %r129;
	@%p97 bra 	$L__BB12_186;
$L__BB12_187:
	setp.eq.s32 	%p98, %r125, 0;
	@%p98 bra 	$L__BB12_197;
	setp.lt.u32 	%p99, %r126, 7;
	@%p99 bra 	$L__BB12_190;
	mul.wide.s32 	%rd102, %r482, 8;
	add.s64 	%rd103, %rd2, %rd102;
	ld.global.f64 	%fd914, [%rd103];
	add.f64 	%fd915, %fd1564, %fd914;
	ld.global.f64 	%fd916, [%rd103+8];
	add.f64 	%fd917, %fd915, %fd916;
	ld.global.f64 	%fd918, [%rd103+16];
	add.f64 	%fd919, %fd917, %fd918;
	ld.global.f64 	%fd920, [%rd103+24];
	add.f64 	%fd921, %fd919, %fd920;
	ld.global.f64 	%fd922, [%rd103+32];
	add.f64 	%fd923, %fd921, %fd922;
	ld.global.f64 	%fd924, [%rd103+40];
	add.f64 	%fd925, %fd923, %fd924;
	ld.global.f64 	%fd926, [%rd103+48];
	add.f64 	%fd927, %fd925, %fd926;
	ld.global.f64 	%fd928, [%rd103+56];
	add.f64 	%fd1564, %fd927, %fd928;
	add.s32 	%r482, %r482, 8;
$L__BB12_190:
	setp.eq.s32 	%p100, %r127, 0;
	@%p100 bra 	$L__BB12_197;
	setp.lt.u32 	%p101, %r128, 3;
	@%p101 bra 	$L__BB12_193;
	mul.wide.s32 	%rd104, %r482, 8;
	add.s64 	%rd105, %rd2, %rd104;
	ld.global.f64 	%fd930, [%rd105];
	add.f64 	%fd931, %fd1564, %fd930;
	ld.global.f64 	%fd932, [%rd105+8];
	add.f64 	%fd933, %fd931, %fd932;
	ld.global.f64 	%fd934, [%rd105+16];
	add.f64 	%fd935, %fd933, %fd934;
	ld.global.f64 	%fd936, [%rd105+24];
	add.f64 	%fd1564, %fd935, %fd936;
	add.s32 	%r482, %r482, 4;
$L__BB12_193:
	setp.eq.s32 	%p102, %r130, 0;
	@%p102 bra 	$L__BB12_197;
	setp.eq.s32 	%p103, %r130, 1;
	mul.wide.s32 	%rd106, %r482, 8;
	add.s64 	%rd18, %rd2, %rd106;
	ld.global.f64 	%fd937, [%rd18];
	add.f64 	%fd1564, %fd1564, %fd937;
	@%p103 bra 	$L__BB12_197;
	setp.eq.s32 	%p104, %r130, 2;
	ld.global.f64 	%fd938, [%rd18+8];
	add.f64 	%fd1564, %fd1564, %fd938;
	@%p104 bra 	$L__BB12_197;
	ld.global.f64 	%fd939, [%rd18+16];
	add.f64 	%fd1564, %fd1564, %fd939;
$L__BB12_197:
	setp.lt.u32 	%p105, %r124, 15;
	mov.f64 	%fd1572, 0d0000000000000000;
	mov.u32 	%r487, %r215;
	@%p105 bra 	$L__BB12_200;
	mov.b32 	%r486, 0;
	mov.f64 	%fd1572, 0d0000000000000000;
	mov.u32 	%r487, %r215;
$L__BB12_199:
	.pragma "nounroll";
	mul.wide.s32 	%rd107, %r487, 8;
	add.s64 	%rd108, %rd2, %rd107;
	ld.global.f64 	%fd943, [%rd108];
	add.f64 	%fd944, %fd1572, %fd943;
	ld.global.f64 	%fd945, [%rd108+8];
	add.f64 	%fd946, %fd944, %fd945;
	ld.global.f64 	%fd947, [%rd108+16];
	add.f64 	%fd948, %fd946, %fd947;
	ld.global.f64 	%fd949, [%rd108+24];
	add.f64 	%fd950, %fd948, %fd949;
	ld.global.f64 	%fd951, [%rd108+32];
	add.f64 	%fd952, %fd950, %fd951;
	ld.global.f64 	%fd953, [%rd108+40];
	add.f64 	%fd954, %fd952, %fd953;
	ld.global.f64 	%fd955, [%rd108+48];
	add.f64 	%fd956, %fd954, %fd955;
	ld.global.f64 	%fd957, [%rd108+56];
	add.f64 	%fd958, %fd956, %fd957;
	ld.global.f64 	%fd959, [%rd108+64];
	add.f64 	%fd960, %fd958, %fd959;
	ld.global.f64 	%fd961, [%rd108+72];
	add.f64 	%fd962, %fd960, %fd961;
	ld.global.f64 	%fd963, [%rd108+80];
	add.f64 	%fd964, %fd962, %fd963;
	ld.global.f64 	%fd965, [%rd108+88];
	add.f64 	%fd966, %fd964, %fd965;
	ld.global.f64 	%fd967, [%rd108+96];
	add.f64 	%fd968, %fd966, %fd967;
	ld.global.f64 	%fd969, [%rd108+104];
	add.f64 	%fd970, %fd968, %fd969;
	ld.global.f64 	%fd971, [%rd108+112];
	add.f64 	%fd972, %fd970, %fd971;
	ld.global.f64 	%fd973, [%rd108+120];
	add.f64 	%fd1572, %fd972, %fd973;
	add.s32 	%r487, %r487, 16;
	add.s32 	%r486, %r486, 16;
	setp.ne.s32 	%p106, %r486, %r129;
	@%p106 bra 	$L__BB12_199;
$L__BB12_200:
	setp.eq.s32 	%p107, %r125, 0;
	@%p107 bra 	$L__BB12_210;
	setp.lt.u32 	%p108, %r126, 7;
	@%p108 bra 	$L__BB12_203;
	mul.wide.s32 	%rd109, %r487, 8;
	add.s64 	%rd110, %rd2, %rd109;
	ld.global.f64 	%fd975, [%rd110];
	add.f64 	%fd976, %fd1572, %fd975;
	ld.global.f64 	%fd977, [%rd110+8];
	add.f64 	%fd978, %fd976, %fd977;
	ld.global.f64 	%fd979, [%rd110+16];
	add.f64 	%fd980, %fd978, %fd979;
	ld.global.f64 	%fd981, [%rd110+24];
	add.f64 	%fd982, %fd980, %fd981;
	ld.global.f64 	%fd983, [%rd110+32];
	add.f64 	%fd984, %fd982, %fd983;
	ld.global.f64 	%fd985, [%rd110+40];
	add.f64 	%fd986, %fd984, %fd985;
	ld.global.f64 	%fd987, [%rd110+48];
	add.f64 	%fd988, %fd986, %fd987;
	ld.global.f64 	%fd989, [%rd110+56];
	add.f64 	%fd1572, %fd988, %fd989;
	add.s32 	%r487, %r487, 8;
$L__BB12_203:
	setp.eq.s32 	%p109, %r127, 0;
	@%p109 bra 	$L__BB12_210;
	setp.lt.u32 	%p110, %r128, 3;
	@%p110 bra 	$L__BB12_206;
	mul.wide.s32 	%rd111, %r487, 8;
	add.s64 	%rd112, %rd2, %rd111;
	ld.global.f64 	%fd991, [%rd112];
	add.f64 	%fd992, %fd1572, %fd991;
	ld.global.f64 	%fd993, [%rd112+8];
	add.f64 	%fd994, %fd992, %fd993;
	ld.global.f64 	%fd995, [%rd112+16];
	add.f64 	%fd996, %fd994, %fd995;
	ld.global.f64 	%fd997, [%rd112+24];
	add.f64 	%fd1572, %fd996, %fd997;
	add.s32 	%r487, %r487, 4;
$L__BB12_206:
	setp.eq.s32 	%p111, %r130, 0;
	@%p111 bra 	$L__BB12_210;
	setp.eq.s32 	%p112, %r130, 1;
	mul.wide.s32 	%rd113, %r487, 8;
	add.s64 	%rd19, %rd2, %rd113;
	ld.global.f64 	%fd998, [%rd19];
	add.f64 	%fd1572, %fd1572, %fd998;
	@%p112 bra 	$L__BB12_210;
	setp.eq.s32 	%p113, %r130, 2;
	ld.global.f64 	%fd999, [%rd19+8];
	add.f64 	%fd1572, %fd1572, %fd999;
	@%p113 bra 	$L__BB12_210;
	ld.global.f64 	%fd1000, [%rd19+16];
	add.f64 	%fd1572, %fd1572, %fd1000;
$L__BB12_210:
	setp.lt.u32 	%p114, %r124, 15;
	mov.f64 	%fd1580, 0d0000000000000000;
	mov.u32 	%r492, %r215;
	@%p114 bra 	$L__BB12_213;
	mov.b32 	%r491, 0;
	mov.f64 	%fd1580, 0d0000000000000000;
	mov.u32 	%r492, %r215;
$L__BB12_212:
	.pragma "nounroll";
	mul.wide.s32 	%rd114, %r492, 8;
	add.s64 	%rd115, %rd2, %rd114;
	ld.global.f64 	%fd1004, [%rd115];
	add.f64 	%fd1005, %fd1580, %fd1004;
	ld.global.f64 	%fd1006, [%rd115+8];
	add.f64 	%fd1007, %fd1005, %fd1006;
	ld.global.f64 	%fd1008, [%rd115+16];
	add.f64 	%fd1009, %fd1007, %fd1008;
	ld.global.f64 	%fd1010, [%rd115+24];
	add.f64 	%fd1011, %fd1009, %fd1010;
	ld.global.f64 	%fd1012, [%rd115+32];
	add.f64 	%fd1013, %fd1011, %fd1012;
	ld.global.f64 	%fd1014, [%rd115+40];
	add.f64 	%fd1015, %fd1013, %fd1014;
	ld.global.f64 	%fd1016, [%rd115+48];
	add.f64 	%fd1017, %fd1015, %fd1016;
	ld.global.f64 	%fd1018, [%rd115+56];
	add.f64 	%fd1019, %fd1017, %fd1018;
	ld.global.f64 	%fd1020, [%rd115+64];
	add.f64 	%fd1021, %fd1019, %fd1020;
	ld.global.f64 	%fd1022, [%rd115+72];
	add.f64 	%fd1023, %fd1021, %fd1022;
	ld.global.f64 	%fd1024, [%rd115+80];
	add.f64 	%fd1025, %fd1023, %fd1024;
	ld.global.f64 	%fd1026, [%rd115+88];
	add.f64 	%fd1027, %fd1025, %fd1026;
	ld.global.f64 	%fd1028, [%rd115+96];
	add.f64 	%fd1029, %fd1027, %fd1028;
	ld.global.f64 	%fd1030, [%rd115+104];
	add.f64 	%fd1031, %fd1029, %fd1030;
	ld.global.f64 	%fd1032, [%rd115+112];
	add.f64 	%fd1033, %fd1031, %fd1032;
	ld.global.f64 	%fd1034, [%rd115+120];
	add.f64 	%fd1580, %fd1033, %fd1034;
	add.s32 	%r492, %r492, 16;
	add.s32 	%r491, %r491, 16;
	setp.ne.s32 	%p115, %r491, %r129;
	@%p115 bra 	$L__BB12_212;
$L__BB12_213:
	setp.eq.s32 	%p116, %r125, 0;
	@%p116 bra 	$L__BB12_223;
	setp.lt.u32 	%p117, %r126, 7;
	@%p117 bra 	$L__BB12_216;
	mul.wide.s32 	%rd116, %r492, 8;
	add.s64 	%rd117, %rd2, %rd116;
	ld.global.f64 	%fd1036, [%rd117];
	add.f64 	%fd1037, %fd1580, %fd1036;
	ld.global.f64 	%fd1038, [%rd117+8];
	add.f64 	%fd1039, %fd1037, %fd1038;
	ld.global.f64 	%fd1040, [%rd117+16];
	add.f64 	%fd1041, %fd1039, %fd1040;
	ld.global.f64 	%fd1042, [%rd117+24];
	add.f64 	%fd1043, %fd1041, %fd1042;
	ld.global.f64 	%fd1044, [%rd117+32];
	add.f64 	%fd1045, %fd1043, %fd1044;
	ld.global.f64 	%fd1046, [%rd117+40];
	add.f64 	%fd1047, %fd1045, %fd1046;
	ld.global.f64 	%fd1048, [%rd117+48];
	add.f64 	%fd1049, %fd1047, %fd1048;
	ld.global.f64 	%fd1050, [%rd117+56];
	add.f64 	%fd1580, %fd1049, %fd1050;
	add.s32 	%r492, %r492, 8;
$L__BB12_216:
	setp.eq.s32 	%p118, %r127, 0;
	@%p118 bra 	$L__BB12_223;
	setp.lt.u32 	%p119, %r128, 3;
	@%p119 bra 	$L__BB12_219;
	mul.wide.s32 	%rd118, %r492, 8;
	add.s64 	%rd119, %rd2, %rd118;
	ld.global.f64 	%fd1052, [%rd119];
	add.f64 	%fd1053, %fd1580, %fd1052;
	ld.global.f64 	%fd1054, [%rd119+8];
	add.f64 	%fd1055, %fd1053, %fd1054;
	ld.global.f64 	%fd1056, [%rd119+16];
	add.f64 	%fd1057, %fd1055, %fd1056;
	ld.global.f64 	%fd1058, [%rd119+24];
	add.f64 	%fd1580, %fd1057, %fd1058;
	add.s32 	%r492, %r492, 4;
$L__BB12_219:
	setp.eq.s32 	%p120, %r130, 0;
	@%p120 bra 	$L__BB12_223;
	setp.eq.s32 	%p121, %r130, 1;
	mul.wide.s32 	%rd120, %r492, 8;
	add.s64 	%rd20, %rd2, %rd120;
	ld.global.f64 	%fd1059, [%rd20];
	add.f64 	%fd1580, %fd1580, %fd1059;
	@%p121 bra 	$L__BB12_223;
	setp.eq.s32 	%p122, %r130, 2;
	ld.global.f64 	%fd1060, [%rd20+8];
	add.f64 	%fd1580, %fd1580, %fd1060;
	@%p122 bra 	$L__BB12_223;
	ld.global.f64 	%fd1061, [%rd20+16];
	add.f64 	%fd1580, %fd1580, %fd1061;
$L__BB12_223:
	setp.lt.u32 	%p123, %r124, 15;
	mov.f64 	%fd1588, 0d0000000000000000;
	mov.u32 	%r497, %r215;
	@%p123 bra 	$L__BB12_226;
	mov.b32 	%r496, 0;
	mov.f64 	%fd1588, 0d0000000000000000;
	mov.u32 	%r497, %r215;
$L__BB12_225:
	.pragma "nounroll";
	mul.wide.s32 	%rd121, %r497, 8;
	add.s64 	%rd122, %rd2, %rd121;
	ld.global.f64 	%fd1065, [%rd122];
	add.f64 	%fd1066, %fd1588, %fd1065;
	ld.global.f64 	%fd1067, [%rd122+8];
	add.f64 	%fd1068, %fd1066, %fd1067;
	ld.global.f64 	%fd1069, [%rd122+16];
	add.f64 	%fd1070, %fd1068, %fd1069;
	ld.global.f64 	%fd1071, [%rd122+24];
	add.f64 	%fd1072, %fd1070, %fd1071;
	ld.global.f64 	%fd1073, [%rd122+32];
	add.f64 	%fd1074, %fd1072, %fd1073;
	ld.global.f64 	%fd1075, [%rd122+40];
	add.f64 	%fd1076, %fd1074, %fd1075;
	ld.global.f64 	%fd1077, [%rd122+48];
	add.f64 	%fd1078, %fd1076, %fd1077;
	ld.global.f64 	%fd1079, [%rd122+56];
	add.f64 	%fd1080, %fd1078, %fd1079;
	ld.global.f64 	%fd1081, [%rd122+64];
	add.f64 	%fd1082, %fd1080, %fd1081;
	ld.global.f64 	%fd1083, [%rd122+72];
	add.f64 	%fd1084, %fd1082, %fd1083;
	ld.global.f64 	%fd1085, [%rd122+80];
	add.f64 	%fd1086, %fd1084, %fd1085;
	ld.global.f64 	%fd1087, [%rd122+88];
	add.f64 	%fd1088, %fd1086, %fd1087;
	ld.global.f64 	%fd1089, [%rd122+96];
	add.f64 	%fd1090, %fd1088, %fd1089;
	ld.global.f64 	%fd1091, [%rd122+104];
	add.f64 	%fd1092, %fd1090, %fd1091;
	ld.global.f64 	%fd1093, [%rd122+112];
	add.f64 	%fd1094, %fd1092, %fd1093;
	ld.global.f64 	%fd1095, [%rd122+120];
	add.f64 	%fd1588, %fd1094, %fd1095;
	add.s32 	%r497, %r497, 16;
	add.s32 	%r496, %r496, 16;
	setp.ne.s32 	%p124, %r496, %r129;
	@%p124 bra 	$L__BB12_225;
$L__BB12_226:
	setp.eq.s32 	%p125, %r125, 0;
	@%p125 bra 	$L__BB12_236;
	setp.lt.u32 	%p126, %r126, 7;
	@%p126 bra 	$L__BB12_229;
	mul.wide.s32 	%rd123, %r497, 8;
	add.s64 	%rd124, %rd2, %rd123;
	ld.global.f64 	%fd1097, [%rd124];
	add.f64 	%fd1098, %fd1588, %fd1097;
	ld.global.f64 	%fd1099, [%rd124+8];
	add.f64 	%fd1100, %fd1098, %fd1099;
	ld.global.f64 	%fd1101, [%rd124+16];
	add.f64 	%fd1102, %fd1100, %fd1101;
	ld.global.f64 	%fd1103, [%rd124+24];
	add.f64 	%fd1104, %fd1102, %fd1103;
	ld.global.f64 	%fd1105, [%rd124+32];
	add.f64 	%fd1106, %fd1104, %fd1105;
	ld.global.f64 	%fd1107, [%rd124+40];
	add.f64 	%fd1108, %fd1106, %fd1107;
	ld.global.f64 	%fd1109, [%rd124+48];
	add.f64 	%fd1110, %fd1108, %fd1109;
	ld.global.f64 	%fd1111, [%rd124+56];
	add.f64 	%fd1588, %fd1110, %fd1111;
	add.s32 	%r497, %r497, 8;
$L__BB12_229:
	setp.eq.s32 	%p127, %r127, 0;
	@%p127 bra 	$L__BB12_236;
	setp.lt.u32 	%p128, %r128, 3;
	@%p128 bra 	$L__BB12_232;
	mul.wide.s32 	%rd125, %r497, 8;
	add.s64 	%rd126, %rd2, %rd125;
	ld.global.f64 	%fd1113, [%rd126];
	add.f64 	%fd1114, %fd1588, %fd1113;
	ld.global.f64 	%fd1115, [%rd126+8];
	add.f64 	%fd1116, %fd1114, %fd1115;
	ld.global.f64 	%fd1117, [%rd126+16];
	add.f64 	%fd1118, %fd1116, %fd1117;
	ld.global.f64 	%fd1119, [%rd126+24];
	add.f64 	%fd1588, %fd1118, %fd1119;
	add.s32 	%r497, %r497, 4;
$L__BB12_232:
	setp.eq.s32 	%p129, %r130, 0;
	@%p129 bra 	$L__BB12_236;
	setp.eq.s32 	%p130, %r130, 1;
	mul.wide.s32 	%rd127, %r497, 8;
	add.s64 	%rd21, %rd2, %rd127;
	ld.global.f64 	%fd1120, [%rd21];
	add.f64 	%fd1588, %fd1588, %fd1120;
	@%p130 bra 	$L__BB12_236;
	setp.eq.s32 	%p131, %r130, 2;
	ld.global.f64 	%fd1121, [%rd21+8];
	add.f64 	%fd1588, %fd1588, %fd1121;
	@%p131 bra 	$L__BB12_236;
	ld.global.f64 	%fd1122, [%rd21+16];
	add.f64 	%fd1588, %fd1588, %fd1122;
$L__BB12_236:
	add.f64 	%fd1123, %fd1599, %fd1540;
	add.f64 	%fd1124, %fd1123, %fd1548;
	add.f64 	%fd1125, %fd1124, %fd1556;
	add.f64 	%fd1126, %fd1125, %fd1564;
	add.f64 	%fd1127, %fd1126, %fd1572;
	add.f64 	%fd1128, %fd1127, %fd1580;
	add.f64 	%fd1599, %fd1128, %fd1588;
	sub.s64 	%rd128, %rd25, %rd185;
	setp.lt.u64 	%p132, %rd128, 3584;
	@%p132 bra 	$L__BB12_257;
	add.s64 	%rd185, %rd185, 3584;
	setp.le.u64 	%p133, %rd185, %rd11;
	@%p133 bra 	$L__BB12_145;
$L__BB12_238:
	setp.le.u64 	%p136, %rd25, %rd185;
	@%p136 bra 	$L__BB12_257;
	cvt.u32.u64 	%r232, %rd185;
	cvt.u32.u64 	%r233, %rd25;
	sub.s32 	%r194, %r233, %r232;
	mov.u32 	%r500, %tid.x;
	setp.ge.s32 	%p137, %r500, %r194;
	@%p137 bra 	$L__BB12_257;
	setp.ge.s32 	%p138, %r216, %r215;
	@%p138 bra 	$L__BB12_242;
	add.f64 	%fd1599, %fd1599, 0d0000000000000000;
	bra.uni 	$L__BB12_257;
$L__BB12_242:
	sub.s32 	%r196, %r216, %r215;
	add.s32 	%r234, %r196, 1;
	and.b32  	%r197, %r234, 15;
	add.s32 	%r198, %r197, -1;
	and.b32  	%r199, %r234, 7;
	add.s32 	%r200, %r199, -1;
	and.b32  	%r201, %r234, -16;
	and.b32  	%r202, %r234, 3;
$L__BB12_243:
	setp.lt.u32 	%p139, %r196, 15;
	mov.f64 	%fd1598, 0d0000000000000000;
	mov.u32 	%r503, %r215;
	@%p139 bra 	$L__BB12_246;
	mov.b32 	%r502, 0;
	mov.f64 	%fd1598, 0d0000000000000000;
	mov.u32 	%r503, %r215;
$L__BB12_245:
	.pragma "nounroll";
	mul.wide.s32 	%rd131, %r503, 8;
	add.s64 	%rd132, %rd2, %rd131;
	ld.global.f64 	%fd1132, [%rd132];
	add.f64 	%fd1133, %fd1598, %fd1132;
	ld.global.f64 	%fd1134, [%rd132+8];
	add.f64 	%fd1135, %fd1133, %fd1134;
	ld.global.f64 	%fd1136, [%rd132+16];
	add.f64 	%fd1137, %fd1135, %fd1136;
	ld.global.f64 	%fd1138, [%rd132+24];
	add.f64 	%fd1139, %fd1137, %fd1138;
	ld.global.f64 	%fd1140, [%rd132+32];
	add.f64 	%fd1141, %fd1139, %fd1140;
	ld.global.f64 	%fd1142, [%rd132+40];
	add.f64 	%fd1143, %fd1141, %fd1142;
	ld.global.f64 	%fd1144, [%rd132+48];
	add.f64 	%fd1145, %fd1143, %fd1144;
	ld.global.f64 	%fd1146, [%rd132+56];
	add.f64 	%fd1147, %fd1145, %fd1146;
	ld.global.f64 	%fd1148, [%rd132+64];
	add.f64 	%fd1149, %fd1147, %fd1148;
	ld.global.f64 	%fd1150, [%rd132+72];
	add.f64 	%fd1151, %fd1149, %fd1150;
	ld.global.f64 	%fd1152, [%rd132+80];
	add.f64 	%fd1153, %fd1151, %fd1152;
	ld.global.f64 	%fd1154, [%rd132+88];
	add.f64 	%fd1155, %fd1153, %fd1154;
	ld.global.f64 	%fd1156, [%rd132+96];
	add.f64 	%fd1157, %fd1155, %fd1156;
	ld.global.f64 	%fd1158, [%rd132+104];
	add.f64 	%fd1159, %fd1157, %fd1158;
	ld.global.f64 	%fd1160, [%rd132+112];
	add.f64 	%fd1161, %fd1159, %fd1160;
	ld.global.f64 	%fd1162, [%rd132+120];
	add.f64 	%fd1598, %fd1161, %fd1162;
	add.s32 	%r503, %r503, 16;
	add.s32 	%r502, %r502, 16;
	setp.ne.s32 	%p140, %r502, %r201;
	@%p140 bra 	$L__BB12_245;
$L__BB12_246:
	setp.eq.s32 	%p141, %r197, 0;
	@%p141 bra 	$L__BB12_256;
	setp.lt.u32 	%p142, %r198, 7;
	@%p142 bra 	$L__BB12_249;
	mul.wide.s32 	%rd133, %r503, 8;
	add.s64 	%rd134, %rd2, %rd133;
	ld.global.f64 	%fd1164, [%rd134];
	add.f64 	%fd1165, %fd1598, %fd1164;
	ld.global.f64 	%fd1166, [%rd134+8];
	add.f64 	%fd1167, %fd1165, %fd1166;
	ld.global.f64 	%fd1168, [%rd134+16];
	add.f64 	%fd1169, %fd1167, %fd1168;
	ld.global.f64 	%fd1170, [%rd134+24];
	add.f64 	%fd1171, %fd1169, %fd1170;
	ld.global.f64 	%fd1172, [%rd134+32];
	add.f64 	%fd1173, %fd1171, %fd1172;
	ld.global.f64 	%fd1174, [%rd134+40];
	add.f64 	%fd1175, %fd1173, %fd1174;
	ld.global.f64 	%fd1176, [%rd134+48];
	add.f64 	%fd1177, %fd1175, %fd1176;
	ld.global.f64 	%fd1178, [%rd134+56];
	add.f64 	%fd1598, %fd1177, %fd1178;
	add.s32 	%r503, %r503, 8;
$L__BB12_249:
	setp.eq.s32 	%p143, %r199, 0;
	@%p143 bra 	$L__BB12_256;
	setp.lt.u32 	%p144, %r200, 3;
	@%p144 bra 	$L__BB12_252;
	mul.wide.s32 	%rd135, %r503, 8;
	add.s64 	%rd136, %rd2, %rd135;
	ld.global.f64 	%fd1180, [%rd136];
	add.f64 	%fd1181, %fd1598, %fd1180;
	ld.global.f64 	%fd1182, [%rd136+8];
	add.f64 	%fd1183, %fd1181, %fd1182;
	ld.global.f64 	%fd1184, [%rd136+16];
	add.f64 	%fd1185, %fd1183, %fd1184;
	ld.global.f64 	%fd1186, [%rd136+24];
	add.f64 	%fd1598, %fd1185, %fd1186;
	add.s32 	%r503, %r503, 4;
$L__BB12_252:
	setp.eq.s32 	%p145, %r202, 0;
	@%p145 bra 	$L__BB12_256;
	setp.eq.s32 	%p146, %r202, 1;
	mul.wide.s32 	%rd137, %r503, 8;
	add.s64 	%rd24, %rd2, %rd137;
	ld.global.f64 	%fd1187, [%rd24];
	add.f64 	%fd1598, %fd1598, %fd1187;
	@%p146 bra 	$L__BB12_256;
	setp.eq.s32 	%p147, %r202, 2;
	ld.global.f64 	%fd1188, [%rd24+8];
	add.f64 	%fd1598, %fd1598, %fd1188;
	@%p147 bra 	$L__BB12_256;
	ld.global.f64 	%fd1189, [%rd24+16];
	add.f64 	%fd1598, %fd1598, %fd1189;
$L__BB12_256:
	add.f64 	%fd1599, %fd1599, %fd1598;
	add.s32 	%r500, %r500, 512;
	setp.lt.s32 	%p148, %r500, %r194;
	@%p148 bra 	$L__BB12_243;
$L__BB12_257:
	mov.u32 	%r214, %tid.x;
	// begin inline asm
	mov.u32 %r236, %laneid;
	// end inline asm
	mov.b64 	%rd138, %fd1599;
	mov.b64 	{%r238, %r243}, %rd138;
	mov.b32 	%r244, 1;
	mov.b32 	%r285, 31;
	mov.b32 	%r286, -1;
	// begin inline asm
	shfl.sync.down.b32 %r237, %r238, %r244, %r285, %r286;
	// end inline asm
	// begin inline asm
	shfl.sync.down.b32 %r242, %r243, %r244, %r285, %r286;
	// end inline asm
	mov.b64 	%rd139, {%r237, %r242};
	mov.b64 	%fd1190, %rd139;
	setp.gt.s32 	%p149, %r236, 30;
	add.f64 	%fd1191, %fd1599, %fd1190;
	selp.f64 	%fd1192, %fd1599, %fd1191, %p149;
	mov.b64 	%rd140, %fd1192;
	mov.b64 	{%r248, %r253}, %rd140;
	mov.b32 	%r254, 2;
	// begin inline asm
	shfl.sync.down.b32 %r247, %r248, %r254, %r285, %r286;
	// end inline asm
	// begin inline asm
	shfl.sync.down.b32 %r252, %r253, %r254, %r285, %r286;
	// end inline asm
	mov.b64 	%rd141, {%r247, %r252};
	mov.b64 	%fd1193, %rd141;
	setp.gt.s32 	%p150, %r236, 29;
	add.f64 	%fd1194, %fd1192, %fd1193;
	selp.f64 	%fd1195, %fd1192, %fd1194, %p150;
	mov.b64 	%rd142, %fd1195;
	mov.b64 	{%r258, %r263}, %rd142;
	mov.b32 	%r264, 4;
	// begin inline asm
	shfl.sync.down.b32 %r257, %r258, %r264, %r285, %r286;
	// end inline asm
	// begin inline asm
	shfl.sync.down.b32 %r262, %r263, %r264, %r285, %r286;
	// end inline asm
	mov.b64 	%rd143, {%r257, %r262};
	mov.b64 	%fd1196, %rd143;
	setp.gt.s32 	%p151, %r236, 27;
	add.f64 	%fd1197, %fd1195, %fd1196;
	selp.f64 	%fd1198, %fd1195, %fd1197, %p151;
	mov.b64 	%rd144, %fd1198;
	mov.b64 	{%r268, %r273}, %rd144;
	mov.b32 	%r274, 8;
	// begin inline asm
	shfl.sync.down.b32 %r267, %r268, %r274, %r285, %r286;
	// end inline asm
	// begin inline asm
	shfl.sync.down.b32 %r272, %r273, %r274, %r285, %r286;
	// end inline asm
	mov.b64 	%rd145, {%r267, %r272};
	mov.b64 	%fd1199, %rd145;
	setp.gt.s32 	%p152, %r236, 23;
	add.f64 	%fd1200, %fd1198, %fd1199;
	selp.f64 	%fd1201, %fd1198, %fd1200, %p152;
	mov.b64 	%rd146, %fd1201;
	mov.b64 	{%r278, %r283}, %rd146;
	mov.b32 	%r284, 16;
	// begin inline asm
	shfl.sync.down.b32 %r277, %r278, %r284, %r285, %r286;
	// end inline asm
	// begin inline asm
	shfl.sync.down.b32 %r282, %r283, %r284, %r285, %r286;
	// end inline asm
	mov.b64 	%rd147, {%r277, %r282};
	mov.b64 	%fd1202, %rd147;
	setp.gt.s32 	%p153, %r236, 15;
	add.f64 	%fd258, %fd1201, %fd1202;
	selp.f64 	%fd1600, %fd1201, %fd258, %p153;
	setp.ne.s32 	%p154, %r236, 0;
	@%p154 bra 	$L__BB12_259;
	shr.u32 	%r287, %r214, 2;
	and.b32  	%r288, %r287, 248;
	mov.u32 	%r289, _ZZN3cub18CUB_300001_SM_10006detail6reduce28DeviceReduceSingleTileKernelINS2_10policy_hubIdyN4cuda3std3__44plusIdEEE10Policy1000EN6thrust24THRUST_300001_SM_1000_NS17counting_iteratorIiNSD_11use_defaultESF_SF_EEPdyS9_dd6RValueEEvT0_T1_T2_T3_T4_T6_E12temp_storage;
	add.s32 	%r290, %r289, %r288;
	st.shared.f64 	[%r290+16], %fd258;
$L__BB12_259:
	bar.sync 	0;
	setp.ne.s32 	%p155, %r214, 0;
	@%p155 bra 	$L__BB12_261;
	ld.shared.f64 	%fd1203, [_ZZN3cub18CUB_300001_SM_10006detail6reduce28DeviceReduceSingleTileKernelINS2_10policy_hubIdyN4cuda3std3__44plusIdEEE10Policy1000EN6thrust24THRUST_300001_SM_1000_NS17counting_iteratorIiNSD_11use_defaultESF_SF_EEPdyS9_dd6RValueEEvT0_T1_T2_T3_T4_T6_E12temp_storage+24];
	add.f64 	%fd1204, %fd1600, %fd1203;
	ld.shared.f64 	%fd1205, [_ZZN3cub18CUB_300001_SM_10006detail6reduce28DeviceReduceSingleTileKernelINS2_10policy_hubIdyN4cuda3std3__44plusIdEEE10Policy1000EN6thrust24THRUST_300001_SM_1000_NS17counting_iteratorIiNSD_11use_defaultESF_SF_EEPdyS9_dd6RValueEEvT0_T1_T2_T3_T4_T6_E12temp_storage+32];
	add.f64 	%fd1206, %fd1204, %fd1205;
	ld.shared.f64 	%fd1207, [_ZZN3cub18CUB_300001_SM_10006detail6reduce28DeviceReduceSingleTileKernelINS2_10policy_hubIdyN4cuda3std3__44plusIdEEE10Policy1000EN6thrust24THRUST_300001_SM_1000_NS17counting_iteratorIiNSD_11use_defaultESF_SF_EEPdyS9_dd6RValueEEvT0_T1_T2_T3_T4_T6_E12temp_storage+40];
	add.f64 	%fd1208, %fd1206, %fd1207;
	ld.shared.f64 	%fd1209, [_ZZN3cub18CUB_300001_SM_10006detail6reduce28DeviceReduceSingleTileKernelINS2_10policy_hubIdyN4cuda3std3__44plusIdEEE10Policy1000EN6thrust24THRUST_300001_SM_1000_NS17counting_iteratorIiNSD_11use_defaultESF_SF_EEPdyS9_dd6RValueEEvT0_T1_T2_T3_T4_T6_E12temp_storage+48];
	add.f64 	%fd1210, %fd1208, %fd1209;
	ld.shared.f64 	%fd1211, [_ZZN3cub18CUB_300001_SM_10006detail6reduce28DeviceReduceSingleTileKernelINS2_10policy_hubIdyN4cuda3std3__44plusIdEEE10Policy1000EN6thrust24THRUST_300001_SM_1000_NS17counting_iteratorIiNSD_11use_defaultESF_SF_EEPdyS9_dd6RValueEEvT0_T1_T2_T3_T4_T6_E12temp_storage+56];
	add.f64 	%fd1212, %fd1210, %fd1211;
	ld.shared.f64 	%fd1213, [_ZZN3cub18CUB_300001_SM_10006detail6reduce28DeviceReduceSingleTileKernelINS2_10policy_hubIdyN4cuda3std3__44plusIdEEE10Policy1000EN6thrust24THRUST_300001_SM_1000_NS17counting_iteratorIiNSD_11use_defaultESF_SF_EEPdyS9_dd6RValueEEvT0_T1_T2_T3_T4_T6_E12temp_storage+64];
	add.f64 	%fd1214, %fd1212, %fd1213;
	ld.shared.f64 	%fd1215, [_ZZN3cub18CUB_300001_SM_10006detail6reduce28DeviceReduceSingleTileKernelINS2_10policy_hubIdyN4cuda3std3__44plusIdEEE10Policy1000EN6thrust24THRUST_300001_SM_1000_NS17counting_iteratorIiNSD_11use_defaultESF_SF_EEPdyS9_dd6RValueEEvT0_T1_T2_T3_T4_T6_E12temp_storage+72];
	add.f64 	%fd1216, %fd1214, %fd1215;
	ld.shared.f64 	%fd1217, [_ZZN3cub18CUB_300001_SM_10006detail6reduce28DeviceReduceSingleTileKernelINS2_10policy_hubIdyN4cuda3std3__44plusIdEEE10Policy1000EN6thrust24THRUST_300001_SM_1000_NS17counting_iteratorIiNSD_11use_defaultESF_SF_EEPdyS9_dd6RValueEEvT0_T1_T2_T3_T4_T6_E12temp_storage+80];
	add.f64 	%fd1218, %fd1216, %fd1217;
	ld.shared.f64 	%fd1219, [_ZZN3cub18CUB_300001_SM_10006detail6reduce28DeviceReduceSingleTileKernelINS2_10policy_hubIdyN4cuda3std3__44plusIdEEE10Policy1000EN6thrust24THRUST_300001_SM_1000_NS17counting_iteratorIiNSD_11use_defaultESF_SF_EEPdyS9_dd6RValueEEvT0_T1_T2_T3_T4_T6_E12temp_storage+88];
	add.f64 	%fd1220, %fd1218, %fd1219;
	ld.shared.f64 	%fd1221, [_ZZN3cub18CUB_300001_SM_10006detail6reduce28DeviceReduceSingleTileKernelINS2_10policy_hubIdyN4cuda3std3__44plusIdEEE10Policy1000EN6thrust24THRUST_300001_SM_1000_NS17counting_iteratorIiNSD_11use_defaultESF_SF_EEPdyS9_dd6RValueEEvT0_T1_T2_T3_T4_T6_E12temp_storage+96];
	add.f64 	%fd1222, %fd1220, %fd1221;
	ld.shared.f64 	%fd1223, [_ZZN3cub18CUB_300001_SM_10006detail6reduce28DeviceReduceSingleTileKernelINS2_10policy_hubIdyN4cuda3std3__44plusIdEEE10Policy1000EN6thrust24THRUST_300001_SM_1000_NS17counting_iteratorIiNSD_11use_defaultESF_SF_EEPdyS9_dd6RValueEEvT0_T1_T2_T3_T4_T6_E12temp_storage+104];
	add.f64 	%fd1224, %fd1222, %fd1223;
	ld.shared.f64 	%fd1225, [_ZZN3cub18CUB_300001_SM_10006detail6reduce28DeviceReduceSingleTileKernelINS2_10policy_hubIdyN4cuda3std3__44plusIdEEE10Policy1000EN6thrust24THRUST_300001_SM_1000_NS17counting_iteratorIiNSD_11use_defaultESF_SF_EEPdyS9_dd6RValueEEvT0_T1_T2_T3_T4_T6_E12temp_storage+112];
	add.f64 	%fd1226, %fd1224, %fd1225;
	ld.shared.f64 	%fd1227, [_ZZN3cub18CUB_300001_SM_10006detail6reduce28DeviceReduceSingleTileKernelINS2_10policy_hubIdyN4cuda3std3__44plusIdEEE10Policy1000EN6thrust24THRUST_300001_SM_1000_NS17counting_iteratorIiNSD_11use_defaultESF_SF_EEPdyS9_dd6RValueEEvT0_T1_T2_T3_T4_T6_E12temp_storage+120];
	add.f64 	%fd1228, %fd1226, %fd1227;
	ld.shared.f64 	%fd1229, [_ZZN3cub18CUB_300001_SM_10006detail6reduce28DeviceReduceSingleTileKernelINS2_10policy_hubIdyN4cuda3std3__44plusIdEEE10Policy1000EN6thrust24THRUST_300001_SM_1000_NS17counting_iteratorIiNSD_11use_defaultESF_SF_EEPdyS9_dd6RValueEEvT0_T1_T2_T3_T4_T6_E12temp_storage+128];
	add.f64 	%fd1230, %fd1228, %fd1229;
	ld.shared.f64 	%fd1231, [_ZZN3cub18CUB_300001_SM_10006detail6reduce28DeviceReduceSingleTileKernelINS2_10policy_hubIdyN4cuda3std3__44plusIdEEE10Policy1000EN6thrust24THRUST_300001_SM_1000_NS17counting_iteratorIiNSD_11use_defaultESF_SF_EEPdyS9_dd6RValueEEvT0_T1_T2_T3_T4_T6_E12temp_storage+136];
	add.f64 	%fd1600, %fd1230, %fd1231;
$L__BB12_261:
	mov.u32 	%r414, %tid.x;
	setp.ne.s32 	%p209, %r414, 0;
	@%p209 bra 	$L__BB12_263;
	add.f64 	%fd1454, %fd262, %fd1600;
	st.global.f64 	[%rd1], %fd1454;
$L__BB12_263:
	ret;

}
	// .globl	_ZN3cub18CUB_300001_SM_10006detail6reduce18DeviceReduceKernelINS2_10policy_hubIdyN4cuda3std3__44plusIdEEE10Policy1000EN6thrust24THRUST_300001_SM_1000_NS17counting_iteratorIiNSD_11use_defaultESF_SF_EEyS9_d6RValueEEvT0_PT3_T1_NS0_13GridEvenShareISL_EET2_T4_
.visible .entry _ZN3cub18CUB_300001_SM_10006detail6reduce18DeviceReduceKernelINS2_10policy_hubIdyN4cuda3std3__44plusIdEEE10Policy1000EN6thrust24THRUST_300001_SM_1000_NS17counting_iteratorIiNSD_11use_defaultESF_SF_EEyS9_d6RValueEEvT0_PT3_T1_NS0_13GridEvenShareISL_EET2_T4_(
	.param .align 4 .b8 _ZN3cub18CUB_300001_SM_10006detail6reduce18DeviceReduceKernelINS2_10policy_hubIdyN4cuda3std3__44plusIdEEE10Policy1000EN6thrust24THRUST_300001_SM_1000_NS17counting_iteratorIiNSD_11use_defaultESF_SF_EEyS9_d6RValueEEvT0_PT3_T1_NS0_13GridEvenShareISL_EET2_T4__param_0[4],
	.param .u64 .ptr .align 1 _ZN3cub18CUB_300001_SM_10006detail6reduce18DeviceReduceKernelINS2_10policy_hubIdyN4cuda3std3__44plusIdEEE10Policy1000EN6thrust24THRUST_300001_SM_1000_NS17counting_iteratorIiNSD_11use_defaultESF_SF_EEyS9_d6RValueEEvT0_PT3_T1_NS0_13GridEvenShareISL_EET2_T4__param_1,
	.param .u64 _ZN3cub18CUB_300001_SM_10006detail6reduce18DeviceReduceKernelINS2_10policy_hubIdyN4cuda3std3__44plusIdEEE10Policy1000EN6thrust24THRUST_300001_SM_1000_NS17counting_iteratorIiNSD_11use_defaultESF_SF_EEyS9_d6RValueEEvT0_PT3_T1_NS0_13GridEvenShareISL_EET2_T4__param_2,
	.param .align 8 .b8 _ZN3cub18CUB_300001_SM_10006detail6reduce18DeviceReduceKernelINS2_10policy_hubIdyN4cuda3std3__44plusIdEEE10Policy1000EN6thrust24THRUST_300001_SM_1000_NS17counting_iteratorIiNSD_11use_defaultESF_SF_EEyS9_d6RValueEEvT0_PT3_T1_NS0_13GridEvenShareISL_EET2_T4__param_3[72],
	.param .align 1 .b8 _ZN3cub18CUB_300001_SM_10006detail6reduce18DeviceReduceKernelINS2_10policy_hubIdyN4cuda3std3__44plusIdEEE10Policy1000EN6thrust24THRUST_300001_SM_1000_NS17counting_iteratorIiNSD_11use_defaultESF_SF_EEyS9_d6RValueEEvT0_PT3_T1_NS0_13GridEvenShareISL_EET2_T4__param_4[1],
	.param .align 8 .b8 _ZN3cub18CUB_300001_SM_10006detail6reduce18DeviceReduceKernelINS2_10policy_hubIdyN4cuda3std3__44plusIdEEE10Policy1000EN6thrust24THRUST_300001_SM_1000_NS17counting_iteratorIiNSD_11use_defaultESF_SF_EEyS9_d6RValueEEvT0_PT3_T1_NS0_13GridEvenShareISL_EET2_T4__param_5[16]
)
.maxntid 512
{
	.reg .pred 	%p<209>;
	.reg .b32 	%r<517>;
	.reg .b64 	%rd<199>;
	.reg .b64 	%fd<1601>;
	// demoted variable
	.shared .align 8 .b8 _ZZN3cub18CUB_300001_SM_10006detail6reduce18DeviceReduceKernelINS2_10policy_hubIdyN4cuda3std3__44plusIdEEE10Policy1000EN6thrust24THRUST_300001_SM_1000_NS17counting_iteratorIiNSD_11use_defaultESF_SF_EEyS9_d6RValueEEvT0_PT3_T1_NS0_13GridEvenShareISL_EET2_T4_E12temp_storage[152];
	ld.param.u32 	%r219, [_ZN3cub18CUB_300001_SM_10006detail6reduce18DeviceReduceKernelINS2_10policy_hubIdyN4cuda3std3__44plusIdEEE10Policy1000EN6thrust24THRUST_300001_SM_1000_NS17counting_iteratorIiNSD_11use_defaultESF_SF_EEyS9_d6RValueEEvT0_PT3_T1_NS0_13GridEvenShareISL_EET2_T4__param_3+40];
	ld.param.u64 	%rd32, [_ZN3cub18CUB_300001_SM_10006detail6reduce18DeviceReduceKernelINS2_10policy_hubIdyN4cuda3std3__44plusIdEEE10Policy1000EN6thrust24THRUST_300001_SM_1000_NS17counting_iteratorIiNSD_11use_defaultESF_SF_EEyS9_d6RValueEEvT0_PT3_T1_NS0_13GridEvenShareISL_EET2_T4__param_3+32];
	ld.param.u64 	%rd36, [_ZN3cub18CUB_300001_SM_10006detail6reduce18DeviceReduceKernelINS2_10policy_hubIdyN4cuda3std3__44plusIdEEE10Policy1000EN6thrust24THRUST_300001_SM_1000_NS17counting_iteratorIiNSD_11use_defaultESF_SF_EEyS9_d6RValueEEvT0_PT3_T1_NS0_13GridEvenShareISL_EET2_T4__param_5];
	ld.param.v2.u32 	{%r220, %r221}, [_ZN3cub18CUB_300001_SM_10006detail6reduce18DeviceReduceKernelINS2_10policy_hubIdyN4cuda3std3__44plusIdEEE10Policy1000EN6thrust24THRUST_300001_SM_1000_NS17counting_iteratorIiNSD_11use_defaultESF_SF_EEyS9_d6RValueEEvT0_PT3_T1_NS0_13GridEvenShareISL_EET2_T4__param_5+8];
	cvta.to.global.u64 	%rd2, %rd36;
	mov.u32 	%r3, %ctaid.x;
	mul.lo.s32 	%r222, %r3, 3584;
	cvt.u64.u32 	%rd198, %r222;
	sub.s64 	%rd4, %rd32, %rd198;
	setp.gt.u64 	%p1, %rd4, 3583;
	@%p1 bra 	$L__BB13_43;
	cvt.u32.u64 	%r301, %rd198;
	cvt.u32.u64 	%r302, %rd32;
	sub.s32 	%r4, %r302, %r301;
	mov.u32 	%r5, %tid.x;
	setp.ge.s32 	%p155, %r5, %r4;
	mov.f64 	%fd1462, 0d0000000000000000;
	mov.u32 	%r434, %r5;
	@%p155 bra 	$L__BB13_16;
	setp.lt.s32 	%p156, %r221, %r220;
	mov.f64 	%fd1462, 0d0000000000000000;
	@%p156 bra 	$L__BB13_15;
	sub.s32 	%r303, %r221, %r220;
	add.s32 	%r6, %r303, 1;
	and.b32  	%r7, %r6, 15;
	setp.lt.u32 	%p157, %r303, 15;
	mov.f64 	%fd1462, 0d0000000000000000;
	mov.u32 	%r429, %r220;
	@%p157 bra 	$L__BB13_6;
	and.b32  	%r8, %r6, -16;
	mov.b32 	%r428, 0;
	mov.f64 	%fd1462, 0d0000000000000000;
	mov.u32 	%r429, %r220;
$L__BB13_5:
	.pragma "nounroll";
	mul.wide.s32 	%rd157, %r429, 8;
	add.s64 	%rd158, %rd2, %rd157;
	ld.global.f64 	%fd1237, [%rd158];
	add.f64 	%fd1238, %fd1462, %fd1237;
	ld.global.f64 	%fd1239, [%rd158+8];
	add.f64 	%fd1240, %fd1238, %fd1239;
	ld.global.f64 	%fd1241, [%rd158+16];
	add.f64 	%fd1242, %fd1240, %fd1241;
	ld.global.f64 	%fd1243, [%rd158+24];
	add.f64 	%fd1244, %fd1242, %fd1243;
	ld.global.f64 	%fd1245, [%rd158+32];
	add.f64 	%fd1246, %fd1244, %fd1245;
	ld.global.f64 	%fd1247, [%rd158+40];
	add.f64 	%fd1248, %fd1246, %fd1247;
	ld.global.f64 	%fd1249, [%rd158+48];
	add.f64 	%fd1250, %fd1248, %fd1249;
	ld.global.f64 	%fd1251, [%rd158+56];
	add.f64 	%fd1252, %fd1250, %fd1251;
	ld.global.f64 	%fd1253, [%rd158+64];
	add.f64 	%fd1254, %fd1252, %fd1253;
	ld.global.f64 	%fd1255, [%rd158+72];
	add.f64 	%fd1256, %fd1254, %fd1255;
	ld.global.f64 	%fd1257, [%rd158+80];
	add.f64 	%fd1258, %fd1256, %fd1257;
	ld.global.f64 	%fd1259, [%rd158+88];
	add.f64 	%fd1260, %fd1258, %fd1259;
	ld.global.f64 	%fd1261, [%rd158+96];
	add.f64 	%fd1262, %fd1260, %fd1261;
	ld.global.f64 	%fd1263, [%rd158+104];
	add.f64 	%fd1264, %fd1262, %fd1263;
	ld.global.f64 	%fd1265, [%rd158+112];
	add.f64 	%fd1266, %fd1264, %fd1265;
	ld.global.f64 	%fd1267, [%rd158+120];
	add.f64 	%fd1462, %fd1266, %fd1267;
	add.s32 	%r429, %r429, 16;
	add.s32 	%r428, %r428, 16;
	setp.ne.s32 	%p158, %r428, %r8;
	@%p158 bra 	$L__BB13_5;
$L__BB13_6:
	setp.eq.s32 	%p159, %r7, 0;
	@%p159 bra 	$L__BB13_15;
	and.b32  	%r14, %r6, 7;
	setp.lt.u32 	%p160, %r7, 8;
	@%p160 bra 	$L__BB13_9;
	mul.wide.s32 	%rd159, %r429, 8;
	add.s64 	%rd160, %rd2, %rd159;
	ld.global.f64 	%fd1269, [%rd160];
	add.f64 	%fd1270, %fd1462, %fd1269;
	ld.global.f64 	%fd1271, [%rd160+8];
	add.f64 	%fd1272, %fd1270, %fd1271;
	ld.global.f64 	%fd1273, [%rd160+16];
	add.f64 	%fd1274, %fd1272, %fd1273;
	ld.global.f64 	%fd1275, [%rd160+24];
	add.f64 	%fd1276, %fd1274, %fd1275;
	ld.global.f64 	%fd1277, [%rd160+32];
	add.f64 	%fd1278, %fd1276, %fd1277;
	ld.global.f64 	%fd1279, [%rd160+40];
	add.f64 	%fd1280, %fd1278, %fd1279;
	ld.global.f64 	%fd1281, [%rd160+48];
	add.f64 	%fd1282, %fd1280, %fd1281;
	ld.global.f64 	%fd1283, [%rd160+56];
	add.f64 	%fd1462, %fd1282, %fd1283;
	add.s32 	%r429, %r429, 8;
$L__BB13_9:
	setp.eq.s32 	%p161, %r14, 0;
	@%p161 bra 	$L__BB13_15;
	and.b32  	%r17, %r6, 3;
	setp.lt.u32 	%p162, %r14, 4;
	@%p162 bra 	$L__BB13_12;
	mul.wide.s32 	%rd161, %r429, 8;
	add.s64 	%rd162, %rd2, %rd161;
	ld.global.f64 	%fd1285, [%rd162];
	add.f64 	%fd1286, %fd1462, %fd1285;
	ld.global.f64 	%fd1287, [%rd162+8];
	add.f64 	%fd1288, %fd1286, %fd1287;
	ld.global.f64 	%fd1289, [%rd162+16];
	add.f64 	%fd1290, %fd1288, %fd1289;
	ld.global.f64 	%fd1291, [%rd162+24];
	add.f64 	%fd1462, %fd1290, %fd1291;
	add.s32 	%r429, %r429, 4;
$L__BB13_12:
	setp.eq.s32 	%p163, %r17, 0;
	@%p163 bra 	$L__BB13_15;
	mov.b32 	%r433, 0;
$L__BB13_14:
	.pragma "nounroll";
	mul.wide.s32 	%rd163, %r429, 8;
	add.s64 	%rd164, %rd2, %rd163;
	ld.global.f64 	%fd1292, [%rd164];
	add.f64 	%fd1462, %fd1462, %fd1292;
	add.s32 	%r429, %r429, 1;
	add.s32 	%r433, %r433, 1;
	setp.ne.s32 	%p164, %r433, %r17;
	@%p164 bra 	$L__BB13_14;
$L__BB13_15:
	add.s32 	%r434, %r5, 512;
$L__BB13_16:
	setp.ge.s32 	%p165, %r434, %r4;
	@%p165 bra 	$L__BB13_34;
	setp.ge.s32 	%p166, %r221, %r220;
	@%p166 bra 	$L__BB13_19;
	add.f64 	%fd1462, %fd1462, 0d0000000000000000;
	bra.uni 	$L__BB13_34;
$L__BB13_19:
	sub.s32 	%r26, %r221, %r220;
	add.s32 	%r306, %r26, 1;
	and.b32  	%r27, %r306, 15;
	add.s32 	%r28, %r27, -1;
	and.b32  	%r29, %r306, 7;
	add.s32 	%r30, %r29, -1;
	and.b32  	%r31, %r306, 3;
	and.b32  	%r307, %r306, -16;
	neg.s32 	%r32, %r307;
$L__BB13_20:
	setp.lt.u32 	%p167, %r26, 15;
	mov.f64 	%fd1472, 0d0000000000000000;
	mov.u32 	%r438, %r220;
	@%p167 bra 	$L__BB13_23;
	mov.f64 	%fd1472, 0d0000000000000000;
	mov.u32 	%r436, %r32;
	mov.u32 	%r438, %r220;
$L__BB13_22:
	.pragma "nounroll";
	mul.wide.s32 	%rd165, %r438, 8;
	add.s64 	%rd166, %rd2, %rd165;
	ld.global.f64 	%fd1296, [%rd166];
	add.f64 	%fd1297, %fd1472, %fd1296;
	ld.global.f64 	%fd1298, [%rd166+8];
	add.f64 	%fd1299, %fd1297, %fd1298;
	ld.global.f64 	%fd1300, [%rd166+16];
	add.f64 	%fd1301, %fd1299, %fd1300;
	ld.global.f64 	%fd1302, [%rd166+24];
	add.f64 	%fd1303, %fd1301, %fd1302;
	ld.global.f64 	%fd1304, [%rd166+32];
	add.f64 	%fd1305, %fd1303, %fd1304;
	ld.global.f64 	%fd1306, [%rd166+40];
	add.f64 	%fd1307, %fd1305, %fd1306;
	ld.global.f64 	%fd1308, [%rd166+48];
	add.f64 	%fd1309, %fd1307, %fd1308;
	ld.global.f64 	%fd1310, [%rd166+56];
	add.f64 	%fd1311, %fd1309, %fd1310;
	ld.global.f64 	%fd1312, [%rd166+64];
	add.f64 	%fd1313, %fd1311, %fd1312;
	ld.global.f64 	%fd1314, [%rd166+72];
	add.f64 	%fd1315, %fd1313, %fd1314;
	ld.global.f64 	%fd1316, [%rd166+80];
	add.f64 	%fd1317, %fd1315, %fd1316;
	ld.global.f64 	%fd1318, [%rd166+88];
	add.f64 	%fd1319, %fd1317, %fd1318;
	ld.global.f64 	%fd1320, [%rd166+96];
	add.f64 	%fd1321, %fd1319, %fd1320;
	ld.global.f64 	%fd1322, [%rd166+104];
	add.f64 	%fd1323, %fd1321, %fd1322;
	ld.global.f64 	%fd1324, [%rd166+112];
	add.f64 	%fd1325, %fd1323, %fd1324;
	ld.global.f64 	%fd1326, [%rd166+120];
	add.f64 	%fd1472, %fd1325, %fd1326;
	add.s32 	%r438, %r438, 16;
	add.s32 	%r436, %r436, 16;
	setp.ne.s32 	%p168, %r436, 0;
	@%p168 bra 	$L__BB13_22;
$L__BB13_23:
	setp.eq.s32 	%p169, %r27, 0;
	@%p169 bra 	$L__BB13_33;
	setp.lt.u32 	%p170, %r28, 7;
	@%p170 bra 	$L__BB13_26;
	mul.wide.s32 	%rd167, %r438, 8;
	add.s64 	%rd168, %rd2, %rd167;
	ld.global.f64 	%fd1328, [%rd168];
	add.f64 	%fd1329, %fd1472, %fd1328;
	ld.global.f64 	%fd1330, [%rd168+8];
	add.f64 	%fd1331, %fd1329, %fd1330;
	ld.global.f64 	%fd1332, [%rd168+16];
	add.f64 	%fd1333, %fd1331, %fd1332;
	ld.global.f64 	%fd1334, [%rd168+24];
	add.f64 	%fd1335, %fd1333, %fd1334;
	ld.global.f64 	%fd1336, [%rd168+32];
	add.f64 	%fd1337, %fd1335, %fd1336;
	ld.global.f64 	%fd1338, [%rd168+40];
	add.f64 	%fd1339, %fd1337, %fd1338;
	ld.global.f64 	%fd1340, [%rd168+48];
	add.f64 	%fd1341, %fd1339, %fd1340;
	ld.global.f64 	%fd1342, [%rd168+56];
	add.f64 	%fd1472, %fd1341, %fd1342;
	add.s32 	%r438, %r438, 8;
$L__BB13_26:
	setp.eq.s32 	%p171, %r29, 0;
	@%p171 bra 	$L__BB13_33;
	setp.lt.u32 	%p172, %r30, 3;
	@%p172 bra 	$L__BB13_29;
	mul.wide.s32 	%rd169, %r438, 8;
	add.s64 	%rd170, %rd2, %rd169;
	ld.global.f64 	%fd1344, [%rd170];
	add.f64 	%fd1345, %fd1472, %fd1344;
	ld.global.f64 	%fd1346, [%rd170+8];
	add.f64 	%fd1347, %fd1345, %fd1346;
	ld.global.f64 	%fd1348, [%rd170+16];
	add.f64 	%fd1349, %fd1347, %fd1348;
	ld.global.f64 	%fd1350, [%rd170+24];
	add.f64 	%fd1472, %fd1349, %fd1350;
	add.s32 	%r438, %r438, 4;
$L__BB13_29:
	setp.eq.s32 	%p173, %r31, 0;
	@%p173 bra 	$L__BB13_33;
	setp.eq.s32 	%p174, %r31, 1;
	mul.wide.s32 	%rd171, %r438, 8;
	add.s64 	%rd5, %rd2, %rd171;
	ld.global.f64 	%fd1351, [%rd5];
	add.f64 	%fd1472, %fd1472, %fd1351;
	@%p174 bra 	$L__BB13_33;
	setp.eq.s32 	%p175, %r31, 2;
	ld.global.f64 	%fd1352, [%rd5+8];
	add.f64 	%fd1472, %fd1472, %fd1352;
	@%p175 bra 	$L__BB13_33;
	ld.global.f64 	%fd1353, [%rd5+16];
	add.f64 	%fd1472, %fd1472, %fd1353;
$L__BB13_33:
	add.f64 	%fd1462, %fd1462, %fd1472;
	add.s32 	%r434, %r434, 512;
	setp.lt.s32 	%p176, %r434, %r4;
	@%p176 bra 	$L__BB13_20;
$L__BB13_34:
	setp.lt.s32 	%p177, %r4, 512;
	@%p177 bra 	$L__BB13_39;
	// begin inline asm
	mov.u32 %r371, %laneid;
	// end inline asm
	mov.b64 	%rd182, %fd1462;
	mov.b64 	{%r373, %r378}, %rd182;
	mov.b32 	%r379, 1;
	mov.b32 	%r420, 31;
	mov.b32 	%r421, -1;
	// begin inline asm
	shfl.sync.down.b32 %r372, %r373, %r379, %r420, %r421;
	// end inline asm
	// begin inline asm
	shfl.sync.down.b32 %r377, %r378, %r379, %r420, %r421;
	// end inline asm
	mov.b64 	%rd183, {%r372, %r377};
	mov.b64 	%fd1412, %rd183;
	setp.gt.s32 	%p201, %r371, 30;
	add.f64 	%fd1413, %fd1462, %fd1412;
	selp.f64 	%fd1414, %fd1462, %fd1413, %p201;
	mov.b64 	%rd184, %fd1414;
	mov.b64 	{%r383, %r388}, %rd184;
	mov.b32 	%r389, 2;
	// begin inline asm
	shfl.sync.down.b32 %r382, %r383, %r389, %r420, %r421;
	// end inline asm
	// begin inline asm
	shfl.sync.down.b32 %r387, %r388, %r389, %r420, %r421;
	// end inline asm
	mov.b64 	%rd185, {%r382, %r387};
	mov.b64 	%fd1415, %rd185;
	setp.gt.s32 	%p202, %r371, 29;
	add.f64 	%fd1416, %fd1414, %fd1415;
	selp.f64 	%fd1417, %fd1414, %fd1416, %p202;
	mov.b64 	%rd186, %fd1417;
	mov.b64 	{%r393, %r398}, %rd186;
	mov.b32 	%r399, 4;
	// begin inline asm
	shfl.sync.down.b32 %r392, %r393, %r399, %r420, %r421;
	// end inline asm
	// begin inline asm
	shfl.sync.down.b32 %r397, %r398, %r399, %r420, %r421;
	// end inline asm
	mov.b64 	%rd187, {%r392, %r397};
	mov.b64 	%fd1418, %rd187;
	setp.gt.s32 	%p203, %r371, 27;
	add.f64 	%fd1419, %fd1417, %fd1418;
	selp.f64 	%fd1420, %fd1417, %fd1419, %p203;
	mov.b64 	%rd188, %fd1420;
	mov.b64 	{%r403, %r408}, %rd188;
	mov.b32 	%r409, 8;
	// begin inline asm
	shfl.sync.down.b32 %r402, %r403, %r409, %r420, %r421;
	// end inline asm
	// begin inline asm
	shfl.sync.down.b32 %r407, %r408, %r409, %r420, %r421;
	// end inline asm
	mov.b64 	%rd189, {%r402, %r407};
	mov.b64 	%fd1421, %rd189;
	setp.gt.s32 	%p204, %r371, 23;
	add.f64 	%fd1422, %fd1420, %fd1421;
	selp.f64 	%fd1423, %fd1420, %fd1422, %p204;
	mov.b64 	%rd190, %fd1423;
	mov.b64 	{%r413, %r418}, %rd190;
	mov.b32 	%r419, 16;
	// begin inline asm
	shfl.sync.down.b32 %r412, %r413, %r419, %r420, %r421;
	// end inline asm
	// begin inline asm
	shfl.sync.down.b32 %r417, %r418, %r419, %r420, %r421;
	// end inline asm
	mov.b64 	%rd191, {%r412, %r417};
	mov.b64 	%fd1424, %rd191;
	setp.gt.s32 	%p205, %r371, 15;
	add.f64 	%fd33, %fd1423, %fd1424;
	selp.f64 	%fd1600, %fd1423, %fd33, %p205;
	setp.ne.s32 	%p206, %r371, 0;
	@%p206 bra 	$L__BB13_37;
	shr.u32 	%r422, %r5, 2;
	and.b32  	%r423, %r422, 248;
	mov.u32 	%r424, _ZZN3cub18CUB_300001_SM_10006detail6reduce18DeviceReduceKernelINS2_10policy_hubIdyN4cuda3std3__44plusIdEEE10Policy1000EN6thrust24THRUST_300001_SM_1000_NS17counting_iteratorIiNSD_11use_defaultESF_SF_EEyS9_d6RValueEEvT0_PT3_T1_NS0_13GridEvenShareISL_EET2_T4_E12temp_storage;
	add.s32 	%r425, %r424, %r423;
	st.shared.f64 	[%r425+16], %fd33;
$L__BB13_37:
	bar.sync 	0;
	setp.ne.s32 	%p207, %r5, 0;
	@%p207 bra 	$L__BB13_257;
	ld.shared.f64 	%fd1425, [_ZZN3cub18CUB_300001_SM_10006detail6reduce18DeviceReduceKernelINS2_10policy_hubIdyN4cuda3std3__44plusIdEEE10Policy1000EN6thrust24THRUST_300001_SM_1000_NS17counting_iteratorIiNSD_11use_defaultESF_SF_EEyS9_d6RValueEEvT0_PT3_T1_NS0_13GridEvenShareISL_EET2_T4_E12temp_storage+24];
	add.f64 	%fd1426, %fd1600, %fd1425;
	ld.shared.f64 	%fd1427, [_ZZN3cub18CUB_300001_SM_10006detail6reduce18DeviceReduceKernelINS2_10policy_hubIdyN4cuda3std3__44plusIdEEE10Policy1000EN6thrust24THRUST_300001_SM_1000_NS17counting_iteratorIiNSD_11use_defaultESF_SF_EEyS9_d6RValueEEvT0_PT3_T1_NS0_13GridEvenShareISL_EET2_T4_E12temp_storage+32];
	add.f64 	%fd1428, %fd1426, %fd1427;
	ld.shared.f64 	%fd1429, [_ZZN3cub18CUB_300001_SM_10006detail6reduce18DeviceReduceKernelINS2_10policy_hubIdyN4cuda3std3__44plusIdEEE10Policy1000EN6thrust24THRUST_300001_SM_1000_NS17counting_iteratorIiNSD_11use_defaultESF_SF_EEyS9_d6RValueEEvT0_PT3_T1_NS0_13GridEvenShareISL_EET2_T4_E12temp_storage+40];
	add.f64 	%fd1430, %fd1428, %fd1429;
	ld.shared.f64 	%fd1431, [_ZZN3cub18CUB_300001_SM_10006detail6reduce18DeviceReduceKernelINS2_10policy_hubIdyN4cuda3std3__44plusIdEEE10Policy1000EN6thrust24THRUST_300001_SM_1000_NS17counting_iteratorIiNSD_11use_defaultESF_SF_EEyS9_d6RValueEEvT0_PT3_T1_NS0_13GridEvenShareISL_EET2_T4_E12temp_storage+48];
	add.f64 	%fd1432, %fd1430, %fd1431;
	ld.shared.f64 	%fd1433, [_ZZN3cub18CUB_300001_SM_10006detail6reduce18DeviceReduceKernelINS2_10policy_hubIdyN4cuda3std3__44plusIdEEE10Policy1000EN6thrust24THRUST_300001_SM_1000_NS17counting_iteratorIiNSD_11use_defaultESF_SF_EEyS9_d6RValueEEvT0_PT3_T1_NS0_13GridEvenShareISL_EET2_T4_E12temp_storage+56];
	add.f64 	%fd1434, %fd1432, %fd1433;
	ld.shared.f64 	%fd1435, [_ZZN3cub18CUB_300001_SM_10006detail6reduce18DeviceReduceKernelINS2_10policy_hubIdyN4cuda3std3__44plusIdEEE10Policy1000EN6thrust24THRUST_300001_SM_1000_NS17counting_iteratorIiNSD_11use_defaultESF_SF_EEyS9_d6RValueEEvT0_PT3_T1_NS0_13GridEvenShareISL_EET2_T4_E12temp_storage+64];
	add.f64 	%fd1436, %fd1434, %fd1435;
	ld.shared.f64 	%fd1437, [_ZZN3cub18CUB_300001_SM_10006detail6reduce18DeviceReduceKernelINS2_10policy_hubIdyN4cuda3std3__44plusIdEEE10Policy1000EN6thrust24THRUST_300001_SM_1000_NS17counting_iteratorIiNSD_11use_defaultESF_SF_EEyS9_d6RValueEEvT0_PT3_T1_NS0_13GridEvenShareISL_EET2_T4_E12temp_storage+72];
	add.f64 	%fd1438, %fd1436, %fd1437;
	ld.shared.f64 	%fd1439, [_ZZN3cub18CUB_300001_SM_10006detail6reduce18DeviceReduceKernelINS2_10policy_hubIdyN4cuda3std3__44plusIdEEE10Policy1000EN6thrust24THRUST_300001_SM_1000_NS17counting_iteratorIiNSD_11use_defaultESF_SF_EEyS9_d6RValueEEvT0_PT3_T1_NS0_13GridEvenShareISL_EET2_T4_E12temp_storage+80];
	add.f64 	%fd1440, %fd1438, %fd1439;
	ld.shared.f64 	%fd1441, [_ZZN3cub18CUB_300001_SM_10006detail6reduce18DeviceReduceKernelINS2_10policy_hubIdyN4cuda3std3__44plusIdEEE10Policy1000EN6thrust24THRUST_300001_SM_1000_NS17counting_iteratorIiNSD_11use_defaultESF_SF_EEyS9_d6RValueEEvT0_PT3_T1_NS0_13GridEvenShareISL_EET2_T4_E12temp_storage+88];
	add.f64 	%fd1442, %fd1440, %fd1441;
	ld.shared.f64 	%fd1443, [_ZZN3cub18CUB_300001_SM_10006detail6reduce18DeviceReduceKernelINS2_10policy_hubIdyN4cuda3std3__44plusIdEEE10Policy1000EN6thrust24THRUST_300001_SM_1000_NS17counting_iteratorIiNSD_11use_defaultESF_SF_EEyS9_d6RValueEEvT0_PT3_T1_NS0_13GridEvenShareISL_EET2_T4_E12temp_storage+96];
	add.f64 	%fd1444, %fd1442, %fd1443;
	ld.shared.f64 	%fd1445, [_ZZN3cub18CUB_300001_SM_10006detail6reduce18DeviceReduceKernelINS2_10policy_hubIdyN4cuda3std3__44plusIdEEE10Policy1000EN6thrust24THRUST_300001_SM_1000_NS17counting_iteratorIiNSD_11use_defaultESF_SF_EEyS9_d6RValueEEvT0_PT3_T1_NS0_13GridEvenShareISL_EET2_T4_E12temp_storage+104];
	add.f64 	%fd1446, %fd1444, %fd1445;
	ld.shared.f64 	%fd1447, [_ZZN3cub18CUB_300001_SM_10006detail6reduce18DeviceReduceKernelINS2_10policy_hubIdyN4cuda3std3__44plusIdEEE10Policy1000EN6thrust24THRUST_300001_SM_1000_NS17counting_iteratorIiNSD_11use_defaultESF_SF_EEyS9_d6RValueEEvT0_PT3_T1_NS0_13GridEvenShareISL_EET2_T4_E12temp_storage+112];
	add.f64 	%fd1448, %fd1446, %fd1447;
	ld.shared.f64 	%fd1449, [_ZZN3cub18CUB_300001_SM_10006detail6reduce18DeviceReduceKernelINS2_10policy_hubIdyN4cuda3std3__44plusIdEEE10Policy1000EN6thrust24THRUST_300001_SM_1000_NS17counting_iteratorIiNSD_11use_defaultESF_SF_EEyS9_d6RValueEEvT0_PT3_T1_NS0_13GridEvenShareISL_EET2_T4_E12temp_storage+120];
	add.f64 	%fd1450, %fd1448, %fd1449;
	ld.shared.f64 	%fd1451, [_ZZN3cub18CUB_300001_SM_10006detail6reduce18DeviceReduceKernelINS2_10policy_hubIdyN4cuda3std3__44plusIdEEE10Policy1000EN6thrust24THRUST_300001_SM_1000_NS17counting_iteratorIiNSD_11use_defaultESF_SF_EEyS9_d6RValueEEvT0_PT3_T1_NS0_13GridEvenShareISL_EET2_T4_E12temp_storage+128];
	add.f64 	%fd1452, %fd1450, %fd1451;
	ld.shared.f64 	%fd1453, [_ZZN3cub18CUB_300001_SM_10006detail6reduce18DeviceReduceKernelINS2_10policy_hubIdyN4cuda3std3__44plusIdEEE10Policy1000EN6thrust24THRUST_300001_SM_1000_NS17counting_iteratorIiNSD_11use_defaultESF_SF_EEyS9_d6RValueEEvT0_PT3_T1_NS0_13GridEvenShareISL_EET2_T4_E12temp_storage+136];
	add.f64 	%fd1600, %fd1452, %fd1453;
	bra.uni 	$L__BB13_257;
$L__BB13_39:
	// begin inline asm
	mov.u32 %r308, %laneid;
	// end inline asm
	and.b32  	%r359, %r5, 992;
	add.s32 	%r360, %r359, 32;
	setp.gt.s32 	%p178, %r360, %r4;
	not.b32 	%r361, %r359;
	add.s32 	%r362, %r4, %r361;
	selp.b32 	%r357, %r362, 31, %p178;
	mov.b64 	%rd172, %fd1462;
	mov.b64 	{%r310, %r315}, %rd172;
	mov.b32 	%r316, 1;
	mov.b32 	%r358, -1;
	// begin inline asm
	shfl.sync.down.b32 %r309, %r310, %r316, %r357, %r358;
	// end inline asm
	// begin inline asm
	shfl.sync.down.b32 %r314, %r315, %r316, %r357, %r358;
	// end inline asm
	mov.b64 	%rd173, {%r309, %r314};
	mov.b64 	%fd1354, %rd173;
	setp.lt.s32 	%p179, %r308, %r357;
	add.f64 	%fd1355, %fd1462, %fd1354;
	selp.f64 	%fd1356, %fd1355, %fd1462, %p179;
	mov.b64 	%rd174, %fd1356;
	mov.b64 	{%r320, %r325}, %rd174;
	mov.b32 	%r326, 2;
	// begin inline asm
	shfl.sync.down.b32 %r319, %r320, %r326, %r357, %r358;
	// end inline asm
	// begin inline asm
	shfl.sync.down.b32 %r324, %r325, %r326, %r357, %r358;
	// end inline asm
	mov.b64 	%rd175, {%r319, %r324};
	mov.b64 	%fd1357, %rd175;
	add.s32 	%r363, %r308, 2;
	setp.gt.s32 	%p180, %r363, %r357;
	add.f64 	%fd1358, %fd1356, %fd1357;
	selp.f64 	%fd1359, %fd1356, %fd1358, %p180;
	mov.b64 	%rd176, %fd1359;
	mov.b64 	{%r330, %r335}, %rd176;
	mov.b32 	%r336, 4;
	// begin inline asm
	shfl.sync.down.b32 %r329, %r330, %r336, %r357, %r358;
	// end inline asm
	// begin inline asm
	shfl.sync.down.b32 %r334, %r335, %r336, %r357, %r358;
	// end inline asm
	mov.b64 	%rd177, {%r329, %r334};
	mov.b64 	%fd1360, %rd177;
	add.s32 	%r364, %r308, 4;
	setp.gt.s32 	%p181, %r364, %r357;
	add.f64 	%fd1361, %fd1359, %fd1360;
	selp.f64 	%fd1362, %fd1359, %fd1361, %p181;
	mov.b64 	%rd178, %fd1362;
	mov.b64 	{%r340, %r345}, %rd178;
	mov.b32 	%r346, 8;
	// begin inline asm
	shfl.sync.down.b32 %r339, %r340, %r346, %r357, %r358;
	// end inline asm
	// begin inline asm
	shfl.sync.down.b32 %r344, %r345, %r346, %r357, %r358;
	// end inline asm
	mov.b64 	%rd179, {%r339, %r344};
	mov.b64 	%fd1363, %rd179;
	add.s32 	%r365, %r308, 8;
	setp.gt.s32 	%p182, %r365, %r357;
	add.f64 	%fd1364, %fd1362, %fd1363;
	selp.f64 	%fd1365, %fd1362, %fd1364, %p182;
	mov.b64 	%rd180, %fd1365;
	mov.b64 	{%r350, %r355}, %rd180;
	mov.b32 	%r356, 16;
	// begin inline asm
	shfl.sync.down.b32 %r349, %r350, %r356, %r357, %r358;
	// end inline asm
	// begin inline asm
	shfl.sync.down.b32 %r354, %r355, %r356, %r357, %r358;
	// end inline asm
	mov.b64 	%rd181, {%r349, %r354};
	mov.b64 	%fd1366, %rd181;
	add.s32 	%r366, %r308, 16;
	setp.gt.s32 	%p183, %r366, %r357;
	add.f64 	%fd1367, %fd1365, %fd1366;
	selp.f64 	%fd1600, %fd1365, %fd1367, %p183;
	setp.ne.s32 	%p184, %r308, 0;
	@%p184 bra 	$L__BB13_41;
	shr.u32 	%r367, %r5, 2;
	and.b32  	%r368, %r367, 248;
	mov.u32 	%r369, _ZZN3cub18CUB_300001_SM_10006detail6reduce18DeviceReduceKernelINS2_10policy_hubIdyN4cuda3std3__44plusIdEEE10Policy1000EN6thrust24THRUST_300001_SM_1000_NS17counting_iteratorIiNSD_11use_defaultESF_SF_EEyS9_d6RValueEEvT0_PT3_T1_NS0_13GridEvenShareISL_EET2_T4_E12temp_storage;
	add.s32 	%r370, %r369, %r368;
	st.shared.f64 	[%r370+16], %fd1600;
$L__BB13_41:
	bar.sync 	0;
	setp.ne.s32 	%p185, %r5, 0;
	@%p185 bra 	$L__BB13_257;
	setp.gt.s32 	%p186, %r4, 32;
	ld.shared.f64 	%fd1368, [_ZZN3cub18CUB_300001_SM_10006detail6reduce18DeviceReduceKernelINS2_10policy_hubIdyN4cuda3std3__44plusIdEEE10Policy1000EN6thrust24THRUST_300001_SM_1000_NS17counting_iteratorIiNSD_11use_defaultESF_SF_EEyS9_d6RValueEEvT0_PT3_T1_NS0_13GridEvenShareISL_EET2_T4_E12temp_storage+24];
	add.f64 	%fd1369, %fd1600, %fd1368;
	selp.f64 	%fd1370, %fd1369, %fd1600, %p186;
	setp.gt.s32 	%p187, %r4, 64;
	ld.shared.f64 	%fd1371, [_ZZN3cub18CUB_300001_SM_10006detail6reduce18DeviceReduceKernelINS2_10policy_hubIdyN4cuda3std3__44plusIdEEE10Policy1000EN6thrust24THRUST_300001_SM_1000_NS17counting_iteratorIiNSD_11use_defaultESF_SF_EEyS9_d6RValueEEvT0_PT3_T1_NS0_13GridEvenShareISL_EET2_T4_E12temp_storage+32];
	add.f64 	%fd1372, %fd1371, %fd1370;
	selp.f64 	%fd1373, %fd1372, %fd1370, %p187;
	setp.gt.s32 	%p188, %r4, 96;
	ld.shared.f64 	%fd1374, [_ZZN3cub18CUB_300001_SM_10006detail6reduce18DeviceReduceKernelINS2_10policy_hubIdyN4cuda3std3__44plusIdEEE10Policy1000EN6thrust24THRUST_300001_SM_1000_NS17counting_iteratorIiNSD_11use_defaultESF_SF_EEyS9_d6RValueEEvT0_PT3_T1_NS0_13GridEvenShareISL_EET2_T4_E12temp_storage+40];
	add.f64 	%fd1375, %fd1374, %fd1373;
	selp.f64 	%fd1376, %fd1375, %fd1373, %p188;
	setp.gt.s32 	%p189, %r4, 128;
	ld.shared.f64 	%fd1377, [_ZZN3cub18CUB_300001_SM_10006detail6reduce18DeviceReduceKernelINS2_10policy_hubIdyN4cuda3std3__44plusIdEEE10Policy1000EN6thrust24THRUST_300001_SM_1000_NS17counting_iteratorIiNSD_11use_defaultESF_SF_EEyS9_d6RValueEEvT0_PT3_T1_NS0_13GridEvenShareISL_EET2_T4_E12temp_storage+48];
	add.f64 	%fd1378, %fd1377, %fd1376;
	selp.f64 	%fd1379, %fd1378, %fd1376, %p189;
	setp.gt.s32 	%p190, %r4, 160;
	ld.shared.f64 	%fd1380, [_ZZN3cub18CUB_300001_SM_10006detail6reduce18DeviceReduceKernelINS2_10policy_hubIdyN4cuda3std3__44plusIdEEE10Policy1000EN6thrust24THRUST_300001_SM_1000_NS17counting_iteratorIiNSD_11use_defaultESF_SF_EEyS9_d6RValueEEvT0_PT3_T1_NS0_13GridEvenShareISL_EET2_T4_E12temp_storage+56];
	add.f64 	%fd1381, %fd1380, %fd1379;
	selp.f64 	%fd1382, %fd1381, %fd1379, %p190;
	setp.gt.s32 	%p191, %r4, 192;
	ld.shared.f64 	%fd1383, [_ZZN3cub18CUB_300001_SM_10006detail6reduce18DeviceReduceKernelINS2_10policy_hubIdyN4cuda3std3__44plusIdEEE10Policy1000EN6thrust24THRUST_300001_SM_1000_NS17counting_iteratorIiNSD_11use_defaultESF_SF_EEyS9_d6RValueEEvT0_PT3_T1_NS0_13GridEvenShareISL_EET2_T4_E12temp_storage+64];
	add.f64 	%fd1384, %fd1383, %fd1382;
	selp.f64 	%fd1385, %fd1384, %fd1382, %p191;
	setp.gt.s32 	%p192, %r4, 224;
	ld.shared.f64 	%fd1386, [_ZZN3cub18CUB_300001_SM_10006detail6reduce18DeviceReduceKernelINS2_10policy_hubIdyN4cuda3std3__44plusIdEEE10Policy1000EN6thrust24THRUST_300001_SM_1000_NS17counting_iteratorIiNSD_11use_defaultESF_SF_EEyS9_d6RValueEEvT0_PT3_T1_NS0_13GridEvenShareISL_EET2_T4_E12temp_storage+72];
	add.f64 	%fd1387, %fd1386, %fd1385;
	selp.f64 	%fd1388, %fd1387, %fd1385, %p192;
	setp.gt.s32 	%p193, %r4, 256;
	ld.shared.f64 	%fd1389, [_ZZN3cub18CUB_300001_SM_10006detail6reduce18DeviceReduceKernelINS2_10policy_hubIdyN4cuda3std3__44plusIdEEE10Policy1000EN6thrust24THRUST_300001_SM_1000_NS17counting_iteratorIiNSD_11use_defaultESF_SF_EEyS9_d6RValueEEvT0_PT3_T1_NS0_13GridEvenShareISL_EET2_T4_E12temp_storage+80];
	add.f64 	%fd1390, %fd1389, %fd1388;
	selp.f64 	%fd1391, %fd1390, %fd1388, %p193;
	setp.gt.s32 	%p194, %r4, 288;
	ld.shared.f64 	%fd1392, [_ZZN3cub18CUB_300001_SM_10006detail6reduce18DeviceReduceKernelINS2_10policy_hubIdyN4cuda3std3__44plusIdEEE10Policy1000EN6thrust24THRUST_300001_SM_1000_NS17counting_iteratorIiNSD_11use_defaultESF_SF_EEyS9_d6RValueEEvT0_PT3_T1_NS0_13GridEvenShareISL_EET2_T4_E12temp_storage+88];
	add.f64 	%fd1393, %fd1392, %fd1391;
	selp.f64 	%fd1394, %fd1393, %fd1391, %p194;
	setp.gt.s32 	%p195, %r4, 320;
	ld.shared.f64 	%fd1395, [_ZZN3cub18CUB_300001_SM_10006detail6reduce18DeviceReduceKernelINS2_10policy_hubIdyN4cuda3std3__44plusIdEEE10Policy1000EN6thrust24THRUST_300001_SM_1000_NS17counting_iteratorIiNSD_11use_defaultESF_SF_EEyS9_d6RValueEEvT0_PT3_T1_NS0_13GridEvenShareISL_EET2_T4_E12temp_storage+96];
	add.f64 	%fd1396, %fd1395, %fd1394;
	selp.f64 	%fd1397, %fd1396, %fd1394, %p195;
	setp.gt.s32 	%p196, %r4, 352;
	ld.shared.f64 	%fd1398, [_ZZN3cub18CUB_300001_SM_10006detail6reduce18DeviceReduceKernelINS2_10policy_hubIdyN4cuda3std3__44plusIdEEE10Policy1000EN6thrust24THRUST_300001_SM_1000_NS17counting_iteratorIiNSD_11use_defaultESF_SF_EEyS9_d6RValueEEvT0_PT3_T1_NS0_13GridEvenShareISL_EET2_T4_E12temp_storage+104];
	add.f64 	%fd1399, %fd1398, %fd1397;
	selp.f64 	%fd1400, %fd1399, %fd1397, %p196;
	setp.gt.s32 	%p197, %r4, 384;
	ld.shared.f64 	%fd1401, [_ZZN3cub18CUB_300001_SM_10006detail6reduce18DeviceReduceKernelINS2_10policy_hubIdyN4cuda3std3__44plusIdEEE10Policy1000EN6thrust24THRUST_300001_SM_1000_NS17counting_iteratorIiNSD_11use_defaultESF_SF_EEyS9_d6RValueEEvT0_PT3_T1_NS0_13GridEvenShareISL_EET2_T4_E12temp_storage+112];
	add.f64 	%fd1402, %fd1401, %fd1400;
	selp.f64 	%fd1403, %fd1402, %fd1400, %p197;
	setp.gt.s32 	%p198, %r4, 416;
	ld.shared.f64 	%fd1404, [_ZZN3cub18CUB_300001_SM_10006detail6reduce18DeviceReduceKernelINS2_10policy_hubIdyN4cuda3std3__44plusIdEEE10Policy1000EN6thrust24THRUST_300001_SM_1000_NS17counting_iteratorIiNSD_11use_defaultESF_SF_EEyS9_d6RValueEEvT0_PT3_T1_NS0_13GridEvenShareISL_EET2_T4_E12temp_storage+120];
	add.f64 	%fd1405, %fd1404, %fd1403;
	selp.f64 	%fd1406, %fd1405, %fd1403, %p198;
	setp.gt.s32 	%p199, %r4, 448;
	ld.shared.f64 	%fd1407, [_ZZN3cub18CUB_300001_SM_10006detail6reduce18DeviceReduceKernelINS2_10policy_hubIdyN4cuda3std3__44plusIdEEE10Policy1000EN6thrust24THRUST_300001_SM_1000_NS17counting_iteratorIiNSD_11use_defaultESF_SF_EEyS9_d6RValueEEvT0_PT3_T1_NS0_13GridEvenShareISL_EET2_T4_E12temp_storage+128];
	add.f64 	%fd1408, %fd1407, %fd1406;
	selp.f64 	%fd1409, %fd1408, %fd1406, %p199;
	setp.gt.s32 	%p200, %r4, 480;
	ld.shared.f64 	%fd1410, [_ZZN3cub18CUB_300001_SM_10006detail6reduce18DeviceReduceKernelINS2_10policy_hubIdyN4cuda3std3__44plusIdEEE10Policy1000EN6thrust24THRUST_300001_SM_1000_NS17counting_iteratorIiNSD_11use_defaultESF_SF_EEyS9_d6RValueEEvT0_PT3_T1_NS0_13GridEvenShareISL_EET2_T4_E12temp_storage+136];
	add.f64 	%fd1411, %fd1410, %fd1409;
	selp.f64 	%fd1600, %fd1411, %fd1409, %p200;
	bra.uni 	$L__BB13_257;
$L__BB13_43:
	setp.lt.s32 	%p2, %r221, %r220;
	mov.f64 	%fd1599, 0d0000000000000000;
	@%p2 bra 	$L__BB13_136;
	sub.s32 	%r45, %r221, %r220;
	add.s32 	%r44, %r45, 1;
	and.b32  	%r46, %r44, 15;
	and.b32  	%r47, %r44, 7;
	setp.lt.u32 	%p3, %r45, 15;
	mov.f64 	%fd1481, 0d0000000000000000;
	mov.u32 	%r443, %r220;
	@%p3 bra 	$L__BB13_47;
	and.b32  	%r48, %r44, -16;
	mov.b32 	%r442, 0;
	mov.f64 	%fd1481, 0d0000000000000000;
	mov.u32 	%r443, %r220;
$L__BB13_46:
	.pragma "nounroll";
	mul.wide.s32 	%rd37, %r443, 8;
	add.s64 	%rd38, %rd2, %rd37;
	ld.global.f64 	%fd267, [%rd38];
	add.f64 	%fd268, %fd1481, %fd267;
	ld.global.f64 	%fd269, [%rd38+8];
	add.f64 	%fd270, %fd268, %fd269;
	ld.global.f64 	%fd271, [%rd38+16];
	add.f64 	%fd272, %fd270, %fd271;
	ld.global.f64 	%fd273, [%rd38+24];
	add.f64 	%fd274, %fd272, %fd273;
	ld.global.f64 	%fd275, [%rd38+32];
	add.f64 	%fd276, %fd274, %fd275;
	ld.global.f64 	%fd277, [%rd38+40];
	add.f64 	%fd278, %fd276, %fd277;
	ld.global.f64 	%fd279, [%rd38+48];
	add.f64 	%fd280, %fd278, %fd279;
	ld.global.f64 	%fd281, [%rd38+56];
	add.f64 	%fd282, %fd280, %fd281;
	ld.global.f64 	%fd283, [%rd38+64];
	add.f64 	%fd284, %fd282, %fd283;
	ld.global.f64 	%fd285, [%rd38+72];
	add.f64 	%fd286, %fd284, %fd285;
	ld.global.f64 	%fd287, [%rd38+80];
	add.f64 	%fd288, %fd286, %fd287;
	ld.global.f64 	%fd289, [%rd38+88];
	add.f64 	%fd290, %fd288, %fd289;
	ld.global.f64 	%fd291, [%rd38+96];
	add.f64 	%fd292, %fd290, %fd291;
	ld.global.f64 	%fd293, [%rd38+104];
	add.f64 	%fd294, %fd292, %fd293;
	ld.global.f64 	%fd295, [%rd38+112];
	add.f64 	%fd296, %fd294, %fd295;
	ld.global.f64 	%fd297, [%rd38+120];
	add.f64 	%fd1481, %fd296, %fd297;
	add.s32 	%r443, %r443, 16;
	add.s32 	%r442, %r442, 16;
	setp.ne.s32 	%p4, %r442, %r48;
	@%p4 bra 	$L__BB13_46;
$L__BB13_47:
	setp.eq.s32 	%p5, %r46, 0;
	@%p5 bra 	$L__BB13_57;
	setp.lt.u32 	%p6, %r46, 8;
	@%p6 bra 	$L__BB13_50;
	mul.wide.s32 	%rd39, %r443, 8;
	add.s64 	%rd40, %rd2, %rd39;
	ld.global.f64 	%fd299, [%rd40];
	add.f64 	%fd300, %fd1481, %fd299;
	ld.global.f64 	%fd301, [%rd40+8];
	add.f64 	%fd302, %fd300, %fd301;
	ld.global.f64 	%fd303, [%rd40+16];
	add.f64 	%fd304, %fd302, %fd303;
	ld.global.f64 	%fd305, [%rd40+24];
	add.f64 	%fd306, %fd304, %fd305;
	ld.global.f64 	%fd307, [%rd40+32];
	add.f64 	%fd308, %fd306, %fd307;
	ld.global.f64 	%fd309, [%rd40+40];
	add.f64 	%fd310, %fd308, %fd309;
	ld.global.f64 	%fd311, [%rd40+48];
	add.f64 	%fd312, %fd310, %fd311;
	ld.global.f64 	%fd313, [%rd40+56];
	add.f64 	%fd1481, %fd312, %fd313;
	add.s32 	%r443, %r443, 8;
$L__BB13_50:
	setp.eq.s32 	%p7, %r47, 0;
	@%p7 bra 	$L__BB13_57;
	and.b32  	%r56, %r44, 3;
	setp.lt.u32 	%p8, %r47, 4;
	@%p8 bra 	$L__BB13_53;
	mul.wide.s32 	%rd41, %r443, 8;
	add.s64 	%rd42, %rd2, %rd41;
	ld.global.f64 	%fd315, [%rd42];
	add.f64 	%fd316, %fd1481, %fd315;
	ld.global.f64 	%fd317, [%rd42+8];
	add.f64 	%fd318, %fd316, %fd317;
	ld.global.f64 	%fd319, [%rd42+16];
	add.f64 	%fd320, %fd318, %fd319;
	ld.global.f64 	%fd321, [%rd42+24];
	add.f64 	%fd1481, %fd320, %fd321;
	add.s32 	%r443, %r443, 4;
$L__BB13_53:
	setp.eq.s32 	%p9, %r56, 0;
	@%p9 bra 	$L__BB13_57;
	mul.wide.s32 	%rd43, %r443, 8;
	add.s64 	%rd6, %rd2, %rd43;
	ld.global.f64 	%fd322, [%rd6];
	add.f64 	%fd1481, %fd1481, %fd322;
	setp.eq.s32 	%p10, %r56, 1;
	@%p10 bra 	$L__BB13_57;
	ld.global.f64 	%fd323, [%rd6+8];
	add.f64 	%fd1481, %fd1481, %fd323;
	setp.eq.s32 	%p11, %r56, 2;
	@%p11 bra 	$L__BB13_57;
	ld.global.f64 	%fd324, [%rd6+16];
	add.f64 	%fd1481, %fd1481, %fd324;
$L__BB13_57:
	setp.lt.u32 	%p12, %r45, 15;
	mov.f64 	%fd1489, 0d0000000000000000;
	mov.u32 	%r448, %r220;
	@%p12 bra 	$L__BB13_60;
	and.b32  	%r59, %r44, -16;
	mov.b32 	%r447, 0;
	mov.f64 	%fd1489, 0d0000000000000000;
	mov.u32 	%r448, %r220;
$L__BB13_59:
	.pragma "nounroll";
	mul.wide.s32 	%rd44, %r448, 8;
	add.s64 	%rd45, %rd2, %rd44;
	ld.global.f64 	%fd328, [%rd45];
	add.f64 	%fd329, %fd1489, %fd328;
	ld.global.f64 	%fd330, [%rd45+8];
	add.f64 	%fd331, %fd329, %fd330;
	ld.global.f64 	%fd332, [%rd45+16];
	add.f64 	%fd333, %fd331, %fd332;
	ld.global.f64 	%fd334, [%rd45+24];
	add.f64 	%fd335, %fd333, %fd334;
	ld.global.f64 	%fd336, [%rd45+32];
	add.f64 	%fd337, %fd335, %fd336;
	ld.global.f64 	%fd338, [%rd45+40];
	add.f64 	%fd339, %fd337, %fd338;
	ld.global.f64 	%fd340, [%rd45+48];
	add.f64 	%fd341, %fd339, %fd340;
	ld.global.f64 	%fd342, [%rd45+56];
	add.f64 	%fd343, %fd341, %fd342;
	ld.global.f64 	%fd344, [%rd45+64];
	add.f64 	%fd345, %fd343, %fd344;
	ld.global.f64 	%fd346, [%rd45+72];
	add.f64 	%fd347, %fd345, %fd346;
	ld.global.f64 	%fd348, [%rd45+80];
	add.f64 	%fd349, %fd347, %fd348;
	ld.global.f64 	%fd350, [%rd45+88];
	add.f64 	%fd351, %fd349, %fd350;
	ld.global.f64 	%fd352, [%rd45+96];
	add.f64 	%fd353, %fd351, %fd352;
	ld.global.f64 	%fd354, [%rd45+104];
	add.f64 	%fd355, %fd353, %fd354;
	ld.global.f64 	%fd356, [%rd45+112];
	add.f64 	%fd357, %fd355, %fd356;
	ld.global.f64 	%fd358, [%rd45+120];
	add.f64 	%fd1489, %fd357, %fd358;
	add.s32 	%r448, %r448, 16;
	add.s32 	%r447, %r447, 16;
	setp.ne.s32 	%p13, %r447, %r59;
	@%p13 bra 	$L__BB13_59;
$L__BB13_60:
	setp.eq.s32 	%p14, %r46, 0;
	@%p14 bra 	$L__BB13_70;
	setp.lt.u32 	%p15, %r46, 8;
	@%p15 bra 	$L__BB13_63;
	mul.wide.s32 	%rd46, %r448, 8;
	add.s64 	%rd47, %rd2, %rd46;
	ld.global.f64 	%fd360, [%rd47];
	add.f64 	%fd361, %fd1489, %fd360;
	ld.global.f64 	%fd362, [%rd47+8];
	add.f64 	%fd363, %fd361, %fd362;
	ld.global.f64 	%fd364, [%rd47+16];
	add.f64 	%fd365, %fd363, %fd364;
	ld.global.f64 	%fd366, [%rd47+24];
	add.f64 	%fd367, %fd365, %fd366;
	ld.global.f64 	%fd368, [%rd47+32];
	add.f64 	%fd369, %fd367, %fd368;
	ld.global.f64 	%fd370, [%rd47+40];
	add.f64 	%fd371, %fd369, %fd370;
	ld.global.f64 	%fd372, [%rd47+48];
	add.f64 	%fd373, %fd371, %fd372;
	ld.global.f64 	%fd374, [%rd47+56];
	add.f64 	%fd1489, %fd373, %fd374;
	add.s32 	%r448, %r448, 8;
$L__BB13_63:
	setp.eq.s32 	%p16, %r47, 0;
	@%p16 bra 	$L__BB13_70;
	and.b32  	%r67, %r44, 3;
	setp.lt.u32 	%p17, %r47, 4;
	@%p17 bra 	$L__BB13_66;
	mul.wide.s32 	%rd48, %r448, 8;
	add.s64 	%rd49, %rd2, %rd48;
	ld.global.f64 	%fd376, [%rd49];
	add.f64 	%fd377, %fd1489, %fd376;
	ld.global.f64 	%fd378, [%rd49+8];
	add.f64 	%fd379, %fd377, %fd378;
	ld.global.f64 	%fd380, [%rd49+16];
	add.f64 	%fd381, %fd379, %fd380;
	ld.global.f64 	%fd382, [%rd49+24];
	add.f64 	%fd1489, %fd381, %fd382;
	add.s32 	%r448, %r448, 4;
$L__BB13_66:
	setp.eq.s32 	%p18, %r67, 0;
	@%p18 bra 	$L__BB13_70;
	mul.wide.s32 	%rd50, %r448, 8;
	add.s64 	%rd7, %rd2, %rd50;
	ld.global.f64 	%fd383, [%rd7];
	add.f64 	%fd1489, %fd1489, %fd383;
	setp.eq.s32 	%p19, %r67, 1;
	@%p19 bra 	$L__BB13_70;
	ld.global.f64 	%fd384, [%rd7+8];
	add.f64 	%fd1489, %fd1489, %fd384;
	setp.eq.s32 	%p20, %r67, 2;
	@%p20 bra 	$L__BB13_70;
	ld.global.f64 	%fd385, [%rd7+16];
	add.f64 	%fd1489, %fd1489, %fd385;
$L__BB13_70:
	setp.lt.u32 	%p21, %r45, 15;
	mov.f64 	%fd1497, 0d0000000000000000;
	mov.u32 	%r453, %r220;
	@%p21 bra 	$L__BB13_73;
	and.b32  	%r70, %r44, -16;
	mov.b32 	%r452, 0;
	mov.f64 	%fd1497, 0d0000000000000000;
	mov.u32 	%r453, %r220;
$L__BB13_72:
	.pragma "nounroll";
	mul.wide.s32 	%rd51, %r453, 8;
	add.s64 	%rd52, %rd2, %rd51;
	ld.global.f64 	%fd389, [%rd52];
	add.f64 	%fd390, %fd1497, %fd389;
	ld.global.f64 	%fd391, [%rd52+8];
	add.f64 	%fd392, %fd390, %fd391;
	ld.global.f64 	%fd393, [%rd52+16];
	add.f64 	%fd394, %fd392, %fd393;
	ld.global.f64 	%fd395, [%rd52+24];
	add.f64 	%fd396, %fd394, %fd395;
	ld.global.f64 	%fd397, [%rd52+32];
	add.f64 	%fd398, %fd396, %fd397;
	ld.global.f64 	%fd399, [%rd52+40];
	add.f64 	%fd400, %fd398, %fd399;
	ld.global.f64 	%fd401, [%rd52+48];
	add.f64 	%fd402, %fd400, %fd401;
	ld.global.f64 	%fd403, [%rd52+56];
	add.f64 	%fd404, %fd402, %fd403;
	ld.global.f64 	%fd405, [%rd52+64];
	add.f64 	%fd406, %fd404, %fd405;
	ld.global.f64 	%fd407, [%rd52+72];
	add.f64 	%fd408, %fd406, %fd407;
	ld.global.f64 	%fd409, [%rd52+80];
	add.f64 	%fd410, %fd408, %fd409;
	ld.global.f64 	%fd411, [%rd52+88];
	add.f64 	%fd412, %fd410, %fd411;
	ld.global.f64 	%fd413, [%rd52+96];
	add.f64 	%fd414, %fd412, %fd413;
	ld.global.f64 	%fd415, [%rd52+104];
	add.f64 	%fd416, %fd414, %fd415;
	ld.global.f64 	%fd417, [%rd52+112];
	add.f64 	%fd418, %fd416, %fd417;
	ld.global.f64 	%fd419, [%rd52+120];
	add.f64 	%fd1497, %fd418, %fd419;
	add.s32 	%r453, %r453, 16;
	add.s32 	%r452, %r452, 16;
	setp.ne.s32 	%p22, %r452, %r70;
	@%p22 bra 	$L__BB13_72;
$L__BB13_73:
	setp.eq.s32 	%p23, %r46, 0;
	@%p23 bra 	$L__BB13_83;
	setp.lt.u32 	%p24, %r46, 8;
	@%p24 bra 	$L__BB13_76;
	mul.wide.s32 	%rd53, %r453, 8;
	add.s64 	%rd54, %rd2, %rd53;
	ld.global.f64 	%fd421, [%rd54];
	add.f64 	%fd422, %fd1497, %fd421;
	ld.global.f64 	%fd423, [%rd54+8];
	add.f64 	%fd424, %fd422, %fd423;
	ld.global.f64 	%fd425, [%rd54+16];
	add.f64 	%fd426, %fd424, %fd425;
	ld.global.f64 	%fd427, [%rd54+24];
	add.f64 	%fd428, %fd426, %fd427;
	ld.global.f64 	%fd429, [%rd54+32];
	add.f64 	%fd430, %fd428, %fd429;
	ld.global.f64 	%fd431, [%rd54+40];
	add.f64 	%fd432, %fd430, %fd431;
	ld.global.f64 	%fd433, [%rd54+48];
	add.f64 	%fd434, %fd432, %fd433;
	ld.global.f64 	%fd435, [%rd54+56];
	add.f64 	%fd1497, %fd434, %fd435;
	add.s32 	%r453, %r453, 8;
$L__BB13_76:
	setp.eq.s32 	%p25, %r47, 0;
	@%p25 bra 	$L__BB13_83;
	and.b32  	%r78, %r44, 3;
	setp.lt.u32 	%p26, %r47, 4;
	@%p26 bra 	$L__BB13_79;
	mul.wide.s32 	%rd55, %r453, 8;
	add.s64 	%rd56, %rd2, %rd55;
	ld.global.f64 	%fd437, [%rd56];
	add.f64 	%fd438, %fd1497, %fd437;
	ld.global.f64 	%fd439, [%rd56+8];
	add.f64 	%fd440, %fd438, %fd439;
	ld.global.f64 	%fd441, [%rd56+16];
	add.f64 	%fd442, %fd440, %fd441;
	ld.global.f64 	%fd443, [%rd56+24];
	add.f64 	%fd1497, %fd442, %fd443;
	add.s32 	%r453, %r453, 4;
$L__BB13_79:
	setp.eq.s32 	%p27, %r78, 0;
	@%p27 bra 	$L__BB13_83;
	mul.wide.s32 	%rd57, %r453, 8;
	add.s64 	%rd8, %rd2, %rd57;
	ld.global.f64 	%fd444, [%rd8];
	add.f64 	%fd1497, %fd1497, %fd444;
	setp.eq.s32 	%p28, %r78, 1;
	@%p28 bra 	$L__BB13_83;
	ld.global.f64 	%fd445, [%rd8+8];
	add.f64 	%fd1497, %fd1497, %fd445;
	setp.eq.s32 	%p29, %r78, 2;
	@%p29 bra 	$L__BB13_83;
	ld.global.f64 	%fd446, [%rd8+16];
	add.f64 	%fd1497, %fd1497, %fd446;
$L__BB13_83:
	setp.lt.u32 	%p30, %r45, 15;
	mov.f64 	%fd1505, 0d0000000000000000;
	mov.u32 	%r458, %r220;
	@%p30 bra 	$L__BB13_86;
	and.b32  	%r81, %r44, -16;
	mov.b32 	%r457, 0;
	mov.f64 	%fd1505, 0d0000000000000000;
	mov.u32 	%r458, %r220;
$L__BB13_85:
	.pragma "nounroll";
	mul.wide.s32 	%rd58, %r458, 8;
	add.s64 	%rd59, %rd2, %rd58;
	ld.global.f64 	%fd450, [%rd59];
	add.f64 	%fd451, %fd1505, %fd450;
	ld.global.f64 	%fd452, [%rd59+8];
	add.f64 	%fd453, %fd451, %fd452;
	ld.global.f64 	%fd454, [%rd59+16];
	add.f64 	%fd455, %fd453, %fd454;
	ld.global.f64 	%fd456, [%rd59+24];
	add.f64 	%fd457, %fd455, %fd456;
	ld.global.f64 	%fd458, [%rd59+32];
	add.f64 	%fd459, %fd457, %fd458;
	ld.global.f64 	%fd460, [%rd59+40];
	add.f64 	%fd461, %fd459, %fd460;
	ld.global.f64 	%fd462, [%rd59+48];
	add.f64 	%fd463, %fd461, %fd462;
	ld.global.f64 	%fd464, [%rd59+56];
	add.f64 	%fd465, %fd463, %fd464;
	ld.global.f64 	%fd466, [%rd59+64];
	add.f64 	%fd467, %fd465, %fd466;
	ld.global.f64 	%fd468, [%rd59+72];
	add.f64 	%fd469, %fd467, %fd468;
	ld.global.f64 	%fd470, [%rd59+80];
	add.f64 	%fd471, %fd469, %fd470;
	ld.global.f64 	%fd472, [%rd59+88];
	add.f64 	%fd473, %fd471, %fd472;
	ld.global.f64 	%fd474, [%rd59+96];
	add.f64 	%fd475, %fd473, %fd474;
	ld.global.f64 	%fd476, [%rd59+104];
	add.f64 	%fd477, %fd475, %fd476;
	ld.global.f64 	%fd478, [%rd59+112];
	add.f64 	%fd479, %fd477, %fd478;
	ld.global.f64 	%fd480, [%rd59+120];
	add.f64 	%fd1505, %fd479, %fd480;
	add.s32 	%r458, %r458, 16;
	add.s32 	%r457, %r457, 16;
	setp.ne.s32 	%p31, %r457, %r81;
	@%p31 bra 	$L__BB13_85;
$L__BB13_86:
	setp.eq.s32 	%p32, %r46, 0;
	@%p32 bra 	$L__BB13_96;
	setp.lt.u32 	%p33, %r46, 8;
	@%p33 bra 	$L__BB13_89;
	mul.wide.s32 	%rd60, %r458, 8;
	add.s64 	%rd61, %rd2, %rd60;
	ld.global.f64 	%fd482, [%rd61];
	add.f64 	%fd483, %fd1505, %fd482;
	ld.global.f64 	%fd484, [%rd61+8];
	add.f64 	%fd485, %fd483, %fd484;
	ld.global.f64 	%fd486, [%rd61+16];
	add.f64 	%fd487, %fd485, %fd486;
	ld.global.f64 	%fd488, [%rd61+24];
	add.f64 	%fd489, %fd487, %fd488;
	ld.global.f64 	%fd490, [%rd61+32];
	add.f64 	%fd491, %fd489, %fd490;
	ld.global.f64 	%fd492, [%rd61+40];
	add.f64 	%fd493, %fd491, %fd492;
	ld.global.f64 	%fd494, [%rd61+48];
	add.f64 	%fd495, %fd493, %fd494;
	ld.global.f64 	%fd496, [%rd61+56];
	add.f64 	%fd1505, %fd495, %fd496;
	add.s32 	%r458, %r458, 8;
$L__BB13_89:
	setp.eq.s32 	%p34, %r47, 0;
	@%p34 bra 	$L__BB13_96;
	and.b32  	%r89, %r44, 3;
	setp.lt.u32 	%p35, %r47, 4;
	@%p35 bra 	$L__BB13_92;
	mul.wide.s32 	%rd62, %r458, 8;
	add.s64 	%rd63, %rd2, %rd62;
	ld.global.f64 	%fd498, [%rd63];
	add.f64 	%fd499, %fd1505, %fd498;
	ld.global.f64 	%fd500, [%rd63+8];
	add.f64 	%fd501, %fd499, %fd500;
	ld.global.f64 	%fd502, [%rd63+16];
	add.f64 	%fd503, %fd501, %fd502;
	ld.global.f64 	%fd504, [%rd63+24];
	add.f64 	%fd1505, %fd503, %fd504;
	add.s32 	%r458, %r458, 4;
$L__BB13_92:
	setp.eq.s32 	%p36, %r89, 0;
	@%p36 bra 	$L__BB13_96;
	mul.wide.s32 	%rd64, %r458, 8;
	add.s64 	%rd9, %rd2, %rd64;
	ld.global.f64 	%fd505, [%rd9];
	add.f64 	%fd1505, %fd1505, %fd505;
	setp.eq.s32 	%p37, %r89, 1;
	@%p37 bra 	$L__BB13_96;
	ld.global.f64 	%fd506, [%rd9+8];
	add.f64 	%fd1505, %fd1505, %fd506;
	setp.eq.s32 	%p38, %r89, 2;
	@%p38 bra 	$L__BB13_96;
	ld.global.f64 	%fd507, [%rd9+16];
	add.f64 	%fd1505, %fd1505, %fd507;
$L__BB13_96:
	setp.lt.u32 	%p39, %r45, 15;
	mov.f64 	%fd1513, 0d0000000000000000;
	mov.u32 	%r463, %r220;
	@%p39 bra 	$L__BB13_99;
	and.b32  	%r92, %r44, -16;
	mov.b32 	%r462, 0;
	mov.f64 	%fd1513, 0d0000000000000000;
	mov.u32 	%r463, %r220;
$L__BB13_98:
	.pragma "nounroll";
	mul.wide.s32 	%rd65, %r463, 8;
	add.s64 	%rd66, %rd2, %rd65;
	ld.global.f64 	%fd511, [%rd66];
	add.f64 	%fd512, %fd1513, %fd511;
	ld.global.f64 	%fd513, [%rd66+8];
	add.f64 	%fd514, %fd512, %fd513;
	ld.global.f64 	%fd515, [%rd66+16];
	add.f64 	%fd516, %fd514, %fd515;
	ld.global.f64 	%fd517, [%rd66+24];
	add.f64 	%fd518, %fd516, %fd517;
	ld.global.f64 	%fd519, [%rd66+32];
	add.f64 	%fd520, %fd518, %fd519;
	ld.global.f64 	%fd521, [%rd66+40];
	add.f64 	%fd522, %fd520, %fd521;
	ld.global.f64 	%fd523, [%rd66+48];
	add.f64 	%fd524, %fd522, %fd523;
	ld.global.f64 	%fd525, [%rd66+56];
	add.f64 	%fd526, %fd524, %fd525;
	ld.global.f64 	%fd527, [%rd66+64];
	add.f64 	%fd528, %fd526, %fd527;
	ld.global.f64 	%fd529, [%rd66+72];
	add.f64 	%fd530, %fd528, %fd529;
	ld.global.f64 	%fd531, [%rd66+80];
	add.f64 	%fd532, %fd530, %fd531;
	ld.global.f64 	%fd533, [%rd66+88];
	add.f64 	%fd534, %fd532, %fd533;
	ld.global.f64 	%fd535, [%rd66+96];
	add.f64 	%fd536, %fd534, %fd535;
	ld.global.f64 	%fd537, [%rd66+104];
	add.f64 	%fd538, %fd536, %fd537;
	ld.global.f64 	%fd539, [%rd66+112];
	add.f64 	%fd540, %fd538, %fd539;
	ld.global.f64 	%fd541, [%rd66+120];
	add.f64 	%fd1513, %fd540, %fd541;
	add.s32 	%r463, %r463, 16;
	add.s32 	%r462, %r462, 16;
	setp.ne.s32 	%p40, %r462, %r92;
	@%p40 bra 	$L__BB13_98;
$L__BB13_99:
	setp.eq.s32 	%p41, %r46, 0;
	@%p41 bra 	$L__BB13_109;
	setp.lt.u32 	%p42, %r46, 8;
	@%p42 bra 	$L__BB13_102;
	mul.wide.s32 	%rd67, %r463, 8;
	add.s64 	%rd68, %rd2, %rd67;
	ld.global.f64 	%fd543, [%rd68];
	add.f64 	%fd544, %fd1513, %fd543;
	ld.global.f64 	%fd545, [%rd68+8];
	add.f64 	%fd546, %fd544, %fd545;
	ld.global.f64 	%fd547, [%rd68+16];
	add.f64 	%fd548, %fd546, %fd547;
	ld.global.f64 	%fd549, [%rd68+24];
	add.f64 	%fd550, %fd548, %fd549;
	ld.global.f64 	%fd551, [%rd68+32];
	add.f64 	%fd552, %fd550, %fd551;
	ld.global.f64 	%fd553, [%rd68+40];
	add.f64 	%fd554, %fd552, %fd553;
	ld.global.f64 	%fd555, [%rd68+48];
	add.f64 	%fd556, %fd554, %fd555;
	ld.global.f64 	%fd557, [%rd68+56];
	add.f64 	%fd1513, %fd556, %fd557;
	add.s32 	%r463, %r463, 8;
$L__BB13_102:
	setp.eq.s32 	%p43, %r47, 0;
	@%p43 bra 	$L__BB13_109;
	and.b32  	%r100, %r44, 3;
	setp.lt.u32 	%p44, %r47, 4;
	@%p44 bra 	$L__BB13_105;
	mul.wide.s32 	%rd69, %r463, 8;
	add.s64 	%rd70, %rd2, %rd69;
	ld.global.f64 	%fd559, [%rd70];
	add.f64 	%fd560, %fd1513, %fd559;
	ld.global.f64 	%fd561, [%rd70+8];
	add.f64 	%fd562, %fd560, %fd561;
	ld.global.f64 	%fd563, [%rd70+16];
	add.f64 	%fd564, %fd562, %fd563;
	ld.global.f64 	%fd565, [%rd70+24];
	add.f64 	%fd1513, %fd564, %fd565;
	add.s32 	%r463, %r463, 4;
$L__BB13_105:
	setp.eq.s32 	%p45, %r100, 0;
	@%p45 bra 	$L__BB13_109;
	mul.wide.s32 	%rd71, %r463, 8;
	add.s64 	%rd10, %rd2, %rd71;
	ld.global.f64 	%fd566, [%rd10];
	add.f64 	%fd1513, %fd1513, %fd566;
	setp.eq.s32 	%p46, %r100, 1;
	@%p46 bra 	$L__BB13_109;
	ld.global.f64 	%fd567, [%rd10+8];
	add.f64 	%fd1513, %fd1513, %fd567;
	setp.eq.s32 	%p47, %r100, 2;
	@%p47 bra 	$L__BB13_109;
	ld.global.f64 	%fd568, [%rd10+16];
	add.f64 	%fd1513, %fd1513, %fd568;
$L__BB13_109:
	setp.lt.u32 	%p48, %r45, 15;
	mov.f64 	%fd1521, 0d0000000000000000;
	mov.u32 	%r468, %r220;
	@%p48 bra 	$L__BB13_112;
	and.b32  	%r103, %r44, -16;
	mov.b32 	%r467, 0;
	mov.f64 	%fd1521, 0d0000000000000000;
	mov.u32 	%r468, %r220;
$L__BB13_111:
	.pragma "nounroll";
	mul.wide.s32 	%rd72, %r468, 8;
	add.s64 	%rd73, %rd2, %rd72;
	ld.global.f64 	%fd572, [%rd73];
	add.f64 	%fd573, %fd1521, %fd572;
	ld.global.f64 	%fd574, [%rd73+8];
	add.f64 	%fd575, %fd573, %fd574;
	ld.global.f64 	%fd576, [%rd73+16];
	add.f64 	%fd577, %fd575, %fd576;
	ld.global.f64 	%fd578, [%rd73+24];
	add.f64 	%fd579, %fd577, %fd578;
	ld.global.f64 	%fd580, [%rd73+32];
	add.f64 	%fd581, %fd579, %fd580;
	ld.global.f64 	%fd582, [%rd73+40];
	add.f64 	%fd583, %fd581, %fd582;
	ld.global.f64 	%fd584, [%rd73+48];
	add.f64 	%fd585, %fd583, %fd584;
	ld.global.f64 	%fd586, [%rd73+56];
	add.f64 	%fd587, %fd585, %fd586;
	ld.global.f64 	%fd588, [%rd73+64];
	add.f64 	%fd589, %fd587, %fd588;
	ld.global.f64 	%fd590, [%rd73+72];
	add.f64 	%fd591, %fd589, %fd590;
	ld.global.f64 	%fd592, [%rd73+80];
	add.f64 	%fd593, %fd591, %fd592;
	ld.global.f64 	%fd594, [%rd73+88];
	add.f64 	%fd595, %fd593, %fd594;
	ld.global.f64 	%fd596, [%rd73+96];
	add.f64 	%fd597, %fd595, %fd596;
	ld.global.f64 	%fd598, [%rd73+104];
	add.f64 	%fd599, %fd597, %fd598;
	ld.global.f64 	%fd600, [%rd73+112];
	add.f64 	%fd601, %fd599, %fd600;
	ld.global.f64 	%fd602, [%rd73+120];
	add.f64 	%fd1521, %fd601, %fd602;
	add.s32 	%r468, %r468, 16;
	add.s32 	%r467, %r467, 16;
	setp.ne.s32 	%p49, %r467, %r103;
	@%p49 bra 	$L__BB13_111;
$L__BB13_112:
	setp.eq.s32 	%p50, %r46, 0;
	@%p50 bra 	$L__BB13_122;
	setp.lt.u32 	%p51, %r46, 8;
	@%p51 bra 	$L__BB13_115;
	mul.wide.s32 	%rd74, %r468, 8;
	add.s64 	%rd75, %rd2, %rd74;
	ld.global.f64 	%fd604, [%rd75];
	add.f64 	%fd605, %fd1521, %fd604;
	ld.global.f64 	%fd606, [%rd75+8];
	add.f64 	%fd607, %fd605, %fd606;
	ld.global.f64 	%fd608, [%rd75+16];
	add.f64 	%fd609, %fd607, %fd608;
	ld.global.f64 	%fd610, [%rd75+24];
	add.f64 	%fd611, %fd609, %fd610;
	ld.global.f64 	%fd612, [%rd75+32];
	add.f64 	%fd613, %fd611, %fd612;
	ld.global.f64 	%fd614, [%rd75+40];
	add.f64 	%fd615, %fd613, %fd614;
	ld.global.f64 	%fd616, [%rd75+48];
	add.f64 	%fd617, %fd615, %fd616;
	ld.global.f64 	%fd618, [%rd75+56];
	add.f64 	%fd1521, %fd617, %fd618;
	add.s32 	%r468, %r468, 8;
$L__BB13_115:
	setp.eq.s32 	%p52, %r47, 0;
	@%p52 bra 	$L__BB13_122;
	and.b32  	%r111, %r44, 3;
	setp.lt.u32 	%p53, %r47, 4;
	@%p53 bra 	$L__BB13_118;
	mul.wide.s32 	%rd76, %r468, 8;
	add.s64 	%rd77, %rd2, %rd76;
	ld.global.f64 	%fd620, [%rd77];
	add.f64 	%fd621, %fd1521, %fd620;
	ld.global.f64 	%fd622, [%rd77+8];
	add.f64 	%fd623, %fd621, %fd622;
	ld.global.f64 	%fd624, [%rd77+16];
	add.f64 	%fd625, %fd623, %fd624;
	ld.global.f64 	%fd626, [%rd77+24];
	add.f64 	%fd1521, %fd625, %fd626;
	add.s32 	%r468, %r468, 4;
$L__BB13_118:
	setp.eq.s32 	%p54, %r111, 0;
	@%p54 bra 	$L__BB13_122;
	mul.wide.s32 	%rd78, %r468, 8;
	add.s64 	%rd11, %rd2, %rd78;
	ld.global.f64 	%fd627, [%rd11];
	add.f64 	%fd1521, %fd1521, %fd627;
	setp.eq.s32 	%p55, %r111, 1;
	@%p55 bra 	$L__BB13_122;
	ld.global.f64 	%fd628, [%rd11+8];
	add.f64 	%fd1521, %fd1521, %fd628;
	setp.eq.s32 	%p56, %r111, 2;
	@%p56 bra 	$L__BB13_122;
	ld.global.f64 	%fd629, [%rd11+16];
	add.f64 	%fd1521, %fd1521, %fd629;
$L__BB13_122:
	setp.lt.u32 	%p57, %r45, 15;
	mov.f64 	%fd1529, 0d0000000000000000;
	mov.u32 	%r473, %r220;
	@%p57 bra 	$L__BB13_125;
	mov.b32 	%r472, 0;
	mov.f64 	%fd1529, 0d0000000000000000;
	and.b32  	%r230, %r44, -16;
	mov.u32 	%r473, %r220;
$L__BB13_124:
	.pragma "nounroll";
	mul.wide.s32 	%rd79, %r473, 8;
	add.s64 	%rd80, %rd2, %rd79;
	ld.global.f64 	%fd633, [%rd80];
	add.f64 	%fd634, %fd1529, %fd633;
	ld.global.f64 	%fd635, [%rd80+8];
	add.f64 	%fd636, %fd634, %fd635;
	ld.global.f64 	%fd637, [%rd80+16];
	add.f64 	%fd638, %fd636, %fd637;
	ld.global.f64 	%fd639, [%rd80+24];
	add.f64 	%fd640, %fd638, %fd639;
	ld.global.f64 	%fd641, [%rd80+32];
	add.f64 	%fd642, %fd640, %fd641;
	ld.global.f64 	%fd643, [%rd80+40];
	add.f64 	%fd644, %fd642, %fd643;
	ld.global.f64 	%fd645, [%rd80+48];
	add.f64 	%fd646, %fd644, %fd645;
	ld.global.f64 	%fd647, [%rd80+56];
	add.f64 	%fd648, %fd646, %fd647;
	ld.global.f64 	%fd649, [%rd80+64];
	add.f64 	%fd650, %fd648, %fd649;
	ld.global.f64 	%fd651, [%rd80+72];
	add.f64 	%fd652, %fd650, %fd651;
	ld.global.f64 	%fd653, [%rd80+80];
	add.f64 	%fd654, %fd652, %fd653;
	ld.global.f64 	%fd655, [%rd80+88];
	add.f64 	%fd656, %fd654, %fd655;
	ld.global.f64 	%fd657, [%rd80+96];
	add.f64 	%fd658, %fd656, %fd657;
	ld.global.f64 	%fd659, [%rd80+104];
	add.f64 	%fd660, %fd658, %fd659;
	ld.global.f64 	%fd661, [%rd80+112];
	add.f64 	%fd662, %fd660, %fd661;
	ld.global.f64 	%fd663, [%rd80+120];
	add.f64 	%fd1529, %fd662, %fd663;
	add.s32 	%r473, %r473, 16;
	add.s32 	%r472, %r472, 16;
	setp.ne.s32 	%p58, %r472, %r230;
	@%p58 bra 	$L__BB13_124;
$L__BB13_125:
	setp.eq.s32 	%p59, %r46, 0;
	@%p59 bra 	$L__BB13_135;
	setp.lt.u32 	%p60, %r46, 8;
	@%p60 bra 	$L__BB13_128;
	mul.wide.s32 	%rd81, %r473, 8;
	add.s64 	%rd82, %rd2, %rd81;
	ld.global.f64 	%fd665, [%rd82];
	add.f64 	%fd666, %fd1529, %fd665;
	ld.global.f64 	%fd667, [%rd82+8];
	add.f64 	%fd668, %fd666, %fd667;
	ld.global.f64 	%fd669, [%rd82+16];
	add.f64 	%fd670, %fd668, %fd669;
	ld.global.f64 	%fd671, [%rd82+24];
	add.f64 	%fd672, %fd670, %fd671;
	ld.global.f64 	%fd673, [%rd82+32];
	add.f64 	%fd674, %fd672, %fd673;
	ld.global.f64 	%fd675, [%rd82+40];
	add.f64 	%fd676, %fd674, %fd675;
	ld.global.f64 	%fd677, [%rd82+48];
	add.f64 	%fd678, %fd676, %fd677;
	ld.global.f64 	%fd679, [%rd82+56];
	add.f64 	%fd1529, %fd678, %fd679;
	add.s32 	%r473, %r473, 8;
$L__BB13_128:
	setp.eq.s32 	%p61, %r47, 0;
	@%p61 bra 	$L__BB13_135;
	and.b32  	%r121, %r44, 3;
	setp.lt.u32 	%p62, %r47, 4;
	@%p62 bra 	$L__BB13_131;
	mul.wide.s32 	%rd83, %r473, 8;
	add.s64 	%rd84, %rd2, %rd83;
	ld.global.f64 	%fd681, [%rd84];
	add.f64 	%fd682, %fd1529, %fd681;
	ld.global.f64 	%fd683, [%rd84+8];
	add.f64 	%fd684, %fd682, %fd683;
	ld.global.f64 	%fd685, [%rd84+16];
	add.f64 	%fd686, %fd684, %fd685;
	ld.global.f64 	%fd687, [%rd84+24];
	add.f64 	%fd1529, %fd686, %fd687;
	add.s32 	%r473, %r473, 4;
$L__BB13_131:
	setp.eq.s32 	%p63, %r121, 0;
	@%p63 bra 	$L__BB13_135;
	mul.wide.s32 	%rd85, %r473, 8;
	add.s64 	%rd12, %rd2, %rd85;
	ld.global.f64 	%fd688, [%rd12];
	add.f64 	%fd1529, %fd1529, %fd688;
	setp.eq.s32 	%p64, %r121, 1;
	@%p64 bra 	$L__BB13_135;
	ld.global.f64 	%fd689, [%rd12+8];
	add.f64 	%fd1529, %fd1529, %fd689;
	setp.eq.s32 	%p65, %r121, 2;
	@%p65 bra 	$L__BB13_135;
	ld.global.f64 	%fd690, [%rd12+16];
	add.f64 	%fd1529, %fd1529, %fd690;
$L__BB13_135:
	add.f64 	%fd691, %fd1481, %fd1489;
	add.f64 	%fd692, %fd691, %fd1497;
	add.f64 	%fd693, %fd692, %fd1505;
	add.f64 	%fd694, %fd693, %fd1513;
	add.f64 	%fd695, %fd694, %fd1521;
	add.f64 	%fd1599, %fd695, %fd1529;
$L__BB13_136:
	mul.lo.s32 	%r231, %r219, 3584;
	cvt.s64.s32 	%rd13, %r231;
	setp.lt.u64 	%p66, %rd4, %rd13;
	@%p66 bra 	$L__BB13_253;
	setp.ge.s32 	%p67, %r221, %r220;
	add.s64 	%rd14, %rd32, -3584;
	@%p67 bra 	$L__BB13_140;
$L__BB13_138:
	add.s64 	%rd198, %rd198, %rd13;
	setp.gt.u64 	%p133, %rd198, %rd14;
	@%p133 bra 	$L__BB13_234;
	add.f64 	%fd1599, %fd1599, 0d0000000000000000;
	sub.s64 	%rd139, %rd32, %rd198;
	setp.lt.u64 	%p134, %rd139, %rd13;
	@%p134 bra 	$L__BB13_253;
	bra.uni 	$L__BB13_138;
$L__BB13_140:
	sub.s32 	%r125, %r221, %r220;
	add.s32 	%r232, %r125, 1;
	and.b32  	%r126, %r232, 15;
	add.s32 	%r127, %r126, -1;
	and.b32  	%r128, %r232, 7;
	add.s32 	%r129, %r128, -1;
	and.b32  	%r130, %r232, -16;
	and.b32  	%r131, %r232, 3;
$L__BB13_141:
	cvt.s64.s32 	%rd86, %r231;
	add.s64 	%rd198, %rd198, %rd86;
	setp.gt.u64 	%p68, %rd198, %rd14;
	@%p68 bra 	$L__BB13_234;
	setp.lt.u32 	%p69, %r125, 15;
	mov.f64 	%fd1540, 0d0000000000000000;
	mov.u32 	%r478, %r220;
	@%p69 bra 	$L__BB13_145;
	mov.b32 	%r477, 0;
	mov.f64 	%fd1540, 0d0000000000000000;
	mov.u32 	%r478, %r220;
$L__BB13_144:
	.pragma "nounroll";
	mul.wide.s32 	%rd88, %r478, 8;
	add.s64 	%rd89, %rd2, %rd88;
	ld.global.f64 	%fd699, [%rd89];
	add.f64 	%fd700, %fd1540, %fd699;
	ld.global.f64 	%fd701, [%rd89+8];
	add.f64 	%fd702, %fd700, %fd701;
	ld.global.f64 	%fd703, [%rd89+16];
	add.f64 	%fd704, %fd702, %fd703;
	ld.global.f64 	%fd705, [%rd89+24];
	add.f64 	%fd706, %fd704, %fd705;
	ld.global.f64 	%fd707, [%rd89+32];
	add.f64 	%fd708, %fd706, %fd707;
	ld.global.f64 	%fd709, [%rd89+40];
	add.f64 	%fd710, %fd708, %fd709;
	ld.global.f64 	%fd711, [%rd89+48];
	add.f64 	%fd712, %fd710, %fd711;
	ld.global.f64 	%fd713, [%rd89+56];
	add.f64 	%fd714, %fd712, %fd713;
	ld.global.f64 	%fd715, [%rd89+64];
	add.f64 	%fd716, %fd714, %fd715;
	ld.global.f64 	%fd717, [%rd89+72];
	add.f64 	%fd718, %fd716, %fd717;
	ld.global.f64 	%fd719, [%rd89+80];
	add.f64 	%fd720, %fd718, %fd719;
	ld.global.f64 	%fd721, [%rd89+88];
	add.f64 	%fd722, %fd720, %fd721;
	ld.global.f64 	%fd723, [%rd89+96];
	add.f64 	%fd724, %fd722, %fd723;
	ld.global.f64 	%fd725, [%rd89+104];
	add.f64 	%fd726, %fd724, %fd725;
	ld.global.f64 	%fd727, [%rd89+112];
	add.f64 	%fd728, %fd726, %fd727;
	ld.global.f64 	%fd729, [%rd89+120];
	add.f64 	%fd1540, %fd728, %fd729;
	add.s32 	%r478, %r478, 16;
	add.s32 	%r477, %r477, 16;
	setp.ne.s32 	%p70, %r477, %r130;
	@%p70 bra 	$L__BB13_144;
$L__BB13_145:
	setp.eq.s32 	%p71, %r126, 0;
	@%p71 bra 	$L__BB13_155;
	setp.lt.u32 	%p72, %r127, 7;
	@%p72 bra 	$L__BB13_148;
	mul.wide.s32 	%rd90, %r478, 8;
	add.s64 	%rd91, %rd2, %rd90;
	ld.global.f64 	%fd731, [%rd91];
	add.f64 	%fd732, %fd1540, %fd731;
	ld.global.f64 	%fd733, [%rd91+8];
	add.f64 	%fd734, %fd732, %fd733;
	ld.global.f64 	%fd735, [%rd91+16];
	add.f64 	%fd736, %fd734, %fd735;
	ld.global.f64 	%fd737, [%rd91+24];
	add.f64 	%fd738, %fd736, %fd737;
	ld.global.f64 	%fd739, [%rd91+32];
	add.f64 	%fd740, %fd738, %fd739;
	ld.global.f64 	%fd741, [%rd91+40];
	add.f64 	%fd742, %fd740, %fd741;
	ld.global.f64 	%fd743, [%rd91+48];
	add.f64 	%fd744, %fd742, %fd743;
	ld.global.f64 	%fd745, [%rd91+56];
	add.f64 	%fd1540, %fd744, %fd745;
	add.s32 	%r478, %r478, 8;
$L__BB13_148:
	setp.eq.s32 	%p73, %r128, 0;
	@%p73 bra 	$L__BB13_155;
	setp.lt.u32 	%p74, %r129, 3;
	@%p74 bra 	$L__BB13_151;
	mul.wide.s32 	%rd92, %r478, 8;
	add.s64 	%rd93, %rd2, %rd92;
	ld.global.f64 	%fd747, [%rd93];
	add.f64 	%fd748, %fd1540, %fd747;
	ld.global.f64 	%fd749, [%rd93+8];
	add.f64 	%fd750, %fd748, %fd749;
	ld.global.f64 	%fd751, [%rd93+16];
	add.f64 	%fd752, %fd750, %fd751;
	ld.global.f64 	%fd753, [%rd93+24];
	add.f64 	%fd1540, %fd752, %fd753;
	add.s32 	%r478, %r478, 4;
$L__BB13_151:
	setp.eq.s32 	%p75, %r131, 0;
	@%p75 bra 	$L__BB13_155;
	setp.eq.s32 	%p76, %r131, 1;
	mul.wide.s32 	%rd94, %r478, 8;
	add.s64 	%rd19, %rd2, %rd94;
	ld.global.f64 	%fd754, [%rd19];
	add.f64 	%fd1540, %fd1540, %fd754;
	@%p76 bra 	$L__BB13_155;
	setp.eq.s32 	%p77, %r131, 2;
	ld.global.f64 	%fd755, [%rd19+8];
	add.f64 	%fd1540, %fd1540, %fd755;
	@%p77 bra 	$L__BB13_155;
	ld.global.f64 	%fd756, [%rd19+16];
	add.f64 	%fd1540, %fd1540, %fd756;
$L__BB13_155:
	setp.lt.u32 	%p78, %r125, 15;
	mov.f64 	%fd1548, 0d0000000000000000;
	mov.u32 	%r483, %r220;
	@%p78 bra 	$L__BB13_158;
	mov.b32 	%r482, 0;
	mov.f64 	%fd1548, 0d0000000000000000;
	mov.u32 	%r483, %r220;
$L__BB13_157:
	.pragma "nounroll";
	mul.wide.s32 	%rd95, %r483, 8;
	add.s64 	%rd96, %rd2, %rd95;
	ld.global.f64 	%fd760, [%rd96];
	add.f64 	%fd761, %fd1548, %fd760;
	ld.global.f64 	%fd762, [%rd96+8];
	add.f64 	%fd763, %fd761, %fd762;
	ld.global.f64 	%fd764, [%rd96+16];
	add.f64 	%fd765, %fd763, %fd764;
	ld.global.f64 	%fd766, [%rd96+24];
	add.f64 	%fd767, %fd765, %fd766;
	ld.global.f64 	%fd768, [%rd96+32];
	add.f64 	%fd769, %fd767, %fd768;
	ld.global.f64 	%fd770, [%rd96+40];
	add.f64 	%fd771, %fd769, %fd770;
	ld.global.f64 	%fd772, [%rd96+48];
	add.f64 	%fd773, %fd771, %fd772;
	ld.global.f64 	%fd774, [%rd96+56];
	add.f64 	%fd775, %fd773, %fd774;
	ld.global.f64 	%fd776, [%rd96+64];
	add.f64 	%fd777, %fd775, %fd776;
	ld.global.f64 	%fd778, [%rd96+72];
	add.f64 	%fd779, %fd777, %fd778;
	ld.global.f64 	%fd780, [%rd96+80];
	add.f64 	%fd781, %fd779, %fd780;
	ld.global.f64 	%fd782, [%rd96+88];
	add.f64 	%fd783, %fd781, %fd782;
	ld.global.f64 	%fd784, [%rd96+96];
	add.f64 	%fd785, %fd783, %fd784;
	ld.global.f64 	%fd786, [%rd96+104];
	add.f64 	%fd787, %fd785, %fd786;
	ld.global.f64 	%fd788, [%rd96+112];
	add.f64 	%fd789, %fd787, %fd788;
	ld.global.f64 	%fd790, [%rd96+120];
	add.f64 	%fd1548, %fd789, %fd790;
	add.s32 	%r483, %r483, 16;
	add.s32 	%r482, %r482, 16;
	setp.ne.s32 	%p79, %r482, %r130;
	@%p79 bra 	$L__BB13_157;
$L__BB13_158:
	setp.eq.s32 	%p80, %r126, 0;
	@%p80 bra 	$L__BB13_168;
	setp.lt.u32 	%p81, %r127, 7;
	@%p81 bra 	$L__BB13_161;
	mul.wide.s32 	%rd97, %r483, 8;
	add.s64 	%rd98, %rd2, %rd97;
	ld.global.f64 	%fd792, [%rd98];
	add.f64 	%fd793, %fd1548, %fd792;
	ld.global.f64 	%fd794, [%rd98+8];
	add.f64 	%fd795, %fd793, %fd794;
	ld.global.f64 	%fd796, [%rd98+16];
	add.f64 	%fd797, %fd795, %fd796;
	ld.global.f64 	%fd798, [%rd98+24];
	add.f64 	%fd799, %fd797, %fd798;
	ld.global.f64 	%fd800, [%rd98+32];
	add.f64 	%fd801, %fd799, %fd800;
	ld.global.f64 	%fd802, [%rd98+40];
	add.f64 	%fd803, %fd801, %fd802;
	ld.global.f64 	%fd804, [%rd98+48];
	add.f64 	%fd805, %fd803, %fd804;
	ld.global.f64 	%fd806, [%rd98+56];
	add.f64 	%fd1548, %fd805, %fd806;
	add.s32 	%r483, %r483, 8;
$L__BB13_161:
	setp.eq.s32 	%p82, %r128, 0;
	@%p82 bra 	$L__BB13_168;
	setp.lt.u32 	%p83, %r129, 3;
	@%p83 bra 	$L__BB13_164;
	mul.wide.s32 	%rd99, %r483, 8;
	add.s64 	%rd100, %rd2, %rd99;
	ld.global.f64 	%fd808, [%rd100];
	add.f64 	%fd809, %fd1548, %fd808;
	ld.global.f64 	%fd810, [%rd100+8];
	add.f64 	%fd811, %fd809, %fd810;
	ld.global.f64 	%fd812, [%rd100+16];
	add.f64 	%fd813, %fd811, %fd812;
	ld.global.f64 	%fd814, [%rd100+24];
	add.f64 	%fd1548, %fd813, %fd814;
	add.s32 	%r483, %r483, 4;
$L__BB13_164:
	setp.eq.s32 	%p84, %r131, 0;
	@%p84 bra 	$L__BB13_168;
	setp.eq.s32 	%p85, %r131, 1;
	mul.wide.s32 	%rd101, %r483, 8;
	add.s64 	%rd20, %rd2, %rd101;
	ld.global.f64 	%fd815, [%rd20];
	add.f64 	%fd1548, %fd1548, %fd815;
	@%p85 bra 	$L__BB13_168;
	setp.eq.s32 	%p86, %r131, 2;
	ld.global.f64 	%fd816, [%rd20+8];
	add.f64 	%fd1548, %fd1548, %fd816;
	@%p86 bra 	$L__BB13_168;
	ld.global.f64 	%fd817, [%rd20+16];
	add.f64 	%fd1548, %fd1548, %fd817;
$L__BB13_168:
	setp.lt.u32 	%p87, %r125, 15;
	mov.f64 	%fd1556, 0d0000000000000000;
	mov.u32 	%r488, %r220;
	@%p87 bra 	$L__BB13_171;
	mov.b32 	%r487, 0;
	mov.f64 	%fd1556, 0d0000000000000000;
	mov.u32 	%r488, %r220;
$L__BB13_170:
	.pragma "nounroll";
	mul.wide.s32 	%rd102, %r488, 8;
	add.s64 	%rd103, %rd2, %rd102;
	ld.global.f64 	%fd821, [%rd103];
	add.f64 	%fd822, %fd1556, %fd821;
	ld.global.f64 	%fd823, [%rd103+8];
	add.f64 	%fd824, %fd822, %fd823;
	ld.global.f64 	%fd825, [%rd103+16];
	add.f64 	%fd826, %fd824, %fd825;
	ld.global.f64 	%fd827, [%rd103+24];
	add.f64 	%fd828, %fd826, %fd827;
	ld.global.f64 	%fd829, [%rd103+32];
	add.f64 	%fd830, %fd828, %fd829;
	ld.global.f64 	%fd831, [%rd103+40];
	add.f64 	%fd832, %fd830, %fd831;
	ld.global.f64 	%fd833, [%rd103+48];
	add.f64 	%fd834, %fd832, %fd833;
	ld.global.f64 	%fd835, [%rd103+56];
	add.f64 	%fd836, %fd834, %fd835;
	ld.global.f64 	%fd837, [%rd103+64];
	add.f64 	%fd838, %fd836, %fd837;
	ld.global.f64 	%fd839, [%rd103+72];
	add.f64 	%fd840, %fd838, %fd839;
	ld.global.f64 	%fd841, [%rd103+80];
	add.f64 	%fd842, %fd840, %fd841;
	ld.global.f64 	%fd843, [%rd103+88];
	add.f64 	%fd844, %fd842, %fd843;
	ld.global.f64 	%fd845, [%rd103+96];
	add.f64 	%fd846, %fd844, %fd845;
	ld.global.f64 	%fd847, [%rd103+104];
	add.f64 	%fd848, %fd846, %fd847;
	ld.global.f64 	%fd849, [%rd103+112];
	add.f64 	%fd850, %fd848, %fd849;
	ld.global.f64 	%fd851, [%rd103+120];
	add.f64 	%fd1556, %fd850, %fd851;
	add.s32 	%r488, %r488, 16;
	add.s32 	%r487, %r487, 16;
	setp.ne.s32 	%p88, %r487, %r130;
	@%p88 bra 	$L__BB13_170;
$L__BB13_171:
	setp.eq.s32 	%p89, %r126, 0;
	@%p89 bra 	$L__BB13_181;
	setp.lt.u32 	%p90, %r127, 7;
	@%p90 bra 	$L__BB13_174;
	mul.wide.s32 	%rd104, %r488, 8;
	add.s64 	%rd105, %rd2, %rd104;
	ld.global.f64 	%fd853, [%rd105];
	add.f64 	%fd854, %fd1556, %fd853;
	ld.global.f64 	%fd855, [%rd105+8];
	add.f64 	%fd856, %fd854, %fd855;
	ld.global.f64 	%fd857, [%rd105+16];
	add.f64 	%fd858, %fd856, %fd857;
	ld.global.f64 	%fd859, [%rd105+24];
	add.f64 	%fd860, %fd858, %fd859;
	ld.global.f64 	%fd861, [%rd105+32];
	add.f64 	%fd862, %fd860, %fd861;
	ld.global.f64 	%fd863, [%rd105+40];
	add.f64 	%fd864, %fd862, %fd863;
	ld.global.f64 	%fd865, [%rd105+48];
	add.f64 	%fd866, %fd864, %fd865;
	ld.global.f64 	%fd867, [%rd105+56];
	add.f64 	%fd1556, %fd866, %fd867;
	add.s32 	%r488, %r488, 8;
$L__BB13_174:
	setp.eq.s32 	%p91, %r128, 0;
	@%p91 bra 	$L__BB13_181;
	setp.lt.u32 	%p92, %r129, 3;
	@%p92 bra 	$L__BB13_177;
	mul.wide.s32 	%rd106, %r488, 8;
	add.s64 	%rd107, %rd2, %rd106;
	ld.global.f64 	%fd869, [%rd107];
	add.f64 	%fd870, %fd1556, %fd869;
	ld.global.f64 	%fd871, [%rd107+8];
	add.f64 	%fd872, %fd870, %fd871;
	ld.global.f64 	%fd873, [%rd107+16];
	add.f64 	%fd874, %fd872, %fd873;
	ld.global.f64 	%fd875, [%rd107+24];
	add.f64 	%fd1556, %fd874, %fd875;
	add.s32 	%r488, %r488, 4;
$L__BB13_177:
	setp.eq.s32 	%p93, %r131, 0;
	@%p93 bra 	$L__BB13_181;
	setp.eq.s32 	%p94, %r131, 1;
	mul.wide.s32 	%rd108, %r488, 8;
	add.s64 	%rd21, %rd2, %rd108;
	ld.global.f64 	%fd876, [%rd21];
	add.f64 	%fd1556, %fd1556, %fd876;
	@%p94 bra 	$L__BB13_181;
	setp.eq.s32 	%p95, %r131, 2;
	ld.global.f64 	%fd877, [%rd21+8];
	add.f64 	%fd1556, %fd1556, %fd877;
	@%p95 bra 	$L__BB13_181;
	ld.global.f64 	%fd878, [%rd21+16];
	add.f64 	%fd1556, %fd1556, %fd878;
$L__BB13_181:
	setp.lt.u32 	%p96, %r125, 15;
	mov.f64 	%fd1564, 0d0000000000000000;
	mov.u32 	%r493, %r220;
	@%p96 bra 	$L__BB13_184;
	mov.b32 	%r492, 0;
	mov.f64 	%fd1564, 0d0000000000000000;
	mov.u32 	%r493, %r220;
$L__BB13_183:
	.pragma "nounroll";
	mul.wide.s32 	%rd109, %r493, 8;
	add.s64 	%rd110, %rd2, %rd109;
	ld.global.f64 	%fd882, [%rd110];
	add.f64 	%fd883, %fd1564, %fd882;
	ld.global.f64 	%fd884, [%rd110+8];
	add.f64 	%fd885, %fd883, %fd884;
	ld.global.f64 	%fd886, [%rd110+16];
	add.f64 	%fd887, %fd885, %fd886;
	ld.global.f64 	%fd888, [%rd110+24];
	add.f64 	%fd889, %fd887, %fd888;
	ld.global.f64 	%fd890, [%rd110+32];
	add.f64 	%fd891, %fd889, %fd890;
	ld.global.f64 	%fd892, [%rd110+40];
	add.f64 	%fd893, %fd891, %fd892;
	ld.global.f64 	%fd894, [%rd110+48];
	add.f64 	%fd895, %fd893, %fd894;
	ld.global.f64 	%fd896, [%rd110+56];
	add.f64 	%fd897, %fd895, %fd896;
	ld.global.f64 	%fd898, [%rd110+64];
	add.f64 	%fd899, %fd897, %fd898;
	ld.global.f64 	%fd900, [%rd110+72];
	add.f64 	%fd901, %fd899, %fd900;
	ld.global.f64 	%fd902, [%rd110+80];
	add.f64 	%fd903, %fd901, %fd902;
	ld.global.f64 	%fd904, [%rd110+88];
	add.f64 	%fd905, %fd903, %fd904;
	ld.global.f64 	%fd906, [%rd110+96];
	add.f64 	%fd907, %fd905, %fd906;
	ld.global.f64 	%fd908, [%rd110+104];
	add.f64 	%fd909, %fd907, %fd908;
	ld.global.f64 	%fd910, [%rd110+112];
	add.f64 	%fd911, %fd909, %fd910;
	ld.global.f64 	%fd912, [%rd110+120];
	add.f64 	%fd1564, %fd911, %fd912;
	add.s32 	%r493, %r493, 16;
	add.s32 	%r492, %r492, 16;
	setp.ne.s32 	%p97, %r492, %r130;
	@%p97 bra 	$L__BB13_183;
$L__BB13_184:
	setp.eq.s32 	%p98, %r126, 0;
	@%p98 bra 	$L__BB13_194;
	setp.lt.u32 	%p99, %r127, 7;
	@%p99 bra 	$L__BB13_187;
	mul.wide.s32 	%rd111, %r493, 8;
	add.s64 	%rd112, %rd2, %rd111;
	ld.global.f64 	%fd914, [%rd112];
	add.f64 	%fd915, %fd1564, %fd914;
	ld.global.f64 	%fd916, [%rd112+8];
	add.f64 	%fd917, %fd915, %fd916;
	ld.global.f64 	%fd918, [%rd112+16];
	add.f64 	%fd919, %fd917, %fd918;
	ld.global.f64 	%fd920, [%rd112+24];
	add.f64 	%fd921, %fd919, %fd920;
	ld.global.f64 	%fd922, [%rd112+32];
	add.f64 	%fd923, %fd921, %fd922;
	ld.global.f64 	%fd924, [%rd112+40];
	add.f64 	%fd925, %fd923, %fd924;
	ld.global.f64 	%fd926, [%rd112+48];
	add.f64 	%fd927, %fd925, %fd926;
	ld.global.f64 	%fd928, [%rd112+56];
	add.f64 	%fd1564, %fd927, %fd928;
	add.s32 	%r493, %r493, 8;
$L__BB13_187:
	setp.eq.s32 	%p100, %r128, 0;
	@%p100 bra 	$L__BB13_194;
	setp.lt.u32 	%p101, %r129, 3;
	@%p101 bra 	$L__BB13_190;
	mul.wide.s32 	%rd113, %r493, 8;
	add.s64 	%rd114, %rd2, %rd113;
	ld.global.f64 	%fd930, [%rd114];
	add.f64 	%fd931, %fd1564, %fd930;
	ld.global.f64 	%fd932, [%rd114+8];
	add.f64 	%fd933, %fd931, %fd932;
	ld.global.f64 	%fd934, [%rd114+16];
	add.f64 	%fd935, %fd933, %fd934;
	ld.global.f64 	%fd936, [%rd114+24];
	add.f64 	%fd1564, %fd935, %fd936;
	add.s32 	%r493, %r493, 4;
$L__BB13_190:
	setp.eq.s32 	%p102, %r131, 0;
	@%p102 bra 	$L__BB13_194;
	setp.eq.s32 	%p103, %r131, 1;
	mul.wide.s32 	%rd115, %r493, 8;
	add.s64 	%rd22, %rd2, %rd115;
	ld.global.f64 	%fd937, [%rd22];
	add.f64 	%fd1564, %fd1564, %fd937;
	@%p103 bra 	$L__BB13_194;
	setp.eq.s32 	%p104, %r131, 2;
	ld.global.f64 	%fd938, [%rd22+8];
	add.f64 	%fd1564, %fd1564, %fd938;
	@%p104 bra 	$L__BB13_194;
	ld.global.f64 	%fd939, [%rd22+16];
	add.f64 	%fd1564, %fd1564, %fd939;
$L__BB13_194:
	setp.lt.u32 	%p105, %r125, 15;
	mov.f64 	%fd1572, 0d0000000000000000;
	mov.u32 	%r498, %r220;
	@%p105 bra 	$L__BB13_197;
	mov.b32 	%r497, 0;
	mov.f64 	%fd1572, 0d0000000000000000;
	mov.u32 	%r498, %r220;
$L__BB13_196:
	.pragma "nounroll";
	mul.wide.s32 	%rd116, %r498, 8;
	add.s64 	%rd117, %rd2, %rd116;
	ld.global.f64 	%fd943, [%rd117];
	add.f64 	%fd944, %fd1572, %fd943;
	ld.global.f64 	%fd945, [%rd117+8];
	add.f64 	%fd946, %fd944, %fd945;
	ld.global.f64 	%fd947, [%rd117+16];
	add.f64 	%fd948, %fd946, %fd947;
	ld.global.f64 	%fd949, [%rd117+24];
	add.f64 	%fd950, %fd948, %fd949;
	ld.global.f64 	%fd951, [%rd117+32];
	add.f64 	%fd952, %fd950, %fd951;
	ld.global.f64 	%fd953, [%rd117+40];
	add.f64 	%fd954, %fd952, %fd953;
	ld.global.f64 	%fd955, [%rd117+48];
	add.f64 	%fd956, %fd954, %fd955;
	ld.global.f64 	%fd957, [%rd117+56];
	add.f64 	%fd958, %fd956, %fd957;
	ld.global.f64 	%fd959, [%rd117+64];
	add.f64 	%fd960, %fd958, %fd959;
	ld.global.f64 	%fd961, [%rd117+72];
	add.f64 	%fd962, %fd960, %fd961;
	ld.global.f64 	%fd963, [%rd117+80];
	add.f64 	%fd964, %fd962, %fd963;
	ld.global.f64 	%fd965, [%rd117+88];
	add.f64 	%fd966, %fd964, %fd965;
	ld.global.f64 	%fd967, [%rd117+96];
	add.f64 	%fd968, %fd966, %fd967;
	ld.global.f64 	%fd969, [%rd117+104];
	add.f64 	%fd970, %fd968, %fd969;
	ld.global.f64 	%fd971, [%rd117+112];
	add.f64 	%fd972, %fd970, %fd971;
	ld.global.f64 	%fd973, [%rd117+120];
	add.f64 	%fd1572, %fd972, %fd973;
	add.s32 	%r498, %r498, 16;
	add.s32 	%r497, %r497, 16;
	setp.ne.s32 	%p106, %r497, %r130;
	@%p106 bra 	$L__BB13_196;
$L__BB13_197:
	setp.eq.s32 	%p107, %r126, 0;
	@%p107 bra 	$L__BB13_207;
	setp.lt.u32 	%p108, %r127, 7;
	@%p108 bra 	$L__BB13_200;
	mul.wide.s32 	%rd118, %r498, 8;
	add.s64 	%rd119, %rd2, %rd118;
	ld.global.f64 	%fd975, [%rd119];
	add.f64 	%fd976, %fd1572, %fd975;
	ld.global.f64 	%fd977, [%rd119+8];
	add.f64 	%fd978, %fd976, %fd977;
	ld.global.f64 	%fd979, [%rd119+16];
	add.f64 	%fd980, %fd978, %fd979;
	ld.global.f64 	%fd981, [%rd119+24];
	add.f64 	%fd982, %fd980, %fd981;
	ld.global.f64 	%fd983, [%rd119+32];
	add.f64 	%fd984, %fd982, %fd983;
	ld.global.f64 	%fd985, [%rd119+40];
	add.f64 	%fd986, %fd984, %fd985;
	ld.global.f64 	%fd987, [%rd119+48];
	add.f64 	%fd988, %fd986, %fd987;
	ld.global.f64 	%fd989, [%rd119+56];
	add.f64 	%fd1572, %fd988, %fd989;
	add.s32 	%r498, %r498, 8;
$L__BB13_200:
	setp.eq.s32 	%p109, %r128, 0;
	@%p109 bra 	$L__BB13_207;
	setp.lt.u32 	%p110, %r129, 3;
	@%p110 bra 	$L__BB13_203;
	mul.wide.s32 	%rd120, %r498, 8;
	add.s64 	%rd121, %rd2, %rd120;
	ld.global.f64 	%fd991, [%rd121];
	add.f64 	%fd992, %fd1572, %fd991;
	ld.global.f64 	%fd993, [%rd121+8];
	add.f64 	%fd994, %fd992, %fd993;
	ld.global.f64 	%fd995, [%rd121+16];
	add.f64 	%fd996, %fd994, %fd995;
	ld.global.f64 	%fd997, [%rd121+24];
	add.f64 	%fd1572, %fd996, %fd997;
	add.s32 	%r498, %r498, 4;
$L__BB13_203:
	setp.eq.s32 	%p111, %r131, 0;
	@%p111 bra 	$L__BB13_207;
	setp.eq.s32 	%p112, %r131, 1;
	mul.wide.s32 	%rd122, %r498, 8;
	add.s64 	%rd23, %rd2, %rd122;
	ld.global.f64 	%fd998, [%rd23];
	add.f64 	%fd1572, %fd1572, %fd998;
	@%p112 bra 	$L__BB13_207;
	setp.eq.s32 	%p113, %r131, 2;
	ld.global.f64 	%fd999, [%rd23+8];
	add.f64 	%fd1572, %fd1572, %fd999;
	@%p113 bra 	$L__BB13_207;
	ld.global.f64 	%fd1000, [%rd23+16];
	add.f64 	%fd1572, %fd1572, %fd1000;
$L__BB13_207:
	mov.f64 	%fd1580, 0d0000000000000000;
	mov.u32 	%r503, %r220;
	@%p105 bra 	$L__BB13_210;
	mov.b32 	%r502, 0;
	mov.f64 	%fd1580, 0d0000000000000000;
	mov.u32 	%r503, %r220;
$L__BB13_209:
	.pragma "nounroll";
	mul.wide.s32 	%rd123, %r503, 8;
	add.s64 	%rd124, %rd2, %rd123;
	ld.global.f64 	%fd1004, [%rd124];
	add.f64 	%fd1005, %fd1580, %fd1004;
	ld.global.f64 	%fd1006, [%rd124+8];
	add.f64 	%fd1007, %fd1005, %fd1006;
	ld.global.f64 	%fd1008, [%rd124+16];
	add.f64 	%fd1009, %fd1007, %fd1008;
	ld.global.f64 	%fd1010, [%rd124+24];
	add.f64 	%fd1011, %fd1009, %fd1010;
	ld.global.f64 	%fd1012, [%rd124+32];
	add.f64 	%fd1013, %fd1011, %fd1012;
	ld.global.f64 	%fd1014, [%rd124+40];
	add.f64 	%fd1015, %fd1013, %fd1014;
	ld.global.f64 	%fd1016, [%rd124+48];
	add.f64 	%fd1017, %fd1015, %fd1016;
	ld.global.f64 	%fd1018, [%rd124+56];
	add.f64 	%fd1019, %fd1017, %fd1018;
	ld.global.f64 	%fd1020, [%rd124+64];
	add.f64 	%fd1021, %fd1019, %fd1020;
	ld.global.f64 	%fd1022, [%rd124+72];
	add.f64 	%fd1023, %fd1021, %fd1022;
	ld.global.f64 	%fd1024, [%rd124+80];
	add.f64 	%fd1025, %fd1023, %fd1024;
	ld.global.f64 	%fd1026, [%rd124+88];
	add.f64 	%fd1027, %fd1025, %fd1026;
	ld.global.f64 	%fd1028, [%rd124+96];
	add.f64 	%fd1029, %fd1027, %fd1028;
	ld.global.f64 	%fd1030, [%rd124+104];
	add.f64 	%fd1031, %fd1029, %fd1030;
	ld.global.f64 	%fd1032, [%rd124+112];
	add.f64 	%fd1033, %fd1031, %fd1032;
	ld.global.f64 	%fd1034, [%rd124+120];
	add.f64 	%fd1580, %fd1033, %fd1034;
	add.s32 	%r503, %r503, 16;
	add.s32 	%r502, %r502, 16;
	setp.ne.s32 	%p115, %r502, %r130;
	@%p115 bra 	$L__BB13_209;
$L__BB13_210:
	@%p107 bra 	$L__BB13_220;
	setp.lt.u32 	%p117, %r127, 7;
	@%p117 bra 	$L__BB13_213;
	mul.wide.s32 	%rd125, %r503, 8;
	add.s64 	%rd126, %rd2, %rd125;
	ld.global.f64 	%fd1036, [%rd126];
	add.f64 	%fd1037, %fd1580, %fd1036;
	ld.global.f64 	%fd1038, [%rd126+8];
	add.f64 	%fd1039, %fd1037, %fd1038;
	ld.global.f64 	%fd1040, [%rd126+16];
	add.f64 	%fd1041, %fd1039, %fd1040;
	ld.global.f64 	%fd1042, [%rd126+24];
	add.f64 	%fd1043, %fd1041, %fd1042;
	ld.global.f64 	%fd1044, [%rd126+32];
	add.f64 	%fd1045, %fd1043, %fd1044;
	ld.global.f64 	%fd1046, [%rd126+40];
	add.f64 	%fd1047, %fd1045, %fd1046;
	ld.global.f64 	%fd1048, [%rd126+48];
	add.f64 	%fd1049, %fd1047, %fd1048;
	ld.global.f64 	%fd1050, [%rd126+56];
	add.f64 	%fd1580, %fd1049, %fd1050;
	add.s32 	%r503, %r503, 8;
$L__BB13_213:
	setp.eq.s32 	%p118, %r128, 0;
	@%p118 bra 	$L__BB13_220;
	setp.lt.u32 	%p119, %r129, 3;
	@%p119 bra 	$L__BB13_216;
	mul.wide.s32 	%rd127, %r503, 8;
	add.s64 	%rd128, %rd2, %rd127;
	ld.global.f64 	%fd1052, [%rd128];
	add.f64 	%fd1053, %fd1580, %fd1052;
	ld.global.f64 	%fd1054, [%rd128+8];
	add.f64 	%fd1055, %fd1053, %fd1054;
	ld.global.f64 	%fd1056, [%rd128+16];
	add.f64 	%fd1057, %fd1055, %fd1056;
	ld.global.f64 	%fd1058, [%rd128+24];
	add.f64 	%fd1580, %fd1057, %fd1058;
	add.s32 	%r503, %r503, 4;
$L__BB13_216:
	setp.eq.s32 	%p120, %r131, 0;
	@%p120 bra 	$L__BB13_220;
	setp.eq.s32 	%p121, %r131, 1;
	mul.wide.s32 	%rd129, %r503, 8;
	add.s64 	%rd24, %rd2, %rd129;
	ld.global.f64 	%fd1059, [%rd24];
	add.f64 	%fd1580, %fd1580, %fd1059;
	@%p121 bra 	$L__BB13_220;
	setp.eq.s32 	%p122, %r131, 2;
	ld.global.f64 	%fd1060, [%rd24+8];
	add.f64 	%fd1580, %fd1580, %fd1060;
	@%p122 bra 	$L__BB13_220;
	ld.global.f64 	%fd1061, [%rd24+16];
	add.f64 	%fd1580, %fd1580, %fd1061;
$L__BB13_220:
	mov.f64 	%fd1588, 0d0000000000000000;
	mov.u32 	%r508, %r220;
	@%p105 bra 	$L__BB13_223;
	mov.b32 	%r507, 0;
	mov.f64 	%fd1588, 0d0000000000000000;
	mov.u32 	%r508, %r220;
$L__BB13_222:
	.pragma "nounroll";
	mul.wide.s32 	%rd130, %r508, 8;
	add.s64 	%rd131, %rd2, %rd130;
	ld.global.f64 	%fd1065, [%rd131];
	add.f64 	%fd1066, %fd1588, %fd1065;
	ld.global.f64 	%fd1067, [%rd131+8];
	add.f64 	%fd1068, %fd1066, %fd1067;
	ld.global.f64 	%fd1069, [%rd131+16];
	add.f64 	%fd1070, %fd1068, %fd1069;
	ld.global.f64 	%fd1071, [%rd131+24];
	add.f64 	%fd1072, %fd1070, %fd1071;
	ld.global.f64 	%fd1073, [%rd131+32];
	add.f64 	%fd1074, %fd1072, %fd1073;
	ld.global.f64 	%fd1075, [%rd131+40];
	add.f64 	%fd1076, %fd1074, %fd1075;
	ld.global.f64 	%fd1077, [%rd131+48];
	add.f64 	%fd1078, %fd1076, %fd1077;
	ld.global.f64 	%fd1079, [%rd131+56];
	add.f64 	%fd1080, %fd1078, %fd1079;
	ld.global.f64 	%fd1081, [%rd131+64];
	add.f64 	%fd1082, %fd1080, %fd1081;
	ld.global.f64 	%fd1083, [%rd131+72];
	add.f64 	%fd1084, %fd1082, %fd1083;
	ld.global.f64 	%fd1085, [%rd131+80];
	add.f64 	%fd1086, %fd1084, %fd1085;
	ld.global.f64 	%fd1087, [%rd131+88];
	add.f64 	%fd1088, %fd1086, %fd1087;
	ld.global.f64 	%fd1089, [%rd131+96];
	add.f64 	%fd1090, %fd1088, %fd1089;
	ld.global.f64 	%fd1091, [%rd131+104];
	add.f64 	%fd1092, %fd1090, %fd1091;
	ld.global.f64 	%fd1093, [%rd131+112];
	add.f64 	%fd1094, %fd1092, %fd1093;
	ld.global.f64 	%fd1095, [%rd131+120];
	add.f64 	%fd1588, %fd1094, %fd1095;
	add.s32 	%r508, %r508, 16;
	add.s32 	%r507, %r507, 16;
	setp.ne.s32 	%p124, %r507, %r130;
	@%p124 bra 	$L__BB13_222;
$L__BB13_223:
	@%p107 bra 	$L__BB13_233;
	setp.lt.u32 	%p126, %r127, 7;
	@%p126 bra 	$L__BB13_226;
	mul.wide.s32 	%rd132, %r508, 8;
	add.s64 	%rd133, %rd2, %rd132;
	ld.global.f64 	%fd1097, [%rd133];
	add.f64 	%fd1098, %fd1588, %fd1097;
	ld.global.f64 	%fd1099, [%rd133+8];
	add.f64 	%fd1100, %fd1098, %fd1099;
	ld.global.f64 	%fd1101, [%rd133+16];
	add.f64 	%fd1102, %fd1100, %fd1101;
	ld.global.f64 	%fd1103, [%rd133+24];
	add.f64 	%fd1104, %fd1102, %fd1103;
	ld.global.f64 	%fd1105, [%rd133+32];
	add.f64 	%fd1106, %fd1104, %fd1105;
	ld.global.f64 	%fd1107, [%rd133+40];
	add.f64 	%fd1108, %fd1106, %fd1107;
	ld.global.f64 	%fd1109, [%rd133+48];
	add.f64 	%fd1110, %fd1108, %fd1109;
	ld.global.f64 	%fd1111, [%rd133+56];
	add.f64 	%fd1588, %fd1110, %fd1111;
	add.s32 	%r508, %r508, 8;
$L__BB13_226:
	setp.eq.s32 	%p127, %r128, 0;
	@%p127 bra 	$L__BB13_233;
	setp.lt.u32 	%p128, %r129, 3;
	@%p128 bra 	$L__BB13_229;
	mul.wide.s32 	%rd134, %r508, 8;
	add.s64 	%rd135, %rd2, %rd134;
	ld.global.f64 	%fd1113, [%rd135];
	add.f64 	%fd1114, %fd1588, %fd1113;
	ld.global.f64 	%fd1115, [%rd135+8];
	add.f64 	%fd1116, %fd1114, %fd1115;
	ld.global.f64 	%fd1117, [%rd135+16];
	add.f64 	%fd1118, %fd1116, %fd1117;
	ld.global.f64 	%fd1119, [%rd135+24];
	add.f64 	%fd1588, %fd1118, %fd1119;
	add.s32 	%r508, %r508, 4;
$L__BB13_229:
	setp.eq.s32 	%p129, %r131, 0;
	@%p129 bra 	$L__BB13_233;
	setp.eq.s32 	%p130, %r131, 1;
	mul.wide.s32 	%rd136, %r508, 8;
	add.s64 	%rd25, %rd2, %rd136;
	ld.global.f64 	%fd1120, [%rd25];
	add.f64 	%fd1588, %fd1588, %fd1120;
	@%p130 bra 	$L__BB13_233;
	setp.eq.s32 	%p131, %r131, 2;
	ld.global.f64 	%fd1121, [%rd25+8];
	add.f64 	%fd1588, %fd1588, %fd1121;
	@%p131 bra 	$L__BB13_233;
	ld.global.f64 	%fd1122, [%rd25+16];
	add.f64 	%fd1588, %fd1588, %fd1122;
$L__BB13_233:
	add.f64 	%fd1123, %fd1599, %fd1540;
	add.f64 	%fd1124, %fd1123, %fd1548;
	add.f64 	%fd1125, %fd1124, %fd1556;
	add.f64 	%fd1126, %fd1125, %fd1564;
	add.f64 	%fd1127, %fd1126, %fd1572;
	add.f64 	%fd1128, %fd1127, %fd1580;
	add.f64 	%fd1599, %fd1128, %fd1588;
	sub.s64 	%rd137, %rd32, %rd198;
	cvt.s64.s32 	%rd138, %r231;
	setp.lt.u64 	%p132, %rd137, %rd138;
	@%p132 bra 	$L__BB13_253;
	bra.uni 	$L__BB13_141;
$L__BB13_234:
	setp.le.u64 	%p135, %rd32, %rd198;
	@%p135 bra 	$L__BB13_253;
	cvt.u32.u64 	%r242, %rd198;
	cvt.u32.u64 	%r243, %rd32;
	sub.s32 	%r195, %r243, %r242;
	mov.u32 	%r511, %tid.x;
	setp.ge.s32 	%p136, %r511, %r195;
	@%p136 bra 	$L__BB13_253;
	setp.ge.s32 	%p137, %r221, %r220;
	@%p137 bra 	$L__BB13_238;
	add.f64 	%fd1599, %fd1599, 0d0000000000000000;
	bra.uni 	$L__BB13_253;
$L__BB13_238:
	sub.s32 	%r198, %r221, %r220;
	add.s32 	%r244, %r198, 1;
	and.b32  	%r199, %r244, 15;
	add.s32 	%r200, %r199, -1;
	and.b32  	%r201, %r244, 7;
	add.s32 	%r202, %r201, -1;
	and.b32  	%r203, %r244, -16;
	and.b32  	%r204, %r244, 3;
$L__BB13_239:
	setp.lt.u32 	%p138, %r198, 15;
	mov.f64 	%fd1598, 0d0000000000000000;
	mov.u32 	%r514, %r220;
	@%p138 bra 	$L__BB13_242;
	mov.b32 	%r513, 0;
	mov.f64 	%fd1598, 0d0000000000000000;
	mov.u32 	%r514, %r220;
$L__BB13_241:
	.pragma "nounroll";
	mul.wide.s32 	%rd140, %r514, 8;
	add.s64 	%rd141, %rd2, %rd140;
	ld.global.f64 	%fd1132, [%rd141];
	add.f64 	%fd1133, %fd1598, %fd1132;
	ld.global.f64 	%fd1134, [%rd141+8];
	add.f64 	%fd1135, %fd1133, %fd1134;
	ld.global.f64 	%fd1136, [%rd141+16];
	add.f64 	%fd1137, %fd1135, %fd1136;
	ld.global.f64 	%fd1138, [%rd141+24];
	add.f64 	%fd1139, %fd1137, %fd1138;
	ld.global.f64 	%fd1140, [%rd141+32];
	add.f64 	%fd1141, %fd1139, %fd1140;
	ld.global.f64 	%fd1142, [%rd141+40];
	add.f64 	%fd1143, %fd1141, %fd1142;
	ld.global.f64 	%fd1144, [%rd141+48];
	add.f64 	%fd1145, %fd1143, %fd1144;
	ld.global.f64 	%fd1146, [%rd141+56];
	add.f64 	%fd1147, %fd1145, %fd1146;
	ld.global.f64 	%fd1148, [%rd141+64];
	add.f64 	%fd1149, %fd1147, %fd1148;
	ld.global.f64 	%fd1150, [%rd141+72];
	add.f64 	%fd1151, %fd1149, %fd1150;
	ld.global.f64 	%fd1152, [%rd141+80];
	add.f64 	%fd1153, %fd1151, %fd1152;
	ld.global.f64 	%fd1154, [%rd141+88];
	add.f64 	%fd1155, %fd1153, %fd1154;
	ld.global.f64 	%fd1156, [%rd141+96];
	add.f64 	%fd1157, %fd1155, %fd1156;
	ld.global.f64 	%fd1158, [%rd141+104];
	add.f64 	%fd1159, %fd1157, %fd1158;
	ld.global.f64 	%fd1160, [%rd141+112];
	add.f64 	%fd1161, %fd1159, %fd1160;
	ld.global.f64 	%fd1162, [%rd141+120];
	add.f64 	%fd1598, %fd1161, %fd1162;
	add.s32 	%r514, %r514, 16;
	add.s32 	%r513, %r513, 16;
	setp.ne.s32 	%p139, %r513, %r203;
	@%p139 bra 	$L__BB13_241;
$L__BB13_242:
	setp.eq.s32 	%p140, %r199, 0;
	@%p140 bra 	$L__BB13_252;
	setp.lt.u32 	%p141, %r200, 7;
	@%p141 bra 	$L__BB13_245;
	mul.wide.s32 	%rd142, %r514, 8;
	add.s64 	%rd143, %rd2, %rd142;
	ld.global.f64 	%fd1164, [%rd143];
	add.f64 	%fd1165, %fd1598, %fd1164;
	ld.global.f64 	%fd1166, [%rd143+8];
	add.f64 	%fd1167, %fd1165, %fd1166;
	ld.global.f64 	%fd1168, [%rd143+16];
	add.f64 	%fd1169, %fd1167, %fd1168;
	ld.global.f64 	%fd1170, [%rd143+24];
	add.f64 	%fd1171, %fd1169, %fd1170;
	ld.global.f64 	%fd1172, [%rd143+32];
	add.f64 	%fd1173, %fd1171, %fd1172;
	ld.global.f64 	%fd1174, [%rd143+40];
	add.f64 	%fd1175, %fd1173, %fd1174;
	ld.global.f64 	%fd1176, [%rd143+48];
	add.f64 	%fd1177, %fd1175, %fd1176;
	ld.global.f64 	%fd1178, [%rd143+56];
	add.f64 	%fd1598, %fd1177, %fd1178;
	add.s32 	%r514, %r514, 8;
$L__BB13_245:
	setp.eq.s32 	%p142, %r201, 0;
	@%p142 bra 	$L__BB13_252;
	setp.lt.u32 	%p143, %r202, 3;
	@%p143 bra 	$L__BB13_248;
	mul.wide.s32 	%rd144, %r514, 8;
	add.s64 	%rd145, %rd2, %rd144;
	ld.global.f64 	%fd1180, [%rd145];
	add.f64 	%fd1181, %fd1598, %fd1180;
	ld.global.f64 	%fd1182, [%rd145+8];
	add.f64 	%fd1183, %fd1181, %fd1182;
	ld.global.f64 	%fd1184, [%rd145+16];
	add.f64 	%fd1185, %fd1183, %fd1184;
	ld.global.f64 	%fd1186, [%rd145+24];
	add.f64 	%fd1598, %fd1185, %fd1186;
	add.s32 	%r514, %r514, 4;
$L__BB13_248:
	setp.eq.s32 	%p144, %r204, 0;
	@%p144 bra 	$L__BB13_252;
	setp.eq.s32 	%p145, %r204, 1;
	mul.wide.s32 	%rd146, %r514, 8;
	add.s64 	%rd27, %rd2, %rd146;
	ld.global.f64 	%fd1187, [%rd27];
	add.f64 	%fd1598, %fd1598, %fd1187;
	@%p145 bra 	$L__BB13_252;
	setp.eq.s32 	%p146, %r204, 2;
	ld.global.f64 	%fd1188, [%rd27+8];
	add.f64 	%fd1598, %fd1598, %fd1188;
	@%p146 bra 	$L__BB13_252;
	ld.global.f64 	%fd1189, [%rd27+16];
	add.f64 	%fd1598, %fd1598, %fd1189;
$L__BB13_252:
	add.f64 	%fd1599, %fd1599, %fd1598;
	add.s32 	%r511, %r511, 512;
	setp.lt.s32 	%p147, %r511, %r195;
	@%p147 bra 	$L__BB13_239;
$L__BB13_253:
	mov.u32 	%r216, %tid.x;
	// begin inline asm
	mov.u32 %r246, %laneid;
	// end inline asm
	mov.b64 	%rd147, %fd1599;
	mov.b64 	{%r248, %r253}, %rd147;
	mov.b32 	%r254, 1;
	mov.b32 	%r295, 31;
	mov.b32 	%r296, -1;
	// begin inline asm
	shfl.sync.down.b32 %r247, %r248, %r254, %r295, %r296;
	// end inline asm
	// begin inline asm
	shfl.sync.down.b32 %r252, %r253, %r254, %r295, %r296;
	// end inline asm
	mov.b64 	%rd148, {%r247, %r252};
	mov.b64 	%fd1190, %rd148;
	setp.gt.s32 	%p148, %r246, 30;
	add.f64 	%fd1191, %fd1599, %fd1190;
	selp.f64 	%fd1192, %fd1599, %fd1191, %p148;
	mov.b64 	%rd149, %fd1192;
	mov.b64 	{%r258, %r263}, %rd149;
	mov.b32 	%r264, 2;
	// begin inline asm
	shfl.sync.down.b32 %r257, %r258, %r264, %r295, %r296;
	// end inline asm
	// begin inline asm
	shfl.sync.down.b32 %r262, %r263, %r264, %r295, %r296;
	// end inline asm
	mov.b64 	%rd150, {%r257, %r262};
	mov.b64 	%fd1193, %rd150;
	setp.gt.s32 	%p149, %r246, 29;
	add.f64 	%fd1194, %fd1192, %fd1193;
	selp.f64 	%fd1195, %fd1192, %fd1194, %p149;
	mov.b64 	%rd151, %fd1195;
	mov.b64 	{%r268, %r273}, %rd151;
	mov.b32 	%r274, 4;
	// begin inline asm
	shfl.sync.down.b32 %r267, %r268, %r274, %r295, %r296;
	// end inline asm
	// begin inline asm
	shfl.sync.down.b32 %r272, %r273, %r274, %r295, %r296;
	// end inline asm
	mov.b64 	%rd152, {%r267, %r272};
	mov.b64 	%fd1196, %rd152;
	setp.gt.s32 	%p150, %r246, 27;
	add.f64 	%fd1197, %fd1195, %fd1196;
	selp.f64 	%fd1198, %fd1195, %fd1197, %p150;
	mov.b64 	%rd153, %fd1198;
	mov.b64 	{%r278, %r283}, %rd153;
	mov.b32 	%r284, 8;
	// begin inline asm
	shfl.sync.down.b32 %r277, %r278, %r284, %r295, %r296;
	// end inline asm
	// begin inline asm
	shfl.sync.down.b32 %r282, %r283, %r284, %r295, %r296;
	// end inline asm
	mov.b64 	%rd154, {%r277, %r282};
	mov.b64 	%fd1199, %rd154;
	setp.gt.s32 	%p151, %r246, 23;
	add.f64 	%fd1200, %fd1198, %fd1199;
	selp.f64 	%fd1201, %fd1198, %fd1200, %p151;
	mov.b64 	%rd155, %fd1201;
	mov.b64 	{%r288, %r293}, %rd155;
	mov.b32 	%r294, 16;
	// begin inline asm
	shfl.sync.down.b32 %r287, %r288, %r294, %r295, %r296;
	// end inline asm
	// begin inline asm
	shfl.sync.down.b32 %r292, %r293, %r294, %r295, %r296;
	// end inline asm
	mov.b64 	%rd156, {%r287, %r292};
	mov.b64 	%fd1202, %rd156;
	setp.gt.s32 	%p152, %r246, 15;
	add.f64 	%fd259, %fd1201, %fd1202;
	selp.f64 	%fd1600, %fd1201, %fd259, %p152;
	setp.ne.s32 	%p153, %r246, 0;
	@%p153 bra 	$L__BB13_255;
	shr.u32 	%r297, %r216, 2;
	and.b32  	%r298, %r297, 248;
	mov.u32 	%r299, _ZZN3cub18CUB_300001_SM_10006detail6reduce18DeviceReduceKernelINS2_10policy_hubIdyN4cuda3std3__44plusIdEEE10Policy1000EN6thrust24THRUST_300001_SM_1000_NS17counting_iteratorIiNSD_11use_defaultESF_SF_EEyS9_d6RValueEEvT0_PT3_T1_NS0_13GridEvenShareISL_EET2_T4_E12temp_storage;
	add.s32 	%r300, %r299, %r298;
	st.shared.f64 	[%r300+16], %fd259;
$L__BB13_255:
	bar.sync 	0;
	setp.ne.s32 	%p154, %r216, 0;
	@%p154 bra 	$L__BB13_257;
	ld.shared.f64 	%fd1203, [_ZZN3cub18CUB_300001_SM_10006detail6reduce18DeviceReduceKernelINS2_10policy_hubIdyN4cuda3std3__44plusIdEEE10Policy1000EN6thrust24THRUST_300001_SM_1000_NS17counting_iteratorIiNSD_11use_defaultESF_SF_EEyS9_d6RValueEEvT0_PT3_T1_NS0_13GridEvenShareISL_EET2_T4_E12temp_storage+24];
	add.f64 	%fd1204, %fd1600, %fd1203;
	ld.shared.f64 	%fd1205, [_ZZN3cub18CUB_300001_SM_10006detail6reduce18DeviceReduceKernelINS2_10policy_hubIdyN4cuda3std3__44plusIdEEE10Policy1000EN6thrust24THRUST_300001_SM_1000_NS17counting_iteratorIiNSD_11use_defaultESF_SF_EEyS9_d6RValueEEvT0_PT3_T1_NS0_13GridEvenShareISL_EET2_T4_E12temp_storage+32];
	add.f64 	%fd1206, %fd1204, %fd1205;
	ld.shared.f64 	%fd1207, [_ZZN3cub18CUB_300001_SM_10006detail6reduce18DeviceReduceKernelINS2_10policy_hubIdyN4cuda3std3__44plusIdEEE10Policy1000EN6thrust24THRUST_300001_SM_1000_NS17counting_iteratorIiNSD_11use_defaultESF_SF_EEyS9_d6RValueEEvT0_PT3_T1_NS0_13GridEvenShareISL_EET2_T4_E12temp_storage+40];
	add.f64 	%fd1208, %fd1206, %fd1207;
	ld.shared.f64 	%fd1209, [_ZZN3cub18CUB_300001_SM_10006detail6reduce18DeviceReduceKernelINS2_10policy_hubIdyN4cuda3std3__44plusIdEEE10Policy1000EN6thrust24THRUST_300001_SM_1000_NS17counting_iteratorIiNSD_11use_defaultESF_SF_EEyS9_d6RValueEEvT0_PT3_T1_NS0_13GridEvenShareISL_EET2_T4_E12temp_storage+48];
	add.f64 	%fd1210, %fd1208, %fd1209;
	ld.shared.f64 	%fd1211, [_ZZN3cub18CUB_300001_SM_10006detail6reduce18DeviceReduceKernelINS2_10policy_hubIdyN4cuda3std3__44plusIdEEE10Policy1000EN6thrust24THRUST_300001_SM_1000_NS17counting_iteratorIiNSD_11use_defaultESF_SF_EEyS9_d6RValueEEvT0_PT3_T1_NS0_13GridEvenShareISL_EET2_T4_E12temp_storage+56];
	add.f64 	%fd1212, %fd1210, %fd1211;
	ld.shared.f64 	%fd1213, [_ZZN3cub18CUB_300001_SM_10006detail6reduce18DeviceReduceKernelINS2_10policy_hubIdyN4cuda3std3__44plusIdEEE10Policy1000EN6thrust24THRUST_300001_SM_1000_NS17counting_iteratorIiNSD_11use_defaultESF_SF_EEyS9_d6RValueEEvT0_PT3_T1_NS0_13GridEvenShareISL_EET2_T4_E12temp_storage+64];
	add.f64 	%fd1214, %fd1212, %fd1213;
	ld.shared.f64 	%fd1215, [_ZZN3cub18CUB_300001_SM_10006detail6reduce18DeviceReduceKernelINS2_10policy_hubIdyN4cuda3std3__44plusIdEEE10Policy1000EN6thrust24THRUST_300001_SM_1000_NS17counting_iteratorIiNSD_11use_defaultESF_SF_EEyS9_d6RValueEEvT0_PT3_T1_NS0_13GridEvenShareISL_EET2_T4_E12temp_storage+72];
	add.f64 	%fd1216, %fd1214, %fd1215;
	ld.shared.f64 	%fd1217, [_ZZN3cub18CUB_300001_SM_10006detail6reduce18DeviceReduceKernelINS2_10policy_hubIdyN4cuda3std3__44plusIdEEE10Policy1000EN6thrust24THRUST_300001_SM_1000_NS17counting_iteratorIiNSD_11use_defaultESF_SF_EEyS9_d6RValueEEvT0_PT3_T1_NS0_13GridEvenShareISL_EET2_T4_E12temp_storage+80];
	add.f64 	%fd1218, %fd1216, %fd1217;
	ld.shared.f64 	%fd1219, [_ZZN3cub18CUB_300001_SM_10006detail6reduce18DeviceReduceKernelINS2_10policy_hubIdyN4cuda3std3__44plusIdEEE10Policy1000EN6thrust24THRUST_300001_SM_1000_NS17counting_iteratorIiNSD_11use_defaultESF_SF_EEyS9_d6RValueEEvT0_PT3_T1_NS0_13GridEvenShareISL_EET2_T4_E12temp_storage+88];
	add.f64 	%fd1220, %fd1218, %fd1219;
	ld.shared.f64 	%fd1221, [_ZZN3cub18CUB_300001_SM_10006detail6reduce18DeviceReduceKernelINS2_10policy_hubIdyN4cuda3std3__44plusIdEEE10Policy1000EN6thrust24THRUST_300001_SM_1000_NS17counting_iteratorIiNSD_11use_defaultESF_SF_EEyS9_d6RValueEEvT0_PT3_T1_NS0_13GridEvenShareISL_EET2_T4_E12temp_storage+96];
	add.f64 	%fd1222, %fd1220, %fd1221;
	ld.shared.f64 	%fd1223, [_ZZN3cub18CUB_300001_SM_10006detail6reduce18DeviceReduceKernelINS2_10policy_hubIdyN4cuda3std3__44plusIdEEE10Policy1000EN6thrust24THRUST_300001_SM_1000_NS17counting_iteratorIiNSD_11use_defaultESF_SF_EEyS9_d6RValueEEvT0_PT3_T1_NS0_13GridEvenShareISL_EET2_T4_E12temp_storage+104];
	add.f64 	%fd1224, %fd1222, %fd1223;
	ld.shared.f64 	%fd1225, [_ZZN3cub18CUB_300001_SM_10006detail6reduce18DeviceReduceKernelINS2_10policy_hubIdyN4cuda3std3__44plusIdEEE10Policy1000EN6thrust24THRUST_300001_SM_1000_NS17counting_iteratorIiNSD_11use_defaultESF_SF_EEyS9_d6RValueEEvT0_PT3_T1_NS0_13GridEvenShareISL_EET2_T4_E12temp_storage+112];
	add.f64 	%fd1226, %fd1224, %fd1225;
	ld.shared.f64 	%fd1227, [_ZZN3cub18CUB_300001_SM_10006detail6reduce18DeviceReduceKernelINS2_10policy_hubIdyN4cuda3std3__44plusIdEEE10Policy1000EN6thrust24THRUST_300001_SM_1000_NS17counting_iteratorIiNSD_11use_defaultESF_SF_EEyS9_d6RValueEEvT0_PT3_T1_NS0_13GridEvenShareISL_EET2_T4_E12temp_storage+120];
	add.f64 	%fd1228, %fd1226, %fd1227;
	ld.shared.f64 	%fd1229, [_ZZN3cub18CUB_300001_SM_10006detail6reduce18DeviceReduceKernelINS2_10policy_hubIdyN4cuda3std3__44plusIdEEE10Policy1000EN6thrust24THRUST_300001_SM_1000_NS17counting_iteratorIiNSD_11use_defaultESF_SF_EEyS9_d6RValueEEvT0_PT3_T1_NS0_13GridEvenShareISL_EET2_T4_E12temp_storage+128];
	add.f64 	%fd1230, %fd1228, %fd1229;
	ld.shared.f64 	%fd1231, [_ZZN3cub18CUB_300001_SM_10006detail6reduce18DeviceReduceKernelINS2_10policy_hubIdyN4cuda3std3__44plusIdEEE10Policy1000EN6thrust24THRUST_300001_SM_1000_NS17counting_iteratorIiNSD_11use_defaultESF_SF_EEyS9_d6RValueEEvT0_PT3_T1_NS0_13GridEvenShareISL_EET2_T4_E12temp_storage+136];
	add.f64 	%fd1600, %fd1230, %fd1231;
$L__BB13_257:
	mov.u32 	%r426, %tid.x;
	setp.ne.s32 	%p208, %r426, 0;
	@%p208 bra 	$L__BB13_259;
	ld.param.u64 	%rd195, [_ZN3cub18CUB_300001_SM_10006detail6reduce18DeviceReduceKernelINS2_10policy_hubIdyN4cuda3std3__44plusIdEEE10Policy1000EN6thrust24THRUST_300001_SM_1000_NS17counting_iteratorIiNSD_11use_defaultESF_SF_EEyS9_d6RValueEEvT0_PT3_T1_NS0_13GridEvenShareISL_EET2_T4__param_1];
	cvta.to.global.u64 	%rd192, %rd195;
	mul.wide.u32 	%rd193, %r3, 8;
	add.s64 	%rd194, %rd192, %rd193;
	st.global.f64 	[%rd194], %fd1600;
$L__BB13_259:
	ret;

}
	// .globl	_ZN3cub18CUB_300001_SM_10006detail6reduce28DeviceReduceSingleTileKernelINS2_10policy_hubIdjN4cuda3std3__44plusIdEEE10Policy1000EN6thrust24THRUST_300001_SM_1000_NS17counting_iteratorIiNSD_11use_defaultESF_SF_EEPdjS9_dd6SValueEEvT0_T1_T2_T3_T4_T6_
.visible .entry _ZN3cub18CUB_300001_SM_10006detail6reduce28DeviceReduceSingleTileKernelINS2_10policy_hubIdjN4cuda3std3__44plusIdEEE10Policy1000EN6thrust24THRUST_300001_SM_1000_NS17counting_iteratorIiNSD_11use_defaultESF_SF_EEPdjS9_dd6SValueEEvT0_T1_T2_T3_T4_T6_(
	.param .align 4 .b8 _ZN3cub18CUB_300001_SM_10006detail6reduce28DeviceReduceSingleTileKernelINS2_10policy_hubIdjN4cuda3std3__44plusIdEEE10Policy1000EN6thrust24THRUST_300001_SM_1000_NS17counting_iteratorIiNSD_11use_defaultESF_SF_EEPdjS9_dd6SValueEEvT0_T1_T2_T3_T4_T6__param_0[4],
	.param .u64 .ptr .align 1 _ZN3cub18CUB_300001_SM_10006detail6reduce28DeviceReduceSingleTileKernelINS2_10policy_hubIdjN4cuda3std3__44plusIdEEE10Policy1000EN6thrust24THRUST_300001_SM_1000_NS17counting_iteratorIiNSD_11use_defaultESF_SF_EEPdjS9_dd6SValueEEvT0_T1_T2_T3_T4_T6__param_1,
	.param .u32 _ZN3cub18CUB_300001_SM_10006detail6reduce28DeviceReduceSingleTileKernelINS2_10policy_hubIdjN4cuda3std3__44plusIdEEE10Policy1000EN6thrust24THRUST_300001_SM_1000_NS17counting_iteratorIiNSD_11use_defaultESF_SF_EEPdjS9_dd6SValueEEvT0_T1_T2_T3_T4_T6__param_2,
	.param .align 1 .b8 _ZN3cub18CUB_300001_SM_10006detail6reduce28DeviceReduceSingleTileKernelINS2_10policy_hubIdjN4cuda3std3__44plusIdEEE10Policy1000EN6thrust24THRUST_300001_SM_1000_NS17counting_iteratorIiNSD_11use_defaultESF_SF_EEPdjS9_dd6SValueEEvT0_T1_T2_T3_T4_T6__param_3[1],
	.param .f64 _ZN3cub18CUB_300001_SM_10006detail6reduce28DeviceReduceSingleTileKernelINS2_10policy_hubIdjN4cuda3std3__44plusIdEEE10Policy1000EN6thrust24THRUST_300001_SM_1000_NS17counting_iteratorIiNSD_11use_defaultESF_SF_EEPdjS9_dd6SValueEEvT0_T1_T2_T3_T4_T6__param_4,
	.param .align 8 .b8 _ZN3cub18CUB_300001_SM_10006detail6reduce28DeviceReduceSingleTileKernelINS2_10policy_hubIdjN4cuda3std3__44plusIdEEE10Policy1000EN6thrust24THRUST_300001_SM_1000_NS17counting_iteratorIiNSD_11use_defaultESF_SF_EEPdjS9_dd6SValueEEvT0_T1_T2_T3_T4_T6__param_5[24]
)
.maxntid 640
.minnctapersm 1
{
	.reg .pred 	%p<233>;
	.reg .b32 	%r<550>;
	.reg .b64 	%rd<265>;
	.reg .b64 	%fd<2384>;
	// demoted variable
	.shared .align 8 .b8 _ZZN3cub18CUB_300001_SM_10006detail6reduce28DeviceReduceSingleTileKernelINS2_10policy_hubIdjN4cuda3std3__44plusIdEEE10Policy1000EN6thrust24THRUST_300001_SM_1000_NS17counting_iteratorIiNSD_11use_defaultESF_SF_EEPdjS9_dd6SValueEEvT0_T1_T2_T3_T4_T6_E12temp_storage[192];
	ld.param.u64 	%rd41, [_ZN3cub18CUB_300001_SM_10006detail6reduce28DeviceReduceSingleTileKernelINS2_10policy_hubIdjN4cuda3std3__44plusIdEEE10Policy1000EN6thrust24THRUST_300001_SM_1000_NS17counting_iteratorIiNSD_11use_defaultESF_SF_EEPdjS9_dd6SValueEEvT0_T1_T2_T3_T4_T6__param_5+8];
	ld.param.u64 	%rd40, [_ZN3cub18CUB_300001_SM_10006detail6reduce28DeviceReduceSingleTileKernelINS2_10policy_hubIdjN4cuda3std3__44plusIdEEE10Policy1000EN6thrust24THRUST_300001_SM_1000_NS17counting_iteratorIiNSD_11use_defaultESF_SF_EEPdjS9_dd6SValueEEvT0_T1_T2_T3_T4_T6__param_5];
	ld.param.u64 	%rd42, [_ZN3cub18CUB_300001_SM_10006detail6reduce28DeviceReduceSingleTileKernelINS2_10policy_hubIdjN4cuda3std3__44plusIdEEE10Policy1000EN6thrust24THRUST_300001_SM_1000_NS17counting_iteratorIiNSD_11use_defaultESF_SF_EEPdjS9_dd6SValueEEvT0_T1_T2_T3_T4_T6__param_1];
	ld.param.u32 	%r240, [_ZN3cub18CUB_300001_SM_10006detail6reduce28DeviceReduceSingleTileKernelINS2_10policy_hubIdjN4cuda3std3__44plusIdEEE10Policy1000EN6thrust24THRUST_300001_SM_1000_NS17counting_iteratorIiNSD_11use_defaultESF_SF_EEPdjS9_dd6SValueEEvT0_T1_T2_T3_T4_T6__param_2];
	ld.param.f64 	%fd290, [_ZN3cub18CUB_300001_SM_10006detail6reduce28DeviceReduceSingleTileKernelINS2_10policy_hubIdjN4cuda3std3__44plusIdEEE10Policy1000EN6thrust24THRUST_300001_SM_1000_NS17counting_iteratorIiNSD_11use_defaultESF_SF_EEPdjS9_dd6SValueEEvT0_T1_T2_T3_T4_T6__param_4];
	ld.param.v2.u32 	{%r241, %r242}, [_ZN3cub18CUB_300001_SM_10006detail6reduce28DeviceReduceSingleTileKernelINS2_10policy_hubIdjN4cuda3std3__44plusIdEEE10Policy1000EN6thrust24THRUST_300001_SM_1000_NS17counting_iteratorIiNSD_11use_defaultESF_SF_EEPdjS9_dd6SValueEEvT0_T1_T2_T3_T4_T6__param_5+16];
	cvta.to.global.u64 	%rd1, %rd42;
	setp.ne.s32 	%p1, %r240, 0;
	@%p1 bra 	$L__BB14_3;
	mov.u32 	%r446, %tid.x;
	setp.ne.s32 	%p232, %r446, 0;
	@%p232 bra 	$L__BB14_289;
	st.global.f64 	[%rd1], %fd290;
	bra.uni 	$L__BB14_289;
$L__BB14_3:
	cvta.to.global.u64 	%rd2, %rd40;
	cvta.to.global.u64 	%rd3, %rd41;
	setp.gt.u32 	%p2, %r240, 5119;
	@%p2 bra 	$L__BB14_46;
	mov.u32 	%r3, %tid.x;
	setp.ge.u32 	%p174, %r3, %r240;
	mov.f64 	%fd2230, 0d0000000000000000;
	mov.u32 	%r454, %r3;
	@%p174 bra 	$L__BB14_19;
	setp.lt.s32 	%p175, %r242, %r241;
	mov.f64 	%fd2230, 0d0000000000000000;
	@%p175 bra 	$L__BB14_18;
	sub.s32 	%r322, %r242, %r241;
	add.s32 	%r4, %r322, 1;
	and.b32  	%r5, %r4, 15;
	setp.lt.u32 	%p176, %r322, 15;
	mov.f64 	%fd2230, 0d0000000000000000;
	mov.u32 	%r449, %r241;
	@%p176 bra 	$L__BB14_9;
	and.b32  	%r6, %r4, -16;
	mov.b32 	%r448, 0;
	mov.f64 	%fd2230, 0d0000000000000000;
	mov.u32 	%r449, %r241;
$L__BB14_8:
	.pragma "nounroll";
	mul.wide.s32 	%rd223, %r449, 8;
	add.s64 	%rd224, %rd2, %rd223;
	ld.global.f64 	%fd1924, [%rd224];
	add.s64 	%rd225, %rd3, %rd223;
	ld.global.f64 	%fd1925, [%rd225];
	fma.rn.f64 	%fd1926, %fd1924, %fd1925, %fd2230;
	ld.global.f64 	%fd1927, [%rd224+8];
	ld.global.f64 	%fd1928, [%rd225+8];
	fma.rn.f64 	%fd1929, %fd1927, %fd1928, %fd1926;
	ld.global.f64 	%fd1930, [%rd224+16];
	ld.global.f64 	%fd1931, [%rd225+16];
	fma.rn.f64 	%fd1932, %fd1930, %fd1931, %fd1929;
	ld.global.f64 	%fd1933, [%rd224+24];
	ld.global.f64 	%fd1934, [%rd225+24];
	fma.rn.f64 	%fd1935, %fd1933, %fd1934, %fd1932;
	ld.global.f64 	%fd1936, [%rd224+32];
	ld.global.f64 	%fd1937, [%rd225+32];
	fma.rn.f64 	%fd1938, %fd1936, %fd1937, %fd1935;
	ld.global.f64 	%fd1939, [%rd224+40];
	ld.global.f64 	%fd1940, [%rd225+40];
	fma.rn.f64 	%fd1941, %fd1939, %fd1940, %fd1938;
	ld.global.f64 	%fd1942, [%rd224+48];
	ld.global.f64 	%fd1943, [%rd225+48];
	fma.rn.f64 	%fd1944, %fd1942, %fd1943, %fd1941;
	ld.global.f64 	%fd1945, [%rd224+56];
	ld.global.f64 	%fd1946, [%rd225+56];
	fma.rn.f64 	%fd1947, %fd1945, %fd1946, %fd1944;
	ld.global.f64 	%fd1948, [%rd224+64];
	ld.global.f64 	%fd1949, [%rd225+64];
	fma.rn.f64 	%fd1950, %fd1948, %fd1949, %fd1947;
	ld.global.f64 	%fd1951, [%rd224+72];
	ld.global.f64 	%fd1952, [%rd225+72];
	fma.rn.f64 	%fd1953, %fd1951, %fd1952, %fd1950;
	ld.global.f64 	%fd1954, [%rd224+80];
	ld.global.f64 	%fd1955, [%rd225+80];
	fma.rn.f64 	%fd1956, %fd1954, %fd1955, %fd1953;
	ld.global.f64 	%fd1957, [%rd224+88];
	ld.global.f64 	%fd1958, [%rd225+88];
	fma.rn.f64 	%fd1959, %fd1957, %fd1958, %fd1956;
	ld.global.f64 	%fd1960, [%rd224+96];
	ld.global.f64 	%fd1961, [%rd225+96];
	fma.rn.f64 	%fd1962, %fd1960, %fd1961, %fd1959;
	ld.global.f64 	%fd1963, [%rd224+104];
	ld.global.f64 	%fd1964, [%rd225+104];
	fma.rn.f64 	%fd1965, %fd1963, %fd1964, %fd1962;
	ld.global.f64 	%fd1966, [%rd224+112];
	ld.global.f64 	%fd1967, [%rd225+112];
	fma.rn.f64 	%fd1968, %fd1966, %fd1967, %fd1965;
	ld.global.f64 	%fd1969, [%rd224+120];
	ld.global.f64 	%fd1970, [%rd225+120];
	fma.rn.f64 	%fd2230, %fd1969, %fd1970, %fd1968;
	add.s32 	%r449, %r449, 16;
	add.s32 	%r448, %r448, 16;
	setp.ne.s32 	%p177, %r448, %r6;
	@%p177 bra 	$L__BB14_8;
$L__BB14_9:
	setp.eq.s32 	%p178, %r5, 0;
	@%p178 bra 	$L__BB14_18;
	and.b32  	%r12, %r4, 7;
	setp.lt.u32 	%p179, %r5, 8;
	@%p179 bra 	$L__BB14_12;
	mul.wide.s32 	%rd226, %r449, 8;
	add.s64 	%rd227, %rd2, %rd226;
	ld.global.f64 	%fd1972, [%rd227];
	add.s64 	%rd228, %rd3, %rd226;
	ld.global.f64 	%fd1973, [%rd228];
	fma.rn.f64 	%fd1974, %fd1972, %fd1973, %fd2230;
	ld.global.f64 	%fd1975, [%rd227+8];
	ld.global.f64 	%fd1976, [%rd228+8];
	fma.rn.f64 	%fd1977, %fd1975, %fd1976, %fd1974;
	ld.global.f64 	%fd1978, [%rd227+16];
	ld.global.f64 	%fd1979, [%rd228+16];
	fma.rn.f64 	%fd1980, %fd1978, %fd1979, %fd1977;
	ld.global.f64 	%fd1981, [%rd227+24];
	ld.global.f64 	%fd1982, [%rd228+24];
	fma.rn.f64 	%fd1983, %fd1981, %fd1982, %fd1980;
	ld.global.f64 	%fd1984, [%rd227+32];
	ld.global.f64 	%fd1985, [%rd228+32];
	fma.rn.f64 	%fd1986, %fd1984, %fd1985, %fd1983;
	ld.global.f64 	%fd1987, [%rd227+40];
	ld.global.f64 	%fd1988, [%rd228+40];
	fma.rn.f64 	%fd1989, %fd1987, %fd1988, %fd1986;
	ld.global.f64 	%fd1990, [%rd227+48];
	ld.global.f64 	%fd1991, [%rd228+48];
	fma.rn.f64 	%fd1992, %fd1990, %fd1991, %fd1989;
	ld.global.f64 	%fd1993, [%rd227+56];
	ld.global.f64 	%fd1994, [%rd228+56];
	fma.rn.f64 	%fd2230, %fd1993, %fd1994, %fd1992;
	add.s32 	%r449, %r449, 8;
$L__BB14_12:
	setp.eq.s32 	%p180, %r12, 0;
	@%p180 bra 	$L__BB14_18;
	and.b32  	%r15, %r4, 3;
	setp.lt.u32 	%p181, %r12, 4;
	@%p181 bra 	$L__BB14_15;
	mul.wide.s32 	%rd229, %r449, 8;
	add.s64 	%rd230, %rd2, %rd229;
	ld.global.f64 	%fd1996, [%rd230];
	add.s64 	%rd231, %rd3, %rd229;
	ld.global.f64 	%fd1997, [%rd231];
	fma.rn.f64 	%fd1998, %fd1996, %fd1997, %fd2230;
	ld.global.f64 	%fd1999, [%rd230+8];
	ld.global.f64 	%fd2000, [%rd231+8];
	fma.rn.f64 	%fd2001, %fd1999, %fd2000, %fd1998;
	ld.global.f64 	%fd2002, [%rd230+16];
	ld.global.f64 	%fd2003, [%rd231+16];
	fma.rn.f64 	%fd2004, %fd2002, %fd2003, %fd2001;
	ld.global.f64 	%fd2005, [%rd230+24];
	ld.global.f64 	%fd2006, [%rd231+24];
	fma.rn.f64 	%fd2230, %fd2005, %fd2006, %fd2004;
	add.s32 	%r449, %r449, 4;
$L__BB14_15:
	setp.eq.s32 	%p182, %r15, 0;
	@%p182 bra 	$L__BB14_18;
	mov.b32 	%r453, 0;
$L__BB14_17:
	.pragma "nounroll";
	mul.wide.s32 	%rd232, %r449, 8;
	add.s64 	%rd233, %rd2, %rd232;
	ld.global.f64 	%fd2007, [%rd233];
	add.s64 	%rd234, %rd3, %rd232;
	ld.global.f64 	%fd2008, [%rd234];
	fma.rn.f64 	%fd2230, %fd2007, %fd2008, %fd2230;
	add.s32 	%r449, %r449, 1;
	add.s32 	%r453, %r453, 1;
	setp.ne.s32 	%p183, %r453, %r15;
	@%p183 bra 	$L__BB14_17;
$L__BB14_18:
	add.s32 	%r454, %r3, 640;
$L__BB14_19:
	setp.ge.u32 	%p184, %r454, %r240;
	@%p184 bra 	$L__BB14_37;
	setp.ge.s32 	%p185, %r242, %r241;
	@%p185 bra 	$L__BB14_22;
	add.f64 	%fd2230, %fd2230, 0d0000000000000000;
	bra.uni 	$L__BB14_37;
$L__BB14_22:
	sub.s32 	%r24, %r242, %r241;
	add.s32 	%r325, %r24, 1;
	and.b32  	%r25, %r325, 15;
	add.s32 	%r26, %r25, -1;
	and.b32  	%r27, %r325, 7;
	add.s32 	%r28, %r27, -1;
	and.b32  	%r29, %r325, 3;
	and.b32  	%r326, %r325, -16;
	neg.s32 	%r30, %r326;
$L__BB14_23:
	setp.lt.u32 	%p186, %r24, 15;
	mov.f64 	%fd2240, 0d0000000000000000;
	mov.u32 	%r458, %r241;
	@%p186 bra 	$L__BB14_26;
	mov.f64 	%fd2240, 0d0000000000000000;
	mov.u32 	%r456, %r30;
	mov.u32 	%r458, %r241;
$L__BB14_25:
	.pragma "nounroll";
	mul.wide.s32 	%rd235, %r458, 8;
	add.s64 	%rd236, %rd2, %rd235;
	ld.global.f64 	%fd2012, [%rd236];
	add.s64 	%rd237, %rd3, %rd235;
	ld.global.f64 	%fd2013, [%rd237];
	fma.rn.f64 	%fd2014, %fd2012, %fd2013, %fd2240;
	ld.global.f64 	%fd2015, [%rd236+8];
	ld.global.f64 	%fd2016, [%rd237+8];
	fma.rn.f64 	%fd2017, %fd2015, %fd2016, %fd2014;
	ld.global.f64 	%fd2018, [%rd236+16];
	ld.global.f64 	%fd2019, [%rd237+16];
	fma.rn.f64 	%fd2020, %fd2018, %fd2019, %fd2017;
	ld.global.f64 	%fd2021, [%rd236+24];
	ld.global.f64 	%fd2022, [%rd237+24];
	fma.rn.f64 	%fd2023, %fd2021, %fd2022, %fd2020;
	ld.global.f64 	%fd2024, [%rd236+32];
	ld.global.f64 	%fd2025, [%rd237+32];
	fma.rn.f64 	%fd2026, %fd2024, %fd2025, %fd2023;
	ld.global.f64 	%fd2027, [%rd236+40];
	ld.global.f64 	%fd2028, [%rd237+40];
	fma.rn.f64 	%fd2029, %fd2027, %fd2028, %fd2026;
	ld.global.f64 	%fd2030, [%rd236+48];
	ld.global.f64 	%fd2031, [%rd237+48];
	fma.rn.f64 	%fd2032, %fd2030, %fd2031, %fd2029;
	ld.global.f64 	%fd2033, [%rd236+56];
	ld.global.f64 	%fd2034, [%rd237+56];
	fma.rn.f64 	%fd2035, %fd2033, %fd2034, %fd2032;
	ld.global.f64 	%fd2036, [%rd236+64];
	ld.global.f64 	%fd2037, [%rd237+64];
	fma.rn.f64 	%fd2038, %fd2036, %fd2037, %fd2035;
	ld.global.f64 	%fd2039, [%rd236+72];
	ld.global.f64 	%fd2040, [%rd237+72];
	fma.rn.f64 	%fd2041, %fd2039, %fd2040, %fd2038;
	ld.global.f64 	%fd2042, [%rd236+80];
	ld.global.f64 	%fd2043, [%rd237+80];
	fma.rn.f64 	%fd2044, %fd2042, %fd2043, %fd2041;
	ld.global.f64 	%fd2045, [%rd236+88];
	ld.global.f64 	%fd2046, [%rd237+88];
	fma.rn.f64 	%fd2047, %fd2045, %fd2046, %fd2044;
	ld.global.f64 	%fd2048, [%rd236+96];
	ld.global.f64 	%fd2049, [%rd237+96];
	fma.rn.f64 	%fd2050, %fd2048, %fd2049, %fd2047;
	ld.global.f64 	%fd2051, [%rd236+104];
	ld.global.f64 	%fd2052, [%rd237+104];
	fma.rn.f64 	%fd2053, %fd2051, %fd2052, %fd2050;
	ld.global.f64 	%fd2054, [%rd236+112];
	ld.global.f64 	%fd2055, [%rd237+112];
	fma.rn.f64 	%fd2056, %fd2054, %fd2055, %fd2053;
	ld.global.f64 	%fd2057, [%rd236+120];
	ld.global.f64 	%fd2058, [%rd237+120];
	fma.rn.f64 	%fd2240, %fd2057, %fd2058, %fd2056;
	add.s32 	%r458, %r458, 16;
	add.s32 	%r456, %r456, 16;
	setp.ne.s32 	%p187, %r456, 0;
	@%p187 bra 	$L__BB14_25;
$L__BB14_26:
	setp.eq.s32 	%p188, %r25, 0;
	@%p188 bra 	$L__BB14_36;
	setp.lt.u32 	%p189, %r26, 7;
	@%p189 bra 	$L__BB14_29;
	mul.wide.s32 	%rd238, %r458, 8;
	add.s64 	%rd239, %rd2, %rd238;
	ld.global.f64 	%fd2060, [%rd239];
	add.s64 	%rd240, %rd3, %rd238;
	ld.global.f64 	%fd2061, [%rd240];
	fma.rn.f64 	%fd2062, %fd2060, %fd2061, %fd2240;
	ld.global.f64 	%fd2063, [%rd239+8];
	ld.global.f64 	%fd2064, [%rd240+8];
	fma.rn.f64 	%fd2065, %fd2063, %fd2064, %fd2062;
	ld.global.f64 	%fd2066, [%rd239+16];
	ld.global.f64 	%fd2067, [%rd240+16];
	fma.rn.f64 	%fd2068, %fd2066, %fd2067, %fd2065;
	ld.global.f64 	%fd2069, [%rd239+24];
	ld.global.f64 	%fd2070, [%rd240+24];
	fma.rn.f64 	%fd2071, %fd2069, %fd2070, %fd2068;
	ld.global.f64 	%fd2072, [%rd239+32];
	ld.global.f64 	%fd2073, [%rd240+32];
	fma.rn.f64 	%fd2074, %fd2072, %fd2073, %fd2071;
	ld.global.f64 	%fd2075, [%rd239+40];
	ld.global.f64 	%fd2076, [%rd240+40];
	fma.rn.f64 	%fd2077, %fd2075, %fd2076, %fd2074;
	ld.global.f64 	%fd2078, [%rd239+48];
	ld.global.f64 	%fd2079, [%rd240+48];
	fma.rn.f64 	%fd2080, %fd2078, %fd2079, %fd2077;
	ld.global.f64 	%fd2081, [%rd239+56];
	ld.global.f64 	%fd2082, [%rd240+56];
	fma.rn.f64 	%fd2240, %fd2081, %fd2082, %fd2080;
	add.s32 	%r458, %r458, 8;
$L__BB14_29:
	setp.eq.s32 	%p190, %r27, 0;
	@%p190 bra 	$L__BB14_36;
	setp.lt.u32 	%p191, %r28, 3;
	@%p191 bra 	$L__BB14_32;
	mul.wide.s32 	%rd241, %r458, 8;
	add.s64 	%rd242, %rd2, %rd241;
	ld.global.f64 	%fd2084, [%rd242];
	add.s64 	%rd243, %rd3, %rd241;
	ld.global.f64 	%fd2085, [%rd243];
	fma.rn.f64 	%fd2086, %fd2084, %fd2085, %fd2240;
	ld.global.f64 	%fd2087, [%rd242+8];
	ld.global.f64 	%fd2088, [%rd243+8];
	fma.rn.f64 	%fd2089, %fd2087, %fd2088, %fd2086;
	ld.global.f64 	%fd2090, [%rd242+16];
	ld.global.f64 	%fd2091, [%rd243+16];
	fma.rn.f64 	%fd2092, %fd2090, %fd2091, %fd2089;
	ld.global.f64 	%fd2093, [%rd242+24];
	ld.global.f64 	%fd2094, [%rd243+24];
	fma.rn.f64 	%fd2240, %fd2093, %fd2094, %fd2092;
	add.s32 	%r458, %r458, 4;
$L__BB14_32:
	setp.eq.s32 	%p192, %r29, 0;
	@%p192 bra 	$L__BB14_36;
	setp.eq.s32 	%p193, %r29, 1;
	mul.wide.s32 	%rd244, %r458, 8;
	add.s64 	%rd4, %rd2, %rd244;
	ld.global.f64 	%fd2095, [%rd4];
	add.s64 	%rd5, %rd3, %rd244;
	ld.global.f64 	%fd2096, [%rd5];
	fma.rn.f64 	%fd2240, %fd2095, %fd2096, %fd2240;
	@%p193 bra 	$L__BB14_36;
	setp.eq.s32 	%p194, %r29, 2;
	ld.global.f64 	%fd2097, [%rd4+8];
	ld.global.f64 	%fd2098, [%rd5+8];
	fma.rn.f64 	%fd2240, %fd2097, %fd2098, %fd2240;
	@%p194 bra 	$L__BB14_36;
	ld.global.f64 	%fd2099, [%rd4+16];
	ld.global.f64 	%fd2100, [%rd5+16];
	fma.rn.f64 	%fd2240, %fd2099, %fd2100, %fd2240;
$L__BB14_36:
	add.f64 	%fd2230, %fd2230, %fd2240;
	add.s32 	%r454, %r454, 640;
	setp.lt.s32 	%p195, %r454, %r240;
	@%p195 bra 	$L__BB14_23;
$L__BB14_37:
	setp.lt.s32 	%p196, %r240, 640;
	@%p196 bra 	$L__BB14_42;
	// begin inline asm
	mov.u32 %r390, %laneid;
	// end inline asm
	mov.b64 	%rd255, %fd2230;
	mov.b64 	{%r392, %r397}, %rd255;
	mov.b32 	%r398, 1;
	mov.b32 	%r439, 31;
	mov.b32 	%r440, -1;
	// begin inline asm
	shfl.sync.down.b32 %r391, %r392, %r398, %r439, %r440;
	// end inline asm
	// begin inline asm
	shfl.sync.down.b32 %r396, %r397, %r398, %r439, %r440;
	// end inline asm
	mov.b64 	%rd256, {%r391, %r396};
	mov.b64 	%fd2171, %rd256;
	setp.gt.s32 	%p224, %r390, 30;
	add.f64 	%fd2172, %fd2230, %fd2171;
	selp.f64 	%fd2173, %fd2230, %fd2172, %p224;
	mov.b64 	%rd257, %fd2173;
	mov.b64 	{%r402, %r407}, %rd257;
	mov.b32 	%r408, 2;
	// begin inline asm
	shfl.sync.down.b32 %r401, %r402, %r408, %r439, %r440;
	// end inline asm
	// begin inline asm
	shfl.sync.down.b32 %r406, %r407, %r408, %r439, %r440;
	// end inline asm
	mov.b64 	%rd258, {%r401, %r406};
	mov.b64 	%fd2174, %rd258;
	setp.gt.s32 	%p225, %r390, 29;
	add.f64 	%fd2175, %fd2173, %fd2174;
	selp.f64 	%fd2176, %fd2173, %fd2175, %p225;
	mov.b64 	%rd259, %fd2176;
	mov.b64 	{%r412, %r417}, %rd259;
	mov.b32 	%r418, 4;
	// begin inline asm
	shfl.sync.down.b32 %r411, %r412, %r418, %r439, %r440;
	// end inline asm
	// begin inline asm
	shfl.sync.down.b32 %r416, %r417, %r418, %r439, %r440;
	// end inline asm
	mov.b64 	%rd260, {%r411, %r416};
	mov.b64 	%fd2177, %rd260;
	setp.gt.s32 	%p226, %r390, 27;
	add.f64 	%fd2178, %fd2176, %fd2177;
	selp.f64 	%fd2179, %fd2176, %fd2178, %p226;
	mov.b64 	%rd261, %fd2179;
	mov.b64 	{%r422, %r427}, %rd261;
	mov.b32 	%r428, 8;
	// begin inline asm
	shfl.sync.down.b32 %r421, %r422, %r428, %r439, %r440;
	// end inline asm
	// begin inline asm
	shfl.sync.down.b32 %r426, %r427, %r428, %r439, %r440;
	// end inline asm
	mov.b64 	%rd262, {%r421, %r426};
	mov.b64 	%fd2180, %rd262;
	setp.gt.s32 	%p227, %r390, 23;
	add.f64 	%fd2181, %fd2179, %fd2180;
	selp.f64 	%fd2182, %fd2179, %fd2181, %p227;
	mov.b64 	%rd263, %fd2182;
	mov.b64 	{%r432, %r437}, %rd263;
	mov.b32 	%r438, 16;
	// begin inline asm
	shfl.sync.down.b32 %r431, %r432, %r438, %r439, %r440;
	// end inline asm
	// begin inline asm
	shfl.sync.down.b32 %r436, %r437, %r438, %r439, %r440;
	// end inline asm
	mov.b64 	%rd264, {%r431, %r436};
	mov.b64 	%fd2183, %rd264;
	setp.gt.s32 	%p228, %r390, 15;
	add.f64 	%fd33, %fd2182, %fd2183;
	selp.f64 	%fd2383, %fd2182, %fd33, %p228;
	setp.ne.s32 	%p229, %r390, 0;
	@%p229 bra 	$L__BB14_40;
	shr.u32 	%r441, %r3, 2;
	and.b32  	%r442, %r441, 248;
	mov.u32 	%r443, _ZZN3cub18CUB_300001_SM_10006detail6reduce28DeviceReduceSingleTileKernelINS2_10policy_hubIdjN4cuda3std3__44plusIdEEE10Policy1000EN6thrust24THRUST_300001_SM_1000_NS17counting_iteratorIiNSD_11use_defaultESF_SF_EEPdjS9_dd6SValueEEvT0_T1_T2_T3_T4_T6_E12temp_storage;
	add.s32 	%r444, %r443, %r442;
	st.shared.f64 	[%r444+24], %fd33;
$L__BB14_40:
	bar.sync 	0;
	setp.ne.s32 	%p230, %r3, 0;
	@%p230 bra 	$L__BB14_287;
	ld.shared.f64 	%fd2184, [_ZZN3cub18CUB_300001_SM_10006detail6reduce28DeviceReduceSingleTileKernelINS2_10policy_hubIdjN4cuda3std3__44plusIdEEE10Policy1000EN6thrust24THRUST_300001_SM_1000_NS17counting_iteratorIiNSD_11use_defaultESF_SF_EEPdjS9_dd6SValueEEvT0_T1_T2_T3_T4_T6_E12temp_storage+32];
	add.f64 	%fd2185, %fd2383, %fd2184;
	ld.shared.f64 	%fd2186, [_ZZN3cub18CUB_300001_SM_10006detail6reduce28DeviceReduceSingleTileKernelINS2_10policy_hubIdjN4cuda3std3__44plusIdEEE10Policy1000EN6thrust24THRUST_300001_SM_1000_NS17counting_iteratorIiNSD_11use_defaultESF_SF_EEPdjS9_dd6SValueEEvT0_T1_T2_T3_T4_T6_E12temp_storage+40];
	add.f64 	%fd2187, %fd2185, %fd2186;
	ld.shared.f64 	%fd2188, [_ZZN3cub18CUB_300001_SM_10006detail6reduce28DeviceReduceSingleTileKernelINS2_10policy_hubIdjN4cuda3std3__44plusIdEEE10Policy1000EN6thrust24THRUST_300001_SM_1000_NS17counting_iteratorIiNSD_11use_defaultESF_SF_EEPdjS9_dd6SValueEEvT0_T1_T2_T3_T4_T6_E12temp_storage+48];
	add.f64 	%fd2189, %fd2187, %fd2188;
	ld.shared.f64 	%fd2190, [_ZZN3cub18CUB_300001_SM_10006detail6reduce28DeviceReduceSingleTileKernelINS2_10policy_hubIdjN4cuda3std3__44plusIdEEE10Policy1000EN6thrust24THRUST_300001_SM_1000_NS17counting_iteratorIiNSD_11use_defaultESF_SF_EEPdjS9_dd6SValueEEvT0_T1_T2_T3_T4_T6_E12temp_storage+56];
	add.f64 	%fd2191, %fd2189, %fd2190;
	ld.shared.f64 	%fd2192, [_ZZN3cub18CUB_300001_SM_10006detail6reduce28DeviceReduceSingleTileKernelINS2_10policy_hubIdjN4cuda3std3__44plusIdEEE10Policy1000EN6thrust24THRUST_300001_SM_1000_NS17counting_iteratorIiNSD_11use_defaultESF_SF_EEPdjS9_dd6SValueEEvT0_T1_T2_T3_T4_T6_E12temp_storage+64];
	add.f64 	%fd2193, %fd2191, %fd2192;
	ld.shared.f64 	%fd2194, [_ZZN3cub18CUB_300001_SM_10006detail6reduce28DeviceReduceSingleTileKernelINS2_10policy_hubIdjN4cuda3std3__44plusIdEEE10Policy1000EN6thrust24THRUST_300001_SM_1000_NS17counting_iteratorIiNSD_11use_defaultESF_SF_EEPdjS9_dd6SValueEEvT0_T1_T2_T3_T4_T6_E12temp_storage+72];
	add.f64 	%fd2195, %fd2193, %fd2194;
	ld.shared.f64 	%fd2196, [_ZZN3cub18CUB_300001_SM_10006detail6reduce28DeviceReduceSingleTileKernelINS2_10policy_hubIdjN4cuda3std3__44plusIdEEE10Policy1000EN6thrust24THRUST_300001_SM_1000_NS17counting_iteratorIiNSD_11use_defaultESF_SF_EEPdjS9_dd6SValueEEvT0_T1_T2_T3_T4_T6_E12temp_storage+80];
	add.f64 	%fd2197, %fd2195, %fd2196;
	ld.shared.f64 	%fd2198, [_ZZN3cub18CUB_300001_SM_10006detail6reduce28DeviceReduceSingleTileKernelINS2_10policy_hubIdjN4cuda3std3__44plusIdEEE10Policy1000EN6thrust24THRUST_300001_SM_1000_NS17counting_iteratorIiNSD_11use_defaultESF_SF_EEPdjS9_dd6SValueEEvT0_T1_T2_T3_T4_T6_E12temp_storage+88];
	add.f64 	%fd2199, %fd2197, %fd2198;
	ld.shared.f64 	%fd2200, [_ZZN3cub18CUB_300001_SM_10006detail6reduce28DeviceReduceSingleTileKernelINS2_10policy_hubIdjN4cuda3std3__44plusIdEEE10Policy1000EN6thrust24THRUST_300001_SM_1000_NS17counting_iteratorIiNSD_11use_defaultESF_SF_EEPdjS9_dd6SValueEEvT0_T1_T2_T3_T4_T6_E12temp_storage+96];
	add.f64 	%fd2201, %fd2199, %fd2200;
	ld.shared.f64 	%fd2202, [_ZZN3cub18CUB_300001_SM_10006detail6reduce28DeviceReduceSingleTileKernelINS2_10policy_hubIdjN4cuda3std3__44plusIdEEE10Policy1000EN6thrust24THRUST_300001_SM_1000_NS17counting_iteratorIiNSD_11use_defaultESF_SF_EEPdjS9_dd6SValueEEvT0_T1_T2_T3_T4_T6_E12temp_storage+104];
	add.f64 	%fd2203, %fd2201, %fd2202;
	ld.shared.f64 	%fd2204, [_ZZN3cub18CUB_300001_SM_10006detail6reduce28DeviceReduceSingleTileKernelINS2_10policy_hubIdjN4cuda3std3__44plusIdEEE10Policy1000EN6thrust24THRUST_300001_SM_1000_NS17counting_iteratorIiNSD_11use_defaultESF_SF_EEPdjS9_dd6SValueEEvT0_T1_T2_T3_T4_T6_E12temp_storage+112];
	add.f64 	%fd2205, %fd2203, %fd2204;
	ld.shared.f64 	%fd2206, [_ZZN3cub18CUB_300001_SM_10006detail6reduce28DeviceReduceSingleTileKernelINS2_10policy_hubIdjN4cuda3std3__44plusIdEEE10Policy1000EN6thrust24THRUST_300001_SM_1000_NS17counting_iteratorIiNSD_11use_defaultESF_SF_EEPdjS9_dd6SValueEEvT0_T1_T2_T3_T4_T6_E12temp_storage+120];
	add.f64 	%fd2207, %fd2205, %fd2206;
	ld.shared.f64 	%fd2208, [_ZZN3cub18CUB_300001_SM_10006detail6reduce28DeviceReduceSingleTileKernelINS2_10policy_hubIdjN4cuda3std3__44plusIdEEE10Policy1000EN6thrust24THRUST_300001_SM_1000_NS17counting_iteratorIiNSD_11use_defaultESF_SF_EEPdjS9_dd6SValueEEvT0_T1_T2_T3_T4_T6_E12temp_storage+128];
	add.f64 	%fd2209, %fd2207, %fd2208;
	ld.shared.f64 	%fd2210, [_ZZN3cub18CUB_300001_SM_10006detail6reduce28DeviceReduceSingleTileKernelINS2_10policy_hubIdjN4cuda3std3__44plusIdEEE10Policy1000EN6thrust24THRUST_300001_SM_1000_NS17counting_iteratorIiNSD_11use_defaultESF_SF_EEPdjS9_dd6SValueEEvT0_T1_T2_T3_T4_T6_E12temp_storage+136];
	add.f64 	%fd2211, %fd2209, %fd2210;
	ld.shared.f64 	%fd2212, [_ZZN3cub18CUB_300001_SM_10006detail6reduce28DeviceReduceSingleTileKernelINS2_10policy_hubIdjN4cuda3std3__44plusIdEEE10Policy1000EN6thrust24THRUST_300001_SM_1000_NS17counting_iteratorIiNSD_11use_defaultESF_SF_EEPdjS9_dd6SValueEEvT0_T1_T2_T3_T4_T6_E12temp_storage+144];
	add.f64 	%fd2213, %fd2211, %fd2212;
	ld.shared.f64 	%fd2214, [_ZZN3cub18CUB_300001_SM_10006detail6reduce28DeviceReduceSingleTileKernelINS2_10policy_hubIdjN4cuda3std3__44plusIdEEE10Policy1000EN6thrust24THRUST_300001_SM_1000_NS17counting_iteratorIiNSD_11use_defaultESF_SF_EEPdjS9_dd6SValueEEvT0_T1_T2_T3_T4_T6_E12temp_storage+152];
	add.f64 	%fd2215, %fd2213, %fd2214;
	ld.shared.f64 	%fd2216, [_ZZN3cub18CUB_300001_SM_10006detail6reduce28DeviceReduceSingleTileKernelINS2_10policy_hubIdjN4cuda3std3__44plusIdEEE10Policy1000EN6thrust24THRUST_300001_SM_1000_NS17counting_iteratorIiNSD_11use_defaultESF_SF_EEPdjS9_dd6SValueEEvT0_T1_T2_T3_T4_T6_E12temp_storage+160];
	add.f64 	%fd2217, %fd2215, %fd2216;
	ld.shared.f64 	%fd2218, [_ZZN3cub18CUB_300001_SM_10006detail6reduce28DeviceReduceSingleTileKernelINS2_10policy_hubIdjN4cuda3std3__44plusIdEEE10Policy1000EN6thrust24THRUST_300001_SM_1000_NS17counting_iteratorIiNSD_11use_defaultESF_SF_EEPdjS9_dd6SValueEEvT0_T1_T2_T3_T4_T6_E12temp_storage+168];
	add.f64 	%fd2219, %fd2217, %fd2218;
	ld.shared.f64 	%fd2220, [_ZZN3cub18CUB_300001_SM_10006detail6reduce28DeviceReduceSingleTileKernelINS2_10policy_hubIdjN4cuda3std3__44plusIdEEE10Policy1000EN6thrust24THRUST_300001_SM_1000_NS17counting_iteratorIiNSD_11use_defaultESF_SF_EEPdjS9_dd6SValueEEvT0_T1_T2_T3_T4_T6_E12temp_storage+176];
	add.f64 	%fd2383, %fd2219, %fd2220;
	bra.uni 	$L__BB14_287;
$L__BB14_42:
	// begin inline asm
	mov.u32 %r327, %laneid;
	// end inline asm
	and.b32  	%r378, %r3, 992;
	add.s32 	%r379, %r378, 32;
	setp.gt.s32 	%p197, %r379, %r240;
	not.b32 	%r380, %r378;
	add.s32 	%r381, %r240, %r380;
	selp.b32 	%r376, %r381, 31, %p197;
	mov.b64 	%rd245, %fd2230;
	mov.b64 	{%r329, %r334}, %rd245;
	mov.b32 	%r335, 1;
	mov.b32 	%r377, -1;
	// begin inline asm
	shfl.sync.down.b32 %r328, %r329, %r335, %r376, %r377;
	// end inline asm
	// begin inline asm
	shfl.sync.down.b32 %r333, %r334, %r335, %r376, %r377;
	// end inline asm
	mov.b64 	%rd246, {%r328, %r333};
	mov.b64 	%fd2101, %rd246;
	setp.lt.s32 	%p198, %r327, %r376;
	add.f64 	%fd2102, %fd2230, %fd2101;
	selp.f64 	%fd2103, %fd2102, %fd2230, %p198;
	mov.b64 	%rd247, %fd2103;
	mov.b64 	{%r339, %r344}, %rd247;
	mov.b32 	%r345, 2;
	// begin inline asm
	shfl.sync.down.b32 %r338, %r339, %r345, %r376, %r377;
	// end inline asm
	// begin inline asm
	shfl.sync.down.b32 %r343, %r344, %r345, %r376, %r377;
	// end inline asm
	mov.b64 	%rd248, {%r338, %r343};
	mov.b64 	%fd2104, %rd248;
	add.s32 	%r382, %r327, 2;
	setp.gt.s32 	%p199, %r382, %r376;
	add.f64 	%fd2105, %fd2103, %fd2104;
	selp.f64 	%fd2106, %fd2103, %fd2105, %p199;
	mov.b64 	%rd249, %fd2106;
	mov.b64 	{%r349, %r354}, %rd249;
	mov.b32 	%r355, 4;
	// begin inline asm
	shfl.sync.down.b32 %r348, %r349, %r355, %r376, %r377;
	// end inline asm
	// begin inline asm
	shfl.sync.down.b32 %r353, %r354, %r355, %r376, %r377;
	// end inline asm
	mov.b64 	%rd250, {%r348, %r353};
	mov.b64 	%fd2107, %rd250;
	add.s32 	%r383, %r327, 4;
	setp.gt.s32 	%p200, %r383, %r376;
	add.f64 	%fd2108, %fd2106, %fd2107;
	selp.f64 	%fd2109, %fd2106, %fd2108, %p200;
	mov.b64 	%rd251, %fd2109;
	mov.b64 	{%r359, %r364}, %rd251;
	mov.b32 	%r365, 8;
	// begin inline asm
	shfl.sync.down.b32 %r358, %r359, %r365, %r376, %r377;
	// end inline asm
	// begin inline asm
	shfl.sync.down.b32 %r363, %r364, %r365, %r376, %r377;
	// end inline asm
	mov.b64 	%rd252, {%r358, %r363};
	mov.b64 	%fd2110, %rd252;
	add.s32 	%r384, %r327, 8;
	setp.gt.s32 	%p201, %r384, %r376;
	add.f64 	%fd2111, %fd2109, %fd2110;
	selp.f64 	%fd2112, %fd2109, %fd2111, %p201;
	mov.b64 	%rd253, %fd2112;
	mov.b64 	{%r369, %r374}, %rd253;
	mov.b32 	%r375, 16;
	// begin inline asm
	shfl.sync.down.b32 %r368, %r369, %r375, %r376, %r377;
	// end inline asm
	// begin inline asm
	shfl.sync.down.b32 %r373, %r374, %r375, %r376, %r377;
	// end inline asm
	mov.b64 	%rd254, {%r368, %r373};
	mov.b64 	%fd2113, %rd254;
	add.s32 	%r385, %r327, 16;
	setp.gt.s32 	%p202, %r385, %r376;
	add.f64 	%fd2114, %fd2112, %fd2113;
	selp.f64 	%fd2383, %fd2112, %fd2114, %p202;
	setp.ne.s32 	%p203, %r327, 0;
	@%p203 bra 	$L__BB14_44;
	shr.u32 	%r386, %r3, 2;
	and.b32  	%r387, %r386, 248;
	mov.u32 	%r388, _ZZN3cub18CUB_300001_SM_10006detail6reduce28DeviceReduceSingleTileKernelINS2_10policy_hubIdjN4cuda3std3__44plusIdEEE10Policy1000EN6thrust24THRUST_300001_SM_1000_NS17counting_iteratorIiNSD_11use_defaultESF_SF_EEPdjS9_dd6SValueEEvT0_T1_T2_T3_T4_T6_E12temp_storage;
	add.s32 	%r389, %r388, %r387;
	st.shared.f64 	[%r389+24], %fd2383;
$L__BB14_44:
	bar.sync 	0;
	setp.ne.s32 	%p204, %r3, 0;
	@%p204 bra 	$L__BB14_287;
	setp.gt.s32 	%p205, %r240, 32;
	ld.shared.f64 	%fd2115, [_ZZN3cub18CUB_300001_SM_10006detail6reduce28DeviceReduceSingleTileKernelINS2_10policy_hubIdjN4cuda3std3__44plusIdEEE10Policy1000EN6thrust24THRUST_300001_SM_1000_NS17counting_iteratorIiNSD_11use_defaultESF_SF_EEPdjS9_dd6SValueEEvT0_T1_T2_T3_T4_T6_E12temp_storage+32];
	add.f64 	%fd2116, %fd2383, %fd2115;
	selp.f64 	%fd2117, %fd2116, %fd2383, %p205;
	setp.gt.s32 	%p206, %r240, 64;
	ld.shared.f64 	%fd2118, [_ZZN3cub18CUB_300001_SM_10006detail6reduce28DeviceReduceSingleTileKernelINS2_10policy_hubIdjN4cuda3std3__44plusIdEEE10Policy1000EN6thrust24THRUST_300001_SM_1000_NS17counting_iteratorIiNSD_11use_defaultESF_SF_EEPdjS9_dd6SValueEEvT0_T1_T2_T3_T4_T6_E12temp_storage+40];
	add.f64 	%fd2119, %fd2118, %fd2117;
	selp.f64 	%fd2120, %fd2119, %fd2117, %p206;
	setp.gt.s32 	%p207, %r240, 96;
	ld.shared.f64 	%fd2121, [_ZZN3cub18CUB_300001_SM_10006detail6reduce28DeviceReduceSingleTileKernelINS2_10policy_hubIdjN4cuda3std3__44plusIdEEE10Policy1000EN6thrust24THRUST_300001_SM_1000_NS17counting_iteratorIiNSD_11use_defaultESF_SF_EEPdjS9_dd6SValueEEvT0_T1_T2_T3_T4_T6_E12temp_storage+48];
	add.f64 	%fd2122, %fd2121, %fd2120;
	selp.f64 	%fd2123, %fd2122, %fd2120, %p207;
	setp.gt.s32 	%p208, %r240, 128;
	ld.shared.f64 	%fd2124, [_ZZN3cub18CUB_300001_SM_10006detail6reduce28DeviceReduceSingleTileKernelINS2_10policy_hubIdjN4cuda3std3__44plusIdEEE10Policy1000EN6thrust24THRUST_300001_SM_1000_NS17counting_iteratorIiNSD_11use_defaultESF_SF_EEPdjS9_dd6SValueEEvT0_T1_T2_T3_T4_T6_E12temp_storage+56];
	add.f64 	%fd2125, %fd2124, %fd2123;
	selp.f64 	%fd2126, %fd2125, %fd2123, %p208;
	setp.gt.s32 	%p209, %r240, 160;
	ld.shared.f64 	%fd2127, [_ZZN3cub18CUB_300001_SM_10006detail6reduce28DeviceReduceSingleTileKernelINS2_10policy_hubIdjN4cuda3std3__44plusIdEEE10Policy1000EN6thrust24THRUST_300001_SM_1000_NS17counting_iteratorIiNSD_11use_defaultESF_SF_EEPdjS9_dd6SValueEEvT0_T1_T2_T3_T4_T6_E12temp_storage+64];
	add.f64 	%fd2128, %fd2127, %fd2126;
	selp.f64 	%fd2129, %fd2128, %fd2126, %p209;
	setp.gt.s32 	%p210, %r240, 192;
	ld.shared.f64 	%fd2130, [_ZZN3cub18CUB_300001_SM_10006detail6reduce28DeviceReduceSingleTileKernelINS2_10policy_hubIdjN4cuda3std3__44plusIdEEE10Policy1000EN6thrust24THRUST_300001_SM_1000_NS17counting_iteratorIiNSD_11use_defaultESF_SF_EEPdjS9_dd6SValueEEvT0_T1_T2_T3_T4_T6_E12temp_storage+72];
	add.f64 	%fd2131, %fd2130, %fd2129;
	selp.f64 	%fd2132, %fd2131, %fd2129, %p210;
	setp.gt.s32 	%p211, %r240, 224;
	ld.shared.f64 	%fd2133, [_ZZN3cub18CUB_300001_SM_10006detail6reduce28DeviceReduceSingleTileKernelINS2_10policy_hubIdjN4cuda3std3__44plusIdEEE10Policy1000EN6thrust24THRUST_300001_SM_1000_NS17counting_iteratorIiNSD_11use_defaultESF_SF_EEPdjS9_dd6SValueEEvT0_T1_T2_T3_T4_T6_E12temp_storage+80];
	add.f64 	%fd2134, %fd2133, %fd2132;
	selp.f64 	%fd2135, %fd2134, %fd2132, %p211;
	setp.gt.s32 	%p212, %r240, 256;
	ld.shared.f64 	%fd2136, [_ZZN3cub18CUB_300001_SM_10006detail6reduce28DeviceReduceSingleTileKernelINS2_10policy_hubIdjN4cuda3std3__44plusIdEEE10Policy1000EN6thrust24THRUST_300001_SM_1000_NS17counting_iteratorIiNSD_11use_defaultESF_SF_EEPdjS9_dd6SValueEEvT0_T1_T2_T3_T4_T6_E12temp_storage+88];
	add.f64 	%fd2137, %fd2136, %fd2135;
	selp.f64 	%fd2138, %fd2137, %fd2135, %p212;
	setp.gt.s32 	%p213, %r240, 288;
	ld.shared.f64 	%fd2139, [_ZZN3cub18CUB_300001_SM_10006detail6reduce28DeviceReduceSingleTileKernelINS2_10policy_hubIdjN4cuda3std3__44plusIdEEE10Policy1000EN6thrust24THRUST_300001_SM_1000_NS17counting_iteratorIiNSD_11use_defaultESF_SF_EEPdjS9_dd6SValueEEvT0_T1_T2_T3_T4_T6_E12temp_storage+96];
	add.f64 	%fd2140, %fd2139, %fd2138;
	selp.f64 	%fd2141, %fd2140, %fd2138, %p213;
	setp.gt.s32 	%p214, %r240, 320;
	ld.shared.f64 	%fd2142, [_ZZN3cub18CUB_300001_SM_10006detail6reduce28DeviceReduceSingleTileKernelINS2_10policy_hubIdjN4cuda3std3__44plusIdEEE10Policy1000EN6thrust24THRUST_300001_SM_1000_NS17counting_iteratorIiNSD_11use_defaultESF_SF_EEPdjS9_dd6SValueEEvT0_T1_T2_T3_T4_T6_E12temp_storage+104];
	add.f64 	%fd2143, %fd2142, %fd2141;
	selp.f64 	%fd2144, %fd2143, %fd2141, %p214;
	setp.gt.s32 	%p215, %r240, 352;
	ld.shared.f64 	%fd2145, [_ZZN3cub18CUB_300001_SM_10006detail6reduce28DeviceReduceSingleTileKernelINS2_10policy_hubIdjN4cuda3std3__44plusIdEEE10Policy1000EN6thrust24THRUST_300001_SM_1000_NS17counting_iteratorIiNSD_11use_defaultESF_SF_EEPdjS9_dd6SValueEEvT0_T1_T2_T3_T4_T6_E12temp_storage+112];
	add.f64 	%fd2146, %fd2145, %fd2144;
	selp.f64 	%fd2147, %fd2146, %fd2144, %p215;
	setp.gt.s32 	%p216, %r240, 384;
	ld.shared.f64 	%fd2148, [_ZZN3cub18CUB_300001_SM_10006detail6reduce28DeviceReduceSingleTileKernelINS2_10policy_hubIdjN4cuda3std3__44plusIdEEE10Policy1000EN6thrust24THRUST_300001_SM_1000_NS17counting_iteratorIiNSD_11use_defaultESF_SF_EEPdjS9_dd6SValueEEvT0_T1_T2_T3_T4_T6_E12temp_storage+120];
	add.f64 	%fd2149, %fd2148, %fd2147;
	selp.f64 	%fd2150, %fd2149, %fd2147, %p216;
	setp.gt.s32 	%p217, %r240, 416;
	ld.shared.f64 	%fd2151, [_ZZN3cub18CUB_300001_SM_10006detail6reduce28DeviceReduceSingleTileKernelINS2_10policy_hubIdjN4cuda3std3__44plusIdEEE10Policy1000EN6thrust24THRUST_300001_SM_1000_NS17counting_iteratorIiNSD_11use_defaultESF_SF_EEPdjS9_dd6SValueEEvT0_T1_T2_T3_T4_T6_E12temp_storage+128];
	add.f64 	%fd2152, %fd2151, %fd2150;
	selp.f64 	%fd2153, %fd2152, %fd2150, %p217;
	setp.gt.s32 	%p218, %r240, 448;
	ld.shared.f64 	%fd2154, [_ZZN3cub18CUB_300001_SM_10006detail6reduce28DeviceReduceSingleTileKernelINS2_10policy_hubIdjN4cuda3std3__44plusIdEEE10Policy1000EN6thrust24THRUST_300001_SM_1000_NS17counting_iteratorIiNSD_11use_defaultESF_SF_EEPdjS9_dd6SValueEEvT0_T1_T2_T3_T4_T6_E12temp_storage+136];
	add.f64 	%fd2155, %fd2154, %fd2153;
	selp.f64 	%fd2156, %fd2155, %fd2153, %p218;
	setp.gt.s32 	%p219, %r240, 480;
	ld.shared.f64 	%fd2157, [_ZZN3cub18CUB_300001_SM_10006detail6reduce28DeviceReduceSingleTileKernelINS2_10policy_hubIdjN4cuda3std3__44plusIdEEE10Policy1000EN6thrust24THRUST_300001_SM_1000_NS17counting_iteratorIiNSD_11use_defaultESF_SF_EEPdjS9_dd6SValueEEvT0_T1_T2_T3_T4_T6_E12temp_storage+144];
	add.f64 	%fd2158, %fd2157, %fd2156;
	selp.f64 	%fd2159, %fd2158, %fd2156, %p219;
	setp.gt.s32 	%p220, %r240, 512;
	ld.shared.f64 	%fd2160, [_ZZN3cub18CUB_300001_SM_10006detail6reduce28DeviceReduceSingleTileKernelINS2_10policy_hubIdjN4cuda3std3__44plusIdEEE10Policy1000EN6thrust24THRUST_300001_SM_1000_NS17counting_iteratorIiNSD_11use_defaultESF_SF_EEPdjS9_dd6SValueEEvT0_T1_T2_T3_T4_T6_E12temp_storage+152];
	add.f64 	%fd2161, %fd2160, %fd2159;
	selp.f64 	%fd2162, %fd2161, %fd2159, %p220;
	setp.gt.s32 	%p221, %r240, 544;
	ld.shared.f64 	%fd2163, [_ZZN3cub18CUB_300001_SM_10006detail6reduce28DeviceReduceSingleTileKernelINS2_10policy_hubIdjN4cuda3std3__44plusIdEEE10Policy1000EN6thrust24THRUST_300001_SM_1000_NS17counting_iteratorIiNSD_11use_defaultESF_SF_EEPdjS9_dd6SValueEEvT0_T1_T2_T3_T4_T6_E12temp_storage+160];
	add.f64 	%fd2164, %fd2163, %fd2162;
	selp.f64 	%fd2165, %fd2164, %fd2162, %p221;
	setp.gt.s32 	%p222, %r240, 576;
	ld.shared.f64 	%fd2166, [_ZZN3cub18CUB_300001_SM_10006detail6reduce28DeviceReduceSingleTileKernelINS2_10policy_hubIdjN4cuda3std3__44plusIdEEE10Policy1000EN6thrust24THRUST_300001_SM_1000_NS17counting_iteratorIiNSD_11use_defaultESF_SF_EEPdjS9_dd6SValueEEvT0_T1_T2_T3_T4_T6_E12temp_storage+168];
	add.f64 	%fd2167, %fd2166, %fd2165;
	selp.f64 	%fd2168, %fd2167, %fd2165, %p222;
	setp.gt.s32 	%p223, %r240, 608;
	ld.shared.f64 	%fd2169, [_ZZN3cub18CUB_300001_SM_10006detail6reduce28DeviceReduceSingleTileKernelINS2_10policy_hubIdjN4cuda3std3__44plusIdEEE10Policy1000EN6thrust24THRUST_300001_SM_1000_NS17counting_iteratorIiNSD_11use_defaultESF_SF_EEPdjS9_dd6SValueEEvT0_T1_T2_T3_T4_T6_E12temp_storage+176];
	add.f64 	%fd2170, %fd2169, %fd2168;
	selp.f64 	%fd2383, %fd2170, %fd2168, %p223;
	bra.uni 	$L__BB14_287;
$L__BB14_46:
	setp.lt.s32 	%p3, %r242, %r241;
	mov.f64 	%fd2382, 0d0000000000000000;
	@%p3 bra 	$L__BB14_152;
	sub.s32 	%r43, %r242, %r241;
	add.s32 	%r42, %r43, 1;
	and.b32  	%r44, %r42, 15;
	and.b32  	%r45, %r42, 7;
	setp.lt.u32 	%p4, %r43, 15;
	mov.f64 	%fd2249, 0d0000000000000000;
	mov.u32 	%r463, %r241;
	@%p4 bra 	$L__BB14_50;
	and.b32  	%r46, %r42, -16;
	mov.b32 	%r462, 0;
	mov.f64 	%fd2249, 0d0000000000000000;
	mov.u32 	%r463, %r241;
$L__BB14_49:
	.pragma "nounroll";
	mul.wide.s32 	%rd43, %r463, 8;
	add.s64 	%rd44, %rd2, %rd43;
	ld.global.f64 	%fd295, [%rd44];
	add.s64 	%rd45, %rd3, %rd43;
	ld.global.f64 	%fd296, [%rd45];
	fma.rn.f64 	%fd297, %fd295, %fd296, %fd2249;
	ld.global.f64 	%fd298, [%rd44+8];
	ld.global.f64 	%fd299, [%rd45+8];
	fma.rn.f64 	%fd300, %fd298, %fd299, %fd297;
	ld.global.f64 	%fd301, [%rd44+16];
	ld.global.f64 	%fd302, [%rd45+16];
	fma.rn.f64 	%fd303, %fd301, %fd302, %fd300;
	ld.global.f64 	%fd304, [%rd44+24];
	ld.global.f64 	%fd305, [%rd45+24];
	fma.rn.f64 	%fd306, %fd304, %fd305, %fd303;
	ld.global.f64 	%fd307, [%rd44+32];
	ld.global.f64 	%fd308, [%rd45+32];
	fma.rn.f64 	%fd309, %fd307, %fd308, %fd306;
	ld.global.f64 	%fd310, [%rd44+40];
	ld.global.f64 	%fd311, [%rd45+40];
	fma.rn.f64 	%fd312, %fd310, %fd311, %fd309;
	ld.global.f64 	%fd313, [%rd44+48];
	ld.global.f64 	%fd314, [%rd45+48];
	fma.rn.f64 	%fd315, %fd313, %fd314, %fd312;
	ld.global.f64 	%fd316, [%rd44+56];
	ld.global.f64 	%fd317, [%rd45+56];
	fma.rn.f64 	%fd318, %fd316, %fd317, %fd315;
	ld.global.f64 	%fd319, [%rd44+64];
	ld.global.f64 	%fd320, [%rd45+64];
	fma.rn.f64 	%fd321, %fd319, %fd320, %fd318;
	ld.global.f64 	%fd322, [%rd44+72];
	ld.global.f64 	%fd323, [%rd45+72];
	fma.rn.f64 	%fd324, %fd322, %fd323, %fd321;
	ld.global.f64 	%fd325, [%rd44+80];
	ld.global.f64 	%fd326, [%rd45+80];
	fma.rn.f64 	%fd327, %fd325, %fd326, %fd324;
	ld.global.f64 	%fd328, [%rd44+88];
	ld.global.f64 	%fd329, [%rd45+88];
	fma.rn.f64 	%fd330, %fd328, %fd329, %fd327;
	ld.global.f64 	%fd331, [%rd44+96];
	ld.global.f64 	%fd332, [%rd45+96];
	fma.rn.f64 	%fd333, %fd331, %fd332, %fd330;
	ld.global.f64 	%fd334, [%rd44+104];
	ld.global.f64 	%fd335, [%rd45+104];
	fma.rn.f64 	%fd336, %fd334, %fd335, %fd333;
	ld.global.f64 	%fd337, [%rd44+112];
	ld.global.f64 	%fd338, [%rd45+112];
	fma.rn.f64 	%fd339, %fd337, %fd338, %fd336;
	ld.global.f64 	%fd340, [%rd44+120];
	ld.global.f64 	%fd341, [%rd45+120];
	fma.rn.f64 	%fd2249, %fd340, %fd341, %fd339;
	add.s32 	%r463, %r463, 16;
	add.s32 	%r462, %r462, 16;
	setp.ne.s32 	%p5, %r462, %r46;
	@%p5 bra 	$L__BB14_49;
$L__BB14_50:
	setp.eq.s32 	%p6, %r44, 0;
	@%p6 bra 	$L__BB14_60;
	setp.lt.u32 	%p7, %r44, 8;
	@%p7 bra 	$L__BB14_53;
	mul.wide.s32 	%rd46, %r463, 8;
	add.s64 	%rd47, %rd2, %rd46;
	ld.global.f64 	%fd343, [%rd47];
	add.s64 	%rd48, %rd3, %rd46;
	ld.global.f64 	%fd344, [%rd48];
	fma.rn.f64 	%fd345, %fd343, %fd344, %fd2249;
	ld.global.f64 	%fd346, [%rd47+8];
	ld.global.f64 	%fd347, [%rd48+8];
	fma.rn.f64 	%fd348, %fd346, %fd347, %fd345;
	ld.global.f64 	%fd349, [%rd47+16];
	ld.global.f64 	%fd350, [%rd48+16];
	fma.rn.f64 	%fd351, %fd349, %fd350, %fd348;
	ld.global.f64 	%fd352, [%rd47+24];
	ld.global.f64 	%fd353, [%rd48+24];
	fma.rn.f64 	%fd354, %fd352, %fd353, %fd351;
	ld.global.f64 	%fd355, [%rd47+32];
	ld.global.f64 	%fd356, [%rd48+32];
	fma.rn.f64 	%fd357, %fd355, %fd356, %fd354;
	ld.global.f64 	%fd358, [%rd47+40];
	ld.global.f64 	%fd359, [%rd48+40];
	fma.rn.f64 	%fd360, %fd358, %fd359, %fd357;
	ld.global.f64 	%fd361, [%rd47+48];
	ld.global.f64 	%fd362, [%rd48+48];
	fma.rn.f64 	%fd363, %fd361, %fd362, %fd360;
	ld.global.f64 	%fd364, [%rd47+56];
	ld.global.f64 	%fd365, [%rd48+56];
	fma.rn.f64 	%fd2249, %fd364, %fd365, %fd363;
	add.s32 	%r463, %r463, 8;
$L__BB14_53:
	setp.eq.s32 	%p8, %r45, 0;
	@%p8 bra 	$L__BB14_60;
	and.b32  	%r54, %r42, 3;
	setp.lt.u32 	%p9, %r45, 4;
	@%p9 bra 	$L__BB14_56;
	mul.wide.s32 	%rd49, %r463, 8;
	add.s64 	%rd50, %rd2, %rd49;
	ld.global.f64 	%fd367, [%rd50];
	add.s64 	%rd51, %rd3, %rd49;
	ld.global.f64 	%fd368, [%rd51];
	fma.rn.f64 	%fd369, %fd367, %fd368, %fd2249;
	ld.global.f64 	%fd370, [%rd50+8];
	ld.global.f64 	%fd371, [%rd51+8];
	fma.rn.f64 	%fd372, %fd370, %fd371, %fd369;
	ld.global.f64 	%fd373, [%rd50+16];
	ld.global.f64 	%fd374, [%rd51+16];
	fma.rn.f64 	%fd375, %fd373, %fd374, %fd372;
	ld.global.f64 	%fd376, [%rd50+24];
	ld.global.f64 	%fd377, [%rd51+24];
	fma.rn.f64 	%fd2249, %fd376, %fd377, %fd375;
	add.s32 	%r463, %r463, 4;
$L__BB14_56:
	setp.eq.s32 	%p10, %r54, 0;
	@%p10 bra 	$L__BB14_60;
	mul.wide.s32 	%rd52, %r463, 8;
	add.s64 	%rd6, %rd2, %rd52;
	ld.global.f64 	%fd378, [%rd6];
	add.s64 	%rd7, %rd3, %rd52;
	ld.global.f64 	%fd379, [%rd7];
	fma.rn.f64 	%fd2249, %fd378, %fd379, %fd2249;
	setp.eq.s32 	%p11, %r54, 1;
	@%p11 bra 	$L__BB14_60;
	ld.global.f64 	%fd380, [%rd6+8];
	ld.global.f64 	%fd381, [%rd7+8];
	fma.rn.f64 	%fd2249, %fd380, %fd381, %fd2249;
	setp.eq.s32 	%p12, %r54, 2;
	@%p12 bra 	$L__BB14_60;
	ld.global.f64 	%fd382, [%rd6+16];
	ld.global.f64 	%fd383, [%rd7+16];
	fma.rn.f64 	%fd2249, %fd382, %fd383, %fd2249;
$L__BB14_60:
	setp.lt.u32 	%p13, %r43, 15;
	mov.f64 	%fd2257, 0d0000000000000000;
	mov.u32 	%r468, %r241;
	@%p13 bra 	$L__BB14_63;
	and.b32  	%r57, %r42, -16;
	mov.b32 	%r467, 0;
	mov.f64 	%fd2257, 0d0000000000000000;
	mov.u32 	%r468, %r241;
$L__BB14_62:
	.pragma "nounroll";
	mul.wide.s32 	%rd53, %r468, 8;
	add.s64 	%rd54, %rd2, %rd53;
	ld.global.f64 	%fd387, [%rd54];
	add.s64 	%rd55, %rd3, %rd53;
	ld.global.f64 	%fd388, [%rd55];
	fma.rn.f64 	%fd389, %fd387, %fd388, %fd2257;
	ld.global.f64 	%fd390, [%rd54+8];
	ld.global.f64 	%fd391, [%rd55+8];
	fma.rn.f64 	%fd392, %fd390, %fd391, %fd389;
	ld.global.f64 	%fd393, [%rd54+16];
	ld.global.f64 	%fd394, [%rd55+16];
	fma.rn.f64 	%fd395, %fd393, %fd394, %fd392;
	ld.global.f64 	%fd396, [%rd54+24];
	ld.global.f64 	%fd397, [%rd55+24];
	fma.rn.f64 	%fd398, %fd396, %fd397, %fd395;
	ld.global.f64 	%fd399, [%rd54+32];
	ld.global.f64 	%fd400, [%rd55+32];
	fma.rn.f64 	%fd401, %fd399, %fd400, %fd398;
	ld.global.f64 	%fd402, [%rd54+40];
	ld.global.f64 	%fd403, [%rd55+40];
	fma.rn.f64 	%fd404, %fd402, %fd403, %fd401;
	ld.global.f64 	%fd405, [%rd54+48];
	ld.global.f64 	%fd406, [%rd55+48];
	fma.rn.f64 	%fd407, %fd405, %fd406, %fd404;
	ld.global.f64 	%fd408, [%rd54+56];
	ld.global.f64 	%fd409, [%rd55+56];
	fma.rn.f64 	%fd410, %fd408, %fd409, %fd407;
	ld.global.f64 	%fd411, [%rd54+64];
	ld.global.f64 	%fd412, [%rd55+64];
	fma.rn.f64 	%fd413, %fd411, %fd412, %fd410;
	ld.global.f64 	%fd414, [%rd54+72];
	ld.global.f64 	%fd415, [%rd55+72];
	fma.rn.f64 	%fd416, %fd414, %fd415, %fd413;
	ld.global.f64 	%fd417, [%rd54+80];
	ld.global.f64 	%fd418, [%rd55+80];
	fma.rn.f64 	%fd419, %fd417, %fd418, %fd416;
	ld.global.f64 	%fd420, [%rd54+88];
	ld.global.f64 	%fd421, [%rd55+88];
	fma.rn.f64 	%fd422, %fd420, %fd421, %fd419;
	ld.global.f64 	%fd423, [%rd54+96];
	ld.global.f64 	%fd424, [%rd55+96];
	fma.rn.f64 	%fd425, %fd423, %fd424, %fd422;
	ld.global.f64 	%fd426, [%rd54+104];
	ld.global.f64 	%fd427, [%rd55+104];
	fma.rn.f64 	%fd428, %fd426, %fd427, %fd425;
	ld.global.f64 	%fd429, [%rd54+112];
	ld.global.f64 	%fd430, [%rd55+112];
	fma.rn.f64 	%fd431, %fd429, %fd430, %fd428;
	ld.global.f64 	%fd432, [%rd54+120];
	ld.global.f64 	%fd433, [%rd55+120];
	fma.rn.f64 	%fd2257, %fd432, %fd433, %fd431;
	add.s32 	%r468, %r468, 16;
	add.s32 	%r467, %r467, 16;
	setp.ne.s32 	%p14, %r467, %r57;
	@%p14 bra 	$L__BB14_62;
$L__BB14_63:
	setp.eq.s32 	%p15, %r44, 0;
	@%p15 bra 	$L__BB14_73;
	setp.lt.u32 	%p16, %r44, 8;
	@%p16 bra 	$L__BB14_66;
	mul.wide.s32 	%rd56, %r468, 8;
	add.s64 	%rd57, %rd2, %rd56;
	ld.global.f64 	%fd435, [%rd57];
	add.s64 	%rd58, %rd3, %rd56;
	ld.global.f64 	%fd436, [%rd58];
	fma.rn.f64 	%fd437, %fd435, %fd436, %fd2257;
	ld.global.f64 	%fd438, [%rd57+8];
	ld.global.f64 	%fd439, [%rd58+8];
	fma.rn.f64 	%fd440, %fd438, %fd439, %fd437;
	ld.global.f64 	%fd441, [%rd57+16];
	ld.global.f64 	%fd442, [%rd58+16];
	fma.rn.f64 	%fd443, %fd441, %fd442, %fd440;
	ld.global.f64 	%fd444, [%rd57+24];
	ld.global.f64 	%fd445, [%rd58+24];
	fma.rn.f64 	%fd446, %fd444, %fd445, %fd443;
	ld.global.f64 	%fd447, [%rd57+32];
	ld.global.f64 	%fd448, [%rd58+32];
	fma.rn.f64 	%fd449, %fd447, %fd448, %fd446;
	ld.global.f64 	%fd450, [%rd57+40];
	ld.global.f64 	%fd451, [%rd58+40];
	fma.rn.f64 	%fd452, %fd450, %fd451, %fd449;
	ld.global.f64 	%fd453, [%rd57+48];
	ld.global.f64 	%fd454, [%rd58+48];
	fma.rn.f64 	%fd455, %fd453, %fd454, %fd452;
	ld.global.f64 	%fd456, [%rd57+56];
	ld.global.f64 	%fd457, [%rd58+56];
	fma.rn.f64 	%fd2257, %fd456, %fd457, %fd455;
	add.s32 	%r468, %r468, 8;
$L__BB14_66:
	setp.eq.s32 	%p17, %r45, 0;
	@%p17 bra 	$L__BB14_73;
	and.b32  	%r65, %r42, 3;
	setp.lt.u32 	%p18, %r45, 4;
	@%p18 bra 	$L__BB14_69;
	mul.wide.s32 	%rd59, %r468, 8;
	add.s64 	%rd60, %rd2, %rd59;
	ld.global.f64 	%fd459, [%rd60];
	add.s64 	%rd61, %rd3, %rd59;
	ld.global.f64 	%fd460, [%rd61];
	fma.rn.f64 	%fd461, %fd459, %fd460, %fd2257;
	ld.global.f64 	%fd462, [%rd60+8];
	ld.global.f64 	%fd463, [%rd61+8];
	fma.rn.f64 	%fd464, %fd462, %fd463, %fd461;
	ld.global.f64 	%fd465, [%rd60+16];
	ld.global.f64 	%fd466, [%rd61+16];
	fma.rn.f64 	%fd467, %fd465, %fd466, %fd464;
	ld.global.f64 	%fd468, [%rd60+24];
	ld.global.f64 	%fd469, [%rd61+24];
	fma.rn.f64 	%fd2257, %fd468, %fd469, %fd467;
	add.s32 	%r468, %r468, 4;
$L__BB14_69:
	setp.eq.s32 	%p19, %r65, 0;
	@%p19 bra 	$L__BB14_73;
	mul.wide.s32 	%rd62, %r468, 8;
	add.s64 	%rd8, %rd2, %rd62;
	ld.global.f64 	%fd470, [%rd8];
	add.s64 	%rd9, %rd3, %rd62;
	ld.global.f64 	%fd471, [%rd9];
	fma.rn.f64 	%fd2257, %fd470, %fd471, %fd2257;
	setp.eq.s32 	%p20, %r65, 1;
	@%p20 bra 	$L__BB14_73;
	ld.global.f64 	%fd472, [%rd8+8];
	ld.global.f64 	%fd473, [%rd9+8];
	fma.rn.f64 	%fd2257, %fd472, %fd473, %fd2257;
	setp.eq.s32 	%p21, %r65, 2;
	@%p21 bra 	$L__BB14_73;
	ld.global.f64 	%fd474, [%rd8+16];
	ld.global.f64 	%fd475, [%rd9+16];
	fma.rn.f64 	%fd2257, %fd474, %fd475, %fd2257;
$L__BB14_73:
	setp.lt.u32 	%p22, %r43, 15;
	mov.f64 	%fd2265, 0d0000000000000000;
	mov.u32 	%r473, %r241;
	@%p22 bra 	$L__BB14_76;
	and.b32  	%r68, %r42, -16;
	mov.b32 	%r472, 0;
	mov.f64 	%fd2265, 0d0000000000000000;
	mov.u32 	%r473, %r241;
$L__BB14_75:
	.pragma "nounroll";
	mul.wide.s32 	%rd63, %r473, 8;
	add.s64 	%rd64, %rd2, %rd63;
	ld.global.f64 	%fd479, [%rd64];
	add.s64 	%rd65, %rd3, %rd63;
	ld.global.f64 	%fd480, [%rd65];
	fma.rn.f64 	%fd481, %fd479, %fd480, %fd2265;
	ld.global.f64 	%fd482, [%rd64+8];
	ld.global.f64 	%fd483, [%rd65+8];
	fma.rn.f64 	%fd484, %fd482, %fd483, %fd481;
	ld.global.f64 	%fd485, [%rd64+16];
	ld.global.f64 	%fd486, [%rd65+16];
	fma.rn.f64 	%fd487, %fd485, %fd486, %fd484;
	ld.global.f64 	%fd488, [%rd64+24];
	ld.global.f64 	%fd489, [%rd65+24];
	fma.rn.f64 	%fd490, %fd488, %fd489, %fd487;
	ld.global.f64 	%fd491, [%rd64+32];
	ld.global.f64 	%fd492, [%rd65+32];
	fma.rn.f64 	%fd493, %fd491, %fd492, %fd490;
	ld.global.f64 	%fd494, [%rd64+40];
	ld.global.f64 	%fd495, [%rd65+40];
	fma.rn.f64 	%fd496, %fd494, %fd495, %fd493;
	ld.global.f64 	%fd497, [%rd64+48];
	ld.global.f64 	%fd498, [%rd65+48];
	fma.rn.f64 	%fd499, %fd497, %fd498, %fd496;
	ld.global.f64 	%fd500, [%rd64+56];
	ld.global.f64 	%fd501, [%rd65+56];
	fma.rn.f64 	%fd502, %fd500, %fd501, %fd499;
	ld.global.f64 	%fd503, [%rd64+64];
	ld.global.f64 	%fd504, [%rd65+64];
	fma.rn.f64 	%fd505, %fd503, %fd504, %fd502;
	ld.global.f64 	%fd506, [%rd64+72];
	ld.global.f64 	%fd507, [%rd65+72];
	fma.rn.f64 	%fd508, %fd506, %fd507, %fd505;
	ld.global.f64 	%fd509, [%rd64+80];
	ld.global.f64 	%fd510, [%rd65+80];
	fma.rn.f64 	%fd511, %fd509, %fd510, %fd508;
	ld.global.f64 	%fd512, [%rd64+88];
	ld.global.f64 	%fd513, [%rd65+88];
	fma.rn.f64 	%fd514, %fd512, %fd513, %fd511;
	ld.global.f64 	%fd515, [%rd64+96];
	ld.global.f64 	%fd516, [%rd65+96];
	fma.rn.f64 	%fd517, %fd515, %fd516, %fd514;
	ld.global.f64 	%fd518, [%rd64+104];
	ld.global.f64 	%fd519, [%rd65+104];
	fma.rn.f64 	%fd520, %fd518, %fd519, %fd517;
	ld.global.f64 	%fd521, [%rd64+112];
	ld.global.f64 	%fd522, [%rd65+112];
	fma.rn.f64 	%fd523, %fd521, %fd522, %fd520;
	ld.global.f64 	%fd524, [%rd64+120];
	ld.global.f64 	%fd525, [%rd65+120];
	fma.rn.f64 	%fd2265, %fd524, %fd525, %fd523;
	add.s32 	%r473, %r473, 16;
	add.s32 	%r472, %r472, 16;
	setp.ne.s32 	%p23, %r472, %r68;
	@%p23 bra 	$L__BB14_75;
$L__BB14_76:
	setp.eq.s32 	%p24, %r44, 0;
	@%p24 bra 	$L__BB14_86;
	setp.lt.u32 	%p25, %r44, 8;
	@%p25 bra 	$L__BB14_79;
	mul.wide.s32 	%rd66, %r473, 8;
	add.s64 	%rd67, %rd2, %rd66;
	ld.global.f64 	%fd527, [%rd67];
	add.s64 	%rd68, %rd3, %rd66;
	ld.global.f64 	%fd528, [%rd68];
	fma.rn.f64 	%fd529, %fd527, %fd528, %fd2265;
	ld.global.f64 	%fd530, [%rd67+8];
	ld.global.f64 	%fd531, [%rd68+8];
	fma.rn.f64 	%fd532, %fd530, %fd531, %fd529;
	ld.global.f64 	%fd533, [%rd67+16];
	ld.global.f64 	%fd534, [%rd68+16];
	fma.rn.f64 	%fd535, %fd533, %fd534, %fd532;
	ld.global.f64 	%fd536, [%rd67+24];
	ld.global.f64 	%fd537, [%rd68+24];
	fma.rn.f64 	%fd538, %fd536, %fd537, %fd535;
	ld.global.f64 	%fd539, [%rd67+32];
	ld.global.f64 	%fd540, [%rd68+32];
	fma.rn.f64 	%fd541, %fd539, %fd540, %fd538;
	ld.global.f64 	%fd542, [%rd67+40];
	ld.global.f64 	%fd543, [%rd68+40];
	fma.rn.f64 	%fd544, %fd542, %fd543, %fd541;
	ld.global.f64 	%fd545, [%rd67+48];
	ld.global.f64 	%fd546, [%rd68+48];
	fma.rn.f64 	%fd547, %fd545, %fd546, %fd544;
	ld.global.f64 	%fd548, [%rd67+56];
	ld.global.f64 	%fd549, [%rd68+56];
	fma.rn.f64 	%fd2265, %fd548, %fd549, %fd547;
	add.s32 	%r473, %r473, 8;
$L__BB14_79:
	setp.eq.s32 	%p26, %r45, 0;
	@%p26 bra 	$L__BB14_86;
	and.b32  	%r76, %r42, 3;
	setp.lt.u32 	%p27, %r45, 4;
	@%p27 bra 	$L__BB14_82;
	mul.wide.s32 	%rd69, %r473, 8;
	add.s64 	%rd70, %rd2, %rd69;
	ld.global.f64 	%fd551, [%rd70];
	add.s64 	%rd71, %rd3, %rd69;
	ld.global.f64 	%fd552, [%rd71];
	fma.rn.f64 	%fd553, %fd551, %fd552, %fd2265;
	ld.global.f64 	%fd554, [%rd70+8];
	ld.global.f64 	%fd555, [%rd71+8];
	fma.rn.f64 	%fd556, %fd554, %fd555, %fd553;
	ld.global.f64 	%fd557, [%rd70+16];
	ld.global.f64 	%fd558, [%rd71+16];
	fma.rn.f64 	%fd559, %fd557, %fd558, %fd556;
	ld.global.f64 	%fd560, [%rd70+24];
	ld.global.f64 	%fd561, [%rd71+24];
	fma.rn.f64 	%fd2265, %fd560, %fd561, %fd559;
	add.s32 	%r473, %r473, 4;
$L__BB14_82:
	setp.eq.s32 	%p28, %r76, 0;
	@%p28 bra 	$L__BB14_86;
	mul.wide.s32 	%rd72, %r473, 8;
	add.s64 	%rd10, %rd2, %rd72;
	ld.global.f64 	%fd562, [%rd10];
	add.s64 	%rd11, %rd3, %rd72;
	ld.global.f64 	%fd563, [%rd11];
	fma.rn.f64 	%fd2265, %fd562, %fd563, %fd2265;
	setp.eq.s32 	%p29, %r76, 1;
	@%p29 bra 	$L__BB14_86;
	ld.global.f64 	%fd564, [%rd10+8];
	ld.global.f64 	%fd565, [%rd11+8];
	fma.rn.f64 	%fd2265, %fd564, %fd565, %fd2265;
	setp.eq.s32 	%p30, %r76, 2;
	@%p30 bra 	$L__BB14_86;
	ld.global.f64 	%fd566, [%rd10+16];
	ld.global.f64 	%fd567, [%rd11+16];
	fma.rn.f64 	%fd2265, %fd566, %fd567, %fd2265;
$L__BB14_86:
	setp.lt.u32 	%p31, %r43, 15;
	mov.f64 	%fd2273, 0d0000000000000000;
	mov.u32 	%r478, %r241;
	@%p31 bra 	$L__BB14_89;
	and.b32  	%r79, %r42, -16;
	mov.b32 	%r477, 0;
	mov.f64 	%fd2273, 0d0000000000000000;
	mov.u32 	%r478, %r241;
$L__BB14_88:
	.pragma "nounroll";
	mul.wide.s32 	%rd73, %r478, 8;
	add.s64 	%rd74, %rd2, %rd73;
	ld.global.f64 	%fd571, [%rd74];
	add.s64 	%rd75, %rd3, %rd73;
	ld.global.f64 	%fd572, [%rd75];
	fma.rn.f64 	%fd573, %fd571, %fd572, %fd2273;
	ld.global.f64 	%fd574, [%rd74+8];
	ld.global.f64 	%fd575, [%rd75+8];
	fma.rn.f64 	%fd576, %fd574, %fd575, %fd573;
	ld.global.f64 	%fd577, [%rd74+16];
	ld.global.f64 	%fd578, [%rd75+16];
	fma.rn.f64 	%fd579, %fd577, %fd578, %fd576;
	ld.global.f64 	%fd580, [%rd74+24];
	ld.global.f64 	%fd581, [%rd75+24];
	fma.rn.f64 	%fd582, %fd580, %fd581, %fd579;
	ld.global.f64 	%fd583, [%rd74+32];
	ld.global.f64 	%fd584, [%rd75+32];
	fma.rn.f64 	%fd585, %fd583, %fd584, %fd582;
	ld.global.f64 	%fd586, [%rd74+40];
	ld.global.f64 	%fd587, [%rd75+40];
	fma.rn.f64 	%fd588, %fd586, %fd587, %fd585;
	ld.global.f64 	%fd589, [%rd74+48];
	ld.global.f64 	%fd590, [%rd75+48];
	fma.rn.f64 	%fd591, %fd589, %fd590, %fd588;
	ld.global.f64 	%fd592, [%rd74+56];
	ld.global.f64 	%fd593, [%rd75+56];
	fma.rn.f64 	%fd594, %fd592, %fd593, %fd591;
	ld.global.f64 	%fd595, [%rd74+64];
	ld.global.f64 	%fd596, [%rd75+64];
	fma.rn.f64 	%fd597, %fd595, %fd596, %fd594;
	ld.global.f64 	%fd598, [%rd74+72];
	ld.global.f64 	%fd599, [%rd75+72];
	fma.rn.f64 	%fd600, %fd598, %fd599, %fd597;
	ld.global.f64 	%fd601, [%rd74+80];
	ld.global.f64 	%fd602, [%rd75+80];
	fma.rn.f64 	%fd603, %fd601, %fd602, %fd600;
	ld.global.f64 	%fd604, [%rd74+88];
	ld.global.f64 	%fd605, [%rd75+88];
	fma.rn.f64 	%fd606, %fd604, %fd605, %fd603;
	ld.global.f64 	%fd607, [%rd74+96];
	ld.global.f64 	%fd608, [%rd75+96];
	fma.rn.f64 	%fd609, %fd607, %fd608, %fd606;
	ld.global.f64 	%fd610, [%rd74+104];
	ld.global.f64 	%fd611, [%rd75+104];
	fma.rn.f64 	%fd612, %fd610, %fd611, %fd609;
	ld.global.f64 	%fd613, [%rd74+112];
	ld.global.f64 	%fd614, [%rd75+112];
	fma.rn.f64 	%fd615, %fd613, %fd614, %fd612;
	ld.global.f64 	%fd616, [%rd74+120];
	ld.global.f64 	%fd617, [%rd75+120];
	fma.rn.f64 	%fd2273, %fd616, %fd617, %fd615;
	add.s32 	%r478, %r478, 16;
	add.s32 	%r477, %r477, 16;
	setp.ne.s32 	%p32, %r477, %r79;
	@%p32 bra 	$L__BB14_88;
$L__BB14_89:
	setp.eq.s32 	%p33, %r44, 0;
	@%p33 bra 	$L__BB14_99;
	setp.lt.u32 	%p34, %r44, 8;
	@%p34 bra 	$L__BB14_92;
	mul.wide.s32 	%rd76, %r478, 8;
	add.s64 	%rd77, %rd2, %rd76;
	ld.global.f64 	%fd619, [%rd77];
	add.s64 	%rd78, %rd3, %rd76;
	ld.global.f64 	%fd620, [%rd78];
	fma.rn.f64 	%fd621, %fd619, %fd620, %fd2273;
	ld.global.f64 	%fd622, [%rd77+8];
	ld.global.f64 	%fd623, [%rd78+8];
	fma.rn.f64 	%fd624, %fd622, %fd623, %fd621;
	ld.global.f64 	%fd625, [%rd77+16];
	ld.global.f64 	%fd626, [%rd78+16];
	fma.rn.f64 	%fd627, %fd625, %fd626, %fd624;
	ld.global.f64 	%fd628, [%rd77+24];
	ld.global.f64 	%fd629, [%rd78+24];
	fma.rn.f64 	%fd630, %fd628, %fd629, %fd627;
	ld.global.f64 	%fd631, [%rd77+32];
	ld.global.f64 	%fd632, [%rd78+32];
	fma.rn.f64 	%fd633, %fd631, %fd632, %fd630;
	ld.global.f64 	%fd634, [%rd77+40];
	ld.global.f64 	%fd635, [%rd78+40];
	fma.rn.f64 	%fd636, %fd634, %fd635, %fd633;
	ld.global.f64 	%fd637, [%rd77+48];
	ld.global.f64 	%fd638, [%rd78+48];
	fma.rn.f64 	%fd639, %fd637, %fd638, %fd636;
	ld.global.f64 	%fd640, [%rd77+56];
	ld.global.f64 	%fd641, [%rd78+56];
	fma.rn.f64 	%fd2273, %fd640, %fd641, %fd639;
	add.s32 	%r478, %r478, 8;
$L__BB14_92:
	setp.eq.s32 	%p35, %r45, 0;
	@%p35 bra 	$L__BB14_99;
	and.b32  	%r87, %r42, 3;
	setp.lt.u32 	%p36, %r45, 4;
	@%p36 bra 	$L__BB14_95;
	mul.wide.s32 	%rd79, %r478, 8;
	add.s64 	%rd80, %rd2, %rd79;
	ld.global.f64 	%fd643, [%rd80];
	add.s64 	%rd81, %rd3, %rd79;
	ld.global.f64 	%fd644, [%rd81];
	fma.rn.f64 	%fd645, %fd643, %fd644, %fd2273;
	ld.global.f64 	%fd646, [%rd80+8];
	ld.global.f64 	%fd647, [%rd81+8];
	fma.rn.f64 	%fd648, %fd646, %fd647, %fd645;
	ld.global.f64 	%fd649, [%rd80+16];
	ld.global.f64 	%fd650, [%rd81+16];
	fma.rn.f64 	%fd651, %fd649, %fd650, %fd648;
	ld.global.f64 	%fd652, [%rd80+24];
	ld.global.f64 	%fd653, [%rd81+24];
	fma.rn.f64 	%fd2273, %fd652, %fd653, %fd651;
	add.s32 	%r478, %r478, 4;
$L__BB14_95:
	setp.eq.s32 	%p37, %r87, 0;
	@%p37 bra 	$L__BB14_99;
	mul.wide.s32 	%rd82, %r478, 8;
	add.s64 	%rd12, %rd2, %rd82;
	ld.global.f64 	%fd654, [%rd12];
	add.s64 	%rd13, %rd3, %rd82;
	ld.global.f64 	%fd655, [%rd13];
	fma.rn.f64 	%fd2273, %fd654, %fd655, %fd2273;
	setp.eq.s32 	%p38, %r87, 1;
	@%p38 bra 	$L__BB14_99;
	ld.global.f64 	%fd656, [%rd12+8];
	ld.global.f64 	%fd657, [%rd13+8];
	fma.rn.f64 	%fd2273, %fd656, %fd657, %fd2273;
	setp.eq.s32 	%p39, %r87, 2;
	@%p39 bra 	$L__BB14_99;
	ld.global.f64 	%fd658, [%rd12+16];
	ld.global.f64 	%fd659, [%rd13+16];
	fma.rn.f64 	%fd2273, %fd658, %fd659, %fd2273;
$L__BB14_99:
	setp.lt.u32 	%p40, %r43, 15;
	mov.f64 	%fd2281, 0d0000000000000000;
	mov.u32 	%r483, %r241;
	@%p40 bra 	$L__BB14_102;
	and.b32  	%r90, %r42, -16;
	mov.b32 	%r482, 0;
	mov.f64 	%fd2281, 0d0000000000000000;
	mov.u32 	%r483, %r241;
$L__BB14_101:
	.pragma "nounroll";
	mul.wide.s32 	%rd83, %r483, 8;
	add.s64 	%rd84, %rd2, %rd83;
	ld.global.f64 	%fd663, [%rd84];
	add.s64 	%rd85, %rd3, %rd83;
	ld.global.f64 	%fd664, [%rd85];
	fma.rn.f64 	%fd665, %fd663, %fd664, %fd2281;
	ld.global.f64 	%fd666, [%rd84+8];
	ld.global.f64 	%fd667, [%rd85+8];
	fma.rn.f64 	%fd668, %fd666, %fd667, %fd665;
	ld.global.f64 	%fd669, [%rd84+16];
	ld.global.f64 	%fd670, [%rd85+16];
	fma.rn.f64 	%fd671, %fd669, %fd670, %fd668;
	ld.global.f64 	%fd672, [%rd84+24];
	ld.global.f64 	%fd673, [%rd85+24];
	fma.rn.f64 	%fd674, %fd672, %fd673, %fd671;
	ld.global.f64 	%fd675, [%rd84+32];
	ld.global.f64 	%fd676, [%rd85+32];
	fma.rn.f64 	%fd677, %fd675, %fd676, %fd674;
	ld.global.f64 	%fd678, [%rd84+40];
	ld.global.f64 	%fd679, [%rd85+40];
	fma.rn.f64 	%fd680, %fd678, %fd679, %fd677;
	ld.global.f64 	%fd681, [%rd84+48];
	ld.global.f64 	%fd682, [%rd85+48];
	fma.rn.f64 	%fd683, %fd681, %fd682, %fd680;
	ld.global.f64 	%fd684, [%rd84+56];
	ld.global.f64 	%fd685, [%rd85+56];
	fma.rn.f64 	%fd686, %fd684, %fd685, %fd683;
	ld.global.f64 	%fd687, [%rd84+64];
	ld.global.f64 	%fd688, [%rd85+64];
	fma.rn.f64 	%fd689, %fd687, %fd688, %fd686;
	ld.global.f64 	%fd690, [%rd84+72];
	ld.global.f64 	%fd691, [%rd85+72];
	fma.rn.f64 	%fd692, %fd690, %fd691, %fd689;
	ld.global.f64 	%fd693, [%rd84+80];
	ld.global.f64 	%fd694, [%rd85+80];
	fma.rn.f64 	%fd695, %fd693, %fd694, %fd692;
	ld.global.f64 	%fd696, [%rd84+88];
	ld.global.f64 	%fd697, [%rd85+88];
	fma.rn.f64 	%fd698, %fd696, %fd697, %fd695;
	ld.global.f64 	%fd699, [%rd84+96];
	ld.global.f64 	%fd700, [%rd85+96];
	fma.rn.f64 	%fd701, %fd699, %fd700, %fd698;
	ld.global.f64 	%fd702, [%rd84+104];
	ld.global.f64 	%fd703, [%rd85+104];
	fma.rn.f64 	%fd704, %fd702, %fd703, %fd701;
	ld.global.f64 	%fd705, [%rd84+112];
	ld.global.f64 	%fd706, [%rd85+112];
	fma.rn.f64 	%fd707, %fd705, %fd706, %fd704;
	ld.global.f64 	%fd708, [%rd84+120];
	ld.global.f64 	%fd709, [%rd85+120];
	fma.rn.f64 	%fd2281, %fd708, %fd709, %fd707;
	add.s32 	%r483, %r483, 16;
	add.s32 	%r482, %r482, 16;
	setp.ne.s32 	%p41, %r482, %r90;
	@%p41 bra 	$L__BB14_101;
$L__BB14_102:
	setp.eq.s32 	%p42, %r44, 0;
	@%p42 bra 	$L__BB14_112;
	setp.lt.u32 	%p43, %r44, 8;
	@%p43 bra 	$L__BB14_105;
	mul.wide.s32 	%rd86, %r483, 8;
	add.s64 	%rd87, %rd2, %rd86;
	ld.global.f64 	%fd711, [%rd87];
	add.s64 	%rd88, %rd3, %rd86;
	ld.global.f64 	%fd712, [%rd88];
	fma.rn.f64 	%fd713, %fd711, %fd712, %fd2281;
	ld.global.f64 	%fd714, [%rd87+8];
	ld.global.f64 	%fd715, [%rd88+8];
	fma.rn.f64 	%fd716, %fd714, %fd715, %fd713;
	ld.global.f64 	%fd717, [%rd87+16];
	ld.global.f64 	%fd718, [%rd88+16];
	fma.rn.f64 	%fd719, %fd717, %fd718, %fd716;
	ld.global.f64 	%fd720, [%rd87+24];
	ld.global.f64 	%fd721, [%rd88+24];
	fma.rn.f64 	%fd722, %fd720, %fd721, %fd719;
	ld.global.f64 	%fd723, [%rd87+32];
	ld.global.f64 	%fd724, [%rd88+32];
	fma.rn.f64 	%fd725, %fd723, %fd724, %fd722;
	ld.global.f64 	%fd726, [%rd87+40];
	ld.global.f64 	%fd727, [%rd88+40];
	fma.rn.f64 	%fd728, %fd726, %fd727, %fd725;
	ld.global.f64 	%fd729, [%rd87+48];
	ld.global.f64 	%fd730, [%rd88+48];
	fma.rn.f64 	%fd731, %fd729, %fd730, %fd728;
	ld.global.f64 	%fd732, [%rd87+56];
	ld.global.f64 	%fd733, [%rd88+56];
	fma.rn.f64 	%fd2281, %fd732, %fd733, %fd731;
	add.s32 	%r483, %r483, 8;
$L__BB14_105:
	setp.eq.s32 	%p44, %r45, 0;
	@%p44 bra 	$L__BB14_112;
	and.b32  	%r98, %r42, 3;
	setp.lt.u32 	%p45, %r45, 4;
	@%p45 bra 	$L__BB14_108;
	mul.wide.s32 	%rd89, %r483, 8;
	add.s64 	%rd90, %rd2, %rd89;
	ld.global.f64 	%fd735, [%rd90];
	add.s64 	%rd91, %rd3, %rd89;
	ld.global.f64 	%fd736, [%rd91];
	fma.rn.f64 	%fd737, %fd735, %fd736, %fd2281;
	ld.global.f64 	%fd738, [%rd90+8];
	ld.global.f64 	%fd739, [%rd91+8];
	fma.rn.f64 	%fd740, %fd738, %fd739, %fd737;
	ld.global.f64 	%fd741, [%rd90+16];
	ld.global.f64 	%fd742, [%rd91+16];
	fma.rn.f64 	%fd743, %fd741, %fd742, %fd740;
	ld.global.f64 	%fd744, [%rd90+24];
	ld.global.f64 	%fd745, [%rd91+24];
	fma.rn.f64 	%fd2281, %fd744, %fd745, %fd743;
	add.s32 	%r483, %r483, 4;
$L__BB14_108:
	setp.eq.s32 	%p46, %r98, 0;
	@%p46 bra 	$L__BB14_112;
	mul.wide.s32 	%rd92, %r483, 8;
	add.s64 	%rd14, %rd2, %rd92;
	ld.global.f64 	%fd746, [%rd14];
	add.s64 	%rd15, %rd3, %rd92;
	ld.global.f64 	%fd747, [%rd15];
	fma.rn.f64 	%fd2281, %fd746, %fd747, %fd2281;
	setp.eq.s32 	%p47, %r98, 1;
	@%p47 bra 	$L__BB14_112;
	ld.global.f64 	%fd748, [%rd14+8];
	ld.global.f64 	%fd749, [%rd15+8];
	fma.rn.f64 	%fd2281, %fd748, %fd749, %fd2281;
	setp.eq.s32 	%p48, %r98, 2;
	@%p48 bra 	$L__BB14_112;
	ld.global.f64 	%fd750, [%rd14+16];
	ld.global.f64 	%fd751, [%rd15+16];
	fma.rn.f64 	%fd2281, %fd750, %fd751, %fd2281;
$L__BB14_112:
	setp.lt.u32 	%p49, %r43, 15;
	mov.f64 	%fd2289, 0d0000000000000000;
	mov.u32 	%r488, %r241;
	@%p49 bra 	$L__BB14_115;
	and.b32  	%r101, %r42, -16;
	mov.b32 	%r487, 0;
	mov.f64 	%fd2289, 0d0000000000000000;
	mov.u32 	%r488, %r241;
$L__BB14_114:
	.pragma "nounroll";
	mul.wide.s32 	%rd93, %r488, 8;
	add.s64 	%rd94, %rd2, %rd93;
	ld.global.f64 	%fd755, [%rd94];
	add.s64 	%rd95, %rd3, %rd93;
	ld.global.f64 	%fd756, [%rd95];
	fma.rn.f64 	%fd757, %fd755, %fd756, %fd2289;
	ld.global.f64 	%fd758, [%rd94+8];
	ld.global.f64 	%fd759, [%rd95+8];
	fma.rn.f64 	%fd760, %fd758, %fd759, %fd757;
	ld.global.f64 	%fd761, [%rd94+16];
	ld.global.f64 	%fd762, [%rd95+16];
	fma.rn.f64 	%fd763, %fd761, %fd762, %fd760;
	ld.global.f64 	%fd764, [%rd94+24];
	ld.global.f64 	%fd765, [%rd95+24];
	fma.rn.f64 	%fd766, %fd764, %fd765, %fd763;
	ld.global.f64 	%fd767, [%rd94+32];
	ld.global.f64 	%fd768, [%rd95+32];
	fma.rn.f64 	%fd769, %fd767, %fd768, %fd766;
	ld.global.f64 	%fd770, [%rd94+40];
	ld.global.f64 	%fd771, [%rd95+40];
	fma.rn.f64 	%fd772, %fd770, %fd771, %fd769;
	ld.global.f64 	%fd773, [%rd94+48];
	ld.global.f64 	%fd774, [%rd95+48];
	fma.rn.f64 	%fd775, %fd773, %fd774, %fd772;
	ld.global.f64 	%fd776, [%rd94+56];
	ld.global.f64 	%fd777, [%rd95+56];
	fma.rn.f64 	%fd778, %fd776, %fd777, %fd775;
	ld.global.f64 	%fd779, [%rd94+64];
	ld.global.f64 	%fd780, [%rd95+64];
	fma.rn.f64 	%fd781, %fd779, %fd780, %fd778;
	ld.global.f64 	%fd782, [%rd94+72];
	ld.global.f64 	%fd783, [%rd95+72];
	fma.rn.f64 	%fd784, %fd782, %fd783, %fd781;
	ld.global.f64 	%fd785, [%rd94+80];
	ld.global.f64 	%fd786, [%rd95+80];
	fma.rn.f64 	%fd787, %fd785, %fd786, %fd784;
	ld.global.f64 	%fd788, [%rd94+88];
	ld.global.f64 	%fd789, [%rd95+88];
	fma.rn.f64 	%fd790, %fd788, %fd789, %fd787;
	ld.global.f64 	%fd791, [%rd94+96];
	ld.global.f64 	%fd792, [%rd95+96];
	fma.rn.f64 	%fd793, %fd791, %fd792, %fd790;
	ld.global.f64 	%fd794, [%rd94+104];
	ld.global.f64 	%fd795, [%rd95+104];
	fma.rn.f64 	%fd796, %fd794, %fd795, %fd793;
	ld.global.f64 	%fd797, [%rd94+112];
	ld.global.f64 	%fd798, [%rd95+112];
	fma.rn.f64 	%fd799, %fd797, %fd798, %fd796;
	ld.global.f64 	%fd800, [%rd94+120];
	ld.global.f64 	%fd801, [%rd95+120];
	fma.rn.f64 	%fd2289, %fd800, %fd801, %fd799;
	add.s32 	%r488, %r488, 16;
	add.s32 	%r487, %r487, 16;
	setp.ne.s32 	%p50, %r487, %r101;
	@%p50 bra 	$L__BB14_114;
$L__BB14_115:
	setp.eq.s32 	%p51, %r44, 0;
	@%p51 bra 	$L__BB14_125;
	setp.lt.u32 	%p52, %r44, 8;
	@%p52 bra 	$L__BB14_118;
	mul.wide.s32 	%rd96, %r488, 8;
	add.s64 	%rd97, %rd2, %rd96;
	ld.global.f64 	%fd803, [%rd97];
	add.s64 	%rd98, %rd3, %rd96;
	ld.global.f64 	%fd804, [%rd98];
	fma.rn.f64 	%fd805, %fd803, %fd804, %fd2289;
	ld.global.f64 	%fd806, [%rd97+8];
	ld.global.f64 	%fd807, [%rd98+8];
	fma.rn.f64 	%fd808, %fd806, %fd807, %fd805;
	ld.global.f64 	%fd809, [%rd97+16];
	ld.global.f64 	%fd810, [%rd98+16];
	fma.rn.f64 	%fd811, %fd809, %fd810, %fd808;
	ld.global.f64 	%fd812, [%rd97+24];
	ld.global.f64 	%fd813, [%rd98+24];
	fma.rn.f64 	%fd814, %fd812, %fd813, %fd811;
	ld.global.f64 	%fd815, [%rd97+32];
	ld.global.f64 	%fd816, [%rd98+32];
	fma.rn.f64 	%fd817, %fd815, %fd816, %fd814;
	ld.global.f64 	%fd818, [%rd97+40];
	ld.global.f64 	%fd819, [%rd98+40];
	fma.rn.f64 	%fd820, %fd818, %fd819, %fd817;
	ld.global.f64 	%fd821, [%rd97+48];
	ld.global.f64 	%fd822, [%rd98+48];
	fma.rn.f64 	%fd823, %fd821, %fd822, %fd820;
	ld.global.f64 	%fd824, [%rd97+56];
	ld.global.f64 	%fd825, [%rd98+56];
	fma.rn.f64 	%fd2289, %fd824, %fd825, %fd823;
	add.s32 	%r488, %r488, 8;
$L__BB14_118:
	setp.eq.s32 	%p53, %r45, 0;
	@%p53 bra 	$L__BB14_125;
	and.b32  	%r109, %r42, 3;
	setp.lt.u32 	%p54, %r45, 4;
	@%p54 bra 	$L__BB14_121;
	mul.wide.s32 	%rd99, %r488, 8;
	add.s64 	%rd100, %rd2, %rd99;
	ld.global.f64 	%fd827, [%rd100];
	add.s64 	%rd101, %rd3, %rd99;
	ld.global.f64 	%fd828, [%rd101];
	fma.rn.f64 	%fd829, %fd827, %fd828, %fd2289;
	ld.global.f64 	%fd830, [%rd100+8];
	ld.global.f64 	%fd831, [%rd101+8];
	fma.rn.f64 	%fd832, %fd830, %fd831, %fd829;
	ld.global.f64 	%fd833, [%rd100+16];
	ld.global.f64 	%fd834, [%rd101+16];
	fma.rn.f64 	%fd835, %fd833, %fd834, %fd832;
	ld.global.f64 	%fd836, [%rd100+24];
	ld.global.f64 	%fd837, [%rd101+24];
	fma.rn.f64 	%fd2289, %fd836, %fd837, %fd835;
	add.s32 	%r488, %r488, 4;
$L__BB14_121:
	setp.eq.s32 	%p55, %r109, 0;
	@%p55 bra 	$L__BB14_125;
	mul.wide.s32 	%rd102, %r488, 8;
	add.s64 	%rd16, %rd2, %rd102;
	ld.global.f64 	%fd838, [%rd16];
	add.s64 	%rd17, %rd3, %rd102;
	ld.global.f64 	%fd839, [%rd17];
	fma.rn.f64 	%fd2289, %fd838, %fd839, %fd2289;
	setp.eq.s32 	%p56, %r109, 1;
	@%p56 bra 	$L__BB14_125;
	ld.global.f64 	%fd840, [%rd16+8];
	ld.global.f64 	%fd841, [%rd17+8];
	fma.rn.f64 	%fd2289, %fd840, %fd841, %fd2289;
	setp.eq.s32 	%p57, %r109, 2;
	@%p57 bra 	$L__BB14_125;
	ld.global.f64 	%fd842, [%rd16+16];
	ld.global.f64 	%fd843, [%rd17+16];
	fma.rn.f64 	%fd2289, %fd842, %fd843, %fd2289;
$L__BB14_125:
	setp.lt.u32 	%p58, %r43, 15;
	mov.f64 	%fd2297, 0d0000000000000000;
	mov.u32 	%r493, %r241;
	@%p58 bra 	$L__BB14_128;
	and.b32  	%r112, %r42, -16;
	mov.b32 	%r492, 0;
	mov.f64 	%fd2297, 0d0000000000000000;
	mov.u32 	%r493, %r241;
$L__BB14_127:
	.pragma "nounroll";
	mul.wide.s32 	%rd103, %r493, 8;
	add.s64 	%rd104, %rd2, %rd103;
	ld.global.f64 	%fd847, [%rd104];
	add.s64 	%rd105, %rd3, %rd103;
	ld.global.f64 	%fd848, [%rd105];
	fma.rn.f64 	%fd849, %fd847, %fd848, %fd2297;
	ld.global.f64 	%fd850, [%rd104+8];
	ld.global.f64 	%fd851, [%rd105+8];
	fma.rn.f64 	%fd852, %fd850, %fd851, %fd849;
	ld.global.f64 	%fd853, [%rd104+16];
	ld.global.f64 	%fd854, [%rd105+16];
	fma.rn.f64 	%fd855, %fd853, %fd854, %fd852;
	ld.global.f64 	%fd856, [%rd104+24];
	ld.global.f64 	%fd857, [%rd105+24];
	fma.rn.f64 	%fd858, %fd856, %fd857, %fd855;
	ld.global.f64 	%fd859, [%rd104+32];
	ld.global.f64 	%fd860, [%rd105+32];
	fma.rn.f64 	%fd861, %fd859, %fd860, %fd858;
	ld.global.f64 	%fd862, [%rd104+40];
	ld.global.f64 	%fd863, [%rd105+40];
	fma.rn.f64 	%fd864, %fd862, %fd863, %fd861;
	ld.global.f64 	%fd865, [%rd104+48];
	ld.global.f64 	%fd866, [%rd105+48];
	fma.rn.f64 	%fd867, %fd865, %fd866, %fd864;
	ld.global.f64 	%fd868, [%rd104+56];
	ld.global.f64 	%fd869, [%rd105+56];
	fma.rn.f64 	%fd870, %fd868, %fd869, %fd867;
	ld.global.f64 	%fd871, [%rd104+64];
	ld.global.f64 	%fd872, [%rd105+64];
	fma.rn.f64 	%fd873, %fd871, %fd872, %fd870;
	ld.global.f64 	%fd874, [%rd104+72];
	ld.global.f64 	%fd875, [%rd105+72];
	fma.rn.f64 	%fd876, %fd874, %fd875, %fd873;
	ld.global.f64 	%fd877, [%rd104+80];
	ld.global.f64 	%fd878, [%rd105+80];
	fma.rn.f64 	%fd879, %fd877, %fd878, %fd876;
	ld.global.f64 	%fd880, [%rd104+88];
	ld.global.f64 	%fd881, [%rd105+88];
	fma.rn.f64 	%fd882, %fd880, %fd881, %fd879;
	ld.global.f64 	%fd883, [%rd104+96];
	ld.global.f64 	%fd884, [%rd105+96];
	fma.rn.f64 	%fd885, %fd883, %fd884, %fd882;
	ld.global.f64 	%fd886, [%rd104+104];
	ld.global.f64 	%fd887, [%rd105+104];
	fma.rn.f64 	%fd888, %fd886, %fd887, %fd885;
	ld.global.f64 	%fd889, [%rd104+112];
	ld.global.f64 	%fd890, [%rd105+112];
	fma.rn.f64 	%fd891, %fd889, %fd890, %fd888;
	ld.global.f64 	%fd892, [%rd104+120];
	ld.global.f64 	%fd893, [%rd105+120];
	fma.rn.f64 	%fd2297, %fd892, %fd893, %fd891;
	add.s32 	%r493, %r493, 16;
	add.s32 	%r492, %r492, 16;
	setp.ne.s32 	%p59, %r492, %r112;
	@%p59 bra 	$L__BB14_127;
$L__BB14_128:
	setp.eq.s32 	%p60, %r44, 0;
	@%p60 bra 	$L__BB14_138;
	setp.lt.u32 	%p61, %r44, 8;
	@%p61 bra 	$L__BB14_131;
	mul.wide.s32 	%rd106, %r493, 8;
	add.s64 	%rd107, %rd2, %rd106;
	ld.global.f64 	%fd895, [%rd107];
	add.s64 	%rd108, %rd3, %rd106;
	ld.global.f64 	%fd896, [%rd108];
	fma.rn.f64 	%fd897, %fd895, %fd896, %fd2297;
	ld.global.f64 	%fd898, [%rd107+8];
	ld.global.f64 	%fd899, [%rd108+8];
	fma.rn.f64 	%fd900, %fd898, %fd899, %fd897;
	ld.global.f64 	%fd901, [%rd107+16];
	ld.global.f64 	%fd902, [%rd108+16];
	fma.rn.f64 	%fd903, %fd901, %fd902, %fd900;
	ld.global.f64 	%fd904, [%rd107+24];
	ld.global.f64 	%fd905, [%rd108+24];
	fma.rn.f64 	%fd906, %fd904, %fd905, %fd903;
	ld.global.f64 	%fd907, [%rd107+32];
	ld.global.f64 	%fd908, [%rd108+32];
	fma.rn.f64 	%fd909, %fd907, %fd908, %fd906;
	ld.global.f64 	%fd910, [%rd107+40];
	ld.global.f64 	%fd911, [%rd108+40];
	fma.rn.f64 	%fd912, %fd910, %fd911, %fd909;
	ld.global.f64 	%fd913, [%rd107+48];
	ld.global.f64 	%fd914, [%rd108+48];
	fma.rn.f64 	%fd915, %fd913, %fd914, %fd912;
	ld.global.f64 	%fd916, [%rd107+56];
	ld.global.f64 	%fd917, [%rd108+56];
	fma.rn.f64 	%fd2297, %fd916, %fd917, %fd915;
	add.s32 	%r493, %r493, 8;
$L__BB14_131:
	setp.eq.s32 	%p62, %r45, 0;
	@%p62 bra 	$L__BB14_138;
	and.b32  	%r120, %r42, 3;
	setp.lt.u32 	%p63, %r45, 4;
	@%p63 bra 	$L__BB14_134;
	mul.wide.s32 	%rd109, %r493, 8;
	add.s64 	%rd110, %rd2, %rd109;
	ld.global.f64 	%fd919, [%rd110];
	add.s64 	%rd111, %rd3, %rd109;
	ld.global.f64 	%fd920, [%rd111];
	fma.rn.f64 	%fd921, %fd919, %fd920, %fd2297;
	ld.global.f64 	%fd922, [%rd110+8];
	ld.global.f64 	%fd923, [%rd111+8];
	fma.rn.f64 	%fd924, %fd922, %fd923, %fd921;
	ld.global.f64 	%fd925, [%rd110+16];
	ld.global.f64 	%fd926, [%rd111+16];
	fma.rn.f64 	%fd927, %fd925, %fd926, %fd924;
	ld.global.f64 	%fd928, [%rd110+24];
	ld.global.f64 	%fd929, [%rd111+24];
	fma.rn.f64 	%fd2297, %fd928, %fd929, %fd927;
	add.s32 	%r493, %r493, 4;
$L__BB14_134:
	setp.eq.s32 	%p64, %r120, 0;
	@%p64 bra 	$L__BB14_138;
	mul.wide.s32 	%rd112, %r493, 8;
	add.s64 	%rd18, %rd2, %rd112;
	ld.global.f64 	%fd930, [%rd18];
	add.s64 	%rd19, %rd3, %rd112;
	ld.global.f64 	%fd931, [%rd19];
	fma.rn.f64 	%fd2297, %fd930, %fd931, %fd2297;
	setp.eq.s32 	%p65, %r120, 1;
	@%p65 bra 	$L__BB14_138;
	ld.global.f64 	%fd932, [%rd18+8];
	ld.global.f64 	%fd933, [%rd19+8];
	fma.rn.f64 	%fd2297, %fd932, %fd933, %fd2297;
	setp.eq.s32 	%p66, %r120, 2;
	@%p66 bra 	$L__BB14_138;
	ld.global.f64 	%fd934, [%rd18+16];
	ld.global.f64 	%fd935, [%rd19+16];
	fma.rn.f64 	%fd2297, %fd934, %fd935, %fd2297;
$L__BB14_138:
	setp.lt.u32 	%p67, %r43, 15;
	mov.f64 	%fd2305, 0d0000000000000000;
	mov.u32 	%r498, %r241;
	@%p67 bra 	$L__BB14_141;
	and.b32  	%r123, %r42, -16;
	mov.b32 	%r497, 0;
	mov.f64 	%fd2305, 0d0000000000000000;
	mov.u32 	%r498, %r241;
$L__BB14_140:
	.pragma "nounroll";
	mul.wide.s32 	%rd113, %r498, 8;
	add.s64 	%rd114, %rd2, %rd113;
	ld.global.f64 	%fd939, [%rd114];
	add.s64 	%rd115, %rd3, %rd113;
	ld.global.f64 	%fd940, [%rd115];
	fma.rn.f64 	%fd941, %fd939, %fd940, %fd2305;
	ld.global.f64 	%fd942, [%rd114+8];
	ld.global.f64 	%fd943, [%rd115+8];
	fma.rn.f64 	%fd944, %fd942, %fd943, %fd941;
	ld.global.f64 	%fd945, [%rd114+16];
	ld.global.f64 	%fd946, [%rd115+16];
	fma.rn.f64 	%fd947, %fd945, %fd946, %fd944;
	ld.global.f64 	%fd948, [%rd114+24];
	ld.global.f64 	%fd949, [%rd115+24];
	fma.rn.f64 	%fd950, %fd948, %fd949, %fd947;
	ld.global.f64 	%fd951, [%rd114+32];
	ld.global.f64 	%fd952, [%rd115+32];
	fma.rn.f64 	%fd953, %fd951, %fd952, %fd950;
	ld.global.f64 	%fd954, [%rd114+40];
	ld.global.f64 	%fd955, [%rd115+40];
	fma.rn.f64 	%fd956, %fd954, %fd955, %fd953;
	ld.global.f64 	%fd957, [%rd114+48];
	ld.global.f64 	%fd958, [%rd115+48];
	fma.rn.f64 	%fd959, %fd957, %fd958, %fd956;
	ld.global.f64 	%fd960, [%rd114+56];
	ld.global.f64 	%fd961, [%rd115+56];
	fma.rn.f64 	%fd962, %fd960, %fd961, %fd959;
	ld.global.f64 	%fd963, [%rd114+64];
	ld.global.f64 	%fd964, [%rd115+64];
	fma.rn.f64 	%fd965, %fd963, %fd964, %fd962;
	ld.global.f64 	%fd966, [%rd114+72];
	ld.global.f64 	%fd967, [%rd115+72];
	fma.rn.f64 	%fd968, %fd966, %fd967, %fd965;
	ld.global.f64 	%fd969, [%rd114+80];
	ld.global.f64 	%fd970, [%rd115+80];
	fma.rn.f64 	%fd971, %fd969, %fd970, %fd968;
	ld.global.f64 	%fd972, [%rd114+88];
	ld.global.f64 	%fd973, [%rd115+88];
	fma.rn.f64 	%fd974, %fd972, %fd973, %fd971;
	ld.global.f64 	%fd975, [%rd114+96];
	ld.global.f64 	%fd976, [%rd115+96];
	fma.rn.f64 	%fd977, %fd975, %fd976, %fd974;
	ld.global.f64 	%fd978, [%rd114+104];
	ld.global.f64 	%fd979, [%rd115+104];
	fma.rn.f64 	%fd980, %fd978, %fd979, %fd977;
	ld.global.f64 	%fd981, [%rd114+112];
	ld.global.f64 	%fd982, [%rd115+112];
	fma.rn.f64 	%fd983, %fd981, %fd982, %fd980;
	ld.global.f64 	%fd984, [%rd114+120];
	ld.global.f64 	%fd985, [%rd115+120];
	fma.rn.f64 	%fd2305, %fd984, %fd985, %fd983;
	add.s32 	%r498, %r498, 16;
	add.s32 	%r497, %r497, 16;
	setp.ne.s32 	%p68, %r497, %r123;
	@%p68 bra 	$L__BB14_140;
$L__BB14_141:
	setp.eq.s32 	%p69, %r44, 0;
	@%p69 bra 	$L__BB14_151;
	setp.lt.u32 	%p70, %r44, 8;
	@%p70 bra 	$L__BB14_144;
	mul.wide.s32 	%rd116, %r498, 8;
	add.s64 	%rd117, %rd2, %rd116;
	ld.global.f64 	%fd987, [%rd117];
	add.s64 	%rd118, %rd3, %rd116;
	ld.global.f64 	%fd988, [%rd118];
	fma.rn.f64 	%fd989, %fd987, %fd988, %fd2305;
	ld.global.f64 	%fd990, [%rd117+8];
	ld.global.f64 	%fd991, [%rd118+8];
	fma.rn.f64 	%fd992, %fd990, %fd991, %fd989;
	ld.global.f64 	%fd993, [%rd117+16];
	ld.global.f64 	%fd994, [%rd118+16];
	fma.rn.f64 	%fd995, %fd993, %fd994, %fd992;
	ld.global.f64 	%fd996, [%rd117+24];
	ld.global.f64 	%fd997, [%rd118+24];
	fma.rn.f64 	%fd998, %fd996, %fd997, %fd995;
	ld.global.f64 	%fd999, [%rd117+32];
	ld.global.f64 	%fd1000, [%rd118+32];
	fma.rn.f64 	%fd1001, %fd999, %fd1000, %fd998;
	ld.global.f64 	%fd1002, [%rd117+40];
	ld.global.f64 	%fd1003, [%rd118+40];
	fma.rn.f64 	%fd1004, %fd1002, %fd1003, %fd1001;
	ld.global.f64 	%fd1005, [%rd117+48];
	ld.global.f64 	%fd1006, [%rd118+48];
	fma.rn.f64 	%fd1007, %fd1005, %fd1006, %fd1004;
	ld.global.f64 	%fd1008, [%rd117+56];
	ld.global.f64 	%fd1009, [%rd118+56];
	fma.rn.f64 	%fd2305, %fd1008, %fd1009, %fd1007;
	add.s32 	%r498, %r498, 8;
$L__BB14_144:
	setp.eq.s32 	%p71, %r45, 0;
	@%p71 bra 	$L__BB14_151;
	and.b32  	%r131, %r42, 3;
	setp.lt.u32 	%p72, %r45, 4;
	@%p72 bra 	$L__BB14_147;
	mul.wide.s32 	%rd119, %r498, 8;
	add.s64 	%rd120, %rd2, %rd119;
	ld.global.f64 	%fd1011, [%rd120];
	add.s64 	%rd121, %rd3, %rd119;
	ld.global.f64 	%fd1012, [%rd121];
	fma.rn.f64 	%fd1013, %fd1011, %fd1012, %fd2305;
	ld.global.f64 	%fd1014, [%rd120+8];
	ld.global.f64 	%fd1015, [%rd121+8];
	fma.rn.f64 	%fd1016, %fd1014, %fd1015, %fd1013;
	ld.global.f64 	%fd1017, [%rd120+16];
	ld.global.f64 	%fd1018, [%rd121+16];
	fma.rn.f64 	%fd1019, %fd1017, %fd1018, %fd1016;
	ld.global.f64 	%fd1020, [%rd120+24];
	ld.global.f64 	%fd1021, [%rd121+24];
	fma.rn.f64 	%fd2305, %fd1020, %fd1021, %fd1019;
	add.s32 	%r498, %r498, 4;
$L__BB14_147:
	setp.eq.s32 	%p73, %r131, 0;
	@%p73 bra 	$L__BB14_151;
	mul.wide.s32 	%rd122, %r498, 8;
	add.s64 	%rd20, %rd2, %rd122;
	ld.global.f64 	%fd1022, [%rd20];
	add.s64 	%rd21, %rd3, %rd122;
	ld.global.f64 	%fd1023, [%rd21];
	fma.rn.f64 	%fd2305, %fd1022, %fd1023, %fd2305;
	setp.eq.s32 	%p74, %r131, 1;
	@%p74 bra 	$L__BB14_151;
	ld.global.f64 	%fd1024, [%rd20+8];
	ld.global.f64 	%fd1025, [%rd21+8];
	fma.rn.f64 	%fd2305, %fd1024, %fd1025, %fd2305;
	setp.eq.s32 	%p75, %r131, 2;
	@%p75 bra 	$L__BB14_151;
	ld.global.f64 	%fd1026, [%rd20+16];
	ld.global.f64 	%fd1027, [%rd21+16];
	fma.rn.f64 	%fd2305, %fd1026, %fd1027, %fd2305;
$L__BB14_151:
	add.f64 	%fd1028, %fd2249, %fd2257;
	add.f64 	%fd1029, %fd1028, %fd2265;
	add.f64 	%fd1030, %fd1029, %fd2273;
	add.f64 	%fd1031, %fd1030, %fd2281;
	add.f64 	%fd1032, %fd1031, %fd2289;
	add.f64 	%fd1033, %fd1032, %fd2297;
	add.f64 	%fd2382, %fd1033, %fd2305;
$L__BB14_152:
	add.s32 	%r134, %r240, -5120;
	setp.lt.u32 	%p76, %r134, 5120;
	mov.b32 	%r543, 5120;
	@%p76 bra 	$L__BB14_264;
	setp.ge.s32 	%p77, %r242, %r241;
	@%p77 bra 	$L__BB14_157;
	add.f64 	%fd2382, %fd2382, 0d0000000000000000;
	mov.b32 	%r543, 5120;
$L__BB14_155:
	sub.s32 	%r264, %r240, %r543;
	setp.lt.u32 	%p152, %r264, 5120;
	@%p152 bra 	$L__BB14_283;
	add.s32 	%r543, %r543, 5120;
	setp.gt.u32 	%p153, %r543, %r134;
	@%p153 bra 	$L__BB14_264;
	bra.uni 	$L__BB14_155;
$L__BB14_157:
	sub.s32 	%r137, %r242, %r241;
	add.s32 	%r253, %r137, 1;
	and.b32  	%r138, %r253, 15;
	add.s32 	%r139, %r138, -1;
	and.b32  	%r140, %r253, 7;
	add.s32 	%r141, %r140, -1;
	and.b32  	%r142, %r253, -16;
	and.b32  	%r143, %r253, 3;
	mov.b32 	%r543, 5120;
$L__BB14_158:
	setp.lt.u32 	%p78, %r137, 15;
	mov.f64 	%fd2315, 0d0000000000000000;
	mov.u32 	%r505, %r241;
	@%p78 bra 	$L__BB14_161;
	mov.b32 	%r504, 0;
	mov.f64 	%fd2315, 0d0000000000000000;
	mov.u32 	%r505, %r241;
$L__BB14_160:
	.pragma "nounroll";
	mul.wide.s32 	%rd123, %r505, 8;
	add.s64 	%rd124, %rd2, %rd123;
	ld.global.f64 	%fd1037, [%rd124];
	add.s64 	%rd125, %rd3, %rd123;
	ld.global.f64 	%fd1038, [%rd125];
	fma.rn.f64 	%fd1039, %fd1037, %fd1038, %fd2315;
	ld.global.f64 	%fd1040, [%rd124+8];
	ld.global.f64 	%fd1041, [%rd125+8];
	fma.rn.f64 	%fd1042, %fd1040, %fd1041, %fd1039;
	ld.global.f64 	%fd1043, [%rd124+16];
	ld.global.f64 	%fd1044, [%rd125+16];
	fma.rn.f64 	%fd1045, %fd1043, %fd1044, %fd1042;
	ld.global.f64 	%fd1046, [%rd124+24];
	ld.global.f64 	%fd1047, [%rd125+24];
	fma.rn.f64 	%fd1048, %fd1046, %fd1047, %fd1045;
	ld.global.f64 	%fd1049, [%rd124+32];
	ld.global.f64 	%fd1050, [%rd125+32];
	fma.rn.f64 	%fd1051, %fd1049, %fd1050, %fd1048;
	ld.global.f64 	%fd1052, [%rd124+40];
	ld.global.f64 	%fd1053, [%rd125+40];
	fma.rn.f64 	%fd1054, %fd1052, %fd1053, %fd1051;
	ld.global.f64 	%fd1055, [%rd124+48];
	ld.global.f64 	%fd1056, [%rd125+48];
	fma.rn.f64 	%fd1057, %fd1055, %fd1056, %fd1054;
	ld.global.f64 	%fd1058, [%rd124+56];
	ld.global.f64 	%fd1059, [%rd125+56];
	fma.rn.f64 	%fd1060, %fd1058, %fd1059, %fd1057;
	ld.global.f64 	%fd1061, [%rd124+64];
	ld.global.f64 	%fd1062, [%rd125+64];
	fma.rn.f64 	%fd1063, %fd1061, %fd1062, %fd1060;
	ld.global.f64 	%fd1064, [%rd124+72];
	ld.global.f64 	%fd1065, [%rd125+72];
	fma.rn.f64 	%fd1066, %fd1064, %fd1065, %fd1063;
	ld.global.f64 	%fd1067, [%rd124+80];
	ld.global.f64 	%fd1068, [%rd125+80];
	fma.rn.f64 	%fd1069, %fd1067, %fd1068, %fd1066;
	ld.global.f64 	%fd1070, [%rd124+88];
	ld.global.f64 	%fd1071, [%rd125+88];
	fma.rn.f64 	%fd1072, %fd1070, %fd1071, %fd1069;
	ld.global.f64 	%fd1073, [%rd124+96];
	ld.global.f64 	%fd1074, [%rd125+96];
	fma.rn.f64 	%fd1075, %fd1073, %fd1074, %fd1072;
	ld.global.f64 	%fd1076, [%rd124+104];
	ld.global.f64 	%fd1077, [%rd125+104];
	fma.rn.f64 	%fd1078, %fd1076, %fd1077, %fd1075;
	ld.global.f64 	%fd1079, [%rd124+112];
	ld.global.f64 	%fd1080, [%rd125+112];
	fma.rn.f64 	%fd1081, %fd1079, %fd1080, %fd1078;
	ld.global.f64 	%fd1082, [%rd124+120];
	ld.global.f64 	%fd1083, [%rd125+120];
	fma.rn.f64 	%fd2315, %fd1082, %fd1083, %fd1081;
	add.s32 	%r505, %r505, 16;
	add.s32 	%r504, %r504, 16;
	setp.ne.s32 	%p79, %r504, %r142;
	@%p79 bra 	$L__BB14_160;
$L__BB14_161:
	setp.eq.s32 	%p80, %r138, 0;
	@%p80 bra 	$L__BB14_171;
	setp.lt.u32 	%p81, %r139, 7;
	@%p81 bra 	$L__BB14_164;
	mul.wide.s32 	%rd126, %r505, 8;
	add.s64 	%rd127, %rd2, %rd126;
	ld.global.f64 	%fd1085, [%rd127];
	add.s64 	%rd128, %rd3, %rd126;
	ld.global.f64 	%fd1086, [%rd128];
	fma.rn.f64 	%fd1087, %fd1085, %fd1086, %fd2315;
	ld.global.f64 	%fd1088, [%rd127+8];
	ld.global.f64 	%fd1089, [%rd128+8];
	fma.rn.f64 	%fd1090, %fd1088, %fd1089, %fd1087;
	ld.global.f64 	%fd1091, [%rd127+16];
	ld.global.f64 	%fd1092, [%rd128+16];
	fma.rn.f64 	%fd1093, %fd1091, %fd1092, %fd1090;
	ld.global.f64 	%fd1094, [%rd127+24];
	ld.global.f64 	%fd1095, [%rd128+24];
	fma.rn.f64 	%fd1096, %fd1094, %fd1095, %fd1093;
	ld.global.f64 	%fd1097, [%rd127+32];
	ld.global.f64 	%fd1098, [%rd128+32];
	fma.rn.f64 	%fd1099, %fd1097, %fd1098, %fd1096;
	ld.global.f64 	%fd1100, [%rd127+40];
	ld.global.f64 	%fd1101, [%rd128+40];
	fma.rn.f64 	%fd1102, %fd1100, %fd1101, %fd1099;
	ld.global.f64 	%fd1103, [%rd127+48];
	ld.global.f64 	%fd1104, [%rd128+48];
	fma.rn.f64 	%fd1105, %fd1103, %fd1104, %fd1102;
	ld.global.f64 	%fd1106, [%rd127+56];
	ld.global.f64 	%fd1107, [%rd128+56];
	fma.rn.f64 	%fd2315, %fd1106, %fd1107, %fd1105;
	add.s32 	%r505, %r505, 8;
$L__BB14_164:
	setp.eq.s32 	%p82, %r140, 0;
	@%p82 bra 	$L__BB14_171;
	setp.lt.u32 	%p83, %r141, 3;
	@%p83 bra 	$L__BB14_167;
	mul.wide.s32 	%rd129, %r505, 8;
	add.s64 	%rd130, %rd2, %rd129;
	ld.global.f64 	%fd1109, [%rd130];
	add.s64 	%rd131, %rd3, %rd129;
	ld.global.f64 	%fd1110, [%rd131];
	fma.rn.f64 	%fd1111, %fd1109, %fd1110, %fd2315;
	ld.global.f64 	%fd1112, [%rd130+8];
	ld.global.f64 	%fd1113, [%rd131+8];
	fma.rn.f64 	%fd1114, %fd1112, %fd1113, %fd1111;
	ld.global.f64 	%fd1115, [%rd130+16];
	ld.global.f64 	%fd1116, [%rd131+16];
	fma.rn.f64 	%fd1117, %fd1115, %fd1116, %fd1114;
	ld.global.f64 	%fd1118, [%rd130+24];
	ld.global.f64 	%fd1119, [%rd131+24];
	fma.rn.f64 	%fd2315, %fd1118, %fd1119, %fd1117;
	add.s32 	%r505, %r505, 4;
$L__BB14_167:
	setp.eq.s32 	%p84, %r143, 0;
	@%p84 bra 	$L__BB14_171;
	setp.eq.s32 	%p85, %r143, 1;
	mul.wide.s32 	%rd132, %r505, 8;
	add.s64 	%rd22, %rd2, %rd132;
	ld.global.f64 	%fd1120, [%rd22];
	add.s64 	%rd23, %rd3, %rd132;
	ld.global.f64 	%fd1121, [%rd23];
	fma.rn.f64 	%fd2315, %fd1120, %fd1121, %fd2315;
	@%p85 bra 	$L__BB14_171;
	setp.eq.s32 	%p86, %r143, 2;
	ld.global.f64 	%fd1122, [%rd22+8];
	ld.global.f64 	%fd1123, [%rd23+8];
	fma.rn.f64 	%fd2315, %fd1122, %fd1123, %fd2315;
	@%p86 bra 	$L__BB14_171;
	ld.global.f64 	%fd1124, [%rd22+16];
	ld.global.f64 	%fd1125, [%rd23+16];
	fma.rn.f64 	%fd2315, %fd1124, %fd1125, %fd2315;
$L__BB14_171:
	setp.lt.u32 	%p87, %r137, 15;
	mov.f64 	%fd2323, 0d0000000000000000;
	mov.u32 	%r510, %r241;
	@%p87 bra 	$L__BB14_174;
	mov.b32 	%r509, 0;
	mov.f64 	%fd2323, 0d0000000000000000;
	mov.u32 	%r510, %r241;
$L__BB14_173:
	.pragma "nounroll";
	mul.wide.s32 	%rd133, %r510, 8;
	add.s64 	%rd134, %rd2, %rd133;
	ld.global.f64 	%fd1129, [%rd134];
	add.s64 	%rd135, %rd3, %rd133;
	ld.global.f64 	%fd1130, [%rd135];
	fma.rn.f64 	%fd1131, %fd1129, %fd1130, %fd2323;
	ld.global.f64 	%fd1132, [%rd134+8];
	ld.global.f64 	%fd1133, [%rd135+8];
	fma.rn.f64 	%fd1134, %fd1132, %fd1133, %fd1131;
	ld.global.f64 	%fd1135, [%rd134+16];
	ld.global.f64 	%fd1136, [%rd135+16];
	fma.rn.f64 	%fd1137, %fd1135, %fd1136, %fd1134;
	ld.global.f64 	%fd1138, [%rd134+24];
	ld.global.f64 	%fd1139, [%rd135+24];
	fma.rn.f64 	%fd1140, %fd1138, %fd1139, %fd1137;
	ld.global.f64 	%fd1141, [%rd134+32];
	ld.global.f64 	%fd1142, [%rd135+32];
	fma.rn.f64 	%fd1143, %fd1141, %fd1142, %fd1140;
	ld.global.f64 	%fd1144, [%rd134+40];
	ld.global.f64 	%fd1145, [%rd135+40];
	fma.rn.f64 	%fd1146, %fd1144, %fd1145, %fd1143;
	ld.global.f64 	%fd1147, [%rd134+48];
	ld.global.f64 	%fd1148, [%rd135+48];
	fma.rn.f64 	%fd1149, %fd1147, %fd1148, %fd1146;
	ld.global.f64 	%fd1150, [%rd134+56];
	ld.global.f64 	%fd1151, [%rd135+56];
	fma.rn.f64 	%fd1152, %fd1150, %fd1151, %fd1149;
	ld.global.f64 	%fd1153, [%rd134+64];
	ld.global.f64 	%fd1154, [%rd135+64];
	fma.rn.f64 	%fd1155, %fd1153, %fd1154, %fd1152;
	ld.global.f64 	%fd1156, [%rd134+72];
	ld.global.f64 	%fd1157, [%rd135+72];
	fma.rn.f64 	%fd1158, %fd1156, %fd1157, %fd1155;
	ld.global.f64 	%fd1159, [%rd134+80];
	ld.global.f64 	%fd1160, [%rd135+80];
	fma.rn.f64 	%fd1161, %fd1159, %fd1160, %fd1158;
	ld.global.f64 	%fd1162, [%rd134+88];
	ld.global.f64 	%fd1163, [%rd135+88];
	fma.rn.f64 	%fd1164, %fd1162, %fd1163, %fd1161;
	ld.global.f64 	%fd1165, [%rd134+96];
	ld.global.f64 	%fd1166, [%rd135+96];
	fma.rn.f64 	%fd1167, %fd1165, %fd1166, %fd1164;
	ld.global.f64 	%fd1168, [%rd134+104];
	ld.global.f64 	%fd1169, [%rd135+104];
	fma.rn.f64 	%fd1170, %fd1168, %fd1169, %fd1167;
	ld.global.f64 	%fd1171, [%rd134+112];
	ld.global.f64 	%fd1172, [%rd135+112];
	fma.rn.f64 	%fd1173, %fd1171, %fd1172, %fd1170;
	ld.global.f64 	%fd1174, [%rd134+120];
	ld.global.f64 	%fd1175, [%rd135+120];
	fma.rn.f64 	%fd2323, %fd1174, %fd1175, %fd1173;
	add.s32 	%r510, %r510, 16;
	add.s32 	%r509, %r509, 16;
	setp.ne.s32 	%p88, %r509, %r142;
	@%p88 bra 	$L__BB14_173;
$L__BB14_174:
	setp.eq.s32 	%p89, %r138, 0;
	@%p89 bra 	$L__BB14_184;
	setp.lt.u32 	%p90, %r139, 7;
	@%p90 bra 	$L__BB14_177;
	mul.wide.s32 	%rd136, %r510, 8;
	add.s64 	%rd137, %rd2, %rd136;
	ld.global.f64 	%fd1177, [%rd137];
	add.s64 	%rd138, %rd3, %rd136;
	ld.global.f64 	%fd1178, [%rd138];
	fma.rn.f64 	%fd1179, %fd1177, %fd1178, %fd2323;
	ld.global.f64 	%fd1180, [%rd137+8];
	ld.global.f64 	%fd1181, [%rd138+8];
	fma.rn.f64 	%fd1182, %fd1180, %fd1181, %fd1179;
	ld.global.f64 	%fd1183, [%rd137+16];
	ld.global.f64 	%fd1184, [%rd138+16];
	fma.rn.f64 	%fd1185, %fd1183, %fd1184, %fd1182;
	ld.global.f64 	%fd1186, [%rd137+24];
	ld.global.f64 	%fd1187, [%rd138+24];
	fma.rn.f64 	%fd1188, %fd1186, %fd1187, %fd1185;
	ld.global.f64 	%fd1189, [%rd137+32];
	ld.global.f64 	%fd1190, [%rd138+32];
	fma.rn.f64 	%fd1191, %fd1189, %fd1190, %fd1188;
	ld.global.f64 	%fd1192, [%rd137+40];
	ld.global.f64 	%fd1193, [%rd138+40];
	fma.rn.f64 	%fd1194, %fd1192, %fd1193, %fd1191;
	ld.global.f64 	%fd1195, [%rd137+48];
	ld.global.f64 	%fd1196, [%rd138+48];
	fma.rn.f64 	%fd1197, %fd1195, %fd1196, %fd1194;
	ld.global.f64 	%fd1198, [%rd137+56];
	ld.global.f64 	%fd1199, [%rd138+56];
	fma.rn.f64 	%fd2323, %fd1198, %fd1199, %fd1197;
	add.s32 	%r510, %r510, 8;
$L__BB14_177:
	setp.eq.s32 	%p91, %r140, 0;
	@%p91 bra 	$L__BB14_184;
	setp.lt.u32 	%p92, %r141, 3;
	@%p92 bra 	$L__BB14_180;
	mul.wide.s32 	%rd139, %r510, 8;
	add.s64 	%rd140, %rd2, %rd139;
	ld.global.f64 	%fd1201, [%rd140];
	add.s64 	%rd141, %rd3, %rd139;
	ld.global.f64 	%fd1202, [%rd141];
	fma.rn.f64 	%fd1203, %fd1201, %fd1202, %fd2323;
	ld.global.f64 	%fd1204, [%rd140+8];
	ld.global.f64 	%fd1205, [%rd141+8];
	fma.rn.f64 	%fd1206, %fd1204, %fd1205, %fd1203;
	ld.global.f64 	%fd1207, [%rd140+16];
	ld.global.f64 	%fd1208, [%rd141+16];
	fma.rn.f64 	%fd1209, %fd1207, %fd1208, %fd1206;
	ld.global.f64 	%fd1210, [%rd140+24];
	ld.global.f64 	%fd1211, [%rd141+24];
	fma.rn.f64 	%fd2323, %fd1210, %fd1211, %fd1209;
	add.s32 	%r510, %r510, 4;
$L__BB14_180:
	setp.eq.s32 	%p93, %r143, 0;
	@%p93 bra 	$L__BB14_184;
	setp.eq.s32 	%p94, %r143, 1;
	mul.wide.s32 	%rd142, %r510, 8;
	add.s64 	%rd24, %rd2, %rd142;
	ld.global.f64 	%fd1212, [%rd24];
	add.s64 	%rd25, %rd3, %rd142;
	ld.global.f64 	%fd1213, [%rd25];
	fma.rn.f64 	%fd2323, %fd1212, %fd1213, %fd2323;
	@%p94 bra 	$L__BB14_184;
	setp.eq.s32 	%p95, %r143, 2;
	ld.global.f64 	%fd1214, [%rd24+8];
	ld.global.f64 	%fd1215, [%rd25+8];
	fma.rn.f64 	%fd2323, %fd1214, %fd1215, %fd2323;
	@%p95 bra 	$L__BB14_184;
	ld.global.f64 	%fd1216, [%rd24+16];
	ld.global.f64 	%fd1217, [%rd25+16];
	fma.rn.f64 	%fd2323, %fd1216, %fd1217, %fd2323;
$L__BB14_184:
	setp.lt.u32 	%p96, %r137, 15;
	mov.f64 	%fd2331, 0d0000000000000000;
	mov.u32 	%r515, %r241;
	@%p96 bra 	$L__BB14_187;
	mov.b32 	%r514, 0;
	mov.f64 	%fd2331, 0d0000000000000000;
	mov.u32 	%r515, %r241;
$L__BB14_186:
	.pragma "nounroll";
	mul.wide.s32 	%rd143, %r515, 8;
	add.s64 	%rd144, %rd2, %rd143;
	ld.global.f64 	%fd1221, [%rd144];
	add.s64 	%rd145, %rd3, %rd143;
	ld.global.f64 	%fd1222, [%rd145];
	fma.rn.f64 	%fd1223, %fd1221, %fd1222, %fd2331;
	ld.global.f64 	%fd1224, [%rd144+8];
	ld.global.f64 	%fd1225, [%rd145+8];
	fma.rn.f64 	%fd1226, %fd1224, %fd1225, %fd1223;
	ld.global.f64 	%fd1227, [%rd144+16];
	ld.global.f64 	%fd1228, [%rd145+16];
	fma.rn.f64 	%fd1229, %fd1227, %fd1228, %fd1226;
	ld.global.f64 	%fd1230, [%rd144+24];
	ld.global.f64 	%fd1231, [%rd145+24];
	fma.rn.f64 	%fd1232, %fd1230, %fd1231, %fd1229;
	ld.global.f64 	%fd1233, [%rd144+32];
	ld.global.f64 	%fd1234, [%rd145+32];
	fma.rn.f64 	%fd1235, %fd1233, %fd1234, %fd1232;
	ld.global.f64 	%fd1236, [%rd144+40];
	ld.global.f64 	%fd1237, [%rd145+40];
	fma.rn.f64 	%fd1238, %fd1236, %fd1237, %fd1235;
	ld.global.f64 	%fd1239, [%rd144+48];
	ld.global.f64 	%fd1240, [%rd145+48];
	fma.rn.f64 	%fd1241, %fd1239, %fd1240, %fd1238;
	ld.global.f64 	%fd1242, [%rd144+56];
	ld.global.f64 	%fd1243, [%rd145+56];
	fma.rn.f64 	%fd1244, %fd1242, %fd1243, %fd1241;
	ld.global.f64 	%fd1245, [%rd144+64];
	ld.global.f64 	%fd1246, [%rd145+64];
	fma.rn.f64 	%fd1247, %fd1245, %fd1246, %fd1244;
	ld.global.f64 	%fd1248, [%rd144+72];
	ld.global.f64 	%fd1249, [%rd145+72];
	fma.rn.f64 	%fd1250, %fd1248, %fd1249, %fd1247;
	ld.global.f64 	%fd1251, [%rd144+80];
	ld.global.f64 	%fd1252, [%rd145+80];
	fma.rn.f64 	%fd1253, %fd1251, %fd1252, %fd1250;
	ld.global.f64 	%fd1254, [%rd144+88];
	ld.global.f64 	%fd1255, [%rd145+88];
	fma.rn.f64 	%fd1256, %fd1254, %fd1255, %fd1253;
	ld.global.f64 	%fd1257, [%rd144+96];
	ld.global.f64 	%fd1258, [%rd145+96];
	fma.rn.f64 	%fd1259, %fd1257, %fd1258, %fd1256;
	ld.global.f64 	%fd1260, [%rd144+104];
	ld.global.f64 	%fd1261, [%rd145+104];
	fma.rn.f64 	%fd1262, %fd1260, %fd1261, %fd1259;
	ld.global.f64 	%fd1263, [%rd144+112];
	ld.global.f64 	%fd1264, [%rd145+112];
	fma.rn.f64 	%fd1265, %fd1263, %fd1264, %fd1262;
	ld.global.f64 	%fd1266, [%rd144+120];
	ld.global.f64 	%fd1267, [%rd145+120];
	fma.rn.f64 	%fd2331, %fd1266, %fd1267, %fd1265;
	add.s32 	%r515, %r515, 16;
	add.s32 	%r514, %r514, 16;
	setp.ne.s32 	%p97, %r514, %r142;
	@%p97 bra 	$L__BB14_186;
$L__BB14_187:
	setp.eq.s32 	%p98, %r138, 0;
	@%p98 bra 	$L__BB14_197;
	setp.lt.u32 	%p99, %r139, 7;
	@%p99 bra 	$L__BB14_190;
	mul.wide.s32 	%rd146, %r515, 8;
	add.s64 	%rd147, %rd2, %rd146;
	ld.global.f64 	%fd1269, [%rd147];
	add.s64 	%rd148, %rd3, %rd146;
	ld.global.f64 	%fd1270, [%rd148];
	fma.rn.f64 	%fd1271, %fd1269, %fd1270, %fd2331;
	ld.global.f64 	%fd1272, [%rd147+8];
	ld.global.f64 	%fd1273, [%rd148+8];
	fma.rn.f64 	%fd1274, %fd1272, %fd1273, %fd1271;
	ld.global.f64 	%fd1275, [%rd147+16];
	ld.global.f64 	%fd1276, [%rd148+16];
	fma.rn.f64 	%fd1277, %fd1275, %fd1276, %fd1274;
	ld.global.f64 	%fd1278, [%rd147+24];
	ld.global.f64 	%fd1279, [%rd148+24];
	fma.rn.f64 	%fd1280, %fd1278, %fd1279, %fd1277;
	ld.global.f64 	%fd1281, [%rd147+32];
	ld.global.f64 	%fd1282, [%rd148+32];
	fma.rn.f64 	%fd1283, %fd1281, %fd1282, %fd1280;
	ld.global.f64 	%fd1284, [%rd147+40];
	ld.global.f64 	%fd1285, [%rd148+40];
	fma.rn.f64 	%fd1286, %fd1284, %fd1285, %fd1283;
	ld.global.f64 	%fd1287, [%rd147+48];
	ld.global.f64 	%fd1288, [%rd148+48];
	fma.rn.f64 	%fd1289, %fd1287, %fd1288, %fd1286;
	ld.global.f64 	%fd1290, [%rd147+56];
	ld.global.f64 	%fd1291, [%rd148+56];
	fma.rn.f64 	%fd2331, %fd1290, %fd1291, %fd1289;
	add.s32 	%r515, %r515, 8;
$L__BB14_190:
	setp.eq.s32 	%p100, %r140, 0;
	@%p100 bra 	$L__BB14_197;
	setp.lt.u32 	%p101, %r141, 3;
	@%p101 bra 	$L__BB14_193;
	mul.wide.s32 	%rd149, %r515, 8;
	add.s64 	%rd150, %rd2, %rd149;
	ld.global.f64 	%fd1293, [%rd150];
	add.s64 	%rd151, %rd3, %rd149;
	ld.global.f64 	%fd1294, [%rd151];
	fma.rn.f64 	%fd1295, %fd1293, %fd1294, %fd2331;
	ld.global.f64 	%fd1296, [%rd150+8];
	ld.global.f64 	%fd1297, [%rd151+8];
	fma.rn.f64 	%fd1298, %fd1296, %fd1297, %fd1295;
	ld.global.f64 	%fd1299, [%rd150+16];
	ld.global.f64 	%fd1300, [%rd151+16];
	fma.rn.f64 	%fd1301, %fd1299, %fd1300, %fd1298;
	ld.global.f64 	%fd1302, [%rd150+24];
	ld.global.f64 	%fd1303, [%rd151+24];
	fma.rn.f64 	%fd2331, %fd1302, %fd1303, %fd1301;
	add.s32 	%r515, %r515, 4;
$L__BB14_193:
	setp.eq.s32 	%p102, %r143, 0;
	@%p102 bra 	$L__BB14_197;
	setp.eq.s32 	%p103, %r143, 1;
	mul.wide.s32 	%rd152, %r515, 8;
	add.s64 	%rd26, %rd2, %rd152;
	ld.global.f64 	%fd1304, [%rd26];
	add.s64 	%rd27, %rd3, %rd152;
	ld.global.f64 	%fd1305, [%rd27];
	fma.rn.f64 	%fd2331, %fd1304, %fd1305, %fd2331;
	@%p103 bra 	$L__BB14_197;
	setp.eq.s32 	%p104, %r143, 2;
	ld.global.f64 	%fd1306, [%rd26+8];
	ld.global.f64 	%fd1307, [%rd27+8];
	fma.rn.f64 	%fd2331, %fd1306, %fd1307, %fd2331;
	@%p104 bra 	$L__BB14_197;
	ld.global.f64 	%fd1308, [%rd26+16];
	ld.global.f64 	%fd1309, [%rd27+16];
	fma.rn.f64 	%fd2331, %fd1308, %fd1309, %fd2331;
$L__BB14_197:
	setp.lt.u32 	%p105, %r137, 15;
	mov.f64 	%fd2339, 0d0000000000000000;
	mov.u32 	%r520, %r241;
	@%p105 bra 	$L__BB14_200;
	mov.b32 	%r519, 0;
	mov.f64 	%fd2339, 0d0000000000000000;
	mov.u32 	%r520, %r241;
$L__BB14_199:
	.pragma "nounroll";
	mul.wide.s32 	%rd153, %r520, 8;
	add.s64 	%rd154, %rd2, %rd153;
	ld.global.f64 	%fd1313, [%rd154];
	add.s64 	%rd155, %rd3, %rd153;
	ld.global.f64 	%fd1314, [%rd155];
	fma.rn.f64 	%fd1315, %fd1313, %fd1314, %fd2339;
	ld.global.f64 	%fd1316, [%rd154+8];
	ld.global.f64 	%fd1317, [%rd155+8];
	fma.rn.f64 	%fd1318, %fd1316, %fd1317, %fd1315;
	ld.global.f64 	%fd1319, [%rd154+16];
	ld.global.f64 	%fd1320, [%rd155+16];
	fma.rn.f64 	%fd1321, %fd1319, %fd1320, %fd1318;
	ld.global.f64 	%fd1322, [%rd154+24];
	ld.global.f64 	%fd1323, [%rd155+24];
	fma.rn.f64 	%fd1324, %fd1322, %fd1323, %fd1321;
	ld.global.f64 	%fd1325, [%rd154+32];
	ld.global.f64 	%fd1326, [%rd155+32];
	fma.rn.f64 	%fd1327, %fd1325, %fd1326, %fd1324;
	ld.global.f64 	%fd1328, [%rd154+40];
	ld.global.f64 	%fd1329, [%rd155+40];
	fma.rn.f64 	%fd1330, %fd1328, %fd1329, %fd1327;
	ld.global.f64 	%fd1331, [%rd154+48];
	ld.global.f64 	%fd1332, [%rd155+48];
	fma.rn.f64 	%fd1333, %fd1331, %fd1332, %fd1330;
	ld.global.f64 	%fd1334, [%rd154+56];
	ld.global.f64 	%fd1335, [%rd155+56];
	fma.rn.f64 	%fd1336, %fd1334, %fd1335, %fd1333;
	ld.global.f64 	%fd1337, [%rd154+64];
	ld.global.f64 	%fd1338, [%rd155+64];
	fma.rn.f64 	%fd1339, %fd1337, %fd1338, %fd1336;
	ld.global.f64 	%fd1340, [%rd154+72];
	ld.global.f64 	%fd1341, [%rd155+72];
	fma.rn.f64 	%fd1342, %fd1340, %fd1341, %fd1339;
	ld.global.f64 	%fd1343, [%rd154+80];
	ld.global.f64 	%fd1344, [%rd155+80];
	fma.rn.f64 	%fd1345, %fd1343, %fd1344, %fd1342;
	ld.global.f64 	%fd1346, [%rd154+88];
	ld.global.f64 	%fd1347, [%rd155+88];
	fma.rn.f64 	%fd1348, %fd1346, %fd1347, %fd1345;
	ld.global.f64 	%fd1349, [%rd154+96];
	ld.global.f64 	%fd1350, [%rd155+96];
	fma.rn.f64 	%fd1351, %fd1349, %fd1350, %fd1348;
	ld.global.f64 	%fd1352, [%rd154+104];
	ld.global.f64 	%fd1353, [%rd155+104];
	fma.rn.f64 	%fd1354, %fd1352, %fd1353, %fd1351;
	ld.global.f64 	%fd1355, [%rd154+112];
	ld.global.f64 	%fd1356, [%rd155+112];
	fma.rn.f64 	%fd1357, %fd1355, %fd1356, %fd1354;
	ld.global.f64 	%fd1358, [%rd154+120];
	ld.global.f64 	%fd1359, [%rd155+120];
	fma.rn.f64 	%fd2339, %fd1358, %fd1359, %fd1357;
	add.s32 	%r520, %r520, 16;
	add.s32 	%r519, %r519, 16;
	setp.ne.s32 	%p106, %r519, %r142;
	@%p106 bra 	$L__BB14_199;
$L__BB14_200:
	setp.eq.s32 	%p107, %r138, 0;
	@%p107 bra 	$L__BB14_210;
	setp.lt.u32 	%p108, %r139, 7;
	@%p108 bra 	$L__BB14_203;
	mul.wide.s32 	%rd156, %r520, 8;
	add.s64 	%rd157, %rd2, %rd156;
	ld.global.f64 	%fd1361, [%rd157];
	add.s64 	%rd158, %rd3, %rd156;
	ld.global.f64 	%fd1362, [%rd158];
	fma.rn.f64 	%fd1363, %fd1361, %fd1362, %fd2339;
	ld.global.f64 	%fd1364, [%rd157+8];
	ld.global.f64 	%fd1365, [%rd158+8];
	fma.rn.f64 	%fd1366, %fd1364, %fd1365, %fd1363;
	ld.global.f64 	%fd1367, [%rd157+16];
	ld.global.f64 	%fd1368, [%rd158+16];
	fma.rn.f64 	%fd1369, %fd1367, %fd1368, %fd1366;
	ld.global.f64 	%fd1370, [%rd157+24];
	ld.global.f64 	%fd1371, [%rd158+24];
	fma.rn.f64 	%fd1372, %fd1370, %fd1371, %fd1369;
	ld.global.f64 	%fd1373, [%rd157+32];
	ld.global.f64 	%fd1374, [%rd158+32];
	fma.rn.f64 	%fd1375, %fd1373, %fd1374, %fd1372;
	ld.global.f64 	%fd1376, [%rd157+40];
	ld.global.f64 	%fd1377, [%rd158+40];
	fma.rn.f64 	%fd1378, %fd1376, %fd1377, %fd1375;
	ld.global.f64 	%fd1379, [%rd157+48];
	ld.global.f64 	%fd1380, [%rd158+48];
	fma.rn.f64 	%fd1381, %fd1379, %fd1380, %fd1378;
	ld.global.f64 	%fd1382, [%rd157+56];
	ld.global.f64 	%fd1383, [%rd158+56];
	fma.rn.f64 	%fd2339, %fd1382, %fd1383, %fd1381;
	add.s32 	%r520, %r520, 8;
$L__BB14_203:
	setp.eq.s32 	%p109, %r140, 0;
	@%p109 bra 	$L__BB14_210;
	setp.lt.u32 	%p110, %r141, 3;
	@%p110 bra 	$L__BB14_206;
	mul.wide.s32 	%rd159, %r520, 8;
	add.s64 	%rd160, %rd2, %rd159;
	ld.global.f64 	%fd1385, [%rd160];
	add.s64 	%rd161, %rd3, %rd159;
	ld.global.f64 	%fd1386, [%rd161];
	fma.rn.f64 	%fd1387, %fd1385, %fd1386, %fd2339;
	ld.global.f64 	%fd1388, [%rd160+8];
	ld.global.f64 	%fd1389, [%rd161+8];
	fma.rn.f64 	%fd1390, %fd1388, %fd1389, %fd1387;
	ld.global.f64 	%fd1391, [%rd160+16];
	ld.global.f64 	%fd1392, [%rd161+16];
	fma.rn.f64 	%fd1393, %fd1391, %fd1392, %fd1390;
	ld.global.f64 	%fd1394, [%rd160+24];
	ld.global.f64 	%fd1395, [%rd161+24];
	fma.rn.f64 	%fd2339, %fd1394, %fd1395, %fd1393;
	add.s32 	%r520, %r520, 4;
$L__BB14_206:
	setp.eq.s32 	%p111, %r143, 0;
	@%p111 bra 	$L__BB14_210;
	setp.eq.s32 	%p112, %r143, 1;
	mul.wide.s32 	%rd162, %r520, 8;
	add.s64 	%rd28, %rd2, %rd162;
	ld.global.f64 	%fd1396, [%rd28];
	add.s64 	%rd29, %rd3, %rd162;
	ld.global.f64 	%fd1397, [%rd29];
	fma.rn.f64 	%fd2339, %fd1396, %fd1397, %fd2339;
	@%p112 bra 	$L__BB14_210;
	setp.eq.s32 	%p113, %r143, 2;
	ld.global.f64 	%fd1398, [%rd28+8];
	ld.global.f64 	%fd1399, [%rd29+8];
	fma.rn.f64 	%fd2339, %fd1398, %fd1399, %fd2339;
	@%p113 bra 	$L__BB14_210;
	ld.global.f64 	%fd1400, [%rd28+16];
	ld.global.f64 	%fd1401, [%rd29+16];
	fma.rn.f64 	%fd2339, %fd1400, %fd1401, %fd2339;
$L__BB14_210:
	setp.lt.u32 	%p114, %r137, 15;
	mov.f64 	%fd2347, 0d0000000000000000;
	mov.u32 	%r525, %r241;
	@%p114 bra 	$L__BB14_213;
	mov.b32 	%r524, 0;
	mov.f64 	%fd2347, 0d0000000000000000;
	mov.u32 	%r525, %r241;
$L__BB14_212:
	.pragma "nounroll";
	mul.wide.s32 	%rd163, %r525, 8;
	add.s64 	%rd164, %rd2, %rd163;
	ld.global.f64 	%fd1405, [%rd164];
	add.s64 	%rd165, %rd3, %rd163;
	ld.global.f64 	%fd1406, [%rd165];
	fma.rn.f64 	%fd1407, %fd1405, %fd1406, %fd2347;
	ld.global.f64 	%fd1408, [%rd164+8];
	ld.global.f64 	%fd1409, [%rd165+8];
	fma.rn.f64 	%fd1410, %fd1408, %fd1409, %fd1407;
	ld.global.f64 	%fd1411, [%rd164+16];
	ld.global.f64 	%fd1412, [%rd165+16];
	fma.rn.f64 	%fd1413, %fd1411, %fd1412, %fd1410;
	ld.global.f64 	%fd1414, [%rd164+24];
	ld.global.f64 	%fd1415, [%rd165+24];
	fma.rn.f64 	%fd1416, %fd1414, %fd1415, %fd1413;
	ld.global.f64 	%fd1417, [%rd164+32];
	ld.global.f64 	%fd1418, [%rd165+32];
	fma.rn.f64 	%fd1419, %fd1417, %fd1418, %fd1416;
	ld.global.f64 	%fd1420, [%rd164+40];
	ld.global.f64 	%fd1421, [%rd165+40];
	fma.rn.f64 	%fd1422, %fd1420, %fd1421, %fd1419;
	ld.global.f64 	%fd1423, [%rd164+48];
	ld.global.f64 	%fd1424, [%rd165+48];
	fma.rn.f64 	%fd1425, %fd1423, %fd1424, %fd1422;
	ld.global.f64 	%fd1426, [%rd164+56];
	ld.global.f64 	%fd1427, [%rd165+56];
	fma.rn.f64 	%fd1428, %fd1426, %fd1427, %fd1425;
	ld.global.f64 	%fd1429, [%rd164+64];
	ld.global.f64 	%fd1430, [%rd165+64];
	fma.rn.f64 	%fd1431, %fd1429, %fd1430, %fd1428;
	ld.global.f64 	%fd1432, [%rd164+72];
	ld.global.f64 	%fd1433, [%rd165+72];
	fma.rn.f64 	%fd1434, %fd1432, %fd1433, %fd1431;
	ld.global.f64 	%fd1435, [%rd164+80];
	ld.global.f64 	%fd1436, [%rd165+80];
	fma.rn.f64 	%fd1437, %fd1435, %fd1436, %fd1434;
	ld.global.f64 	%fd1438, [%rd164+88];
	ld.global.f64 	%fd1439, [%rd165+88];
	fma.rn.f64 	%fd1440, %fd1438, %fd1439, %fd1437;
	ld.global.f64 	%fd1441, [%rd164+96];
	ld.global.f64 	%fd1442, [%rd165+96];
	fma.rn.f64 	%fd1443, %fd1441, %fd1442, %fd1440;
	ld.global.f64 	%fd1444, [%rd164+104];
	ld.global.f64 	%fd1445, [%rd165+104];
	fma.rn.f64 	%fd1446, %fd1444, %fd1445, %fd1443;
	ld.global.f64 	%fd1447, [%rd164+112];
	ld.global.f64 	%fd1448, [%rd165+112];
	fma.rn.f64 	%fd1449, %fd1447, %fd1448, %fd1446;
	ld.global.f64 	%fd1450, [%rd164+120];
	ld.global.f64 	%fd1451, [%rd165+120];
	fma.rn.f64 	%fd2347, %fd1450, %fd1451, %fd1449;
	add.s32 	%r525, %r525, 16;
	add.s32 	%r524, %r524, 16;
	setp.ne.s32 	%p115, %r524, %r142;
	@%p115 bra 	$L__BB14_212;
$L__BB14_213:
	setp.eq.s32 	%p116, %r138, 0;
	@%p116 bra 	$L__BB14_223;
	setp.lt.u32 	%p117, %r139, 7;
	@%p117 bra 	$L__BB14_216;
	mul.wide.s32 	%rd166, %r525, 8;
	add.s64 	%rd167, %rd2, %rd166;
	ld.global.f64 	%fd1453, [%rd167];
	add.s64 	%rd168, %rd3, %rd166;
	ld.global.f64 	%fd1454, [%rd168];
	fma.rn.f64 	%fd1455, %fd1453, %fd1454, %fd2347;
	ld.global.f64 	%fd1456, [%rd167+8];
	ld.global.f64 	%fd1457, [%rd168+8];
	fma.rn.f64 	%fd1458, %fd1456, %fd1457, %fd1455;
	ld.global.f64 	%fd1459, [%rd167+16];
	ld.global.f64 	%fd1460, [%rd168+16];
	fma.rn.f64 	%fd1461, %fd1459, %fd1460, %fd1458;
	ld.global.f64 	%fd1462, [%rd167+24];
	ld.global.f64 	%fd1463, [%rd168+24];
	fma.rn.f64 	%fd1464, %fd1462, %fd1463, %fd1461;
	ld.global.f64 	%fd1465, [%rd167+32];
	ld.global.f64 	%fd1466, [%rd168+32];
	fma.rn.f64 	%fd1467, %fd1465, %fd1466, %fd1464;
	ld.global.f64 	%fd1468, [%rd167+40];
	ld.global.f64 	%fd1469, [%rd168+40];
	fma.rn.f64 	%fd1470, %fd1468, %fd1469, %fd1467;
	ld.global.f64 	%fd1471, [%rd167+48];
	ld.global.f64 	%fd1472, [%rd168+48];
	fma.rn.f64 	%fd1473, %fd1471, %fd1472, %fd1470;
	ld.global.f64 	%fd1474, [%rd167+56];
	ld.global.f64 	%fd1475, [%rd168+56];
	fma.rn.f64 	%fd2347, %fd1474, %fd1475, %fd1473;
	add.s32 	%r525, %r525, 8;
$L__BB14_216:
	setp.eq.s32 	%p118, %r140, 0;
	@%p118 bra 	$L__BB14_223;
	setp.lt.u32 	%p119, %r141, 3;
	@%p119 bra 	$L__BB14_219;
	mul.wide.s32 	%rd169, %r525, 8;
	add.s64 	%rd170, %rd2, %rd169;
	ld.global.f64 	%fd1477, [%rd170];
	add.s64 	%rd171, %rd3, %rd169;
	ld.global.f64 	%fd1478, [%rd171];
	fma.rn.f64 	%fd1479, %fd1477, %fd1478, %fd2347;
	ld.global.f64 	%fd1480, [%rd170+8];
	ld.global.f64 	%fd1481, [%rd171+8];
	fma.rn.f64 	%fd1482, %fd1480, %fd1481, %fd1479;
	ld.global.f64 	%fd1483, [%rd170+16];
	ld.global.f64 	%fd1484, [%rd171+16];
	fma.rn.f64 	%fd1485, %fd1483, %fd1484, %fd1482;
	ld.global.f64 	%fd1486, [%rd170+24];
	ld.global.f64 	%fd1487, [%rd171+24];
	fma.rn.f64 	%fd2347, %fd1486, %fd1487, %fd1485;
	add.s32 	%r525, %r525, 4;
$L__BB14_219:
	setp.eq.s32 	%p120, %r143, 0;
	@%p120 bra 	$L__BB14_223;
	setp.eq.s32 	%p121, %r143, 1;
	mul.wide.s32 	%rd172, %r525, 8;
	add.s64 	%rd30, %rd2, %rd172;
	ld.global.f64 	%fd1488, [%rd30];
	add.s64 	%rd31, %rd3, %rd172;
	ld.global.f64 	%fd1489, [%rd31];
	fma.rn.f64 	%fd2347, %fd1488, %fd1489, %fd2347;
	@%p121 bra 	$L__BB14_223;
	setp.eq.s32 	%p122, %r143, 2;
	ld.global.f64 	%fd1490, [%rd30+8];
	ld.global.f64 	%fd1491, [%rd31+8];
	fma.rn.f64 	%fd2347, %fd1490, %fd1491, %fd2347;
	@%p122 bra 	$L__BB14_223;
	ld.global.f64 	%fd1492, [%rd30+16];
	ld.global.f64 	%fd1493, [%rd31+16];
	fma.rn.f64 	%fd2347, %fd1492, %fd1493, %fd2347;
$L__BB14_223:
	setp.lt.u32 	%p123, %r137, 15;
	mov.f64 	%fd2355, 0d0000000000000000;
	mov.u32 	%r530, %r241;
	@%p123 bra 	$L__BB14_226;
	mov.b32 	%r529, 0;
	mov.f64 	%fd2355, 0d0000000000000000;
	mov.u32 	%r530, %r241;
$L__BB14_225:
	.pragma "nounroll";
	mul.wide.s32 	%rd173, %r530, 8;
	add.s64 	%rd174, %rd2, %rd173;
	ld.global.f64 	%fd1497, [%rd174];
	add.s64 	%rd175, %rd3, %rd173;
	ld.global.f64 	%fd1498, [%rd175];
	fma.rn.f64 	%fd1499, %fd1497, %fd1498, %fd2355;
	ld.global.f64 	%fd1500, [%rd174+8];
	ld.global.f64 	%fd1501, [%rd175+8];
	fma.rn.f64 	%fd1502, %fd1500, %fd1501, %fd1499;
	ld.global.f64 	%fd1503, [%rd174+16];
	ld.global.f64 	%fd1504, [%rd175+16];
	fma.rn.f64 	%fd1505, %fd1503, %fd1504, %fd1502;
	ld.global.f64 	%fd1506, [%rd174+24];
	ld.global.f64 	%fd1507, [%rd175+24];
	fma.rn.f64 	%fd1508, %fd1506, %fd1507, %fd1505;
	ld.global.f64 	%fd1509, [%rd174+32];
	ld.global.f64 	%fd1510, [%rd175+32];
	fma.rn.f64 	%fd1511, %fd1509, %fd1510, %fd1508;
	ld.global.f64 	%fd1512, [%rd174+40];
	ld.global.f64 	%fd1513, [%rd175+40];
	fma.rn.f64 	%fd1514, %fd1512, %fd1513, %fd1511;
	ld.global.f64 	%fd1515, [%rd174+48];
	ld.global.f64 	%fd1516, [%rd175+48];
	fma.rn.f64 	%fd1517, %fd1515, %fd1516, %fd1514;
	ld.global.f64 	%fd1518, [%rd174+56];
	ld.global.f64 	%fd1519, [%rd175+56];
	fma.rn.f64 	%fd1520, %fd1518, %fd1519, %fd1517;
	ld.global.f64 	%fd1521, [%rd174+64];
	ld.global.f64 	%fd1522, [%rd175+64];
	fma.rn.f64 	%fd1523, %fd1521, %fd1522, %fd1520;
	ld.global.f64 	%fd1524, [%rd174+72];
	ld.global.f64 	%fd1525, [%rd175+72];
	fma.rn.f64 	%fd1526, %fd1524, %fd1525, %fd1523;
	ld.global.f64 	%fd1527, [%rd174+80];
	ld.global.f64 	%fd1528, [%rd175+80];
	fma.rn.f64 	%fd1529, %fd1527, %fd1528, %fd1526;
	ld.global.f64 	%fd1530, [%rd174+88];
	ld.global.f64 	%fd1531, [%rd175+88];
	fma.rn.f64 	%fd1532, %fd1530, %fd1531, %fd1529;
	ld.global.f64 	%fd1533, [%rd174+96];
	ld.global.f64 	%fd1534, [%rd175+96];
	fma.rn.f64 	%fd1535, %fd1533, %fd1534, %fd1532;
	ld.global.f64 	%fd1536, [%rd174+104];
	ld.global.f64 	%fd1537, [%rd175+104];
	fma.rn.f64 	%fd1538, %fd1536, %fd1537, %fd1535;
	ld.global.f64 	%fd1539, [%rd174+112];
	ld.global.f64 	%fd1540, [%rd175+112];
	fma.rn.f64 	%fd1541, %fd1539, %fd1540, %fd1538;
	ld.global.f64 	%fd1542, [%rd174+120];
	ld.global.f64 	%fd1543, [%rd175+120];
	fma.rn.f64 	%fd2355, %fd1542, %fd1543, %fd1541;
	add.s32 	%r530, %r530, 16;
	add.s32 	%r529, %r529, 16;
	setp.ne.s32 	%p124, %r529, %r142;
	@%p124 bra 	$L__BB14_225;
$L__BB14_226:
	setp.eq.s32 	%p125, %r138, 0;
	@%p125 bra 	$L__BB14_236;
	setp.lt.u32 	%p126, %r139, 7;
	@%p126 bra 	$L__BB14_229;
	mul.wide.s32 	%rd176, %r530, 8;
	add.s64 	%rd177, %rd2, %rd176;
	ld.global.f64 	%fd1545, [%rd177];
	add.s64 	%rd178, %rd3, %rd176;
	ld.global.f64 	%fd1546, [%rd178];
	fma.rn.f64 	%fd1547, %fd1545, %fd1546, %fd2355;
	ld.global.f64 	%fd1548, [%rd177+8];
	ld.global.f64 	%fd1549, [%rd178+8];
	fma.rn.f64 	%fd1550, %fd1548, %fd1549, %fd1547;
	ld.global.f64 	%fd1551, [%rd177+16];
	ld.global.f64 	%fd1552, [%rd178+16];
	fma.rn.f64 	%fd1553, %fd1551, %fd1552, %fd1550;
	ld.global.f64 	%fd1554, [%rd177+24];
	ld.global.f64 	%fd1555, [%rd178+24];
	fma.rn.f64 	%fd1556, %fd1554, %fd1555, %fd1553;
	ld.global.f64 	%fd1557, [%rd177+32];
	ld.global.f64 	%fd1558, [%rd178+32];
	fma.rn.f64 	%fd1559, %fd1557, %fd1558, %fd1556;
	ld.global.f64 	%fd1560, [%rd177+40];
	ld.global.f64 	%fd1561, [%rd178+40];
	fma.rn.f64 	%fd1562, %fd1560, %fd1561, %fd1559;
	ld.global.f64 	%fd1563, [%rd177+48];
	ld.global.f64 	%fd1564, [%rd178+48];
	fma.rn.f64 	%fd1565, %fd1563, %fd1564, %fd1562;
	ld.global.f64 	%fd1566, [%rd177+56];
	ld.global.f64 	%fd1567, [%rd178+56];
	fma.rn.f64 	%fd2355, %fd1566, %fd1567, %fd1565;
	add.s32 	%r530, %r530, 8;
$L__BB14_229:
	setp.eq.s32 	%p127, %r140, 0;
	@%p127 bra 	$L__BB14_236;
	setp.lt.u32 	%p128, %r141, 3;
	@%p128 bra 	$L__BB14_232;
	mul.wide.s32 	%rd179, %r530, 8;
	add.s64 	%rd180, %rd2, %rd179;
	ld.global.f64 	%fd1569, [%rd180];
	add.s64 	%rd181, %rd3, %rd179;
	ld.global.f64 	%fd1570, [%rd181];
	fma.rn.f64 	%fd1571, %fd1569, %fd1570, %fd2355;
	ld.global.f64 	%fd1572, [%rd180+8];
	ld.global.f64 	%fd1573, [%rd181+8];
	fma.rn.f64 	%fd1574, %fd1572, %fd1573, %fd1571;
	ld.global.f64 	%fd1575, [%rd180+16];
	ld.global.f64 	%fd1576, [%rd181+16];
	fma.rn.f64 	%fd1577, %fd1575, %fd1576, %fd1574;
	ld.global.f64 	%fd1578, [%rd180+24];
	ld.global.f64 	%fd1579, [%rd181+24];
	fma.rn.f64 	%fd2355, %fd1578, %fd1579, %fd1577;
	add.s32 	%r530, %r530, 4;
$L__BB14_232:
	setp.eq.s32 	%p129, %r143, 0;
	@%p129 bra 	$L__BB14_236;
	setp.eq.s32 	%p130, %r143, 1;
	mul.wide.s32 	%rd182, %r530, 8;
	add.s64 	%rd32, %rd2, %rd182;
	ld.global.f64 	%fd1580, [%rd32];
	add.s64 	%rd33, %rd3, %rd182;
	ld.global.f64 	%fd1581, [%rd33];
	fma.rn.f64 	%fd2355, %fd1580, %fd1581, %fd2355;
	@%p130 bra 	$L__BB14_236;
	setp.eq.s32 	%p131, %r143, 2;
	ld.global.f64 	%fd1582, [%rd32+8];
	ld.global.f64 	%fd1583, [%rd33+8];
	fma.rn.f64 	%fd2355, %fd1582, %fd1583, %fd2355;
	@%p131 bra 	$L__BB14_236;
	ld.global.f64 	%fd1584, [%rd32+16];
	ld.global.f64 	%fd1585, [%rd33+16];
	fma.rn.f64 	%fd2355, %fd1584, %fd1585, %fd2355;
$L__BB14_236:
	setp.lt.u32 	%p132, %r137, 15;
	mov.f64 	%fd2363, 0d0000000000000000;
	mov.u32 	%r535, %r241;
	@%p132 bra 	$L__BB14_239;
	mov.b32 	%r534, 0;
	mov.f64 	%fd2363, 0d0000000000000000;
	mov.u32 	%r535, %r241;
$L__BB14_238:
	.pragma "nounroll";
	mul.wide.s32 	%rd183, %r535, 8;
	add.s64 	%rd184, %rd2, %rd183;
	ld.global.f64 	%fd1589, [%rd184];
	add.s64 	%rd185, %rd3, %rd183;
	ld.global.f64 	%fd1590, [%rd185];
	fma.rn.f64 	%fd1591, %fd1589, %fd1590, %fd2363;
	ld.global.f64 	%fd1592, [%rd184+8];
	ld.global.f64 	%fd1593, [%rd185+8];
	fma.rn.f64 	%fd1594, %fd1592, %fd1593, %fd1591;
	ld.global.f64 	%fd1595, [%rd184+16];
	ld.global.f64 	%fd1596, [%rd185+16];
	fma.rn.f64 	%fd1597, %fd1595, %fd1596, %fd1594;
	ld.global.f64 	%fd1598, [%rd184+24];
	ld.global.f64 	%fd1599, [%rd185+24];
	fma.rn.f64 	%fd1600, %fd1598, %fd1599, %fd1597;
	ld.global.f64 	%fd1601, [%rd184+32];
	ld.global.f64 	%fd1602, [%rd185+32];
	fma.rn.f64 	%fd1603, %fd1601, %fd1602, %fd1600;
	ld.global.f64 	%fd1604, [%rd184+40];
	ld.global.f64 	%fd1605, [%rd185+40];
	fma.rn.f64 	%fd1606, %fd1604, %fd1605, %fd1603;
	ld.global.f64 	%fd1607, [%rd184+48];
	ld.global.f64 	%fd1608, [%rd185+48];
	fma.rn.f64 	%fd1609, %fd1607, %fd1608, %fd1606;
	ld.global.f64 	%fd1610, [%rd184+56];
	ld.global.f64 	%fd1611, [%rd185+56];
	fma.rn.f64 	%fd1612, %fd1610, %fd1611, %fd1609;
	ld.global.f64 	%fd1613, [%rd184+64];
	ld.global.f64 	%fd1614, [%rd185+64];
	fma.rn.f64 	%fd1615, %fd1613, %fd1614, %fd1612;
	ld.global.f64 	%fd1616, [%rd184+72];
	ld.global.f64 	%fd1617, [%rd185+72];
	fma.rn.f64 	%fd1618, %fd1616, %fd1617, %fd1615;
	ld.global.f64 	%fd1619, [%rd184+80];
	ld.global.f64 	%fd1620, [%rd185+80];
	fma.rn.f64 	%fd1621, %fd1619, %fd1620, %fd1618;
	ld.global.f64 	%fd1622, [%rd184+88];
	ld.global.f64 	%fd1623, [%rd185+88];
	fma.rn.f64 	%fd1624, %fd1622, %fd1623, %fd1621;
	ld.global.f64 	%fd1625, [%rd184+96];
	ld.global.f64 	%fd1626, [%rd185+96];
	fma.rn.f64 	%fd1627, %fd1625, %fd1626, %fd1624;
	ld.global.f64 	%fd1628, [%rd184+104];
	ld.global.f64 	%fd1629, [%rd185+104];
	fma.rn.f64 	%fd1630, %fd1628, %fd1629, %fd1627;
	ld.global.f64 	%fd1631, [%rd184+112];
	ld.global.f64 	%fd1632, [%rd185+112];
	fma.rn.f64 	%fd1633, %fd1631, %fd1632, %fd1630;
	ld.global.f64 	%fd1634, [%rd184+120];
	ld.global.f64 	%fd1635, [%rd185+120];
	fma.rn.f64 	%fd2363, %fd1634, %fd1635, %fd1633;
	add.s32 	%r535, %r535, 16;
	add.s32 	%r534, %r534, 16;
	setp.ne.s32 	%p133, %r534, %r142;
	@%p133 bra 	$L__BB14_238;
$L__BB14_239:
	setp.eq.s32 	%p134, %r138, 0;
	@%p134 bra 	$L__BB14_249;
	setp.lt.u32 	%p135, %r139, 7;
	@%p135 bra 	$L__BB14_242;
	mul.wide.s32 	%rd186, %r535, 8;
	add.s64 	%rd187, %rd2, %rd186;
	ld.global.f64 	%fd1637, [%rd187];
	add.s64 	%rd188, %rd3, %rd186;
	ld.global.f64 	%fd1638, [%rd188];
	fma.rn.f64 	%fd1639, %fd1637, %fd1638, %fd2363;
	ld.global.f64 	%fd1640, [%rd187+8];
	ld.global.f64 	%fd1641, [%rd188+8];
	fma.rn.f64 	%fd1642, %fd1640, %fd1641, %fd1639;
	ld.global.f64 	%fd1643, [%rd187+16];
	ld.global.f64 	%fd1644, [%rd188+16];
	fma.rn.f64 	%fd1645, %fd1643, %fd1644, %fd1642;
	ld.global.f64 	%fd1646, [%rd187+24];
	ld.global.f64 	%fd1647, [%rd188+24];
	fma.rn.f64 	%fd1648, %fd1646, %fd1647, %fd1645;
	ld.global.f64 	%fd1649, [%rd187+32];
	ld.global.f64 	%fd1650, [%rd188+32];
	fma.rn.f64 	%fd1651, %fd1649, %fd1650, %fd1648;
	ld.global.f64 	%fd1652, [%rd187+40];
	ld.global.f64 	%fd1653, [%rd188+40];
	fma.rn.f64 	%fd1654, %fd1652, %fd1653, %fd1651;
	ld.global.f64 	%fd1655, [%rd187+48];
	ld.global.f64 	%fd1656, [%rd188+48];
	fma.rn.f64 	%fd1657, %fd1655, %fd1656, %fd1654;
	ld.global.f64 	%fd1658, [%rd187+56];
	ld.global.f64 	%fd1659, [%rd188+56];
	fma.rn.f64 	%fd2363, %fd1658, %fd1659, %fd1657;
	add.s32 	%r535, %r535, 8;
$L__BB14_242:
	setp.eq.s32 	%p136, %r140, 0;
	@%p136 bra 	$L__BB14_249;
	setp.lt.u32 	%p137, %r141, 3;
	@%p137 bra 	$L__BB14_245;
	mul.wide.s32 	%rd189, %r535, 8;
	add.s64 	%rd190, %rd2, %rd189;
	ld.global.f64 	%fd1661, [%rd190];
	add.s64 	%rd191, %rd3, %rd189;
	ld.global.f64 	%fd1662, [%rd191];
	fma.rn.f64 	%fd1663, %fd1661, %fd1662, %fd2363;
	ld.global.f64 	%fd1664, [%rd190+8];
	ld.global.f64 	%fd1665, [%rd191+8];
	fma.rn.f64 	%fd1666, %fd1664, %fd1665, %fd1663;
	ld.global.f64 	%fd1667, [%rd190+16];
	ld.global.f64 	%fd1668, [%rd191+16];
	fma.rn.f64 	%fd1669, %fd1667, %fd1668, %fd1666;
	ld.global.f64 	%fd1670, [%rd190+24];
	ld.global.f64 	%fd1671, [%rd191+24];
	fma.rn.f64 	%fd2363, %fd1670, %fd1671, %fd1669;
	add.s32 	%r535, %r535, 4;
$L__BB14_245:
	setp.eq.s32 	%p138, %r143, 0;
	@%p138 bra 	$L__BB14_249;
	setp.eq.s32 	%p139, %r143, 1;
	mul.wide.s32 	%rd192, %r535, 8;
	add.s64 	%rd34, %rd2, %rd192;
	ld.global.f64 	%fd1672, [%rd34];
	add.s64 	%rd35, %rd3, %rd192;
	ld.global.f64 	%fd1673, [%rd35];
	fma.rn.f64 	%fd2363, %fd1672, %fd1673, %fd2363;
	@%p139 bra 	$L__BB14_249;
	setp.eq.s32 	%p140, %r143, 2;
	ld.global.f64 	%fd1674, [%rd34+8];
	ld.global.f64 	%fd1675, [%rd35+8];
	fma.rn.f64 	%fd2363, %fd1674, %fd1675, %fd2363;
	@%p140 bra 	$L__BB14_249;
	ld.global.f64 	%fd1676, [%rd34+16];
	ld.global.f64 	%fd1677, [%rd35+16];
	fma.rn.f64 	%fd2363, %fd1676, %fd1677, %fd2363;
$L__BB14_249:
	setp.lt.u32 	%p141, %r137, 15;
	mov.f64 	%fd2371, 0d0000000000000000;
	mov.u32 	%r540, %r241;
	@%p141 bra 	$L__BB14_252;
	mov.b32 	%r539, 0;
	mov.f64 	%fd2371, 0d0000000000000000;
	mov.u32 	%r540, %r241;
$L__BB14_251:
	.pragma "nounroll";
	mul.wide.s32 	%rd193, %r540, 8;
	add.s64 	%rd194, %rd2, %rd193;
	ld.global.f64 	%fd1681, [%rd194];
	add.s64 	%rd195, %rd3, %rd193;
	ld.global.f64 	%fd1682, [%rd195];
	fma.rn.f64 	%fd1683, %fd1681, %fd1682, %fd2371;
	ld.global.f64 	%fd1684, [%rd194+8];
	ld.global.f64 	%fd1685, [%rd195+8];
	fma.rn.f64 	%fd1686, %fd1684, %fd1685, %fd1683;
	ld.global.f64 	%fd1687, [%rd194+16];
	ld.global.f64 	%fd1688, [%rd195+16];
	fma.rn.f64 	%fd1689, %fd1687, %fd1688, %fd1686;
	ld.global.f64 	%fd1690, [%rd194+24];
	ld.global.f64 	%fd1691, [%rd195+24];
	fma.rn.f64 	%fd1692, %fd1690, %fd1691, %fd1689;
	ld.global.f64 	%fd1693, [%rd194+32];
	ld.global.f64 	%fd1694, [%rd195+32];
	fma.rn.f64 	%fd1695, %fd1693, %fd1694, %fd1692;
	ld.global.f64 	%fd1696, [%rd194+40];
	ld.global.f64 	%fd1697, [%rd195+40];
	fma.rn.f64 	%fd1698, %fd1696, %fd1697, %fd1695;
	ld.global.f64 	%fd1699, [%rd194+48];
	ld.global.f64 	%fd1700, [%rd195+48];
	fma.rn.f64 	%fd1701, %fd1699, %fd1700, %fd1698;
	ld.global.f64 	%fd1702, [%rd194+56];
	ld.global.f64 	%fd1703, [%rd195+56];
	fma.rn.f64 	%fd1704, %fd1702, %fd1703, %fd1701;
	ld.global.f64 	%fd1705, [%rd194+64];
	ld.global.f64 	%fd1706, [%rd195+64];
	fma.rn.f64 	%fd1707, %fd1705, %fd1706, %fd1704;
	ld.global.f64 	%fd1708, [%rd194+72];
	ld.global.f64 	%fd1709, [%rd195+72];
	fma.rn.f64 	%fd1710, %fd1708, %fd1709, %fd1707;
	ld.global.f64 	%fd1711, [%rd194+80];
	ld.global.f64 	%fd1712, [%rd195+80];
	fma.rn.f64 	%fd1713, %fd1711, %fd1712, %fd1710;
	ld.global.f64 	%fd1714, [%rd194+88];
	ld.global.f64 	%fd1715, [%rd195+88];
	fma.rn.f64 	%fd1716, %fd1714, %fd1715, %fd1713;
	ld.global.f64 	%fd1717, [%rd194+96];
	ld.global.f64 	%fd1718, [%rd195+96];
	fma.rn.f64 	%fd1719, %fd1717, %fd1718, %fd1716;
	ld.global.f64 	%fd1720, [%rd194+104];
	ld.global.f64 	%fd1721, [%rd195+104];
	fma.rn.f64 	%fd1722, %fd1720, %fd1721, %fd1719;
	ld.global.f64 	%fd1723, [%rd194+112];
	ld.global.f64 	%fd1724, [%rd195+112];
	fma.rn.f64 	%fd1725, %fd1723, %fd1724, %fd1722;
	ld.global.f64 	%fd1726, [%rd194+120];
	ld.global.f64 	%fd1727, [%rd195+120];
	fma.rn.f64 	%fd2371, %fd1726, %fd1727, %fd1725;
	add.s32 	%r540, %r540, 16;
	add.s32 	%r539, %r539, 16;
	setp.ne.s32 	%p142, %r539, %r142;
	@%p142 bra 	$L__BB14_251;
$L__BB14_252:
	setp.eq.s32 	%p143, %r138, 0;
	@%p143 bra 	$L__BB14_262;
	setp.lt.u32 	%p144, %r139, 7;
	@%p144 bra 	$L__BB14_255;
	mul.wide.s32 	%rd196, %r540, 8;
	add.s64 	%rd197, %rd2, %rd196;
	ld.global.f64 	%fd1729, [%rd197];
	add.s64 	%rd198, %rd3, %rd196;
	ld.global.f64 	%fd1730, [%rd198];
	fma.rn.f64 	%fd1731, %fd1729, %fd1730, %fd2371;
	ld.global.f64 	%fd1732, [%rd197+8];
	ld.global.f64 	%fd1733, [%rd198+8];
	fma.rn.f64 	%fd1734, %fd1732, %fd1733, %fd1731;
	ld.global.f64 	%fd1735, [%rd197+16];
	ld.global.f64 	%fd1736, [%rd198+16];
	fma.rn.f64 	%fd1737, %fd1735, %fd1736, %fd1734;
	ld.global.f64 	%fd1738, [%rd197+24];
	ld.global.f64 	%fd1739, [%rd198+24];
	fma.rn.f64 	%fd1740, %fd1738, %fd1739, %fd1737;
	ld.global.f64 	%fd1741, [%rd197+32];
	ld.global.f64 	%fd1742, [%rd198+32];
	fma.rn.f64 	%fd1743, %fd1741, %fd1742, %fd1740;
	ld.global.f64 	%fd1744, [%rd197+40];
	ld.global.f64 	%fd1745, [%rd198+40];
	fma.rn.f64 	%fd1746, %fd1744, %fd1745, %fd1743;
	ld.global.f64 	%fd1747, [%rd197+48];
	ld.global.f64 	%fd1748, [%rd198+48];
	fma.rn.f64 	%fd1749, %fd1747, %fd1748, %fd1746;
	ld.global.f64 	%fd1750, [%rd197+56];
	ld.global.f64 	%fd1751, [%rd198+56];
	fma.rn.f64 	%fd2371, %fd1750, %fd1751, %fd1749;
	add.s32 	%r540, %r540, 8;
$L__BB14_255:
	setp.eq.s32 	%p145, %r140, 0;
	@%p145 bra 	$L__BB14_262;
	setp.lt.u32 	%p146, %r141, 3;
	@%p146 bra 	$L__BB14_258;
	mul.wide.s32 	%rd199, %r540, 8;
	add.s64 	%rd200, %rd2, %rd199;
	ld.global.f64 	%fd1753, [%rd200];
	add.s64 	%rd201, %rd3, %rd199;
	ld.global.f64 	%fd1754, [%rd201];
	fma.rn.f64 	%fd1755, %fd1753, %fd1754, %fd2371;
	ld.global.f64 	%fd1756, [%rd200+8];
	ld.global.f64 	%fd1757, [%rd201+8];
	fma.rn.f64 	%fd1758, %fd1756, %fd1757, %fd1755;
	ld.global.f64 	%fd1759, [%rd200+16];
	ld.global.f64 	%fd1760, [%rd201+16];
	fma.rn.f64 	%fd1761, %fd1759, %fd1760, %fd1758;
	ld.global.f64 	%fd1762, [%rd200+24];
	ld.global.f64 	%fd1763, [%rd201+24];
	fma.rn.f64 	%fd2371, %fd1762, %fd1763, %fd1761;
	add.s32 	%r540, %r540, 4;
$L__BB14_258:
	setp.eq.s32 	%p147, %r143, 0;
	@%p147 bra 	$L__BB14_262;
	setp.eq.s32 	%p148, %r143, 1;
	mul.wide.s32 	%rd202, %r540, 8;
	add.s64 	%rd36, %rd2, %rd202;
	ld.global.f64 	%fd1764, [%rd36];
	add.s64 	%rd37, %rd3, %rd202;
	ld.global.f64 	%fd1765, [%rd37];
	fma.rn.f64 	%fd2371, %fd1764, %fd1765, %fd2371;
	@%p148 bra 	$L__BB14_262;
	setp.eq.s32 	%p149, %r143, 2;
	ld.global.f64 	%fd1766, [%rd36+8];
	ld.global.f64 	%fd1767, [%rd37+8];
	fma.rn.f64 	%fd2371, %fd1766, %fd1767, %fd2371;
	@%p149 bra 	$L__BB14_262;
	ld.global.f64 	%fd1768, [%rd36+16];
	ld.global.f64 	%fd1769, [%rd37+16];
	fma.rn.f64 	%fd2371, %fd1768, %fd1769, %fd2371;
$L__BB14_262:
	add.f64 	%fd1770, %fd2382, %fd2315;
	add.f64 	%fd1771, %fd1770, %fd2323;
	add.f64 	%fd1772, %fd1771, %fd2331;
	add.f64 	%fd1773, %fd1772, %fd2339;
	add.f64 	%fd1774, %fd1773, %fd2347;
	add.f64 	%fd1775, %fd1774, %fd2355;
	add.f64 	%fd1776, %fd1775, %fd2363;
	add.f64 	%fd2382, %fd1776, %fd2371;
	sub.s32 	%r262, %r240, %r543;
	setp.lt.u32 	%p150, %r262, 5120;
	@%p150 bra 	$L__BB14_283;
	add.s32 	%r543, %r543, 5120;
	setp.le.u32 	%p151, %r543, %r134;
	@%p151 bra 	$L__BB14_158;
$L__BB14_264:
	setp.le.u32 	%p154, %r240, %r543;
	@%p154 bra 	$L__BB14_283;
	sub.s32 	%r219, %r240, %r543;
	mov.u32 	%r544, %tid.x;
	setp.ge.s32 	%p155, %r544, %r219;
	@%p155 bra 	$L__BB14_283;
	setp.ge.s32 	%p156, %r242, %r241;
	@%p156 bra 	$L__BB14_268;
	add.f64 	%fd2382, %fd2382, 0d0000000000000000;
	bra.uni 	$L__BB14_283;
$L__BB14_268:
	sub.s32 	%r221, %r242, %r241;
	add.s32 	%r265, %r221, 1;
	and.b32  	%r222, %r265, 15;
	add.s32 	%r223, %r222, -1;
	and.b32  	%r224, %r265, 7;
	add.s32 	%r225, %r224, -1;
	and.b32  	%r226, %r265, -16;
	and.b32  	%r227, %r265, 3;
$L__BB14_269:
	setp.lt.u32 	%p157, %r221, 15;
	mov.f64 	%fd2381, 0d0000000000000000;
	mov.u32 	%r547, %r241;
	@%p157 bra 	$L__BB14_272;
	mov.b32 	%r546, 0;
	mov.f64 	%fd2381, 0d0000000000000000;
	mov.u32 	%r547, %r241;
$L__BB14_271:
	.pragma "nounroll";
	mul.wide.s32 	%rd203, %r547, 8;
	add.s64 	%rd204, %rd2, %rd203;
	ld.global.f64 	%fd1780, [%rd204];
	add.s64 	%rd205, %rd3, %rd203;
	ld.global.f64 	%fd1781, [%rd205];
	fma.rn.f64 	%fd1782, %fd1780, %fd1781, %fd2381;
	ld.global.f64 	%fd1783, [%rd204+8];
	ld.global.f64 	%fd1784, [%rd205+8];
	fma.rn.f64 	%fd1785, %fd1783, %fd1784, %fd1782;
	ld.global.f64 	%fd1786, [%rd204+16];
	ld.global.f64 	%fd1787, [%rd205+16];
	fma.rn.f64 	%fd1788, %fd1786, %fd1787, %fd1785;
	ld.global.f64 	%fd1789, [%rd204+24];
	ld.global.f64 	%fd1790, [%rd205+24];
	fma.rn.f64 	%fd1791, %fd1789, %fd1790, %fd1788;
	ld.global.f64 	%fd1792, [%rd204+32];
	ld.global.f64 	%fd1793, [%rd205+32];
	fma.rn.f64 	%fd1794, %fd1792, %fd1793, %fd1791;
	ld.global.f64 	%fd1795, [%rd204+40];
	ld.global.f64 	%fd1796, [%rd205+40];
	fma.rn.f64 	%fd1797, %fd1795, %fd1796, %fd1794;
	ld.global.f64 	%fd1798, [%rd204+48];
	ld.global.f64 	%fd1799, [%rd205+48];
	fma.rn.f64 	%fd1800, %fd1798, %fd1799, %fd1797;
	ld.global.f64 	%fd1801, [%rd204+56];
	ld.global.f64 	%fd1802, [%rd205+56];
	fma.rn.f64 	%fd1803, %fd1801, %fd1802, %fd1800;
	ld.global.f64 	%fd1804, [%rd204+64];
	ld.global.f64 	%fd1805, [%rd205+64];
	fma.rn.f64 	%fd1806, %fd1804, %fd1805, %fd1803;
	ld.global.f64 	%fd1807, [%rd204+72];
	ld.global.f64 	%fd1808, [%rd205+72];
	fma.rn.f64 	%fd1809, %fd1807, %fd1808, %fd1806;
	ld.global.f64 	%fd1810, [%rd204+80];
	ld.global.f64 	%fd1811, [%rd205+80];
	fma.rn.f64 	%fd1812, %fd1810, %fd1811, %fd1809;
	ld.global.f64 	%fd1813, [%rd204+88];
	ld.global.f64 	%fd1814, [%rd205+88];
	fma.rn.f64 	%fd1815, %fd1813, %fd1814, %fd1812;
	ld.global.f64 	%fd1816, [%rd204+96];
	ld.global.f64 	%fd1817, [%rd205+96];
	fma.rn.f64 	%fd1818, %fd1816, %fd1817, %fd1815;
	ld.global.f64 	%fd1819, [%rd204+104];
	ld.global.f64 	%fd1820, [%rd205+104];
	fma.rn.f64 	%fd1821, %fd1819, %fd1820, %fd1818;
	ld.global.f64 	%fd1822, [%rd204+112];
	ld.global.f64 	%fd1823, [%rd205+112];
	fma.rn.f64 	%fd1824, %fd1822, %fd1823, %fd1821;
	ld.global.f64 	%fd1825, [%rd204+120];
	ld.global.f64 	%fd1826, [%rd205+120];
	fma.rn.f64 	%fd2381, %fd1825, %fd1826, %fd1824;
	add.s32 	%r547, %r547, 16;
	add.s32 	%r546, %r546, 16;
	setp.ne.s32 	%p158, %r546, %r226;
	@%p158 bra 	$L__BB14_271;
$L__BB14_272:
	setp.eq.s32 	%p159, %r222, 0;
	@%p159 bra 	$L__BB14_282;
	setp.lt.u32 	%p160, %r223, 7;
	@%p160 bra 	$L__BB14_275;
	mul.wide.s32 	%rd206, %r547, 8;
	add.s64 	%rd207, %rd2, %rd206;
	ld.global.f64 	%fd1828, [%rd207];
	add.s64 	%rd208, %rd3, %rd206;
	ld.global.f64 	%fd1829, [%rd208];
	fma.rn.f64 	%fd1830, %fd1828, %fd1829, %fd2381;
	ld.global.f64 	%fd1831, [%rd207+8];
	ld.global.f64 	%fd1832, [%rd208+8];
	fma.rn.f64 	%fd1833, %fd1831, %fd1832, %fd1830;
	ld.global.f64 	%fd1834, [%rd207+16];
	ld.global.f64 	%fd1835, [%rd208+16];
	fma.rn.f64 	%fd1836, %fd1834, %fd1835, %fd1833;
	ld.global.f64 	%fd1837, [%rd207+24];
	ld.global.f64 	%fd1838, [%rd208+24];
	fma.rn.f64 	%fd1839, %fd1837, %fd1838, %fd1836;
	ld.global.f64 	%fd1840, [%rd207+32];
	ld.global.f64 	%fd1841, [%rd208+32];
	fma.rn.f64 	%fd1842, %fd1840, %fd1841, %fd1839;
	ld.global.f64 	%fd1843, [%rd207+40];
	ld.global.f64 	%fd1844, [%rd208+40];
	fma.rn.f64 	%fd1845, %fd1843, %fd1844, %fd1842;
	ld.global.f64 	%fd1846, [%rd207+48];
	ld.global.f64 	%fd1847, [%rd208+48];
	fma.rn.f64 	%fd1848, %fd1846, %fd1847, %fd1845;
	ld.global.f64 	%fd1849, [%rd207+56];
	ld.global.f64 	%fd1850, [%rd208+56];
	fma.rn.f64 	%fd2381, %fd1849, %fd1850, %fd1848;
	add.s32 	%r547, %r547, 8;
$L__BB14_275:
	setp.eq.s32 	%p161, %r224, 0;
	@%p161 bra 	$L__BB14_282;
	setp.lt.u32 	%p162, %r225, 3;
	@%p162 bra 	$L__BB14_278;
	mul.wide.s32 	%rd209, %r547, 8;
	add.s64 	%rd210, %rd2, %rd209;
	ld.global.f64 	%fd1852, [%rd210];
	add.s64 	%rd211, %rd3, %rd209;
	ld.global.f64 	%fd1853, [%rd211];
	fma.rn.f64 	%fd1854, %fd1852, %fd1853, %fd2381;
	ld.global.f64 	%fd1855, [%rd210+8];
	ld.global.f64 	%fd1856, [%rd211+8];
	fma.rn.f64 	%fd1857, %fd1855, %fd1856, %fd1854;
	ld.global.f64 	%fd1858, [%rd210+16];
	ld.global.f64 	%fd1859, [%rd211+16];
	fma.rn.f64 	%fd1860, %fd1858, %fd1859, %fd1857;
	ld.global.f64 	%fd1861, [%rd210+24];
	ld.global.f64 	%fd1862, [%rd211+24];
	fma.rn.f64 	%fd2381, %fd1861, %fd1862, %fd1860;
	add.s32 	%r547, %r547, 4;
$L__BB14_278:
	setp.eq.s32 	%p163, %r227, 0;
	@%p163 bra 	$L__BB14_282;
	setp.eq.s32 	%p164, %r227, 1;
	mul.wide.s32 	%rd212, %r547, 8;
	add.s64 	%rd38, %rd2, %rd212;
	ld.global.f64 	%fd1863, [%rd38];
	add.s64 	%rd39, %rd3, %rd212;
	ld.global.f64 	%fd1864, [%rd39];
	fma.rn.f64 	%fd2381, %fd1863, %fd1864, %fd2381;
	@%p164 bra 	$L__BB14_282;
	setp.eq.s32 	%p165, %r227, 2;
	ld.global.f64 	%fd1865, [%rd38+8];
	ld.global.f64 	%fd1866, [%rd39+8];
	fma.rn.f64 	%fd2381, %fd1865, %fd1866, %fd2381;
	@%p165 bra 	$L__BB14_282;
	ld.global.f64 	%fd1867, [%rd38+16];
	ld.global.f64 	%fd1868, [%rd39+16];
	fma.rn.f64 	%fd2381, %fd1867, %fd1868, %fd2381;
$L__BB14_282:
	add.f64 	%fd2382, %fd2382, %fd2381;
	add.s32 	%r544, %r544, 640;
	setp.lt.s32 	%p166, %r544, %r219;
	@%p166 bra 	$L__BB14_269;
$L__BB14_283:
	mov.u32 	%r239, %tid.x;
	// begin inline asm
	mov.u32 %r267, %laneid;
	// end inline asm
	mov.b64 	%rd213, %fd2382;
	mov.b64 	{%r269, %r274}, %rd213;
	mov.b32 	%r275, 1;
	mov.b32 	%r316, 31;
	mov.b32 	%r317, -1;
	// begin inline asm
	shfl.sync.down.b32 %r268, %r269, %r275, %r316, %r317;
	// end inline asm
	// begin inline asm
	shfl.sync.down.b32 %r273, %r274, %r275, %r316, %r317;
	// end inline asm
	mov.b64 	%rd214, {%r268, %r273};
	mov.b64 	%fd1869, %rd214;
	setp.gt.s32 	%p167, %r267, 30;
	add.f64 	%fd1870, %fd2382, %fd1869;
	selp.f64 	%fd1871, %fd2382, %fd1870, %p167;
	mov.b64 	%rd215, %fd1871;
	mov.b64 	{%r279, %r284}, %rd215;
	mov.b32 	%r285, 2;
	// begin inline asm
	shfl.sync.down.b32 %r278, %r279, %r285, %r316, %r317;
	// end inline asm
	// begin inline asm
	shfl.sync.down.b32 %r283, %r284, %r285, %r316, %r317;
	// end inline asm
	mov.b64 	%rd216, {%r278, %r283};
	mov.b64 	%fd1872, %rd216;
	setp.gt.s32 	%p168, %r267, 29;
	add.f64 	%fd1873, %fd1871, %fd1872;
	selp.f64 	%fd1874, %fd1871, %fd1873, %p168;
	mov.b64 	%rd217, %fd1874;
	mov.b64 	{%r289, %r294}, %rd217;
	mov.b32 	%r295, 4;
	// begin inline asm
	shfl.sync.down.b32 %r288, %r289, %r295, %r316, %r317;
	// end inline asm
	// begin inline asm
	shfl.sync.down.b32 %r293, %r294, %r295, %r316, %r317;
	// end inline asm
	mov.b64 	%rd218, {%r288, %r293};
	mov.b64 	%fd1875, %rd218;
	setp.gt.s32 	%p169, %r267, 27;
	add.f64 	%fd1876, %fd1874, %fd1875;
	selp.f64 	%fd1877, %fd1874, %fd1876, %p169;
	mov.b64 	%rd219, %fd1877;
	mov.b64 	{%r299, %r304}, %rd219;
	mov.b32 	%r305, 8;
	// begin inline asm
	shfl.sync.down.b32 %r298, %r299, %r305, %r316, %r317;
	// end inline asm
	// begin inline asm
	shfl.sync.down.b32 %r303, %r304, %r305, %r316, %r317;
	// end inline asm
	mov.b64 	%rd220, {%r298, %r303};
	mov.b64 	%fd1878, %rd220;
	setp.gt.s32 	%p170, %r267, 23;
	add.f64 	%fd1879, %fd1877, %fd1878;
	selp.f64 	%fd1880, %fd1877, %fd1879, %p170;
	mov.b64 	%rd221, %fd1880;
	mov.b64 	{%r309, %r314}, %rd221;
	mov.b32 	%r315, 16;
	// begin inline asm
	shfl.sync.down.b32 %r308, %r309, %r315, %r316, %r317;
	// end inline asm
	// begin inline asm
	shfl.sync.down.b32 %r313, %r314, %r315, %r316, %r317;
	// end inline asm
	mov.b64 	%rd222, {%r308, %r313};
	mov.b64 	%fd1881, %rd222;
	setp.gt.s32 	%p171, %r267, 15;
	add.f64 	%fd286, %fd1880, %fd1881;
	selp.f64 	%fd2383, %fd1880, %fd286, %p171;
	setp.ne.s32 	%p172, %r267, 0;
	@%p172 bra 	$L__BB14_285;
	shr.u32 	%r318, %r239, 2;
	and.b32  	%r319, %r318, 248;
	mov.u32 	%r320, _ZZN3cub18CUB_300001_SM_10006detail6reduce28DeviceReduceSingleTileKernelINS2_10policy_hubIdjN4cuda3std3__44plusIdEEE10Policy1000EN6thrust24THRUST_300001_SM_1000_NS17counting_iteratorIiNSD_11use_defaultESF_SF_EEPdjS9_dd6SValueEEvT0_T1_T2_T3_T4_T6_E12temp_storage;
	add.s32 	%r321, %r320, %r319;
	st.shared.f64 	[%r321+24], %fd286;
$L__BB14_285:
	bar.sync 	0;
	setp.ne.s32 	%p173, %r239, 0;
	@%p173 bra 	$L__BB14_287;
	ld.shared.f64 	%fd1882, [_ZZN3cub18CUB_300001_SM_10006detail6reduce28DeviceReduceSingleTileKernelINS2_10policy_hubIdjN4cuda3std3__44plusIdEEE10Policy1000EN6thrust24THRUST_300001_SM_1000_NS17counting_iteratorIiNSD_11use_defaultESF_SF_EEPdjS9_dd6SValueEEvT0_T1_T2_T3_T4_T6_E12temp_storage+32];
	add.f64 	%fd1883, %fd2383, %fd1882;
	ld.shared.f64 	%fd1884, [_ZZN3cub18CUB_300001_SM_10006detail6reduce28DeviceReduceSingleTileKernelINS2_10policy_hubIdjN4cuda3std3__44plusIdEEE10Policy1000EN6thrust24THRUST_300001_SM_1000_NS17counting_iteratorIiNSD_11use_defaultESF_SF_EEPdjS9_dd6SValueEEvT0_T1_T2_T3_T4_T6_E12temp_storage+40];
	add.f64 	%fd1885, %fd1883, %fd1884;
	ld.shared.f64 	%fd1886, [_ZZN3cub18CUB_300001_SM_10006detail6reduce28DeviceReduceSingleTileKernelINS2_10policy_hubIdjN4cuda3std3__44plusIdEEE10Policy1000EN6thrust24THRUST_300001_SM_1000_NS17counting_iteratorIiNSD_11use_defaultESF_SF_EEPdjS9_dd6SValueEEvT0_T1_T2_T3_T4_T6_E12temp_storage+48];
	add.f64 	%fd1887, %fd1885, %fd1886;
	ld.shared.f64 	%fd1888, [_ZZN3cub18CUB_300001_SM_10006detail6reduce28DeviceReduceSingleTileKernelINS2_10policy_hubIdjN4cuda3std3__44plusIdEEE10Policy1000EN6thrust24THRUST_300001_SM_1000_NS17counting_iteratorIiNSD_11use_defaultESF_SF_EEPdjS9_dd6SValueEEvT0_T1_T2_T3_T4_T6_E12temp_storage+56];
	add.f64 	%fd1889, %fd1887, %fd1888;
	ld.shared.f64 	%fd1890, [_ZZN3cub18CUB_300001_SM_10006detail6reduce28DeviceReduceSingleTileKernelINS2_10policy_hubIdjN4cuda3std3__44plusIdEEE10Policy1000EN6thrust24THRUST_300001_SM_1000_NS17counting_iteratorIiNSD_11use_defaultESF_SF_EEPdjS9_dd6SValueEEvT0_T1_T2_T3_T4_T6_E12temp_storage+64];
	add.f64 	%fd1891, %fd1889, %fd1890;
	ld.shared.f64 	%fd1892, [_ZZN3cub18CUB_300001_SM_10006detail6reduce28DeviceReduceSingleTileKernelINS2_10policy_hubIdjN4cuda3std3__44plusIdEEE10Policy1000EN6thrust24THRUST_300001_SM_1000_NS17counting_iteratorIiNSD_11use_defaultESF_SF_EEPdjS9_dd6SValueEEvT0_T1_T2_T3_T4_T6_E12temp_storage+72];
	add.f64 	%fd1893, %fd1891, %fd1892;
	ld.shared.f64 	%fd1894, [_ZZN3cub18CUB_300001_SM_10006detail6reduce28DeviceReduceSingleTileKernelINS2_10policy_hubIdjN4cuda3std3__44plusIdEEE10Policy1000EN6thrust24THRUST_300001_SM_1000_NS17counting_iteratorIiNSD_11use_defaultESF_SF_EEPdjS9_dd6SValueEEvT0_T1_T2_T3_T4_T6_E12temp_storage+80];
	add.f64 	%fd1895, %fd1893, %fd1894;
	ld.shared.f64 	%fd1896, [_ZZN3cub18CUB_300001_SM_10006detail6reduce28DeviceReduceSingleTileKernelINS2_10policy_hubIdjN4cuda3std3__44plusIdEEE10Policy1000EN6thrust24THRUST_300001_SM_1000_NS17counting_iteratorIiNSD_11use_defaultESF_SF_EEPdjS9_dd6SValueEEvT0_T1_T2_T3_T4_T6_E12temp_storage+88];
	add.f64 	%fd1897, %fd1895, %fd1896;
	ld.shared.f64 	%fd1898, [_ZZN3cub18CUB_300001_SM_10006detail6reduce28DeviceReduceSingleTileKernelINS2_10policy_hubIdjN4cuda3std3__44plusIdEEE10Policy1000EN6thrust24THRUST_300001_SM_1000_NS17counting_iteratorIiNSD_11use_defaultESF_SF_EEPdjS9_dd6SValueEEvT0_T1_T2_T3_T4_T6_E12temp_storage+96];
	add.f64 	%fd1899, %fd1897, %fd1898;
	ld.shared.f64 	%fd1900, [_ZZN3cub18CUB_300001_SM_10006detail6reduce28DeviceReduceSingleTileKernelINS2_10policy_hubIdjN4cuda3std3__44plusIdEEE10Policy1000EN6thrust24THRUST_300001_SM_1000_NS17counting_iteratorIiNSD_11use_defaultESF_SF_EEPdjS9_dd6SValueEEvT0_T1_T2_T3_T4_T6_E12temp_storage+104];
	add.f64 	%fd1901, %fd1899, %fd1900;
	ld.shared.f64 	%fd1902, [_ZZN3cub18CUB_300001_SM_10006detail6reduce28DeviceReduceSingleTileKernelINS2_10policy_hubIdjN4cuda3std3__44plusIdEEE10Policy1000EN6thrust24THRUST_300001_SM_1000_NS17counting_iteratorIiNSD_11use_defaultESF_SF_EEPdjS9_dd6SValueEEvT0_T1_T2_T3_T4_T6_E12temp_storage+112];
	add.f64 	%fd1903, %fd1901, %fd1902;
	ld.shared.f64 	%fd1904, [_ZZN3cub18CUB_300001_SM_10006detail6reduce28DeviceReduceSingleTileKernelINS2_10policy_hubIdjN4cuda3std3__44plusIdEEE10Policy1000EN6thrust24THRUST_300001_SM_1000_NS17counting_iteratorIiNSD_11use_defaultESF_SF_EEPdjS9_dd6SValueEEvT0_T1_T2_T3_T4_T6_E12temp_storage+120];
	add.f64 	%fd1905, %fd1903, %fd1904;
	ld.shared.f64 	%fd1906, [_ZZN3cub18CUB_300001_SM_10006detail6reduce28DeviceReduceSingleTileKernelINS2_10policy_hubIdjN4cuda3std3__44plusIdEEE10Policy1000EN6thrust24THRUST_300001_SM_1000_NS17counting_iteratorIiNSD_11use_defaultESF_SF_EEPdjS9_dd6SValueEEvT0_T1_T2_T3_T4_T6_E12temp_storage+128];
	add.f64 	%fd1907, %fd1905, %fd1906;
	ld.shared.f64 	%fd1908, [_ZZN3cub18CUB_300001_SM_10006detail6reduce28DeviceReduceSingleTileKernelINS2_10policy_hubIdjN4cuda3std3__44plusIdEEE10Policy1000EN6thrust24THRUST_300001_SM_1000_NS17counting_iteratorIiNSD_11use_defaultESF_SF_EEPdjS9_dd6SValueEEvT0_T1_T2_T3_T4_T6_E12temp_storage+136];
	add.f64 	%fd1909, %fd1907, %fd1908;
	ld.shared.f64 	%fd1910, [_ZZN3cub18CUB_300001_SM_10006detail6reduce28DeviceReduceSingleTileKernelINS2_10policy_hubIdjN4cuda3std3__44plusIdEEE10Policy1000EN6thrust24THRUST_300001_SM_1000_NS17counting_iteratorIiNSD_11use_defaultESF_SF_EEPdjS9_dd6SValueEEvT0_T1_T2_T3_T4_T6_E12temp_storage+144];
	add.f64 	%fd1911, %fd1909, %fd1910;
	ld.shared.f64 	%fd1912, [_ZZN3cub18CUB_300001_SM_10006detail6reduce28DeviceReduceSingleTileKernelINS2_10policy_hubIdjN4cuda3std3__44plusIdEEE10Policy1000EN6thrust24THRUST_300001_SM_1000_NS17counting_iteratorIiNSD_11use_defaultESF_SF_EEPdjS9_dd6SValueEEvT0_T1_T2_T3_T4_T6_E12temp_storage+152];
	add.f64 	%fd1913, %fd1911, %fd1912;
	ld.shared.f64 	%fd1914, [_ZZN3cub18CUB_300001_SM_10006detail6reduce28DeviceReduceSingleTileKernelINS2_10policy_hubIdjN4cuda3std3__44plusIdEEE10Policy1000EN6thrust24THRUST_300001_SM_1000_NS17counting_iteratorIiNSD_11use_defaultESF_SF_EEPdjS9_dd6SValueEEvT0_T1_T2_T3_T4_T6_E12temp_storage+160];
	add.f64 	%fd1915, %fd1913, %fd1914;
	ld.shared.f64 	%fd1916, [_ZZN3cub18CUB_300001_SM_10006detail6reduce28DeviceReduceSingleTileKernelINS2_10policy_hubIdjN4cuda3std3__44plusIdEEE10Policy1000EN6thrust24THRUST_300001_SM_1000_NS17counting_iteratorIiNSD_11use_defaultESF_SF_EEPdjS9_dd6SValueEEvT0_T1_T2_T3_T4_T6_E12temp_storage+168];
	add.f64 	%fd1917, %fd1915, %fd1916;
	ld.shared.f64 	%fd1918, [_ZZN3cub18CUB_300001_SM_10006detail6reduce28DeviceReduceSingleTileKernelINS2_10policy_hubIdjN4cuda3std3__44plusIdEEE10Policy1000EN6thrust24THRUST_300001_SM_1000_NS17counting_iteratorIiNSD_11use_defaultESF_SF_EEPdjS9_dd6SValueEEvT0_T1_T2_T3_T4_T6_E12temp_storage+176];
	add.f64 	%fd2383, %fd1917, %fd1918;
$L__BB14_287:
	mov.u32 	%r445, %tid.x;
	setp.ne.s32 	%p231, %r445, 0;
	@%p231 bra 	$L__BB14_289;
	add.f64 	%fd2221, %fd290, %fd2383;
	st.global.f64 	[%rd1], %fd2221;
$L__BB14_289:
	ret;

}
	// .globl	_ZN3cub18CUB_300001_SM_10006detail6reduce18DeviceReduceKernelINS2_10policy_hubIdjN4cuda3std3__44plusIdEEE10Policy1000EN6thrust24THRUST_300001_SM_1000_NS17counting_iteratorIiNSD_11use_defaultESF_SF_EEjS9_d6SValueEEvT0_PT3_T1_NS0_13GridEvenShareISL_EET2_T4_
.visible .entry _ZN3cub18CUB_300001_SM_10006detail6reduce18DeviceReduceKernelINS2_10policy_hubIdjN4cuda3std3__44plusIdEEE10Policy1000EN6thrust24THRUST_300001_SM_1000_NS17counting_iteratorIiNSD_11use_defaultESF_SF_EEjS9_d6SValueEEvT0_PT3_T1_NS0_13GridEvenShareISL_EET2_T4_(
	.param .align 4 .b8 _ZN3cub18CUB_300001_SM_10006detail6reduce18DeviceReduceKernelINS2_10policy_hubIdjN4cuda3std3__44plusIdEEE10Policy1000EN6thrust24THRUST_300001_SM_1000_NS17counting_iteratorIiNSD_11use_defaultESF_SF_EEjS9_d6SValueEEvT0_PT3_T1_NS0_13GridEvenShareISL_EET2_T4__param_0[4],
	.param .u64 .ptr .align 1 _ZN3cub18CUB_300001_SM_10006detail6reduce18DeviceReduceKernelINS2_10policy_hubIdjN4cuda3std3__44plusIdEEE10Policy1000EN6thrust24THRUST_300001_SM_1000_NS17counting_iteratorIiNSD_11use_defaultESF_SF_EEjS9_d6SValueEEvT0_PT3_T1_NS0_13GridEvenShareISL_EET2_T4__param_1,
	.param .u32 _ZN3cub18CUB_300001_SM_10006detail6reduce18DeviceReduceKernelINS2_10policy_hubIdjN4cuda3std3__44plusIdEEE10Policy1000EN6thrust24THRUST_300001_SM_1000_NS17counting_iteratorIiNSD_11use_defaultESF_SF_EEjS9_d6SValueEEvT0_PT3_T1_NS0_13GridEvenShareISL_EET2_T4__param_2,
	.param .align 4 .b8 _ZN3cub18CUB_300001_SM_10006detail6reduce18DeviceReduceKernelINS2_10policy_hubIdjN4cuda3std3__44plusIdEEE10Policy1000EN6thrust24THRUST_300001_SM_1000_NS17counting_iteratorIiNSD_11use_defaultESF_SF_EEjS9_d6SValueEEvT0_PT3_T1_NS0_13GridEvenShareISL_EET2_T4__param_3[40],
	.param .align 1 .b8 _ZN3cub18CUB_300001_SM_10006detail6reduce18DeviceReduceKernelINS2_10policy_hubIdjN4cuda3std3__44plusIdEEE10Policy1000EN6thrust24THRUST_300001_SM_1000_NS17counting_iteratorIiNSD_11use_defaultESF_SF_EEjS9_d6SValueEEvT0_PT3_T1_NS0_13GridEvenShareISL_EET2_T4__param_4[1],
	.param .align 8 .b8 _ZN3cub18CUB_300001_SM_10006detail6reduce18DeviceReduceKernelINS2_10policy_hubIdjN4cuda3std3__44plusIdEEE10Policy1000EN6thrust24THRUST_300001_SM_1000_NS17counting_iteratorIiNSD_11use_defaultESF_SF_EEjS9_d6SValueEEvT0_PT3_T1_NS0_13GridEvenShareISL_EET2_T4__param_5[24]
)
.maxntid 640
{
	.reg .pred 	%p<231>;
	.reg .b32 	%r<550>;
	.reg .b64 	%rd<268>;
	.reg .b64 	%fd<2384>;
	// demoted variable
	.shared .align 8 .b8 _ZZN3cub18CUB_300001_SM_10006detail6reduce18DeviceReduceKernelINS2_10policy_hubIdjN4cuda3std3__44plusIdEEE10Policy1000EN6thrust24THRUST_300001_SM_1000_NS17counting_iteratorIiNSD_11use_defaultESF_SF_EEjS9_d6SValueEEvT0_PT3_T1_NS0_13GridEvenShareISL_EET2_T4_E12temp_storage[192];
	ld.param.u32 	%r1, [_ZN3cub18CUB_300001_SM_10006detail6reduce18DeviceReduceKernelINS2_10policy_hubIdjN4cuda3std3__44plusIdEEE10Policy1000EN6thrust24THRUST_300001_SM_1000_NS17counting_iteratorIiNSD_11use_defaultESF_SF_EEjS9_d6SValueEEvT0_PT3_T1_NS0_13GridEvenShareISL_EET2_T4__param_3+20];
	ld.param.u32 	%r245, [_ZN3cub18CUB_300001_SM_10006detail6reduce18DeviceReduceKernelINS2_10policy_hubIdjN4cuda3std3__44plusIdEEE10Policy1000EN6thrust24THRUST_300001_SM_1000_NS17counting_iteratorIiNSD_11use_defaultESF_SF_EEjS9_d6SValueEEvT0_PT3_T1_NS0_13GridEvenShareISL_EET2_T4__param_3+24];
	ld.param.u64 	%rd40, [_ZN3cub18CUB_300001_SM_10006detail6reduce18DeviceReduceKernelINS2_10policy_hubIdjN4cuda3std3__44plusIdEEE10Policy1000EN6thrust24THRUST_300001_SM_1000_NS17counting_iteratorIiNSD_11use_defaultESF_SF_EEjS9_d6SValueEEvT0_PT3_T1_NS0_13GridEvenShareISL_EET2_T4__param_5+8];
	ld.param.u64 	%rd41, [_ZN3cub18CUB_300001_SM_10006detail6reduce18DeviceReduceKernelINS2_10policy_hubIdjN4cuda3std3__44plusIdEEE10Policy1000EN6thrust24THRUST_300001_SM_1000_NS17counting_iteratorIiNSD_11use_defaultESF_SF_EEjS9_d6SValueEEvT0_PT3_T1_NS0_13GridEvenShareISL_EET2_T4__param_5];
	ld.param.v2.u32 	{%r2, %r3}, [_ZN3cub18CUB_300001_SM_10006detail6reduce18DeviceReduceKernelINS2_10policy_hubIdjN4cuda3std3__44plusIdEEE10Policy1000EN6thrust24THRUST_300001_SM_1000_NS17counting_iteratorIiNSD_11use_defaultESF_SF_EEjS9_d6SValueEEvT0_PT3_T1_NS0_13GridEvenShareISL_EET2_T4__param_5+16];
	cvta.to.global.u64 	%rd1, %rd41;
	cvta.to.global.u64 	%rd2, %rd40;
	mov.u32 	%r4, %ctaid.x;
	mul.lo.s32 	%r5, %r245, 5120;
	mul.lo.s32 	%r543, %r4, 5120;
	sub.s32 	%r7, %r1, %r543;
	setp.gt.u32 	%p1, %r7, 5119;
	@%p1 bra 	$L__BB15_43;
	mov.u32 	%r8, %tid.x;
	setp.ge.u32 	%p173, %r8, %r7;
	mov.f64 	%fd2229, 0d0000000000000000;
	mov.u32 	%r454, %r8;
	@%p173 bra 	$L__BB15_16;
	setp.lt.s32 	%p174, %r3, %r2;
	mov.f64 	%fd2229, 0d0000000000000000;
	@%p174 bra 	$L__BB15_15;
	sub.s32 	%r323, %r3, %r2;
	add.s32 	%r9, %r323, 1;
	and.b32  	%r10, %r9, 15;
	setp.lt.u32 	%p175, %r323, 15;
	mov.f64 	%fd2229, 0d0000000000000000;
	mov.u32 	%r449, %r2;
	@%p175 bra 	$L__BB15_6;
	and.b32  	%r11, %r9, -16;
	mov.b32 	%r448, 0;
	mov.f64 	%fd2229, 0d0000000000000000;
	mov.u32 	%r449, %r2;
$L__BB15_5:
	.pragma "nounroll";
	mul.wide.s32 	%rd222, %r449, 8;
	add.s64 	%rd223, %rd1, %rd222;
	ld.global.f64 	%fd1924, [%rd223];
	add.s64 	%rd224, %rd2, %rd222;
	ld.global.f64 	%fd1925, [%rd224];
	fma.rn.f64 	%fd1926, %fd1924, %fd1925, %fd2229;
	ld.global.f64 	%fd1927, [%rd223+8];
	ld.global.f64 	%fd1928, [%rd224+8];
	fma.rn.f64 	%fd1929, %fd1927, %fd1928, %fd1926;
	ld.global.f64 	%fd1930, [%rd223+16];
	ld.global.f64 	%fd1931, [%rd224+16];
	fma.rn.f64 	%fd1932, %fd1930, %fd1931, %fd1929;
	ld.global.f64 	%fd1933, [%rd223+24];
	ld.global.f64 	%fd1934, [%rd224+24];
	fma.rn.f64 	%fd1935, %fd1933, %fd1934, %fd1932;
	ld.global.f64 	%fd1936, [%rd223+32];
	ld.global.f64 	%fd1937, [%rd224+32];
	fma.rn.f64 	%fd1938, %fd1936, %fd1937, %fd1935;
	ld.global.f64 	%fd1939, [%rd223+40];
	ld.global.f64 	%fd1940, [%rd224+40];
	fma.rn.f64 	%fd1941, %fd1939, %fd1940, %fd1938;
	ld.global.f64 	%fd1942, [%rd223+48];
	ld.global.f64 	%fd1943, [%rd224+48];
	fma.rn.f64 	%fd1944, %fd1942, %fd1943, %fd1941;
	ld.global.f64 	%fd1945, [%rd223+56];
	ld.global.f64 	%fd1946, [%rd224+56];
	fma.rn.f64 	%fd1947, %fd1945, %fd1946, %fd1944;
	ld.global.f64 	%fd1948, [%rd223+64];
	ld.global.f64 	%fd1949, [%rd224+64];
	fma.rn.f64 	%fd1950, %fd1948, %fd1949, %fd1947;
	ld.global.f64 	%fd1951, [%rd223+72];
	ld.global.f64 	%fd1952, [%rd224+72];
	fma.rn.f64 	%fd1953, %fd1951, %fd1952, %fd1950;
	ld.global.f64 	%fd1954, [%rd223+80];
	ld.global.f64 	%fd1955, [%rd224+80];
	fma.rn.f64 	%fd1956, %fd1954, %fd1955, %fd1953;
	ld.global.f64 	%fd1957, [%rd223+88];
	ld.global.f64 	%fd1958, [%rd224+88];
	fma.rn.f64 	%fd1959, %fd1957, %fd1958, %fd1956;
	ld.global.f64 	%fd1960, [%rd223+96];
	ld.global.f64 	%fd1961, [%rd224+96];
	fma.rn.f64 	%fd1962, %fd1960, %fd1961, %fd1959;
	ld.global.f64 	%fd1963, [%rd223+104];
	ld.global.f64 	%fd1964, [%rd224+104];
	fma.rn.f64 	%fd1965, %fd1963, %fd1964, %fd1962;
	ld.global.f64 	%fd1966, [%rd223+112];
	ld.global.f64 	%fd1967, [%rd224+112];
	fma.rn.f64 	%fd1968, %fd1966, %fd1967, %fd1965;
	ld.global.f64 	%fd1969, [%rd223+120];
	ld.global.f64 	%fd1970, [%rd224+120];
	fma.rn.f64 	%fd2229, %fd1969, %fd1970, %fd1968;
	add.s32 	%r449, %r449, 16;
	add.s32 	%r448, %r448, 16;
	setp.ne.s32 	%p176, %r448, %r11;
	@%p176 bra 	$L__BB15_5;
$L__BB15_6:
	setp.eq.s32 	%p177, %r10, 0;
	@%p177 bra 	$L__BB15_15;
	and.b32  	%r17, %r9, 7;
	setp.lt.u32 	%p178, %r10, 8;
	@%p178 bra 	$L__BB15_9;
	mul.wide.s32 	%rd225, %r449, 8;
	add.s64 	%rd226, %rd1, %rd225;
	ld.global.f64 	%fd1972, [%rd226];
	add.s64 	%rd227, %rd2, %rd225;
	ld.global.f64 	%fd1973, [%rd227];
	fma.rn.f64 	%fd1974, %fd1972, %fd1973, %fd2229;
	ld.global.f64 	%fd1975, [%rd226+8];
	ld.global.f64 	%fd1976, [%rd227+8];
	fma.rn.f64 	%fd1977, %fd1975, %fd1976, %fd1974;
	ld.global.f64 	%fd1978, [%rd226+16];
	ld.global.f64 	%fd1979, [%rd227+16];
	fma.rn.f64 	%fd1980, %fd1978, %fd1979, %fd1977;
	ld.global.f64 	%fd1981, [%rd226+24];
	ld.global.f64 	%fd1982, [%rd227+24];
	fma.rn.f64 	%fd1983, %fd1981, %fd1982, %fd1980;
	ld.global.f64 	%fd1984, [%rd226+32];
	ld.global.f64 	%fd1985, [%rd227+32];
	fma.rn.f64 	%fd1986, %fd1984, %fd1985, %fd1983;
	ld.global.f64 	%fd1987, [%rd226+40];
	ld.global.f64 	%fd1988, [%rd227+40];
	fma.rn.f64 	%fd1989, %fd1987, %fd1988, %fd1986;
	ld.global.f64 	%fd1990, [%rd226+48];
	ld.global.f64 	%fd1991, [%rd227+48];
	fma.rn.f64 	%fd1992, %fd1990, %fd1991, %fd1989;
	ld.global.f64 	%fd1993, [%rd226+56];
	ld.global.f64 	%fd1994, [%rd227+56];
	fma.rn.f64 	%fd2229, %fd1993, %fd1994, %fd1992;
	add.s32 	%r449, %r449, 8;
$L__BB15_9:
	setp.eq.s32 	%p179, %r17, 0;
	@%p179 bra 	$L__BB15_15;
	and.b32  	%r20, %r9, 3;
	setp.lt.u32 	%p180, %r17, 4;
	@%p180 bra 	$L__BB15_12;
	mul.wide.s32 	%rd228, %r449, 8;
	add.s64 	%rd229, %rd1, %rd228;
	ld.global.f64 	%fd1996, [%rd229];
	add.s64 	%rd230, %rd2, %rd228;
	ld.global.f64 	%fd1997, [%rd230];
	fma.rn.f64 	%fd1998, %fd1996, %fd1997, %fd2229;
	ld.global.f64 	%fd1999, [%rd229+8];
	ld.global.f64 	%fd2000, [%rd230+8];
	fma.rn.f64 	%fd2001, %fd1999, %fd2000, %fd1998;
	ld.global.f64 	%fd2002, [%rd229+16];
	ld.global.f64 	%fd2003, [%rd230+16];
	fma.rn.f64 	%fd2004, %fd2002, %fd2003, %fd2001;
	ld.global.f64 	%fd2005, [%rd229+24];
	ld.global.f64 	%fd2006, [%rd230+24];
	fma.rn.f64 	%fd2229, %fd2005, %fd2006, %fd2004;
	add.s32 	%r449, %r449, 4;
$L__BB15_12:
	setp.eq.s32 	%p181, %r20, 0;
	@%p181 bra 	$L__BB15_15;
	mov.b32 	%r453, 0;
$L__BB15_14:
	.pragma "nounroll";
	mul.wide.s32 	%rd231, %r449, 8;
	add.s64 	%rd232, %rd1, %rd231;
	ld.global.f64 	%fd2007, [%rd232];
	add.s64 	%rd233, %rd2, %rd231;
	ld.global.f64 	%fd2008, [%rd233];
	fma.rn.f64 	%fd2229, %fd2007, %fd2008, %fd2229;
	add.s32 	%r449, %r449, 1;
	add.s32 	%r453, %r453, 1;
	setp.ne.s32 	%p182, %r453, %r20;
	@%p182 bra 	$L__BB15_14;
$L__BB15_15:
	add.s32 	%r454, %r8, 640;
$L__BB15_16:
	setp.ge.u32 	%p183, %r454, %r7;
	@%p183 bra 	$L__BB15_34;
	setp.ge.s32 	%p184, %r3, %r2;
	@%p184 bra 	$L__BB15_19;
	add.f64 	%fd2229, %fd2229, 0d0000000000000000;
	bra.uni 	$L__BB15_34;
$L__BB15_19:
	sub.s32 	%r29, %r3, %r2;
	add.s32 	%r326, %r29, 1;
	and.b32  	%r30, %r326, 15;
	add.s32 	%r31, %r30, -1;
	and.b32  	%r32, %r326, 7;
	add.s32 	%r33, %r32, -1;
	and.b32  	%r34, %r326, 3;
	and.b32  	%r327, %r326, -16;
	neg.s32 	%r35, %r327;
$L__BB15_20:
	setp.lt.u32 	%p185, %r29, 15;
	mov.f64 	%fd2239, 0d0000000000000000;
	mov.u32 	%r458, %r2;
	@%p185 bra 	$L__BB15_23;
	mov.f64 	%fd2239, 0d0000000000000000;
	mov.u32 	%r456, %r35;
	mov.u32 	%r458, %r2;
$L__BB15_22:
	.pragma "nounroll";
	mul.wide.s32 	%rd234, %r458, 8;
	add.s64 	%rd235, %rd1, %rd234;
	ld.global.f64 	%fd2012, [%rd235];
	add.s64 	%rd236, %rd2, %rd234;
	ld.global.f64 	%fd2013, [%rd236];
	fma.rn.f64 	%fd2014, %fd2012, %fd2013, %fd2239;
	ld.global.f64 	%fd2015, [%rd235+8];
	ld.global.f64 	%fd2016, [%rd236+8];
	fma.rn.f64 	%fd2017, %fd2015, %fd2016, %fd2014;
	ld.global.f64 	%fd2018, [%rd235+16];
	ld.global.f64 	%fd2019, [%rd236+16];
	fma.rn.f64 	%fd2020, %fd2018, %fd2019, %fd2017;
	ld.global.f64 	%fd2021, [%rd235+24];
	ld.global.f64 	%fd2022, [%rd236+24];
	fma.rn.f64 	%fd2023, %fd2021, %fd2022, %fd2020;
	ld.global.f64 	%fd2024, [%rd235+32];
	ld.global.f64 	%fd2025, [%rd236+32];
	fma.rn.f64 	%fd2026, %fd2024, %fd2025, %fd2023;
	ld.global.f64 	%fd2027, [%rd235+40];
	ld.global.f64 	%fd2028, [%rd236+40];
	fma.rn.f64 	%fd2029, %fd2027, %fd2028, %fd2026;
	ld.global.f64 	%fd2030, [%rd235+48];
	ld.global.f64 	%fd2031, [%rd236+48];
	fma.rn.f64 	%fd2032, %fd2030, %fd2031, %fd2029;
	ld.global.f64 	%fd2033, [%rd235+56];
	ld.global.f64 	%fd2034, [%rd236+56];
	fma.rn.f64 	%fd2035, %fd2033, %fd2034, %fd2032;
	ld.global.f64 	%fd2036, [%rd235+64];
	ld.global.f64 	%fd2037, [%rd236+64];
	fma.rn.f64 	%fd2038, %fd2036, %fd2037, %fd2035;
	ld.global.f64 	%fd2039, [%rd235+72];
	ld.global.f64 	%fd2040, [%rd236+72];
	fma.rn.f64 	%fd2041, %fd2039, %fd2040, %fd2038;
	ld.global.f64 	%fd2042, [%rd235+80];
	ld.global.f64 	%fd2043, [%rd236+80];
	fma.rn.f64 	%fd2044, %fd2042, %fd2043, %fd2041;
	ld.global.f64 	%fd2045, [%rd235+88];
	ld.global.f64 	%fd2046, [%rd236+88];
	fma.rn.f64 	%fd2047, %fd2045, %fd2046, %fd2044;
	ld.global.f64 	%fd2048, [%rd235+96];
	ld.global.f64 	%fd2049, [%rd236+96];
	fma.rn.f64 	%fd2050, %fd2048, %fd2049, %fd2047;
	ld.global.f64 	%fd2051, [%rd235+104];
	ld.global.f64 	%fd2052, [%rd236+104];
	fma.rn.f64 	%fd2053, %fd2051, %fd2052, %fd2050;
	ld.global.f64 	%fd2054, [%rd235+112];
	ld.global.f64 	%fd2055, [%rd236+112];
	fma.rn.f64 	%fd2056, %fd2054, %fd2055, %fd2053;
	ld.global.f64 	%fd2057, [%rd235+120];
	ld.global.f64 	%fd2058, [%rd236+120];
	fma.rn.f64 	%fd2239, %fd2057, %fd2058, %fd2056;
	add.s32 	%r458, %r458, 16;
	add.s32 	%r456, %r456, 16;
	setp.ne.s32 	%p186, %r456, 0;
	@%p186 bra 	$L__BB15_22;
$L__BB15_23:
	setp.eq.s32 	%p187, %r30, 0;
	@%p187 bra 	$L__BB15_33;
	setp.lt.u32 	%p188, %r31, 7;
	@%p188 bra 	$L__BB15_26;
	mul.wide.s32 	%rd237, %r458, 8;
	add.s64 	%rd238, %rd1, %rd237;
	ld.global.f64 	%fd2060, [%rd238];
	add.s64 	%rd239, %rd2, %rd237;
	ld.global.f64 	%fd2061, [%rd239];
	fma.rn.f64 	%fd2062, %fd2060, %fd2061, %fd2239;
	ld.global.f64 	%fd2063, [%rd238+8];
	ld.global.f64 	%fd2064, [%rd239+8];
	fma.rn.f64 	%fd2065, %fd2063, %fd2064, %fd2062;
	ld.global.f64 	%fd2066, [%rd238+16];
	ld.global.f64 	%fd2067, [%rd239+16];
	fma.rn.f64 	%fd2068, %fd2066, %fd2067, %fd2065;
	ld.global.f64 	%fd2069, [%rd238+24];
	ld.global.f64 	%fd2070, [%rd239+24];
	fma.rn.f64 	%fd2071, %fd2069, %fd2070, %fd2068;
	ld.global.f64 	%fd2072, [%rd238+32];
	ld.global.f64 	%fd2073, [%rd239+32];
	fma.rn.f64 	%fd2074, %fd2072, %fd2073, %fd2071;
	ld.global.f64 	%fd2075, [%rd238+40];
	ld.global.f64 	%fd2076, [%rd239+40];
	fma.rn.f64 	%fd2077, %fd2075, %fd2076, %fd2074;
	ld.global.f64 	%fd2078, [%rd238+48];
	ld.global.f64 	%fd2079, [%rd239+48];
	fma.rn.f64 	%fd2080, %fd2078, %fd2079, %fd2077;
	ld.global.f64 	%fd2081, [%rd238+56];
	ld.global.f64 	%fd2082, [%rd239+56];
	fma.rn.f64 	%fd2239, %fd2081, %fd2082, %fd2080;
	add.s32 	%r458, %r458, 8;
$L__BB15_26:
	setp.eq.s32 	%p189, %r32, 0;
	@%p189 bra 	$L__BB15_33;
	setp.lt.u32 	%p190, %r33, 3;
	@%p190 bra 	$L__BB15_29;
	mul.wide.s32 	%rd240, %r458, 8;
	add.s64 	%rd241, %rd1, %rd240;
	ld.global.f64 	%fd2084, [%rd241];
	add.s64 	%rd242, %rd2, %rd240;
	ld.global.f64 	%fd2085, [%rd242];
	fma.rn.f64 	%fd2086, %fd2084, %fd2085, %fd2239;
	ld.global.f64 	%fd2087, [%rd241+8];
	ld.global.f64 	%fd2088, [%rd242+8];
	fma.rn.f64 	%fd2089, %fd2087, %fd2088, %fd2086;
	ld.global.f64 	%fd2090, [%rd241+16];
	ld.global.f64 	%fd2091, [%rd242+16];
	fma.rn.f64 	%fd2092, %fd2090, %fd2091, %fd2089;
	ld.global.f64 	%fd2093, [%rd241+24];
	ld.global.f64 	%fd2094, [%rd242+24];
	fma.rn.f64 	%fd2239, %fd2093, %fd2094, %fd2092;
	add.s32 	%r458, %r458, 4;
$L__BB15_29:
	setp.eq.s32 	%p191, %r34, 0;
	@%p191 bra 	$L__BB15_33;
	setp.eq.s32 	%p192, %r34, 1;
	mul.wide.s32 	%rd243, %r458, 8;
	add.s64 	%rd3, %rd1, %rd243;
	ld.global.f64 	%fd2095, [%rd3];
	add.s64 	%rd4, %rd2, %rd243;
	ld.global.f64 	%fd2096, [%rd4];
	fma.rn.f64 	%fd2239, %fd2095, %fd2096, %fd2239;
	@%p192 bra 	$L__BB15_33;
	setp.eq.s32 	%p193, %r34, 2;
	ld.global.f64 	%fd2097, [%rd3+8];
	ld.global.f64 	%fd2098, [%rd4+8];
	fma.rn.f64 	%fd2239, %fd2097, %fd2098, %fd2239;
	@%p193 bra 	$L__BB15_33;
	ld.global.f64 	%fd2099, [%rd3+16];
	ld.global.f64 	%fd2100, [%rd4+16];
	fma.rn.f64 	%fd2239, %fd2099, %fd2100, %fd2239;
$L__BB15_33:
	add.f64 	%fd2229, %fd2229, %fd2239;
	add.s32 	%r454, %r454, 640;
	setp.lt.s32 	%p194, %r454, %r7;
	@%p194 bra 	$L__BB15_20;
$L__BB15_34:
	setp.lt.s32 	%p195, %r7, 640;
	@%p195 bra 	$L__BB15_39;
	// begin inline asm
	mov.u32 %r391, %laneid;
	// end inline asm
	mov.b64 	%rd254, %fd2229;
	mov.b64 	{%r393, %r398}, %rd254;
	mov.b32 	%r399, 1;
	mov.b32 	%r440, 31;
	mov.b32 	%r441, -1;
	// begin inline asm
	shfl.sync.down.b32 %r392, %r393, %r399, %r440, %r441;
	// end inline asm
	// begin inline asm
	shfl.sync.down.b32 %r397, %r398, %r399, %r440, %r441;
	// end inline asm
	mov.b64 	%rd255, {%r392, %r397};
	mov.b64 	%fd2171, %rd255;
	setp.gt.s32 	%p223, %r391, 30;
	add.f64 	%fd2172, %fd2229, %fd2171;
	selp.f64 	%fd2173, %fd2229, %fd2172, %p223;
	mov.b64 	%rd256, %fd2173;
	mov.b64 	{%r403, %r408}, %rd256;
	mov.b32 	%r409, 2;
	// begin inline asm
	shfl.sync.down.b32 %r402, %r403, %r409, %r440, %r441;
	// end inline asm
	// begin inline asm
	shfl.sync.down.b32 %r407, %r408, %r409, %r440, %r441;
	// end inline asm
	mov.b64 	%rd257, {%r402, %r407};
	mov.b64 	%fd2174, %rd257;
	setp.gt.s32 	%p224, %r391, 29;
	add.f64 	%fd2175, %fd2173, %fd2174;
	selp.f64 	%fd2176, %fd2173, %fd2175, %p224;
	mov.b64 	%rd258, %fd2176;
	mov.b64 	{%r413, %r418}, %rd258;
	mov.b32 	%r419, 4;
	// begin inline asm
	shfl.sync.down.b32 %r412, %r413, %r419, %r440, %r441;
	// end inline asm
	// begin inline asm
	shfl.sync.down.b32 %r417, %r418, %r419, %r440, %r441;
	// end inline asm
	mov.b64 	%rd259, {%r412, %r417};
	mov.b64 	%fd2177, %rd259;
	setp.gt.s32 	%p225, %r391, 27;
	add.f64 	%fd2178, %fd2176, %fd2177;
	selp.f64 	%fd2179, %fd2176, %fd2178, %p225;
	mov.b64 	%rd260, %fd2179;
	mov.b64 	{%r423, %r428}, %rd260;
	mov.b32 	%r429, 8;
	// begin inline asm
	shfl.sync.down.b32 %r422, %r423, %r429, %r440, %r441;
	// end inline asm
	// begin inline asm
	shfl.sync.down.b32 %r427, %r428, %r429, %r440, %r441;
	// end inline asm
	mov.b64 	%rd261, {%r422, %r427};
	mov.b64 	%fd2180, %rd261;
	setp.gt.s32 	%p226, %r391, 23;
	add.f64 	%fd2181, %fd2179, %fd2180;
	selp.f64 	%fd2182, %fd2179, %fd2181, %p226;
	mov.b64 	%rd262, %fd2182;
	mov.b64 	{%r433, %r438}, %rd262;
	mov.b32 	%r439, 16;
	// begin inline asm
	shfl.sync.down.b32 %r432, %r433, %r439, %r440, %r441;
	// end inline asm
	// begin inline asm
	shfl.sync.down.b32 %r437, %r438, %r439, %r440, %r441;
	// end inline asm
	mov.b64 	%rd263, {%r432, %r437};
	mov.b64 	%fd2183, %rd263;
	setp.gt.s32 	%p227, %r391, 15;
	add.f64 	%fd33, %fd2182, %fd2183;
	selp.f64 	%fd2383, %fd2182, %fd33, %p227;
	setp.ne.s32 	%p228, %r391, 0;
	@%p228 bra 	$L__BB15_37;
	shr.u32 	%r442, %r8, 2;
	and.b32  	%r443, %r442, 248;
	mov.u32 	%r444, _ZZN3cub18CUB_300001_SM_10006detail6reduce18DeviceReduceKernelINS2_10policy_hubIdjN4cuda3std3__44plusIdEEE10Policy1000EN6thrust24THRUST_300001_SM_1000_NS17counting_iteratorIiNSD_11use_defaultESF_SF_EEjS9_d6SValueEEvT0_PT3_T1_NS0_13GridEvenShareISL_EET2_T4_E12temp_storage;
	add.s32 	%r445, %r444, %r443;
	st.shared.f64 	[%r445+24], %fd33;
$L__BB15_37:
	bar.sync 	0;
	setp.ne.s32 	%p229, %r8, 0;
	@%p229 bra 	$L__BB15_283;
	ld.shared.f64 	%fd2184, [_ZZN3cub18CUB_300001_SM_10006detail6reduce18DeviceReduceKernelINS2_10policy_hubIdjN4cuda3std3__44plusIdEEE10Policy1000EN6thrust24THRUST_300001_SM_1000_NS17counting_iteratorIiNSD_11use_defaultESF_SF_EEjS9_d6SValueEEvT0_PT3_T1_NS0_13GridEvenShareISL_EET2_T4_E12temp_storage+32];
	add.f64 	%fd2185, %fd2383, %fd2184;
	ld.shared.f64 	%fd2186, [_ZZN3cub18CUB_300001_SM_10006detail6reduce18DeviceReduceKernelINS2_10policy_hubIdjN4cuda3std3__44plusIdEEE10Policy1000EN6thrust24THRUST_300001_SM_1000_NS17counting_iteratorIiNSD_11use_defaultESF_SF_EEjS9_d6SValueEEvT0_PT3_T1_NS0_13GridEvenShareISL_EET2_T4_E12temp_storage+40];
	add.f64 	%fd2187, %fd2185, %fd2186;
	ld.shared.f64 	%fd2188, [_ZZN3cub18CUB_300001_SM_10006detail6reduce18DeviceReduceKernelINS2_10policy_hubIdjN4cuda3std3__44plusIdEEE10Policy1000EN6thrust24THRUST_300001_SM_1000_NS17counting_iteratorIiNSD_11use_defaultESF_SF_EEjS9_d6SValueEEvT0_PT3_T1_NS0_13GridEvenShareISL_EET2_T4_E12temp_storage+48];
	add.f64 	%fd2189, %fd2187, %fd2188;
	ld.shared.f64 	%fd2190, [_ZZN3cub18CUB_300001_SM_10006detail6reduce18DeviceReduceKernelINS2_10policy_hubIdjN4cuda3std3__44plusIdEEE10Policy1000EN6thrust24THRUST_300001_SM_1000_NS17counting_iteratorIiNSD_11use_defaultESF_SF_EEjS9_d6SValueEEvT0_PT3_T1_NS0_13GridEvenShareISL_EET2_T4_E12temp_storage+56];
	add.f64 	%fd2191, %fd2189, %fd2190;
	ld.shared.f64 	%fd2192, [_ZZN3cub18CUB_300001_SM_10006detail6reduce18DeviceReduceKernelINS2_10policy_hubIdjN4cuda3std3__44plusIdEEE10Policy1000EN6thrust24THRUST_300001_SM_1000_NS17counting_iteratorIiNSD_11use_defaultESF_SF_EEjS9_d6SValueEEvT0_PT3_T1_NS0_13GridEvenShareISL_EET2_T4_E12temp_storage+64];
	add.f64 	%fd2193, %fd2191, %fd2192;
	ld.shared.f64 	%fd2194, [_ZZN3cub18CUB_300001_SM_10006detail6reduce18DeviceReduceKernelINS2_10policy_hubIdjN4cuda3std3__44plusIdEEE10Policy1000EN6thrust24THRUST_300001_SM_1000_NS17counting_iteratorIiNSD_11use_defaultESF_SF_EEjS9_d6SValueEEvT0_PT3_T1_NS0_13GridEvenShareISL_EET2_T4_E12temp_storage+72];
	add.f64 	%fd2195, %fd2193, %fd2194;
	ld.shared.f64 	%fd2196, [_ZZN3cub18CUB_300001_SM_10006detail6reduce18DeviceReduceKernelINS2_10policy_hubIdjN4cuda3std3__44plusIdEEE10Policy1000EN6thrust24THRUST_300001_SM_1000_NS17counting_iteratorIiNSD_11use_defaultESF_SF_EEjS9_d6SValueEEvT0_PT3_T1_NS0_13GridEvenShareISL_EET2_T4_E12temp_storage+80];
	add.f64 	%fd2197, %fd2195, %fd2196;
	ld.shared.f64 	%fd2198, [_ZZN3cub18CUB_300001_SM_10006detail6reduce18DeviceReduceKernelINS2_10policy_hubIdjN4cuda3std3__44plusIdEEE10Policy1000EN6thrust24THRUST_300001_SM_1000_NS17counting_iteratorIiNSD_11use_defaultESF_SF_EEjS9_d6SValueEEvT0_PT3_T1_NS0_13GridEvenShareISL_EET2_T4_E12temp_storage+88];
	add.f64 	%fd2199, %fd2197, %fd2198;
	ld.shared.f64 	%fd2200, [_ZZN3cub18CUB_300001_SM_10006detail6reduce18DeviceReduceKernelINS2_10policy_hubIdjN4cuda3std3__44plusIdEEE10Policy1000EN6thrust24THRUST_300001_SM_1000_NS17counting_iteratorIiNSD_11use_defaultESF_SF_EEjS9_d6SValueEEvT0_PT3_T1_NS0_13GridEvenShareISL_EET2_T4_E12temp_storage+96];
	add.f64 	%fd2201, %fd2199, %fd2200;
	ld.shared.f64 	%fd2202, [_ZZN3cub18CUB_300001_SM_10006detail6reduce18DeviceReduceKernelINS2_10policy_hubIdjN4cuda3std3__44plusIdEEE10Policy1000EN6thrust24THRUST_300001_SM_1000_NS17counting_iteratorIiNSD_11use_defaultESF_SF_EEjS9_d6SValueEEvT0_PT3_T1_NS0_13GridEvenShareISL_EET2_T4_E12temp_storage+104];
	add.f64 	%fd2203, %fd2201, %fd2202;
	ld.shared.f64 	%fd2204, [_ZZN3cub18CUB_300001_SM_10006detail6reduce18DeviceReduceKernelINS2_10policy_hubIdjN4cuda3std3__44plusIdEEE10Policy1000EN6thrust24THRUST_300001_SM_1000_NS17counting_iteratorIiNSD_11use_defaultESF_SF_EEjS9_d6SValueEEvT0_PT3_T1_NS0_13GridEvenShareISL_EET2_T4_E12temp_storage+112];
	add.f64 	%fd2205, %fd2203, %fd2204;
	ld.shared.f64 	%fd2206, [_ZZN3cub18CUB_300001_SM_10006detail6reduce18DeviceReduceKernelINS2_10policy_hubIdjN4cuda3std3__44plusIdEEE10Policy1000EN6thrust24THRUST_300001_SM_1000_NS17counting_iteratorIiNSD_11use_defaultESF_SF_EEjS9_d6SValueEEvT0_PT3_T1_NS0_13GridEvenShareISL_EET2_T4_E12temp_storage+120];
	add.f64 	%fd2207, %fd2205, %fd2206;
	ld.shared.f64 	%fd2208, [_ZZN3cub18CUB_300001_SM_10006detail6reduce18DeviceReduceKernelINS2_10policy_hubIdjN4cuda3std3__44plusIdEEE10Policy1000EN6thrust24THRUST_300001_SM_1000_NS17counting_iteratorIiNSD_11use_defaultESF_SF_EEjS9_d6SValueEEvT0_PT3_T1_NS0_13GridEvenShareISL_EET2_T4_E12temp_storage+128];
	add.f64 	%fd2209, %fd2207, %fd2208;
	ld.shared.f64 	%fd2210, [_ZZN3cub18CUB_300001_SM_10006detail6reduce18DeviceReduceKernelINS2_10policy_hubIdjN4cuda3std3__44plusIdEEE10Policy1000EN6thrust24THRUST_300001_SM_1000_NS17counting_iteratorIiNSD_11use_defaultESF_SF_EEjS9_d6SValueEEvT0_PT3_T1_NS0_13GridEvenShareISL_EET2_T4_E12temp_storage+136];
	add.f64 	%fd2211, %fd2209, %fd2210;
	ld.shared.f64 	%fd2212, [_ZZN3cub18CUB_300001_SM_10006detail6reduce18DeviceReduceKernelINS2_10policy_hubIdjN4cuda3std3__44plusIdEEE10Policy1000EN6thrust24THRUST_300001_SM_1000_NS17counting_iteratorIiNSD_11use_defaultESF_SF_EEjS9_d6SValueEEvT0_PT3_T1_NS0_13GridEvenShareISL_EET2_T4_E12temp_storage+144];
	add.f64 	%fd2213, %fd2211, %fd2212;
	ld.shared.f64 	%fd2214, [_ZZN3cub18CUB_300001_SM_10006detail6reduce18DeviceReduceKernelINS2_10policy_hubIdjN4cuda3std3__44plusIdEEE10Policy1000EN6thrust24THRUST_300001_SM_1000_NS17counting_iteratorIiNSD_11use_defaultESF_SF_EEjS9_d6SValueEEvT0_PT3_T1_NS0_13GridEvenShareISL_EET2_T4_E12temp_storage+152];
	add.f64 	%fd2215, %fd2213, %fd2214;
	ld.shared.f64 	%fd2216, [_ZZN3cub18CUB_300001_SM_10006detail6reduce18DeviceReduceKernelINS2_10policy_hubIdjN4cuda3std3__44plusIdEEE10Policy1000EN6thrust24THRUST_300001_SM_1000_NS17counting_iteratorIiNSD_11use_defaultESF_SF_EEjS9_d6SValueEEvT0_PT3_T1_NS0_13GridEvenShareISL_EET2_T4_E12temp_storage+160];
	add.f64 	%fd2217, %fd2215, %fd2216;
	ld.shared.f64 	%fd2218, [_ZZN3cub18CUB_300001_SM_10006detail6reduce18DeviceReduceKernelINS2_10policy_hubIdjN4cuda3std3__44plusIdEEE10Policy1000EN6thrust24THRUST_300001_SM_1000_NS17counting_iteratorIiNSD_11use_defaultESF_SF_EEjS9_d6SValueEEvT0_PT3_T1_NS0_13GridEvenShareISL_EET2_T4_E12temp_storage+168];
	add.f64 	%fd2219, %fd2217, %fd2218;
	ld.shared.f64 	%fd2220, [_ZZN3cub18CUB_300001_SM_10006detail6reduce18DeviceReduceKernelINS2_10policy_hubIdjN4cuda3std3__44plusIdEEE10Policy1000EN6thrust24THRUST_300001_SM_1000_NS17counting_iteratorIiNSD_11use_defaultESF_SF_EEjS9_d6SValueEEvT0_PT3_T1_NS0_13GridEvenShareISL_EET2_T4_E12temp_storage+176];
	add.f64 	%fd2383, %fd2219, %fd2220;
	bra.uni 	$L__BB15_283;
$L__BB15_39:
	// begin inline asm
	mov.u32 %r328, %laneid;
	// end inline asm
	and.b32  	%r379, %r8, 992;
	add.s32 	%r380, %r379, 32;
	setp.gt.s32 	%p196, %r380, %r7;
	not.b32 	%r381, %r379;
	add.s32 	%r382, %r7, %r381;
	selp.b32 	%r377, %r382, 31, %p196;
	mov.b64 	%rd244, %fd2229;
	mov.b64 	{%r330, %r335}, %rd244;
	mov.b32 	%r336, 1;
	mov.b32 	%r378, -1;
	// begin inline asm
	shfl.sync.down.b32 %r329, %r330, %r336, %r377, %r378;
	// end inline asm
	// begin inline asm
	shfl.sync.down.b32 %r334, %r335, %r336, %r377, %r378;
	// end inline asm
	mov.b64 	%rd245, {%r329, %r334};
	mov.b64 	%fd2101, %rd245;
	setp.lt.s32 	%p197, %r328, %r377;
	add.f64 	%fd2102, %fd2229, %fd2101;
	selp.f64 	%fd2103, %fd2102, %fd2229, %p197;
	mov.b64 	%rd246, %fd2103;
	mov.b64 	{%r340, %r345}, %rd246;
	mov.b32 	%r346, 2;
	// begin inline asm
	shfl.sync.down.b32 %r339, %r340, %r346, %r377, %r378;
	// end inline asm
	// begin inline asm
	shfl.sync.down.b32 %r344, %r345, %r346, %r377, %r378;
	// end inline asm
	mov.b64 	%rd247, {%r339, %r344};
	mov.b64 	%fd2104, %rd247;
	add.s32 	%r383, %r328, 2;
	setp.gt.s32 	%p198, %r383, %r377;
	add.f64 	%fd2105, %fd2103, %fd2104;
	selp.f64 	%fd2106, %fd2103, %fd2105, %p198;
	mov.b64 	%rd248, %fd2106;
	mov.b64 	{%r350, %r355}, %rd248;
	mov.b32 	%r356, 4;
	// begin inline asm
	shfl.sync.down.b32 %r349, %r350, %r356, %r377, %r378;
	// end inline asm
	// begin inline asm
	shfl.sync.down.b32 %r354, %r355, %r356, %r377, %r378;
	// end inline asm
	mov.b64 	%rd249, {%r349, %r354};
	mov.b64 	%fd2107, %rd249;
	add.s32 	%r384, %r328, 4;
	setp.gt.s32 	%p199, %r384, %r377;
	add.f64 	%fd2108, %fd2106, %fd2107;
	selp.f64 	%fd2109, %fd2106, %fd2108, %p199;
	mov.b64 	%rd250, %fd2109;
	mov.b64 	{%r360, %r365}, %rd250;
	mov.b32 	%r366, 8;
	// begin inline asm
	shfl.sync.down.b32 %r359, %r360, %r366, %r377, %r378;
	// end inline asm
	// begin inline asm
	shfl.sync.down.b32 %r364, %r365, %r366, %r377, %r378;
	// end inline asm
	mov.b64 	%rd251, {%r359, %r364};
	mov.b64 	%fd2110, %rd251;
	add.s32 	%r385, %r328, 8;
	setp.gt.s32 	%p200, %r385, %r377;
	add.f64 	%fd2111, %fd2109, %fd2110;
	selp.f64 	%fd2112, %fd2109, %fd2111, %p200;
	mov.b64 	%rd252, %fd2112;
	mov.b64 	{%r370, %r375}, %rd252;
	mov.b32 	%r376, 16;
	// begin inline asm
	shfl.sync.down.b32 %r369, %r370, %r376, %r377, %r378;
	// end inline asm
	// begin inline asm
	shfl.sync.down.b32 %r374, %r375, %r376, %r377, %r378;
	// end inline asm
	mov.b64 	%rd253, {%r369, %r374};
	mov.b64 	%fd2113, %rd253;
	add.s32 	%r386, %r328, 16;
	setp.gt.s32 	%p201, %r386, %r377;
	add.f64 	%fd2114, %fd2112, %fd2113;
	selp.f64 	%fd2383, %fd2112, %fd2114, %p201;
	setp.ne.s32 	%p202, %r328, 0;
	@%p202 bra 	$L__BB15_41;
	shr.u32 	%r387, %r8, 2;
	and.b32  	%r388, %r387, 248;
	mov.u32 	%r389, _ZZN3cub18CUB_300001_SM_10006detail6reduce18DeviceReduceKernelINS2_10policy_hubIdjN4cuda3std3__44plusIdEEE10Policy1000EN6thrust24THRUST_300001_SM_1000_NS17counting_iteratorIiNSD_11use_defaultESF_SF_EEjS9_d6SValueEEvT0_PT3_T1_NS0_13GridEvenShareISL_EET2_T4_E12temp_storage;
	add.s32 	%r390, %r389, %r388;
	st.shared.f64 	[%r390+24], %fd2383;
$L__BB15_41:
	bar.sync 	0;
	setp.ne.s32 	%p203, %r8, 0;
	@%p203 bra 	$L__BB15_283;
	setp.gt.s32 	%p204, %r7, 32;
	ld.shared.f64 	%fd2115, [_ZZN3cub18CUB_300001_SM_10006detail6reduce18DeviceReduceKernelINS2_10policy_hubIdjN4cuda3std3__44plusIdEEE10Policy1000EN6thrust24THRUST_300001_SM_1000_NS17counting_iteratorIiNSD_11use_defaultESF_SF_EEjS9_d6SValueEEvT0_PT3_T1_NS0_13GridEvenShareISL_EET2_T4_E12temp_storage+32];
	add.f64 	%fd2116, %fd2383, %fd2115;
	selp.f64 	%fd2117, %fd2116, %fd2383, %p204;
	setp.gt.s32 	%p205, %r7, 64;
	ld.shared.f64 	%fd2118, [_ZZN3cub18CUB_300001_SM_10006detail6reduce18DeviceReduceKernelINS2_10policy_hubIdjN4cuda3std3__44plusIdEEE10Policy1000EN6thrust24THRUST_300001_SM_1000_NS17counting_iteratorIiNSD_11use_defaultESF_SF_EEjS9_d6SValueEEvT0_PT3_T1_NS0_13GridEvenShareISL_EET2_T4_E12temp_storage+40];
	add.f64 	%fd2119, %fd2118, %fd2117;
	selp.f64 	%fd2120, %fd2119, %fd2117, %p205;
	setp.gt.s32 	%p206, %r7, 96;
	ld.shared.f64 	%fd2121, [_ZZN3cub18CUB_300001_SM_10006detail6reduce18DeviceReduceKernelINS2_10policy_hubIdjN4cuda3std3__44plusIdEEE10Policy1000EN6thrust24THRUST_300001_SM_1000_NS17counting_iteratorIiNSD_11use_defaultESF_SF_EEjS9_d6SValueEEvT0_PT3_T1_NS0_13GridEvenShareISL_EET2_T4_E12temp_storage+48];
	add.f64 	%fd2122, %fd2121, %fd2120;
	selp.f64 	%fd2123, %fd2122, %fd2120, %p206;
	setp.gt.s32 	%p207, %r7, 128;
	ld.shared.f64 	%fd2124, [_ZZN3cub18CUB_300001_SM_10006detail6reduce18DeviceReduceKernelINS2_10policy_hubIdjN4cuda3std3__44plusIdEEE10Policy1000EN6thrust24THRUST_300001_SM_1000_NS17counting_iteratorIiNSD_11use_defaultESF_SF_EEjS9_d6SValueEEvT0_PT3_T1_NS0_13GridEvenShareISL_EET2_T4_E12temp_storage+56];
	add.f64 	%fd2125, %fd2124, %fd2123;
	selp.f64 	%fd2126, %fd2125, %fd2123, %p207;
	setp.gt.s32 	%p208, %r7, 160;
	ld.shared.f64 	%fd2127, [_ZZN3cub18CUB_300001_SM_10006detail6reduce18DeviceReduceKernelINS2_10policy_hubIdjN4cuda3std3__44plusIdEEE10Policy1000EN6thrust24THRUST_300001_SM_1000_NS17counting_iteratorIiNSD_11use_defaultESF_SF_EEjS9_d6SValueEEvT0_PT3_T1_NS0_13GridEvenShareISL_EET2_T4_E12temp_storage+64];
	add.f64 	%fd2128, %fd2127, %fd2126;
	selp.f64 	%fd2129, %fd2128, %fd2126, %p208;
	setp.gt.s32 	%p209, %r7, 192;
	ld.shared.f64 	%fd2130, [_ZZN3cub18CUB_300001_SM_10006detail6reduce18DeviceReduceKernelINS2_10policy_hubIdjN4cuda3std3__44plusIdEEE10Policy1000EN6thrust24THRUST_300001_SM_1000_NS17counting_iteratorIiNSD_11use_defaultESF_SF_EEjS9_d6SValueEEvT0_PT3_T1_NS0_13GridEvenShareISL_EET2_T4_E12temp_storage+72];
	add.f64 	%fd2131, %fd2130, %fd2129;
	selp.f64 	%fd2132, %fd2131, %fd2129, %p209;
	setp.gt.s32 	%p210, %r7, 224;
	ld.shared.f64 	%fd2133, [_ZZN3cub18CUB_300001_SM_10006detail6reduce18DeviceReduceKernelINS2_10policy_hubIdjN4cuda3std3__44plusIdEEE10Policy1000EN6thrust24THRUST_300001_SM_1000_NS17counting_iteratorIiNSD_11use_defaultESF_SF_EEjS9_d6SValueEEvT0_PT3_T1_NS0_13GridEvenShareISL_EET2_T4_E12temp_storage+80];
	add.f64 	%fd2134, %fd2133, %fd2132;
	selp.f64 	%fd2135, %fd2134, %fd2132, %p210;
	setp.gt.s32 	%p211, %r7, 256;
	ld.shared.f64 	%fd2136, [_ZZN3cub18CUB_300001_SM_10006detail6reduce18DeviceReduceKernelINS2_10policy_hubIdjN4cuda3std3__44plusIdEEE10Policy1000EN6thrust24THRUST_300001_SM_1000_NS17counting_iteratorIiNSD_11use_defaultESF_SF_EEjS9_d6SValueEEvT0_PT3_T1_NS0_13GridEvenShareISL_EET2_T4_E12temp_storage+88];
	add.f64 	%fd2137, %fd2136, %fd2135;
	selp.f64 	%fd2138, %fd2137, %fd2135, %p211;
	setp.gt.s32 	%p212, %r7, 288;
	ld.shared.f64 	%fd2139, [_ZZN3cub18CUB_300001_SM_10006detail6reduce18DeviceReduceKernelINS2_10policy_hubIdjN4cuda3std3__44plusIdEEE10Policy1000EN6thrust24THRUST_300001_SM_1000_NS17counting_iteratorIiNSD_11use_defaultESF_SF_EEjS9_d6SValueEEvT0_PT3_T1_NS0_13GridEvenShareISL_EET2_T4_E12temp_storage+96];
	add.f64 	%fd2140, %fd2139, %fd2138;
	selp.f64 	%fd2141, %fd2140, %fd2138, %p212;
	setp.gt.s32 	%p213, %r7, 320;
	ld.shared.f64 	%fd2142, [_ZZN3cub18CUB_300001_SM_10006detail6reduce18DeviceReduceKernelINS2_10policy_hubIdjN4cuda3std3__44plusIdEEE10Policy1000EN6thrust24THRUST_300001_SM_1000_NS17counting_iteratorIiNSD_11use_defaultESF_SF_EEjS9_d6SValueEEvT0_PT3_T1_NS0_13GridEvenShareISL_EET2_T4_E12temp_storage+104];
	add.f64 	%fd2143, %fd2142, %fd2141;
	selp.f64 	%fd2144, %fd2143, %fd2141, %p213;
	setp.gt.s32 	%p214, %r7, 352;
	ld.shared.f64 	%fd2145, [_ZZN3cub18CUB_300001_SM_10006detail6reduce18DeviceReduceKernelINS2_10policy_hubIdjN4cuda3std3__44plusIdEEE10Policy1000EN6thrust24THRUST_300001_SM_1000_NS17counting_iteratorIiNSD_11use_defaultESF_SF_EEjS9_d6SValueEEvT0_PT3_T1_NS0_13GridEvenShareISL_EET2_T4_E12temp_storage+112];
	add.f64 	%fd2146, %fd2145, %fd2144;
	selp.f64 	%fd2147, %fd2146, %fd2144, %p214;
	setp.gt.s32 	%p215, %r7, 384;
	ld.shared.f64 	%fd2148, [_ZZN3cub18CUB_300001_SM_10006detail6reduce18DeviceReduceKernelINS2_10policy_hubIdjN4cuda3std3__44plusIdEEE10Policy1000EN6thrust24THRUST_300001_SM_1000_NS17counting_iteratorIiNSD_11use_defaultESF_SF_EEjS9_d6SValueEEvT0_PT3_T1_NS0_13GridEvenShareISL_EET2_T4_E12temp_storage+120];
	add.f64 	%fd2149, %fd2148, %fd2147;
	selp.f64 	%fd2150, %fd2149, %fd2147, %p215;
	setp.gt.s32 	%p216, %r7, 416;
	ld.shared.f64 	%fd2151, [_ZZN3cub18CUB_300001_SM_10006detail6reduce18DeviceReduceKernelINS2_10policy_hubIdjN4cuda3std3__44plusIdEEE10Policy1000EN6thrust24THRUST_300001_SM_1000_NS17counting_iteratorIiNSD_11use_defaultESF_SF_EEjS9_d6SValueEEvT0_PT3_T1_NS0_13GridEvenShareISL_EET2_T4_E12temp_storage+128];
	add.f64 	%fd2152, %fd2151, %fd2150;
	selp.f64 	%fd2153, %fd2152, %fd2150, %p216;
	setp.gt.s32 	%p217, %r7, 448;
	ld.shared.f64 	%fd2154, [_ZZN3cub18CUB_300001_SM_10006detail6reduce18DeviceReduceKernelINS2_10policy_hubIdjN4cuda3std3__44plusIdEEE10Policy1000EN6thrust24THRUST_300001_SM_1000_NS17counting_iteratorIiNSD_11use_defaultESF_SF_EEjS9_d6SValueEEvT0_PT3_T1_NS0_13GridEvenShareISL_EET2_T4_E12temp_storage+136];
	add.f64 	%fd2155, %fd2154, %fd2153;
	selp.f64 	%fd2156, %fd2155, %fd2153, %p217;
	setp.gt.s32 	%p218, %r7, 480;
	ld.shared.f64 	%fd2157, [_ZZN3cub18CUB_300001_SM_10006detail6reduce18DeviceReduceKernelINS2_10policy_hubIdjN4cuda3std3__44plusIdEEE10Policy1000EN6thrust24THRUST_300001_SM_1000_NS17counting_iteratorIiNSD_11use_defaultESF_SF_EEjS9_d6SValueEEvT0_PT3_T1_NS0_13GridEvenShareISL_EET2_T4_E12temp_storage+144];
	add.f64 	%fd2158, %fd2157, %fd2156;
	selp.f64 	%fd2159, %fd2158, %fd2156, %p218;
	setp.gt.s32 	%p219, %r7, 512;
	ld.shared.f64 	%fd2160, [_ZZN3cub18CUB_300001_SM_10006detail6reduce18DeviceReduceKernelINS2_10policy_hubIdjN4cuda3std3__44plusIdEEE10Policy1000EN6thrust24THRUST_300001_SM_1000_NS17counting_iteratorIiNSD_11use_defaultESF_SF_EEjS9_d6SValueEEvT0_PT3_T1_NS0_13GridEvenShareISL_EET2_T4_E12temp_storage+152];
	add.f64 	%fd2161, %fd2160, %fd2159;
	selp.f64 	%fd2162, %fd2161, %fd2159, %p219;
	setp.gt.s32 	%p220, %r7, 544;
	ld.shared.f64 	%fd2163, [_ZZN3cub18CUB_300001_SM_10006detail6reduce18DeviceReduceKernelINS2_10policy_hubIdjN4cuda3std3__44plusIdEEE10Policy1000EN6thrust24THRUST_300001_SM_1000_NS17counting_iteratorIiNSD_11use_defaultESF_SF_EEjS9_d6SValueEEvT0_PT3_T1_NS0_13GridEvenShareISL_EET2_T4_E12temp_storage+160];
	add.f64 	%fd2164, %fd2163, %fd2162;
	selp.f64 	%fd2165, %fd2164, %fd2162, %p220;
	setp.gt.s32 	%p221, %r7, 576;
	ld.shared.f64 	%fd2166, [_ZZN3cub18CUB_300001_SM_10006detail6reduce18DeviceReduceKernelINS2_10policy_hubIdjN4cuda3std3__44plusIdEEE10Policy1000EN6thrust24THRUST_300001_SM_1000_NS17counting_iteratorIiNSD_11use_defaultESF_SF_EEjS9_d6SValueEEvT0_PT3_T1_NS0_13GridEvenShareISL_EET2_T4_E12temp_storage+168];
	add.f64 	%fd2167, %fd2166, %fd2165;
	selp.f64 	%fd2168, %fd2167, %fd2165, %p221;
	setp.gt.s32 	%p222, %r7, 608;
	ld.shared.f64 	%fd2169, [_ZZN3cub18CUB_300001_SM_10006detail6reduce18DeviceReduceKernelINS2_10policy_hubIdjN4cuda3std3__44plusIdEEE10Policy1000EN6thrust24THRUST_300001_SM_1000_NS17counting_iteratorIiNSD_11use_defaultESF_SF_EEjS9_d6SValueEEvT0_PT3_T1_NS0_13GridEvenShareISL_EET2_T4_E12temp_storage+176];
	add.f64 	%fd2170, %fd2169, %fd2168;
	selp.f64 	%fd2383, %fd2170, %fd2168, %p222;
	bra.uni 	$L__BB15_283;
$L__BB15_43:
	setp.lt.s32 	%p2, %r3, %r2;
	mov.f64 	%fd2382, 0d0000000000000000;
	@%p2 bra 	$L__BB15_149;
	sub.s32 	%r48, %r3, %r2;
	add.s32 	%r47, %r48, 1;
	and.b32  	%r49, %r47, 15;
	and.b32  	%r50, %r47, 7;
	setp.lt.u32 	%p3, %r48, 15;
	mov.f64 	%fd2248, 0d0000000000000000;
	mov.u32 	%r463, %r2;
	@%p3 bra 	$L__BB15_47;
	and.b32  	%r51, %r47, -16;
	mov.b32 	%r462, 0;
	mov.f64 	%fd2248, 0d0000000000000000;
	mov.u32 	%r463, %r2;
$L__BB15_46:
	.pragma "nounroll";
	mul.wide.s32 	%rd42, %r463, 8;
	add.s64 	%rd43, %rd1, %rd42;
	ld.global.f64 	%fd295, [%rd43];
	add.s64 	%rd44, %rd2, %rd42;
	ld.global.f64 	%fd296, [%rd44];
	fma.rn.f64 	%fd297, %fd295, %fd296, %fd2248;
	ld.global.f64 	%fd298, [%rd43+8];
	ld.global.f64 	%fd299, [%rd44+8];
	fma.rn.f64 	%fd300, %fd298, %fd299, %fd297;
	ld.global.f64 	%fd301, [%rd43+16];
	ld.global.f64 	%fd302, [%rd44+16];
	fma.rn.f64 	%fd303, %fd301, %fd302, %fd300;
	ld.global.f64 	%fd304, [%rd43+24];
	ld.global.f64 	%fd305, [%rd44+24];
	fma.rn.f64 	%fd306, %fd304, %fd305, %fd303;
	ld.global.f64 	%fd307, [%rd43+32];
	ld.global.f64 	%fd308, [%rd44+32];
	fma.rn.f64 	%fd309, %fd307, %fd308, %fd306;
	ld.global.f64 	%fd310, [%rd43+40];
	ld.global.f64 	%fd311, [%rd44+40];
	fma.rn.f64 	%fd312, %fd310, %fd311, %fd309;
	ld.global.f64 	%fd313, [%rd43+48];
	ld.global.f64 	%fd314, [%rd44+48];
	fma.rn.f64 	%fd315, %fd313, %fd314, %fd312;
	ld.global.f64 	%fd316, [%rd43+56];
	ld.global.f64 	%fd317, [%rd44+56];
	fma.rn.f64 	%fd318, %fd316, %fd317, %fd315;
	ld.global.f64 	%fd319, [%rd43+64];
	ld.global.f64 	%fd320, [%rd44+64];
	fma.rn.f64 	%fd321, %fd319, %fd320, %fd318;
	ld.global.f64 	%fd322, [%rd43+72];
	ld.global.f64 	%fd323, [%rd44+72];
	fma.rn.f64 	%fd324, %fd322, %fd323, %fd321;
	ld.global.f64 	%fd325, [%rd43+80];
	ld.global.f64 	%fd326, [%rd44+80];
	fma.rn.f64 	%fd327, %fd325, %fd326, %fd324;
	ld.global.f64 	%fd328, [%rd43+88];
	ld.global.f64 	%fd329, [%rd44+88];
	fma.rn.f64 	%fd330, %fd328, %fd329, %fd327;
	ld.global.f64 	%fd331, [%rd43+96];
	ld.global.f64 	%fd332, [%rd44+96];
	fma.rn.f64 	%fd333, %fd331, %fd332, %fd330;
	ld.global.f64 	%fd334, [%rd43+104];
	ld.global.f64 	%fd335, [%rd44+104];
	fma.rn.f64 	%fd336, %fd334, %fd335, %fd333;
	ld.global.f64 	%fd337, [%rd43+112];
	ld.global.f64 	%fd338, [%rd44+112];
	fma.rn.f64 	%fd339, %fd337, %fd338, %fd336;
	ld.global.f64 	%fd340, [%rd43+120];
	ld.global.f64 	%fd341, [%rd44+120];
	fma.rn.f64 	%fd2248, %fd340, %fd341, %fd339;
	add.s32 	%r463, %r463, 16;
	add.s32 	%r462, %r462, 16;
	setp.ne.s32 	%p4, %r462, %r51;
	@%p4 bra 	$L__BB15_46;
$L__BB15_47:
	setp.eq.s32 	%p5, %r49, 0;
	@%p5 bra 	$L__BB15_57;
	setp.lt.u32 	%p6, %r49, 8;
	@%p6 bra 	$L__BB15_50;
	mul.wide.s32 	%rd45, %r463, 8;
	add.s64 	%rd46, %rd1, %rd45;
	ld.global.f64 	%fd343, [%rd46];
	add.s64 	%rd47, %rd2, %rd45;
	ld.global.f64 	%fd344, [%rd47];
	fma.rn.f64 	%fd345, %fd343, %fd344, %fd2248;
	ld.global.f64 	%fd346, [%rd46+8];
	ld.global.f64 	%fd347, [%rd47+8];
	fma.rn.f64 	%fd348, %fd346, %fd347, %fd345;
	ld.global.f64 	%fd349, [%rd46+16];
	ld.global.f64 	%fd350, [%rd47+16];
	fma.rn.f64 	%fd351, %fd349, %fd350, %fd348;
	ld.global.f64 	%fd352, [%rd46+24];
	ld.global.f64 	%fd353, [%rd47+24];
	fma.rn.f64 	%fd354, %fd352, %fd353, %fd351;
	ld.global.f64 	%fd355, [%rd46+32];
	ld.global.f64 	%fd356, [%rd47+32];
	fma.rn.f64 	%fd357, %fd355, %fd356, %fd354;
	ld.global.f64 	%fd358, [%rd46+40];
	ld.global.f64 	%fd359, [%rd47+40];
	fma.rn.f64 	%fd360, %fd358, %fd359, %fd357;
	ld.global.f64 	%fd361, [%rd46+48];
	ld.global.f64 	%fd362, [%rd47+48];
	fma.rn.f64 	%fd363, %fd361, %fd362, %fd360;
	ld.global.f64 	%fd364, [%rd46+56];
	ld.global.f64 	%fd365, [%rd47+56];
	fma.rn.f64 	%fd2248, %fd364, %fd365, %fd363;
	add.s32 	%r463, %r463, 8;
$L__BB15_50:
	setp.eq.s32 	%p7, %r50, 0;
	@%p7 bra 	$L__BB15_57;
	and.b32  	%r59, %r47, 3;
	setp.lt.u32 	%p8, %r50, 4;
	@%p8 bra 	$L__BB15_53;
	mul.wide.s32 	%rd48, %r463, 8;
	add.s64 	%rd49, %rd1, %rd48;
	ld.global.f64 	%fd367, [%rd49];
	add.s64 	%rd50, %rd2, %rd48;
	ld.global.f64 	%fd368, [%rd50];
	fma.rn.f64 	%fd369, %fd367, %fd368, %fd2248;
	ld.global.f64 	%fd370, [%rd49+8];
	ld.global.f64 	%fd371, [%rd50+8];
	fma.rn.f64 	%fd372, %fd370, %fd371, %fd369;
	ld.global.f64 	%fd373, [%rd49+16];
	ld.global.f64 	%fd374, [%rd50+16];
	fma.rn.f64 	%fd375, %fd373, %fd374, %fd372;
	ld.global.f64 	%fd376, [%rd49+24];
	ld.global.f64 	%fd377, [%rd50+24];
	fma.rn.f64 	%fd2248, %fd376, %fd377, %fd375;
	add.s32 	%r463, %r463, 4;
$L__BB15_53:
	setp.eq.s32 	%p9, %r59, 0;
	@%p9 bra 	$L__BB15_57;
	mul.wide.s32 	%rd51, %r463, 8;
	add.s64 	%rd5, %rd1, %rd51;
	ld.global.f64 	%fd378, [%rd5];
	add.s64 	%rd6, %rd2, %rd51;
	ld.global.f64 	%fd379, [%rd6];
	fma.rn.f64 	%fd2248, %fd378, %fd379, %fd2248;
	setp.eq.s32 	%p10, %r59, 1;
	@%p10 bra 	$L__BB15_57;
	ld.global.f64 	%fd380, [%rd5+8];
	ld.global.f64 	%fd381, [%rd6+8];
	fma.rn.f64 	%fd2248, %fd380, %fd381, %fd2248;
	setp.eq.s32 	%p11, %r59, 2;
	@%p11 bra 	$L__BB15_57;
	ld.global.f64 	%fd382, [%rd5+16];
	ld.global.f64 	%fd383, [%rd6+16];
	fma.rn.f64 	%fd2248, %fd382, %fd383, %fd2248;
$L__BB15_57:
	setp.lt.u32 	%p12, %r48, 15;
	mov.f64 	%fd2256, 0d0000000000000000;
	mov.u32 	%r468, %r2;
	@%p12 bra 	$L__BB15_60;
	and.b32  	%r62, %r47, -16;
	mov.b32 	%r467, 0;
	mov.f64 	%fd2256, 0d0000000000000000;
	mov.u32 	%r468, %r2;
$L__BB15_59:
	.pragma "nounroll";
	mul.wide.s32 	%rd52, %r468, 8;
	add.s64 	%rd53, %rd1, %rd52;
	ld.global.f64 	%fd387, [%rd53];
	add.s64 	%rd54, %rd2, %rd52;
	ld.global.f64 	%fd388, [%rd54];
	fma.rn.f64 	%fd389, %fd387, %fd388, %fd2256;
	ld.global.f64 	%fd390, [%rd53+8];
	ld.global.f64 	%fd391, [%rd54+8];
	fma.rn.f64 	%fd392, %fd390, %fd391, %fd389;
	ld.global.f64 	%fd393, [%rd53+16];
	ld.global.f64 	%fd394, [%rd54+16];
	fma.rn.f64 	%fd395, %fd393, %fd394, %fd392;
	ld.global.f64 	%fd396, [%rd53+24];
	ld.global.f64 	%fd397, [%rd54+24];
	fma.rn.f64 	%fd398, %fd396, %fd397, %fd395;
	ld.global.f64 	%fd399, [%rd53+32];
	ld.global.f64 	%fd400, [%rd54+32];
	fma.rn.f64 	%fd401, %fd399, %fd400, %fd398;
	ld.global.f64 	%fd402, [%rd53+40];
	ld.global.f64 	%fd403, [%rd54+40];
	fma.rn.f64 	%fd404, %fd402, %fd403, %fd401;
	ld.global.f64 	%fd405, [%rd53+48];
	ld.global.f64 	%fd406, [%rd54+48];
	fma.rn.f64 	%fd407, %fd405, %fd406, %fd404;
	ld.global.f64 	%fd408, [%rd53+56];
	ld.global.f64 	%fd409, [%rd54+56];
	fma.rn.f64 	%fd410, %fd408, %fd409, %fd407;
	ld.global.f64 	%fd411, [%rd53+64];
	ld.global.f64 	%fd412, [%rd54+64];
	fma.rn.f64 	%fd413, %fd411, %fd412, %fd410;
	ld.global.f64 	%fd414, [%rd53+72];
	ld.global.f64 	%fd415, [%rd54+72];
	fma.rn.f64 	%fd416, %fd414, %fd415, %fd413;
	ld.global.f64 	%fd417, [%rd53+80];
	ld.global.f64 	%fd418, [%rd54+80];
	fma.rn.f64 	%fd419, %fd417, %fd418, %fd416;
	ld.global.f64 	%fd420, [%rd53+88];
	ld.global.f64 	%fd421, [%rd54+88];
	fma.rn.f64 	%fd422, %fd420, %fd421, %fd419;
	ld.global.f64 	%fd423, [%rd53+96];
	ld.global.f64 	%fd424, [%rd54+96];
	fma.rn.f64 	%fd425, %fd423, %fd424, %fd422;
	ld.global.f64 	%fd426, [%rd53+104];
	ld.global.f64 	%fd427, [%rd54+104];
	fma.rn.f64 	%fd428, %fd426, %fd427, %fd425;
	ld.global.f64 	%fd429, [%rd53+112];
	ld.global.f64 	%fd430, [%rd54+112];
	fma.rn.f64 	%fd431, %fd429, %fd430, %fd428;
	ld.global.f64 	%fd432, [%rd53+120];
	ld.global.f64 	%fd433, [%rd54+120];
	fma.rn.f64 	%fd2256, %fd432, %fd433, %fd431;
	add.s32 	%r468, %r468, 16;
	add.s32 	%r467, %r467, 16;
	setp.ne.s32 	%p13, %r467, %r62;
	@%p13 bra 	$L__BB15_59;
$L__BB15_60:
	setp.eq.s32 	%p14, %r49, 0;
	@%p14 bra 	$L__BB15_70;
	setp.lt.u32 	%p15, %r49, 8;
	@%p15 bra 	$L__BB15_63;
	mul.wide.s32 	%rd55, %r468, 8;
	add.s64 	%rd56, %rd1, %rd55;
	ld.global.f64 	%fd435, [%rd56];
	add.s64 	%rd57, %rd2, %rd55;
	ld.global.f64 	%fd436, [%rd57];
	fma.rn.f64 	%fd437, %fd435, %fd436, %fd2256;
	ld.global.f64 	%fd438, [%rd56+8];
	ld.global.f64 	%fd439, [%rd57+8];
	fma.rn.f64 	%fd440, %fd438, %fd439, %fd437;
	ld.global.f64 	%fd441, [%rd56+16];
	ld.global.f64 	%fd442, [%rd57+16];
	fma.rn.f64 	%fd443, %fd441, %fd442, %fd440;
	ld.global.f64 	%fd444, [%rd56+24];
	ld.global.f64 	%fd445, [%rd57+24];
	fma.rn.f64 	%fd446, %fd444, %fd445, %fd443;
	ld.global.f64 	%fd447, [%rd56+32];
	ld.global.f64 	%fd448, [%rd57+32];
	fma.rn.f64 	%fd449, %fd447, %fd448, %fd446;
	ld.global.f64 	%fd450, [%rd56+40];
	ld.global.f64 	%fd451, [%rd57+40];
	fma.rn.f64 	%fd452, %fd450, %fd451, %fd449;
	ld.global.f64 	%fd453, [%rd56+48];
	ld.global.f64 	%fd454, [%rd57+48];
	fma.rn.f64 	%fd455, %fd453, %fd454, %fd452;
	ld.global.f64 	%fd456, [%rd56+56];
	ld.global.f64 	%fd457, [%rd57+56];
	fma.rn.f64 	%fd2256, %fd456, %fd457, %fd455;
	add.s32 	%r468, %r468, 8;
$L__BB15_63:
	setp.eq.s32 	%p16, %r50, 0;
	@%p16 bra 	$L__BB15_70;
	and.b32  	%r70, %r47, 3;
	setp.lt.u32 	%p17, %r50, 4;
	@%p17 bra 	$L__BB15_66;
	mul.wide.s32 	%rd58, %r468, 8;
	add.s64 	%rd59, %rd1, %rd58;
	ld.global.f64 	%fd459, [%rd59];
	add.s64 	%rd60, %rd2, %rd58;
	ld.global.f64 	%fd460, [%rd60];
	fma.rn.f64 	%fd461, %fd459, %fd460, %fd2256;
	ld.global.f64 	%fd462, [%rd59+8];
	ld.global.f64 	%fd463, [%rd60+8];
	fma.rn.f64 	%fd464, %fd462, %fd463, %fd461;
	ld.global.f64 	%fd465, [%rd59+16];
	ld.global.f64 	%fd466, [%rd60+16];
	fma.rn.f64 	%fd467, %fd465, %fd466, %fd464;
	ld.global.f64 	%fd468, [%rd59+24];
	ld.global.f64 	%fd469, [%rd60+24];
	fma.rn.f64 	%fd2256, %fd468, %fd469, %fd467;
	add.s32 	%r468, %r468, 4;
$L__BB15_66:
	setp.eq.s32 	%p18, %r70, 0;
	@%p18 bra 	$L__BB15_70;
	mul.wide.s32 	%rd61, %r468, 8;
	add.s64 	%rd7, %rd1, %rd61;
	ld.global.f64 	%fd470, [%rd7];
	add.s64 	%rd8, %rd2, %rd61;
	ld.global.f64 	%fd471, [%rd8];
	fma.rn.f64 	%fd2256, %fd470, %fd471, %fd2256;
	setp.eq.s32 	%p19, %r70, 1;
	@%p19 bra 	$L__BB15_70;
	ld.global.f64 	%fd472, [%rd7+8];
	ld.global.f64 	%fd473, [%rd8+8];
	fma.rn.f64 	%fd2256, %fd472, %fd473, %fd2256;
	setp.eq.s32 	%p20, %r70, 2;
	@%p20 bra 	$L__BB15_70;
	ld.global.f64 	%fd474, [%rd7+16];
	ld.global.f64 	%fd475, [%rd8+16];
	fma.rn.f64 	%fd2256, %fd474, %fd475, %fd2256;
$L__BB15_70:
	setp.lt.u32 	%p21, %r48, 15;
	mov.f64 	%fd2264, 0d0000000000000000;
	mov.u32 	%r473, %r2;
	@%p21 bra 	$L__BB15_73;
	and.b32  	%r73, %r47, -16;
	mov.b32 	%r472, 0;
	mov.f64 	%fd2264, 0d0000000000000000;
	mov.u32 	%r473, %r2;
$L__BB15_72:
	.pragma "nounroll";
	mul.wide.s32 	%rd62, %r473, 8;
	add.s64 	%rd63, %rd1, %rd62;
	ld.global.f64 	%fd479, [%rd63];
	add.s64 	%rd64, %rd2, %rd62;
	ld.global.f64 	%fd480, [%rd64];
	fma.rn.f64 	%fd481, %fd479, %fd480, %fd2264;
	ld.global.f64 	%fd482, [%rd63+8];
	ld.global.f64 	%fd483, [%rd64+8];
	fma.rn.f64 	%fd484, %fd482, %fd483, %fd481;
	ld.global.f64 	%fd485, [%rd63+16];
	ld.global.f64 	%fd486, [%rd64+16];
	fma.rn.f64 	%fd487, %fd485, %fd486, %fd484;
	ld.global.f64 	%fd488, [%rd63+24];
	ld.global.f64 	%fd489, [%rd64+24];
	fma.rn.f64 	%fd490, %fd488, %fd489, %fd487;
	ld.global.f64 	%fd491, [%rd63+32];
	ld.global.f64 	%fd492, [%rd64+32];
	fma.rn.f64 	%fd493, %fd491, %fd492, %fd490;
	ld.global.f64 	%fd494, [%rd63+40];
	ld.global.f64 	%fd495, [%rd64+40];
	fma.rn.f64 	%fd496, %fd494, %fd495, %fd493;
	ld.global.f64 	%fd497, [%rd63+48];
	ld.global.f64 	%fd498, [%rd64+48];
	fma.rn.f64 	%fd499, %fd497, %fd498, %fd496;
	ld.global.f64 	%fd500, [%rd63+56];
	ld.global.f64 	%fd501, [%rd64+56];
	fma.rn.f64 	%fd502, %fd500, %fd501, %fd499;
	ld.global.f64 	%fd503, [%rd63+64];
	ld.global.f64 	%fd504, [%rd64+64];
	fma.rn.f64 	%fd505, %fd503, %fd504, %fd502;
	ld.global.f64 	%fd506, [%rd63+72];
	ld.global.f64 	%fd507, [%rd64+72];
	fma.rn.f64 	%fd508, %fd506, %fd507, %fd505;
	ld.global.f64 	%fd509, [%rd63+80];
	ld.global.f64 	%fd510, [%rd64+80];
	fma.rn.f64 	%fd511, %fd509, %fd510, %fd508;
	ld.global.f64 	%fd512, [%rd63+88];
	ld.global.f64 	%fd513, [%rd64+88];
	fma.rn.f64 	%fd514, %fd512, %fd513, %fd511;
	ld.global.f64 	%fd515, [%rd63+96];
	ld.global.f64 	%fd516, [%rd64+96];
	fma.rn.f64 	%fd517, %fd515, %fd516, %fd514;
	ld.global.f64 	%fd518, [%rd63+104];
	ld.global.f64 	%fd519, [%rd64+104];
	fma.rn.f64 	%fd520, %fd518, %fd519, %fd517;
	ld.global.f64 	%fd521, [%rd63+112];
	ld.global.f64 	%fd522, [%rd64+112];
	fma.rn.f64 	%fd523, %fd521, %fd522, %fd520;
	ld.global.f64 	%fd524, [%rd63+120];
	ld.global.f64 	%fd525, [%rd64+120];
	fma.rn.f64 	%fd2264, %fd524, %fd525, %fd523;
	add.s32 	%r473, %r473, 16;
	add.s32 	%r472, %r472, 16;
	setp.ne.s32 	%p22, %r472, %r73;
	@%p22 bra 	$L__BB15_72;
$L__BB15_73:
	setp.eq.s32 	%p23, %r49, 0;
	@%p23 bra 	$L__BB15_83;
	setp.lt.u32 	%p24, %r49, 8;
	@%p24 bra 	$L__BB15_76;
	mul.wide.s32 	%rd65, %r473, 8;
	add.s64 	%rd66, %rd1, %rd65;
	ld.global.f64 	%fd527, [%rd66];
	add.s64 	%rd67, %rd2, %rd65;
	ld.global.f64 	%fd528, [%rd67];
	fma.rn.f64 	%fd529, %fd527, %fd528, %fd2264;
	ld.global.f64 	%fd530, [%rd66+8];
	ld.global.f64 	%fd531, [%rd67+8];
	fma.rn.f64 	%fd532, %fd530, %fd531, %fd529;
	ld.global.f64 	%fd533, [%rd66+16];
	ld.global.f64 	%fd534, [%rd67+16];
	fma.rn.f64 	%fd535, %fd533, %fd534, %fd532;
	ld.global.f64 	%fd536, [%rd66+24];
	ld.global.f64 	%fd537, [%rd67+24];
	fma.rn.f64 	%fd538, %fd536, %fd537, %fd535;
	ld.global.f64 	%fd539, [%rd66+32];
	ld.global.f64 	%fd540, [%rd67+32];
	fma.rn.f64 	%fd541, %fd539, %fd540, %fd538;
	ld.global.f64 	%fd542, [%rd66+40];
	ld.global.f64 	%fd543, [%rd67+40];
	fma.rn.f64 	%fd544, %fd542, %fd543, %fd541;
	ld.global.f64 	%fd545, [%rd66+48];
	ld.global.f64 	%fd546, [%rd67+48];
	fma.rn.f64 	%fd547, %fd545, %fd546, %fd544;
	ld.global.f64 	%fd548, [%rd66+56];
	ld.global.f64 	%fd549, [%rd67+56];
	fma.rn.f64 	%fd2264, %fd548, %fd549, %fd547;
	add.s32 	%r473, %r473, 8;
$L__BB15_76:
	setp.eq.s32 	%p25, %r50, 0;
	@%p25 bra 	$L__BB15_83;
	and.b32  	%r81, %r47, 3;
	setp.lt.u32 	%p26, %r50, 4;
	@%p26 bra 	$L__BB15_79;
	mul.wide.s32 	%rd68, %r473, 8;
	add.s64 	%rd69, %rd1, %rd68;
	ld.global.f64 	%fd551, [%rd69];
	add.s64 	%rd70, %rd2, %rd68;
	ld.global.f64 	%fd552, [%rd70];
	fma.rn.f64 	%fd553, %fd551, %fd552, %fd2264;
	ld.global.f64 	%fd554, [%rd69+8];
	ld.global.f64 	%fd555, [%rd70+8];
	fma.rn.f64 	%fd556, %fd554, %fd555, %fd553;
	ld.global.f64 	%fd557, [%rd69+16];
	ld.global.f64 	%fd558, [%rd70+16];
	fma.rn.f64 	%fd559, %fd557, %fd558, %fd556;
	ld.global.f64 	%fd560, [%rd69+24];
	ld.global.f64 	%fd561, [%rd70+24];
	fma.rn.f64 	%fd2264, %fd560, %fd561, %fd559;
	add.s32 	%r473, %r473, 4;
$L__BB15_79:
	setp.eq.s32 	%p27, %r81, 0;
	@%p27 bra 	$L__BB15_83;
	mul.wide.s32 	%rd71, %r473, 8;
	add.s64 	%rd9, %rd1, %rd71;
	ld.global.f64 	%fd562, [%rd9];
	add.s64 	%rd10, %rd2, %rd71;
	ld.global.f64 	%fd563, [%rd10];
	fma.rn.f64 	%fd2264, %fd562, %fd563, %fd2264;
	setp.eq.s32 	%p28, %r81, 1;
	@%p28 bra 	$L__BB15_83;
	ld.global.f64 	%fd564, [%rd9+8];
	ld.global.f64 	%fd565, [%rd10+8];
	fma.rn.f64 	%fd2264, %fd564, %fd565, %fd2264;
	setp.eq.s32 	%p29, %r81, 2;
	@%p29 bra 	$L__BB15_83;
	ld.global.f64 	%fd566, [%rd9+16];
	ld.global.f64 	%fd567, [%rd10+16];
	fma.rn.f64 	%fd2264, %fd566, %fd567, %fd2264;
$L__BB15_83:
	setp.lt.u32 	%p30, %r48, 15;
	mov.f64 	%fd2272, 0d0000000000000000;
	mov.u32 	%r478, %r2;
	@%p30 bra 	$L__BB15_86;
	and.b32  	%r84, %r47, -16;
	mov.b32 	%r477, 0;
	mov.f64 	%fd2272, 0d0000000000000000;
	mov.u32 	%r478, %r2;
$L__BB15_85:
	.pragma "nounroll";
	mul.wide.s32 	%rd72, %r478, 8;
	add.s64 	%rd73, %rd1, %rd72;
	ld.global.f64 	%fd571, [%rd73];
	add.s64 	%rd74, %rd2, %rd72;
	ld.global.f64 	%fd572, [%rd74];
	fma.rn.f64 	%fd573, %fd571, %fd572, %fd2272;
	ld.global.f64 	%fd574, [%rd73+8];
	ld.global.f64 	%fd575, [%rd74+8];
	fma.rn.f64 	%fd576, %fd574, %fd575, %fd573;
	ld.global.f64 	%fd577, [%rd73+16];
	ld.global.f64 	%fd578, [%rd74+16];
	fma.rn.f64 	%fd579, %fd577, %fd578, %fd576;
	ld.global.f64 	%fd580, [%rd73+24];
	ld.global.f64 	%fd581, [%rd74+24];
	fma.rn.f64 	%fd582, %fd580, %fd581, %fd579;
	ld.global.f64 	%fd583, [%rd73+32];
	ld.global.f64 	%fd584, [%rd74+32];
	fma.rn.f64 	%fd585, %fd583, %fd584, %fd582;
	ld.global.f64 	%fd586, [%rd73+40];
	ld.global.f64 	%fd587, [%rd74+40];
	fma.rn.f64 	%fd588, %fd586, %fd587, %fd585;
	ld.global.f64 	%fd589, [%rd73+48];
	ld.global.f64 	%fd590, [%rd74+48];
	fma.rn.f64 	%fd591, %fd589, %fd590, %fd588;
	ld.global.f64 	%fd592, [%rd73+56];
	ld.global.f64 	%fd593, [%rd74+56];
	fma.rn.f64 	%fd594, %fd592, %fd593, %fd591;
	ld.global.f64 	%fd595, [%rd73+64];
	ld.global.f64 	%fd596, [%rd74+64];
	fma.rn.f64 	%fd597, %fd595, %fd596, %fd594;
	ld.global.f64 	%fd598, [%rd73+72];
	ld.global.f64 	%fd599, [%rd74+72];
	fma.rn.f64 	%fd600, %fd598, %fd599, %fd597;
	ld.global.f64 	%fd601, [%rd73+80];
	ld.global.f64 	%fd602, [%rd74+80];
	fma.rn.f64 	%fd603, %fd601, %fd602, %fd600;
	ld.global.f64 	%fd604, [%rd73+88];
	ld.global.f64 	%fd605, [%rd74+88];
	fma.rn.f64 	%fd606, %fd604, %fd605, %fd603;
	ld.global.f64 	%fd607, [%rd73+96];
	ld.global.f64 	%fd608, [%rd74+96];
	fma.rn.f64 	%fd609, %fd607, %fd608, %fd606;
	ld.global.f64 	%fd610, [%rd73+104];
	ld.global.f64 	%fd611, [%rd74+104];
	fma.rn.f64 	%fd612, %fd610, %fd611, %fd609;
	ld.global.f64 	%fd613, [%rd73+112];
	ld.global.f64 	%fd614, [%rd74+112];
	fma.rn.f64 	%fd615, %fd613, %fd614, %fd612;
	ld.global.f64 	%fd616, [%rd73+120];
	ld.global.f64 	%fd617, [%rd74+120];
	fma.rn.f64 	%fd2272, %fd616, %fd617, %fd615;
	add.s32 	%r478, %r478, 16;
	add.s32 	%r477, %r477, 16;
	setp.ne.s32 	%p31, %r477, %r84;
	@%p31 bra 	$L__BB15_85;
$L__BB15_86:
	setp.eq.s32 	%p32, %r49, 0;
	@%p32 bra 	$L__BB15_96;
	setp.lt.u32 	%p33, %r49, 8;
	@%p33 bra 	$L__BB15_89;
	mul.wide.s32 	%rd75, %r478, 8;
	add.s64 	%rd76, %rd1, %rd75;
	ld.global.f64 	%fd619, [%rd76];
	add.s64 	%rd77, %rd2, %rd75;
	ld.global.f64 	%fd620, [%rd77];
	fma.rn.f64 	%fd621, %fd619, %fd620, %fd2272;
	ld.global.f64 	%fd622, [%rd76+8];
	ld.global.f64 	%fd623, [%rd77+8];
	fma.rn.f64 	%fd624, %fd622, %fd623, %fd621;
	ld.global.f64 	%fd625, [%rd76+16];
	ld.global.f64 	%fd626, [%rd77+16];
	fma.rn.f64 	%fd627, %fd625, %fd626, %fd624;
	ld.global.f64 	%fd628, [%rd76+24];
	ld.global.f64 	%fd629, [%rd77+24];
	fma.rn.f64 	%fd630, %fd628, %fd629, %fd627;
	ld.global.f64 	%fd631, [%rd76+32];
	ld.global.f64 	%fd632, [%rd77+32];
	fma.rn.f64 	%fd633, %fd631, %fd632, %fd630;
	ld.global.f64 	%fd634, [%rd76+40];
	ld.global.f64 	%fd635, [%rd77+40];
	fma.rn.f64 	%fd636, %fd634, %fd635, %fd633;
	ld.global.f64 	%fd637, [%rd76+48];
	ld.global.f64 	%fd638, [%rd77+48];
	fma.rn.f64 	%fd639, %fd637, %fd638, %fd636;
	ld.global.f64 	%fd640, [%rd76+56];
	ld.global.f64 	%fd641, [%rd77+56];
	fma.rn.f64 	%fd2272, %fd640, %fd641, %fd639;
	add.s32 	%r478, %r478, 8;
$L__BB15_89:
	setp.eq.s32 	%p34, %r50, 0;
	@%p34 bra 	$L__BB15_96;
	and.b32  	%r92, %r47, 3;
	setp.lt.u32 	%p35, %r50, 4;
	@%p35 bra 	$L__BB15_92;
	mul.wide.s32 	%rd78, %r478, 8;
	add.s64 	%rd79, %rd1, %rd78;
	ld.global.f64 	%fd643, [%rd79];
	add.s64 	%rd80, %rd2, %rd78;
	ld.global.f64 	%fd644, [%rd80];
	fma.rn.f64 	%fd645, %fd643, %fd644, %fd2272;
	ld.global.f64 	%fd646, [%rd79+8];
	ld.global.f64 	%fd647, [%rd80+8];
	fma.rn.f64 	%fd648, %fd646, %fd647, %fd645;
	ld.global.f64 	%fd649, [%rd79+16];
	ld.global.f64 	%fd650, [%rd80+16];
	fma.rn.f64 	%fd651, %fd649, %fd650, %fd648;
	ld.global.f64 	%fd652, [%rd79+24];
	ld.global.f64 	%fd653, [%rd80+24];
	fma.rn.f64 	%fd2272, %fd652, %fd653, %fd651;
	add.s32 	%r478, %r478, 4;
$L__BB15_92:
	setp.eq.s32 	%p36, %r92, 0;
	@%p36 bra 	$L__BB15_96;
	mul.wide.s32 	%rd81, %r478, 8;
	add.s64 	%rd11, %rd1, %rd81;
	ld.global.f64 	%fd654, [%rd11];
	add.s64 	%rd12, %rd2, %rd81;
	ld.global.f64 	%fd655, [%rd12];
	fma.rn.f64 	%fd2272, %fd654, %fd655, %fd2272;
	setp.eq.s32 	%p37, %r92, 1;
	@%p37 bra 	$L__BB15_96;
	ld.global.f64 	%fd656, [%rd11+8];
	ld.global.f64 	%fd657, [%rd12+8];
	fma.rn.f64 	%fd2272, %fd656, %fd657, %fd2272;
	setp.eq.s32 	%p38, %r92, 2;
	@%p38 bra 	$L__BB15_96;
	ld.global.f64 	%fd658, [%rd11+16];
	ld.global.f64 	%fd659, [%rd12+16];
	fma.rn.f64 	%fd2272, %fd658, %fd659, %fd2272;
$L__BB15_96:
	setp.lt.u32 	%p39, %r48, 15;
	mov.f64 	%fd2280, 0d0000000000000000;
	mov.u32 	%r483, %r2;
	@%p39 bra 	$L__BB15_99;
	and.b32  	%r95, %r47, -16;
	mov.b32 	%r482, 0;
	mov.f64 	%fd2280, 0d0000000000000000;
	mov.u32 	%r483, %r2;
$L__BB15_98:
	.pragma "nounroll";
	mul.wide.s32 	%rd82, %r483, 8;
	add.s64 	%rd83, %rd1, %rd82;
	ld.global.f64 	%fd663, [%rd83];
	add.s64 	%rd84, %rd2, %rd82;
	ld.global.f64 	%fd664, [%rd84];
	fma.rn.f64 	%fd665, %fd663, %fd664, %fd2280;
	ld.global.f64 	%fd666, [%rd83+8];
	ld.global.f64 	%fd667, [%rd84+8];
	fma.rn.f64 	%fd668, %fd666, %fd667, %fd665;
	ld.global.f64 	%fd669, [%rd83+16];
	ld.global.f64 	%fd670, [%rd84+16];
	fma.rn.f64 	%fd671, %fd669, %fd670, %fd668;
	ld.global.f64 	%fd672, [%rd83+24];
	ld.global.f64 	%fd673, [%rd84+24];
	fma.rn.f64 	%fd674, %fd672, %fd673, %fd671;
	ld.global.f64 	%fd675, [%rd83+32];
	ld.global.f64 	%fd676, [%rd84+32];
	fma.rn.f64 	%fd677, %fd675, %fd676, %fd674;
	ld.global.f64 	%fd678, [%rd83+40];
	ld.global.f64 	%fd679, [%rd84+40];
	fma.rn.f64 	%fd680, %fd678, %fd679, %fd677;
	ld.global.f64 	%fd681, [%rd83+48];
	ld.global.f64 	%fd682, [%rd84+48];
	fma.rn.f64 	%fd683, %fd681, %fd682, %fd680;
	ld.global.f64 	%fd684, [%rd83+56];
	ld.global.f64 	%fd685, [%rd84+56];
	fma.rn.f64 	%fd686, %fd684, %fd685, %fd683;
	ld.global.f64 	%fd687, [%rd83+64];
	ld.global.f64 	%fd688, [%rd84+64];
	fma.rn.f64 	%fd689, %fd687, %fd688, %fd686;
	ld.global.f64 	%fd690, [%rd83+72];
	ld.global.f64 	%fd691, [%rd84+72];
	fma.rn.f64 	%fd692, %fd690, %fd691, %fd689;
	ld.global.f64 	%fd693, [%rd83+80];
	ld.global.f64 	%fd694, [%rd84+80];
	fma.rn.f64 	%fd695, %fd693, %fd694, %fd692;
	ld.global.f64 	%fd696, [%rd83+88];
	ld.global.f64 	%fd697, [%rd84+88];
	fma.rn.f64 	%fd698, %fd696, %fd697, %fd695;
	ld.global.f64 	%fd699, [%rd83+96];
	ld.global.f64 	%fd700, [%rd84+96];
	fma.rn.f64 	%fd701, %fd699, %fd700, %fd698;
	ld.global.f64 	%fd702, [%rd83+104];
	ld.global.f64 	%fd703, [%rd84+104];
	fma.rn.f64 	%fd704, %fd702, %fd703, %fd701;
	ld.global.f64 	%fd705, [%rd83+112];
	ld.global.f64 	%fd706, [%rd84+112];
	fma.rn.f64 	%fd707, %fd705, %fd706, %fd704;
	ld.global.f64 	%fd708, [%rd83+120];
	ld.global.f64 	%fd709, [%rd84+120];
	fma.rn.f64 	%fd2280, %fd708, %fd709, %fd707;
	add.s32 	%r483, %r483, 16;
	add.s32 	%r482, %r482, 16;
	setp.ne.s32 	%p40, %r482, %r95;
	@%p40 bra 	$L__BB15_98;
$L__BB15_99:
	setp.eq.s32 	%p41, %r49, 0;
	@%p41 bra 	$L__BB15_109;
	setp.lt.u32 	%p42, %r49, 8;
	@%p42 bra 	$L__BB15_102;
	mul.wide.s32 	%rd85, %r483, 8;
	add.s64 	%rd86, %rd1, %rd85;
	ld.global.f64 	%fd711, [%rd86];
	add.s64 	%rd87, %rd2, %rd85;
	ld.global.f64 	%fd712, [%rd87];
	fma.rn.f64 	%fd713, %fd711, %fd712, %fd2280;
	ld.global.f64 	%fd714, [%rd86+8];
	ld.global.f64 	%fd715, [%rd87+8];
	fma.rn.f64 	%fd716, %fd714, %fd715, %fd713;
	ld.global.f64 	%fd717, [%rd86+16];
	ld.global.f64 	%fd718, [%rd87+16];
	fma.rn.f64 	%fd719, %fd717, %fd718, %fd716;
	ld.global.f64 	%fd720, [%rd86+24];
	ld.global.f64 	%fd721, [%rd87+24];
	fma.rn.f64 	%fd722, %fd720, %fd721, %fd719;
	ld.global.f64 	%fd723, [%rd86+32];
	ld.global.f64 	%fd724, [%rd87+32];
	fma.rn.f64 	%fd725, %fd723, %fd724, %fd722;
	ld.global.f64 	%fd726, [%rd86+40];
	ld.global.f64 	%fd727, [%rd87+40];
	fma.rn.f64 	%fd728, %fd726, %fd727, %fd725;
	ld.global.f64 	%fd729, [%rd86+48];
	ld.global.f64 	%fd730, [%rd87+48];
	fma.rn.f64 	%fd731, %fd729, %fd730, %fd728;
	ld.global.f64 	%fd732, [%rd86+56];
	ld.global.f64 	%fd733, [%rd87+56];
	fma.rn.f64 	%fd2280, %fd732, %fd733, %fd731;
	add.s32 	%r483, %r483, 8;
$L__BB15_102:
	setp.eq.s32 	%p43, %r50, 0;
	@%p43 bra 	$L__BB15_109;
	and.b32  	%r103, %r47, 3;
	setp.lt.u32 	%p44, %r50, 4;
	@%p44 bra 	$L__BB15_105;
	mul.wide.s32 	%rd88, %r483, 8;
	add.s64 	%rd89, %rd1, %rd88;
	ld.global.f64 	%fd735, [%rd89];
	add.s64 	%rd90, %rd2, %rd88;
	ld.global.f64 	%fd736, [%rd90];
	fma.rn.f64 	%fd737, %fd735, %fd736, %fd2280;
	ld.global.f64 	%fd738, [%rd89+8];
	ld.global.f64 	%fd739, [%rd90+8];
	fma.rn.f64 	%fd740, %fd738, %fd739, %fd737;
	ld.global.f64 	%fd741, [%rd89+16];
	ld.global.f64 	%fd742, [%rd90+16];
	fma.rn.f64 	%fd743, %fd741, %fd742, %fd740;
	ld.global.f64 	%fd744, [%rd89+24];
	ld.global.f64 	%fd745, [%rd90+24];
	fma.rn.f64 	%fd2280, %fd744, %fd745, %fd743;
	add.s32 	%r483, %r483, 4;
$L__BB15_105:
	setp.eq.s32 	%p45, %r103, 0;
	@%p45 bra 	$L__BB15_109;
	mul.wide.s32 	%rd91, %r483, 8;
	add.s64 	%rd13, %rd1, %rd91;
	ld.global.f64 	%fd746, [%rd13];
	add.s64 	%rd14, %rd2, %rd91;
	ld.global.f64 	%fd747, [%rd14];
	fma.rn.f64 	%fd2280, %fd746, %fd747, %fd2280;
	setp.eq.s32 	%p46, %r103, 1;
	@%p46 bra 	$L__BB15_109;
	ld.global.f64 	%fd748, [%rd13+8];
	ld.global.f64 	%fd749, [%rd14+8];
	fma.rn.f64 	%fd2280, %fd748, %fd749, %fd2280;
	setp.eq.s32 	%p47, %r103, 2;
	@%p47 bra 	$L__BB15_109;
	ld.global.f64 	%fd750, [%rd13+16];
	ld.global.f64 	%fd751, [%rd14+16];
	fma.rn.f64 	%fd2280, %fd750, %fd751, %fd2280;
$L__BB15_109:
	mov.f64 	%fd2288, 0d0000000000000000;
	mov.u32 	%r488, %r2;
	@%p39 bra 	$L__BB15_112;
	and.b32  	%r106, %r47, -16;
	mov.b32 	%r487, 0;
	mov.f64 	%fd2288, 0d0000000000000000;
	mov.u32 	%r488, %r2;
$L__BB15_111:
	.pragma "nounroll";
	mul.wide.s32 	%rd92, %r488, 8;
	add.s64 	%rd93, %rd1, %rd92;
	ld.global.f64 	%fd755, [%rd93];
	add.s64 	%rd94, %rd2, %rd92;
	ld.global.f64 	%fd756, [%rd94];
	fma.rn.f64 	%fd757, %fd755, %fd756, %fd2288;
	ld.global.f64 	%fd758, [%rd93+8];
	ld.global.f64 	%fd759, [%rd94+8];
	fma.rn.f64 	%fd760, %fd758, %fd759, %fd757;
	ld.global.f64 	%fd761, [%rd93+16];
	ld.global.f64 	%fd762, [%rd94+16];
	fma.rn.f64 	%fd763, %fd761, %fd762, %fd760;
	ld.global.f64 	%fd764, [%rd93+24];
	ld.global.f64 	%fd765, [%rd94+24];
	fma.rn.f64 	%fd766, %fd764, %fd765, %fd763;
	ld.global.f64 	%fd767, [%rd93+32];
	ld.global.f64 	%fd768, [%rd94+32];
	fma.rn.f64 	%fd769, %fd767, %fd768, %fd766;
	ld.global.f64 	%fd770, [%rd93+40];
	ld.global.f64 	%fd771, [%rd94+40];
	fma.rn.f64 	%fd772, %fd770, %fd771, %fd769;
	ld.global.f64 	%fd773, [%rd93+48];
	ld.global.f64 	%fd774, [%rd94+48];
	fma.rn.f64 	%fd775, %fd773, %fd774, %fd772;
	ld.global.f64 	%fd776, [%rd93+56];
	ld.global.f64 	%fd777, [%rd94+56];
	fma.rn.f64 	%fd778, %fd776, %fd777, %fd775;
	ld.global.f64 	%fd779, [%rd93+64];
	ld.global.f64 	%fd780, [%rd94+64];
	fma.rn.f64 	%fd781, %fd779, %fd780, %fd778;
	ld.global.f64 	%fd782, [%rd93+72];
	ld.global.f64 	%fd783, [%rd94+72];
	fma.rn.f64 	%fd784, %fd782, %fd783, %fd781;
	ld.global.f64 	%fd785, [%rd93+80];
	ld.global.f64 	%fd786, [%rd94+80];
	fma.rn.f64 	%fd787, %fd785, %fd786, %fd784;
	ld.global.f64 	%fd788, [%rd93+88];
	ld.global.f64 	%fd789, [%rd94+88];
	fma.rn.f64 	%fd790, %fd788, %fd789, %fd787;
	ld.global.f64 	%fd791, [%rd93+96];
	ld.global.f64 	%fd792, [%rd94+96];
	fma.rn.f64 	%fd793, %fd791, %fd792, %fd790;
	ld.global.f64 	%fd794, [%rd93+104];
	ld.global.f64 	%fd795, [%rd94+104];
	fma.rn.f64 	%fd796, %fd794, %fd795, %fd793;
	ld.global.f64 	%fd797, [%rd93+112];
	ld.global.f64 	%fd798, [%rd94+112];
	fma.rn.f64 	%fd799, %fd797, %fd798, %fd796;
	ld.global.f64 	%fd800, [%rd93+120];
	ld.global.f64 	%fd801, [%rd94+120];
	fma.rn.f64 	%fd2288, %fd800, %fd801, %fd799;
	add.s32 	%r488, %r488, 16;
	add.s32 	%r487, %r487, 16;
	setp.ne.s32 	%p49, %r487, %r106;
	@%p49 bra 	$L__BB15_111;
$L__BB15_112:
	@%p41 bra 	$L__BB15_122;
	setp.lt.u32 	%p51, %r49, 8;
	@%p51 bra 	$L__BB15_115;
	mul.wide.s32 	%rd95, %r488, 8;
	add.s64 	%rd96, %rd1, %rd95;
	ld.global.f64 	%fd803, [%rd96];
	add.s64 	%rd97, %rd2, %rd95;
	ld.global.f64 	%fd804, [%rd97];
	fma.rn.f64 	%fd805, %fd803, %fd804, %fd2288;
	ld.global.f64 	%fd806, [%rd96+8];
	ld.global.f64 	%fd807, [%rd97+8];
	fma.rn.f64 	%fd808, %fd806, %fd807, %fd805;
	ld.global.f64 	%fd809, [%rd96+16];
	ld.global.f64 	%fd810, [%rd97+16];
	fma.rn.f64 	%fd811, %fd809, %fd810, %fd808;
	ld.global.f64 	%fd812, [%rd96+24];
	ld.global.f64 	%fd813, [%rd97+24];
	fma.rn.f64 	%fd814, %fd812, %fd813, %fd811;
	ld.global.f64 	%fd815, [%rd96+32];
	ld.global.f64 	%fd816, [%rd97+32];
	fma.rn.f64 	%fd817, %fd815, %fd816, %fd814;
	ld.global.f64 	%fd818, [%rd96+40];
	ld.global.f64 	%fd819, [%rd97+40];
	fma.rn.f64 	%fd820, %fd818, %fd819, %fd817;
	ld.global.f64 	%fd821, [%rd96+48];
	ld.global.f64 	%fd822, [%rd97+48];
	fma.rn.f64 	%fd823, %fd821, %fd822, %fd820;
	ld.global.f64 	%fd824, [%rd96+56];
	ld.global.f64 	%fd825, [%rd97+56];
	fma.rn.f64 	%fd2288, %fd824, %fd825, %fd823;
	add.s32 	%r488, %r488, 8;
$L__BB15_115:
	setp.eq.s32 	%p52, %r50, 0;
	@%p52 bra 	$L__BB15_122;
	and.b32  	%r114, %r47, 3;
	setp.lt.u32 	%p53, %r50, 4;
	@%p53 bra 	$L__BB15_118;
	mul.wide.s32 	%rd98, %r488, 8;
	add.s64 	%rd99, %rd1, %rd98;
	ld.global.f64 	%fd827, [%rd99];
	add.s64 	%rd100, %rd2, %rd98;
	ld.global.f64 	%fd828, [%rd100];
	fma.rn.f64 	%fd829, %fd827, %fd828, %fd2288;
	ld.global.f64 	%fd830, [%rd99+8];
	ld.global.f64 	%fd831, [%rd100+8];
	fma.rn.f64 	%fd832, %fd830, %fd831, %fd829;
	ld.global.f64 	%fd833, [%rd99+16];
	ld.global.f64 	%fd834, [%rd100+16];
	fma.rn.f64 	%fd835, %fd833, %fd834, %fd832;
	ld.global.f64 	%fd836, [%rd99+24];
	ld.global.f64 	%fd837, [%rd100+24];
	fma.rn.f64 	%fd2288, %fd836, %fd837, %fd835;
	add.s32 	%r488, %r488, 4;
$L__BB15_118:
	setp.eq.s32 	%p54, %r114, 0;
	@%p54 bra 	$L__BB15_122;
	mul.wide.s32 	%rd101, %r488, 8;
	add.s64 	%rd15, %rd1, %rd101;
	ld.global.f64 	%fd838, [%rd15];
	add.s64 	%rd16, %rd2, %rd101;
	ld.global.f64 	%fd839, [%rd16];
	fma.rn.f64 	%fd2288, %fd838, %fd839, %fd2288;
	setp.eq.s32 	%p55, %r114, 1;
	@%p55 bra 	$L__BB15_122;
	ld.global.f64 	%fd840, [%rd15+8];
	ld.global.f64 	%fd841, [%rd16+8];
	fma.rn.f64 	%fd2288, %fd840, %fd841, %fd2288;
	setp.eq.s32 	%p56, %r114, 2;
	@%p56 bra 	$L__BB15_122;
	ld.global.f64 	%fd842, [%rd15+16];
	ld.global.f64 	%fd843, [%rd16+16];
	fma.rn.f64 	%fd2288, %fd842, %fd843, %fd2288;
$L__BB15_122:
	mov.f64 	%fd2296, 0d0000000000000000;
	mov.u32 	%r493, %r2;
	@%p39 bra 	$L__BB15_125;
	and.b32  	%r117, %r47, -16;
	mov.b32 	%r492, 0;
	mov.f64 	%fd2296, 0d0000000000000000;
	mov.u32 	%r493, %r2;
$L__BB15_124:
	.pragma "nounroll";
	mul.wide.s32 	%rd102, %r493, 8;
	add.s64 	%rd103, %rd1, %rd102;
	ld.global.f64 	%fd847, [%rd103];
	add.s64 	%rd104, %rd2, %rd102;
	ld.global.f64 	%fd848, [%rd104];
	fma.rn.f64 	%fd849, %fd847, %fd848, %fd2296;
	ld.global.f64 	%fd850, [%rd103+8];
	ld.global.f64 	%fd851, [%rd104+8];
	fma.rn.f64 	%fd852, %fd850, %fd851, %fd849;
	ld.global.f64 	%fd853, [%rd103+16];
	ld.global.f64 	%fd854, [%rd104+16];
	fma.rn.f64 	%fd855, %fd853, %fd854, %fd852;
	ld.global.f64 	%fd856, [%rd103+24];
	ld.global.f64 	%fd857, [%rd104+24];
	fma.rn.f64 	%fd858, %fd856, %fd857, %fd855;
	ld.global.f64 	%fd859, [%rd103+32];
	ld.global.f64 	%fd860, [%rd104+32];
	fma.rn.f64 	%fd861, %fd859, %fd860, %fd858;
	ld.global.f64 	%fd862, [%rd103+40];
	ld.global.f64 	%fd863, [%rd104+40];
	fma.rn.f64 	%fd864, %fd862, %fd863, %fd861;
	ld.global.f64 	%fd865, [%rd103+48];
	ld.global.f64 	%fd866, [%rd104+48];
	fma.rn.f64 	%fd867, %fd865, %fd866, %fd864;
	ld.global.f64 	%fd868, [%rd103+56];
	ld.global.f64 	%fd869, [%rd104+56];
	fma.rn.f64 	%fd870, %fd868, %fd869, %fd867;
	ld.global.f64 	%fd871, [%rd103+64];
	ld.global.f64 	%fd872, [%rd104+64];
	fma.rn.f64 	%fd873, %fd871, %fd872, %fd870;
	ld.global.f64 	%fd874, [%rd103+72];
	ld.global.f64 	%fd875, [%rd104+72];
	fma.rn.f64 	%fd876, %fd874, %fd875, %fd873;
	ld.global.f64 	%fd877, [%rd103+80];
	ld.global.f64 	%fd878, [%rd104+80];
	fma.rn.f64 	%fd879, %fd877, %fd878, %fd876;
	ld.global.f64 	%fd880, [%rd103+88];
	ld.global.f64 	%fd881, [%rd104+88];
	fma.rn.f64 	%fd882, %fd880, %fd881, %fd879;
	ld.global.f64 	%fd883, [%rd103+96];
	ld.global.f64 	%fd884, [%rd104+96];
	fma.rn.f64 	%fd885, %fd883, %fd884, %fd882;
	ld.global.f64 	%fd886, [%rd103+104];
	ld.global.f64 	%fd887, [%rd104+104];
	fma.rn.f64 	%fd888, %fd886, %fd887, %fd885;
	ld.global.f64 	%fd889, [%rd103+112];
	ld.global.f64 	%fd890, [%rd104+112];
	fma.rn.f64 	%fd891, %fd889, %fd890, %fd888;
	ld.global.f64 	%fd892, [%rd103+120];
	ld.global.f64 	%fd893, [%rd104+120];
	fma.rn.f64 	%fd2296, %fd892, %fd893, %fd891;
	add.s32 	%r493, %r493, 16;
	add.s32 	%r492, %r492, 16;
	setp.ne.s32 	%p58, %r492, %r117;
	@%p58 bra 	$L__BB15_124;
$L__BB15_125:
	@%p41 bra 	$L__BB15_135;
	setp.lt.u32 	%p60, %r49, 8;
	@%p60 bra 	$L__BB15_128;
	mul.wide.s32 	%rd105, %r493, 8;
	add.s64 	%rd106, %rd1, %rd105;
	ld.global.f64 	%fd895, [%rd106];
	add.s64 	%rd107, %rd2, %rd105;
	ld.global.f64 	%fd896, [%rd107];
	fma.rn.f64 	%fd897, %fd895, %fd896, %fd2296;
	ld.global.f64 	%fd898, [%rd106+8];
	ld.global.f64 	%fd899, [%rd107+8];
	fma.rn.f64 	%fd900, %fd898, %fd899, %fd897;
	ld.global.f64 	%fd901, [%rd106+16];
	ld.global.f64 	%fd902, [%rd107+16];
	fma.rn.f64 	%fd903, %fd901, %fd902, %fd900;
	ld.global.f64 	%fd904, [%rd106+24];
	ld.global.f64 	%fd905, [%rd107+24];
	fma.rn.f64 	%fd906, %fd904, %fd905, %fd903;
	ld.global.f64 	%fd907, [%rd106+32];
	ld.global.f64 	%fd908, [%rd107+32];
	fma.rn.f64 	%fd909, %fd907, %fd908, %fd906;
	ld.global.f64 	%fd910, [%rd106+40];
	ld.global.f64 	%fd911, [%rd107+40];
	fma.rn.f64 	%fd912, %fd910, %fd911, %fd909;
	ld.global.f64 	%fd913, [%rd106+48];
	ld.global.f64 	%fd914, [%rd107+48];
	fma.rn.f64 	%fd915, %fd913, %fd914, %fd912;
	ld.global.f64 	%fd916, [%rd106+56];
	ld.global.f64 	%fd917, [%rd107+56];
	fma.rn.f64 	%fd2296, %fd916, %fd917, %fd915;
	add.s32 	%r493, %r493, 8;
$L__BB15_128:
	setp.eq.s32 	%p61, %r50, 0;
	@%p61 bra 	$L__BB15_135;
	and.b32  	%r125, %r47, 3;
	setp.lt.u32 	%p62, %r50, 4;
	@%p62 bra 	$L__BB15_131;
	mul.wide.s32 	%rd108, %r493, 8;
	add.s64 	%rd109, %rd1, %rd108;
	ld.global.f64 	%fd919, [%rd109];
	add.s64 	%rd110, %rd2, %rd108;
	ld.global.f64 	%fd920, [%rd110];
	fma.rn.f64 	%fd921, %fd919, %fd920, %fd2296;
	ld.global.f64 	%fd922, [%rd109+8];
	ld.global.f64 	%fd923, [%rd110+8];
	fma.rn.f64 	%fd924, %fd922, %fd923, %fd921;
	ld.global.f64 	%fd925, [%rd109+16];
	ld.global.f64 	%fd926, [%rd110+16];
	fma.rn.f64 	%fd927, %fd925, %fd926, %fd924;
	ld.global.f64 	%fd928, [%rd109+24];
	ld.global.f64 	%fd929, [%rd110+24];
	fma.rn.f64 	%fd2296, %fd928, %fd929, %fd927;
	add.s32 	%r493, %r493, 4;
$L__BB15_131:
	setp.eq.s32 	%p63, %r125, 0;
	@%p63 bra 	$L__BB15_135;
	mul.wide.s32 	%rd111, %r493, 8;
	add.s64 	%rd17, %rd1, %rd111;
	ld.global.f64 	%fd930, [%rd17];
	add.s64 	%rd18, %rd2, %rd111;
	ld.global.f64 	%fd931, [%rd18];
	fma.rn.f64 	%fd2296, %fd930, %fd931, %fd2296;
	setp.eq.s32 	%p64, %r125, 1;
	@%p64 bra 	$L__BB15_135;
	ld.global.f64 	%fd932, [%rd17+8];
	ld.global.f64 	%fd933, [%rd18+8];
	fma.rn.f64 	%fd2296, %fd932, %fd933, %fd2296;
	setp.eq.s32 	%p65, %r125, 2;
	@%p65 bra 	$L__BB15_135;
	ld.global.f64 	%fd934, [%rd17+16];
	ld.global.f64 	%fd935, [%rd18+16];
	fma.rn.f64 	%fd2296, %fd934, %fd935, %fd2296;
$L__BB15_135:
	mov.f64 	%fd2304, 0d0000000000000000;
	mov.u32 	%r498, %r2;
	@%p39 bra 	$L__BB15_138;
	and.b32  	%r128, %r47, -16;
	mov.b32 	%r497, 0;
	mov.f64 	%fd2304, 0d0000000000000000;
	mov.u32 	%r498, %r2;
$L__BB15_137:
	.pragma "nounroll";
	mul.wide.s32 	%rd112, %r498, 8;
	add.s64 	%rd113, %rd1, %rd112;
	ld.global.f64 	%fd939, [%rd113];
	add.s64 	%rd114, %rd2, %rd112;
	ld.global.f64 	%fd940, [%rd114];
	fma.rn.f64 	%fd941, %fd939, %fd940, %fd2304;
	ld.global.f64 	%fd942, [%rd113+8];
	ld.global.f64 	%fd943, [%rd114+8];
	fma.rn.f64 	%fd944, %fd942, %fd943, %fd941;
	ld.global.f64 	%fd945, [%rd113+16];
	ld.global.f64 	%fd946, [%rd114+16];
	fma.rn.f64 	%fd947, %fd945, %fd946, %fd944;
	ld.global.f64 	%fd948, [%rd113+24];
	ld.global.f64 	%fd949, [%rd114+24];
	fma.rn.f64 	%fd950, %fd948, %fd949, %fd947;
	ld.global.f64 	%fd951, [%rd113+32];
	ld.global.f64 	%fd952, [%rd114+32];
	fma.rn.f64 	%fd953, %fd951, %fd952, %fd950;
	ld.global.f64 	%fd954, [%rd113+40];
	ld.global.f64 	%fd955, [%rd114+40];
	fma.rn.f64 	%fd956, %fd954, %fd955, %fd953;
	ld.global.f64 	%fd957, [%rd113+48];
	ld.global.f64 	%fd958, [%rd114+48];
	fma.rn.f64 	%fd959, %fd957, %fd958, %fd956;
	ld.global.f64 	%fd960, [%rd113+56];
	ld.global.f64 	%fd961, [%rd114+56];
	fma.rn.f64 	%fd962, %fd960, %fd961, %fd959;
	ld.global.f64 	%fd963, [%rd113+64];
	ld.global.f64 	%fd964, [%rd114+64];
	fma.rn.f64 	%fd965, %fd963, %fd964, %fd962;
	ld.global.f64 	%fd966, [%rd113+72];
	ld.global.f64 	%fd967, [%rd114+72];
	fma.rn.f64 	%fd968, %fd966, %fd967, %fd965;
	ld.global.f64 	%fd969, [%rd113+80];
	ld.global.f64 	%fd970, [%rd114+80];
	fma.rn.f64 	%fd971, %fd969, %fd970, %fd968;
	ld.global.f64 	%fd972, [%rd113+88];
	ld.global.f64 	%fd973, [%rd114+88];
	fma.rn.f64 	%fd974, %fd972, %fd973, %fd971;
	ld.global.f64 	%fd975, [%rd113+96];
	ld.global.f64 	%fd976, [%rd114+96];
	fma.rn.f64 	%fd977, %fd975, %fd976, %fd974;
	ld.global.f64 	%fd978, [%rd113+104];
	ld.global.f64 	%fd979, [%rd114+104];
	fma.rn.f64 	%fd980, %fd978, %fd979, %fd977;
	ld.global.f64 	%fd981, [%rd113+112];
	ld.global.f64 	%fd982, [%rd114+112];
	fma.rn.f64 	%fd983, %fd981, %fd982, %fd980;
	ld.global.f64 	%fd984, [%rd113+120];
	ld.global.f64 	%fd985, [%rd114+120];
	fma.rn.f64 	%fd2304, %fd984, %fd985, %fd983;
	add.s32 	%r498, %r498, 16;
	add.s32 	%r497, %r497, 16;
	setp.ne.s32 	%p67, %r497, %r128;
	@%p67 bra 	$L__BB15_137;
$L__BB15_138:
	setp.eq.s32 	%p68, %r49, 0;
	@%p68 bra 	$L__BB15_148;
	setp.lt.u32 	%p69, %r49, 8;
	@%p69 bra 	$L__BB15_141;
	mul.wide.s32 	%rd115, %r498, 8;
	add.s64 	%rd116, %rd1, %rd115;
	ld.global.f64 	%fd987, [%rd116];
	add.s64 	%rd117, %rd2, %rd115;
	ld.global.f64 	%fd988, [%rd117];
	fma.rn.f64 	%fd989, %fd987, %fd988, %fd2304;
	ld.global.f64 	%fd990, [%rd116+8];
	ld.global.f64 	%fd991, [%rd117+8];
	fma.rn.f64 	%fd992, %fd990, %fd991, %fd989;
	ld.global.f64 	%fd993, [%rd116+16];
	ld.global.f64 	%fd994, [%rd117+16];
	fma.rn.f64 	%fd995, %fd993, %fd994, %fd992;
	ld.global.f64 	%fd996, [%rd116+24];
	ld.global.f64 	%fd997, [%rd117+24];
	fma.rn.f64 	%fd998, %fd996, %fd997, %fd995;
	ld.global.f64 	%fd999, [%rd116+32];
	ld.global.f64 	%fd1000, [%rd117+32];
	fma.rn.f64 	%fd1001, %fd999, %fd1000, %fd998;
	ld.global.f64 	%fd1002, [%rd116+40];
	ld.global.f64 	%fd1003, [%rd117+40];
	fma.rn.f64 	%fd1004, %fd1002, %fd1003, %fd1001;
	ld.global.f64 	%fd1005, [%rd116+48];
	ld.global.f64 	%fd1006, [%rd117+48];
	fma.rn.f64 	%fd1007, %fd1005, %fd1006, %fd1004;
	ld.global.f64 	%fd1008, [%rd116+56];
	ld.global.f64 	%fd1009, [%rd117+56];
	fma.rn.f64 	%fd2304, %fd1008, %fd1009, %fd1007;
	add.s32 	%r498, %r498, 8;
$L__BB15_141:
	setp.eq.s32 	%p70, %r50, 0;
	@%p70 bra 	$L__BB15_148;
	and.b32  	%r136, %r47, 3;
	setp.lt.u32 	%p71, %r50, 4;
	@%p71 bra 	$L__BB15_144;
	mul.wide.s32 	%rd118, %r498, 8;
	add.s64 	%rd119, %rd1, %rd118;
	ld.global.f64 	%fd1011, [%rd119];
	add.s64 	%rd120, %rd2, %rd118;
	ld.global.f64 	%fd1012, [%rd120];
	fma.rn.f64 	%fd1013, %fd1011, %fd1012, %fd2304;
	ld.global.f64 	%fd1014, [%rd119+8];
	ld.global.f64 	%fd1015, [%rd120+8];
	fma.rn.f64 	%fd1016, %fd1014, %fd1015, %fd1013;
	ld.global.f64 	%fd1017, [%rd119+16];
	ld.global.f64 	%fd1018, [%rd120+16];
	fma.rn.f64 	%fd1019, %fd1017, %fd1018, %fd1016;
	ld.global.f64 	%fd1020, [%rd119+24];
	ld.global.f64 	%fd1021, [%rd120+24];
	fma.rn.f64 	%fd2304, %fd1020, %fd1021, %fd1019;
	add.s32 	%r498, %r498, 4;
$L__BB15_144:
	setp.eq.s32 	%p72, %r136, 0;
	@%p72 bra 	$L__BB15_148;
	mul.wide.s32 	%rd121, %r498, 8;
	add.s64 	%rd19, %rd1, %rd121;
	ld.global.f64 	%fd1022, [%rd19];
	add.s64 	%rd20, %rd2, %rd121;
	ld.global.f64 	%fd1023, [%rd20];
	fma.rn.f64 	%fd2304, %fd1022, %fd1023, %fd2304;
	setp.eq.s32 	%p73, %r136, 1;
	@%p73 bra 	$L__BB15_148;
	ld.global.f64 	%fd1024, [%rd19+8];
	ld.global.f64 	%fd1025, [%rd20+8];
	fma.rn.f64 	%fd2304, %fd1024, %fd1025, %fd2304;
	setp.eq.s32 	%p74, %r136, 2;
	@%p74 bra 	$L__BB15_148;
	ld.global.f64 	%fd1026, [%rd19+16];
	ld.global.f64 	%fd1027, [%rd20+16];
	fma.rn.f64 	%fd2304, %fd1026, %fd1027, %fd2304;
$L__BB15_148:
	add.f64 	%fd1028, %fd2248, %fd2256;
	add.f64 	%fd1029, %fd1028, %fd2264;
	add.f64 	%fd1030, %fd1029, %fd2272;
	add.f64 	%fd1031, %fd1030, %fd2280;
	add.f64 	%fd1032, %fd1031, %fd2288;
	add.f64 	%fd1033, %fd1032, %fd2296;
	add.f64 	%fd2382, %fd1033, %fd2304;
$L__BB15_149:
	setp.lt.u32 	%p75, %r7, %r5;
	@%p75 bra 	$L__BB15_279;
	setp.ge.s32 	%p76, %r3, %r2;
	add.s32 	%r139, %r1, -5120;
	@%p76 bra 	$L__BB15_153;
$L__BB15_151:
	add.s32 	%r543, %r543, %r5;
	setp.gt.u32 	%p151, %r543, %r139;
	@%p151 bra 	$L__BB15_260;
	add.f64 	%fd2382, %fd2382, 0d0000000000000000;
	sub.s32 	%r265, %r1, %r543;
	setp.lt.u32 	%p152, %r265, %r5;
	@%p152 bra 	$L__BB15_279;
	bra.uni 	$L__BB15_151;
$L__BB15_153:
	sub.s32 	%r142, %r3, %r2;
	add.s32 	%r254, %r142, 1;
	and.b32  	%r143, %r254, 15;
	add.s32 	%r144, %r143, -1;
	and.b32  	%r145, %r254, 7;
	add.s32 	%r146, %r145, -1;
	and.b32  	%r147, %r254, -16;
	and.b32  	%r148, %r254, 3;
$L__BB15_154:
	add.s32 	%r543, %r543, %r5;
	add.s32 	%r255, %r1, -5120;
	setp.gt.u32 	%p77, %r543, %r255;
	@%p77 bra 	$L__BB15_260;
	setp.lt.u32 	%p78, %r142, 15;
	mov.f64 	%fd2315, 0d0000000000000000;
	mov.u32 	%r505, %r2;
	@%p78 bra 	$L__BB15_158;
	mov.b32 	%r504, 0;
	mov.f64 	%fd2315, 0d0000000000000000;
	mov.u32 	%r505, %r2;
$L__BB15_157:
	.pragma "nounroll";
	mul.wide.s32 	%rd122, %r505, 8;
	add.s64 	%rd123, %rd1, %rd122;
	ld.global.f64 	%fd1037, [%rd123];
	add.s64 	%rd124, %rd2, %rd122;
	ld.global.f64 	%fd1038, [%rd124];
	fma.rn.f64 	%fd1039, %fd1037, %fd1038, %fd2315;
	ld.global.f64 	%fd1040, [%rd123+8];
	ld.global.f64 	%fd1041, [%rd124+8];
	fma.rn.f64 	%fd1042, %fd1040, %fd1041, %fd1039;
	ld.global.f64 	%fd1043, [%rd123+16];
	ld.global.f64 	%fd1044, [%rd124+16];
	fma.rn.f64 	%fd1045, %fd1043, %fd1044, %fd1042;
	ld.global.f64 	%fd1046, [%rd123+24];
	ld.global.f64 	%fd1047, [%rd124+24];
	fma.rn.f64 	%fd1048, %fd1046, %fd1047, %fd1045;
	ld.global.f64 	%fd1049, [%rd123+32];
	ld.global.f64 	%fd1050, [%rd124+32];
	fma.rn.f64 	%fd1051, %fd1049, %fd1050, %fd1048;
	ld.global.f64 	%fd1052, [%rd123+40];
	ld.global.f64 	%fd1053, [%rd124+40];
	fma.rn.f64 	%fd1054, %fd1052, %fd1053, %fd1051;
	ld.global.f64 	%fd1055, [%rd123+48];
	ld.global.f64 	%fd1056, [%rd124+48];
	fma.rn.f64 	%fd1057, %fd1055, %fd1056, %fd1054;
	ld.global.f64 	%fd1058, [%rd123+56];
	ld.global.f64 	%fd1059, [%rd124+56];
	fma.rn.f64 	%fd1060, %fd1058, %fd1059, %fd1057;
	ld.global.f64 	%fd1061, [%rd123+64];
	ld.global.f64 	%fd1062, [%rd124+64];
	fma.rn.f64 	%fd1063, %fd1061, %fd1062, %fd1060;
	ld.global.f64 	%fd1064, [%rd123+72];
	ld.global.f64 	%fd1065, [%rd124+72];
	fma.rn.f64 	%fd1066, %fd1064, %fd1065, %fd1063;
	ld.global.f64 	%fd1067, [%rd123+80];
	ld.global.f64 	%fd1068, [%rd124+80];
	fma.rn.f64 	%fd1069, %fd1067, %fd1068, %fd1066;
	ld.global.f64 	%fd1070, [%rd123+88];
	ld.global.f64 	%fd1071, [%rd124+88];
	fma.rn.f64 	%fd1072, %fd1070, %fd1071, %fd1069;
	ld.global.f64 	%fd1073, [%rd123+96];
	ld.global.f64 	%fd1074, [%rd124+96];
	fma.rn.f64 	%fd1075, %fd1073, %fd1074, %fd1072;
	ld.global.f64 	%fd1076, [%rd123+104];
	ld.global.f64 	%fd1077, [%rd124+104];
	fma.rn.f64 	%fd1078, %fd1076, %fd1077, %fd1075;
	ld.global.f64 	%fd1079, [%rd123+112];
	ld.global.f64 	%fd1080, [%rd124+112];
	fma.rn.f64 	%fd1081, %fd1079, %fd1080, %fd1078;
	ld.global.f64 	%fd1082, [%rd123+120];
	ld.global.f64 	%fd1083, [%rd124+120];
	fma.rn.f64 	%fd2315, %fd1082, %fd1083, %fd1081;
	add.s32 	%r505, %r505, 16;
	add.s32 	%r504, %r504, 16;
	setp.ne.s32 	%p79, %r504, %r147;
	@%p79 bra 	$L__BB15_157;
$L__BB15_158:
	setp.eq.s32 	%p80, %r143, 0;
	@%p80 bra 	$L__BB15_168;
	setp.lt.u32 	%p81, %r144, 7;
	@%p81 bra 	$L__BB15_161;
	mul.wide.s32 	%rd125, %r505, 8;
	add.s64 	%rd126, %rd1, %rd125;
	ld.global.f64 	%fd1085, [%rd126];
	add.s64 	%rd127, %rd2, %rd125;
	ld.global.f64 	%fd1086, [%rd127];
	fma.rn.f64 	%fd1087, %fd1085, %fd1086, %fd2315;
	ld.global.f64 	%fd1088, [%rd126+8];
	ld.global.f64 	%fd1089, [%rd127+8];
	fma.rn.f64 	%fd1090, %fd1088, %fd1089, %fd1087;
	ld.global.f64 	%fd1091, [%rd126+16];
	ld.global.f64 	%fd1092, [%rd127+16];
	fma.rn.f64 	%fd1093, %fd1091, %fd1092, %fd1090;
	ld.global.f64 	%fd1094, [%rd126+24];
	ld.global.f64 	%fd1095, [%rd127+24];
	fma.rn.f64 	%fd1096, %fd1094, %fd1095, %fd1093;
	ld.global.f64 	%fd1097, [%rd126+32];
	ld.global.f64 	%fd1098, [%rd127+32];
	fma.rn.f64 	%fd1099, %fd1097, %fd1098, %fd1096;
	ld.global.f64 	%fd1100, [%rd126+40];
	ld.global.f64 	%fd1101, [%rd127+40];
	fma.rn.f64 	%fd1102, %fd1100, %fd1101, %fd1099;
	ld.global.f64 	%fd1103, [%rd126+48];
	ld.global.f64 	%fd1104, [%rd127+48];
	fma.rn.f64 	%fd1105, %fd1103, %fd1104, %fd1102;
	ld.global.f64 	%fd1106, [%rd126+56];
	ld.global.f64 	%fd1107, [%rd127+56];
	fma.rn.f64 	%fd2315, %fd1106, %fd1107, %fd1105;
	add.s32 	%r505, %r505, 8;
$L__BB15_161:
	setp.eq.s32 	%p82, %r145, 0;
	@%p82 bra 	$L__BB15_168;
	setp.lt.u32 	%p83, %r146, 3;
	@%p83 bra 	$L__BB15_164;
	mul.wide.s32 	%rd128, %r505, 8;
	add.s64 	%rd129, %rd1, %rd128;
	ld.global.f64 	%fd1109, [%rd129];
	add.s64 	%rd130, %rd2, %rd128;
	ld.global.f64 	%fd1110, [%rd130];
	fma.rn.f64 	%fd1111, %fd1109, %fd1110, %fd2315;
	ld.global.f64 	%fd1112, [%rd129+8];
	ld.global.f64 	%fd1113, [%rd130+8];
	fma.rn.f64 	%fd1114, %fd1112, %fd1113, %fd1111;
	ld.global.f64 	%fd1115, [%rd129+16];
	ld.global.f64 	%fd1116, [%rd130+16];
	fma.rn.f64 	%fd1117, %fd1115, %fd1116, %fd1114;
	ld.global.f64 	%fd1118, [%rd129+24];
	ld.global.f64 	%fd1119, [%rd130+24];
	fma.rn.f64 	%fd2315, %fd1118, %fd1119, %fd1117;
	add.s32 	%r505, %r505, 4;
$L__BB15_164:
	setp.eq.s32 	%p84, %r148, 0;
	@%p84 bra 	$L__BB15_168;
	setp.eq.s32 	%p85, %r148, 1;
	mul.wide.s32 	%rd131, %r505, 8;
	add.s64 	%rd21, %rd1, %rd131;
	ld.global.f64 	%fd1120, [%rd21];
	add.s64 	%rd22, %rd2, %rd131;
	ld.global.f64 	%fd1121, [%rd22];
	fma.rn.f64 	%fd2315, %fd1120, %fd1121, %fd2315;
	@%p85 bra 	$L__BB15_168;
	setp.eq.s32 	%p86, %r148, 2;
	ld.global.f64 	%fd1122, [%rd21+8];
	ld.global.f64 	%fd1123, [%rd22+8];
	fma.rn.f64 	%fd2315, %fd1122, %fd1123, %fd2315;
	@%p86 bra 	$L__BB15_168;
	ld.global.f64 	%fd1124, [%rd21+16];
	ld.global.f64 	%fd1125, [%rd22+16];
	fma.rn.f64 	%fd2315, %fd1124, %fd1125, %fd2315;
$L__BB15_168:
	setp.lt.u32 	%p87, %r142, 15;
	mov.f64 	%fd2323, 0d0000000000000000;
	mov.u32 	%r510, %r2;
	@%p87 bra 	$L__BB15_171;
	mov.b32 	%r509, 0;
	mov.f64 	%fd2323, 0d0000000000000000;
	mov.u32 	%r510, %r2;
$L__BB15_170:
	.pragma "nounroll";
	mul.wide.s32 	%rd132, %r510, 8;
	add.s64 	%rd133, %rd1, %rd132;
	ld.global.f64 	%fd1129, [%rd133];
	add.s64 	%rd134, %rd2, %rd132;
	ld.global.f64 	%fd1130, [%rd134];
	fma.rn.f64 	%fd1131, %fd1129, %fd1130, %fd2323;
	ld.global.f64 	%fd1132, [%rd133+8];
	ld.global.f64 	%fd1133, [%rd134+8];
	fma.rn.f64 	%fd1134, %fd1132, %fd1133, %fd1131;
	ld.global.f64 	%fd1135, [%rd133+16];
	ld.global.f64 	%fd1136, [%rd134+16];
	fma.rn.f64 	%fd1137, %fd1135, %fd1136, %fd1134;
	ld.global.f64 	%fd1138, [%rd133+24];
	ld.global.f64 	%fd1139, [%rd134+24];
	fma.rn.f64 	%fd1140, %fd1138, %fd1139, %fd1137;
	ld.global.f64 	%fd1141, [%rd133+32];
	ld.global.f64 	%fd1142, [%rd134+32];
	fma.rn.f64 	%fd1143, %fd1141, %fd1142, %fd1140;
	ld.global.f64 	%fd1144, [%rd133+40];
	ld.global.f64 	%fd1145, [%rd134+40];
	fma.rn.f64 	%fd1146, %fd1144, %fd1145, %fd1143;
	ld.global.f64 	%fd1147, [%rd133+48];
	ld.global.f64 	%fd1148, [%rd134+48];
	fma.rn.f64 	%fd1149, %fd1147, %fd1148, %fd1146;
	ld.global.f64 	%fd1150, [%rd133+56];
	ld.global.f64 	%fd1151, [%rd134+56];
	fma.rn.f64 	%fd1152, %fd1150, %fd1151, %fd1149;
	ld.global.f64 	%fd1153, [%rd133+64];
	ld.global.f64 	%fd1154, [%rd134+64];
	fma.rn.f64 	%fd1155, %fd1153, %fd1154, %fd1152;
	ld.global.f64 	%fd1156, [%rd133+72];
	ld.global.f64 	%fd1157, [%rd134+72];
	fma.rn.f64 	%fd1158, %fd1156, %fd1157, %fd1155;
	ld.global.f64 	%fd1159, [%rd133+80];
	ld.global.f64 	%fd1160, [%rd134+80];
	fma.rn.f64 	%fd1161, %fd1159, %fd1160, %fd1158;
	ld.global.f64 	%fd1162, [%rd133+88];
	ld.global.f64 	%fd1163, [%rd134+88];
	fma.rn.f64 	%fd1164, %fd1162, %fd1163, %fd1161;
	ld.global.f64 	%fd1165, [%rd133+96];
	ld.global.f64 	%fd1166, [%rd134+96];
	fma.rn.f64 	%fd1167, %fd1165, %fd1166, %fd1164;
	ld.global.f64 	%fd1168, [%rd133+104];
	ld.global.f64 	%fd1169, [%rd134+104];
	fma.rn.f64 	%fd1170, %fd1168, %fd1169, %fd1167;
	ld.global.f64 	%fd1171, [%rd133+112];
	ld.global.f64 	%fd1172, [%rd134+112];
	fma.rn.f64 	%fd1173, %fd1171, %fd1172, %fd1170;
	ld.global.f64 	%fd1174, [%rd133+120];
	ld.global.f64 	%fd1175, [%rd134+120];
	fma.rn.f64 	%fd2323, %fd1174, %fd1175, %fd1173;
	add.s32 	%r510, %r510, 16;
	add.s32 	%r509, %r509, 16;
	setp.ne.s32 	%p88, %r509, %r147;
	@%p88 bra 	$L__BB15_170;
$L__BB15_171:
	setp.eq.s32 	%p89, %r143, 0;
	@%p89 bra 	$L__BB15_181;
	setp.lt.u32 	%p90, %r144, 7;
	@%p90 bra 	$L__BB15_174;
	mul.wide.s32 	%rd135, %r510, 8;
	add.s64 	%rd136, %rd1, %rd135;
	ld.global.f64 	%fd1177, [%rd136];
	add.s64 	%rd137, %rd2, %rd135;
	ld.global.f64 	%fd1178, [%rd137];
	fma.rn.f64 	%fd1179, %fd1177, %fd1178, %fd2323;
	ld.global.f64 	%fd1180, [%rd136+8];
	ld.global.f64 	%fd1181, [%rd137+8];
	fma.rn.f64 	%fd1182, %fd1180, %fd1181, %fd1179;
	ld.global.f64 	%fd1183, [%rd136+16];
	ld.global.f64 	%fd1184, [%rd137+16];
	fma.rn.f64 	%fd1185, %fd1183, %fd1184, %fd1182;
	ld.global.f64 	%fd1186, [%rd136+24];
	ld.global.f64 	%fd1187, [%rd137+24];
	fma.rn.f64 	%fd1188, %fd1186, %fd1187, %fd1185;
	ld.global.f64 	%fd1189, [%rd136+32];
	ld.global.f64 	%fd1190, [%rd137+32];
	fma.rn.f64 	%fd1191, %fd1189, %fd1190, %fd1188;
	ld.global.f64 	%fd1192, [%rd136+40];
	ld.global.f64 	%fd1193, [%rd137+40];
	fma.rn.f64 	%fd1194, %fd1192, %fd1193, %fd1191;
	ld.global.f64 	%fd1195, [%rd136+48];
	ld.global.f64 	%fd1196, [%rd137+48];
	fma.rn.f64 	%fd1197, %fd1195, %fd1196, %fd1194;
	ld.global.f64 	%fd1198, [%rd136+56];
	ld.global.f64 	%fd1199, [%rd137+56];
	fma.rn.f64 	%fd2323, %fd1198, %fd1199, %fd1197;
	add.s32 	%r510, %r510, 8;
$L__BB15_174:
	setp.eq.s32 	%p91, %r145, 0;
	@%p91 bra 	$L__BB15_181;
	setp.lt.u32 	%p92, %r146, 3;
	@%p92 bra 	$L__BB15_177;
	mul.wide.s32 	%rd138, %r510, 8;
	add.s64 	%rd139, %rd1, %rd138;
	ld.global.f64 	%fd1201, [%rd139];
	add.s64 	%rd140, %rd2, %rd138;
	ld.global.f64 	%fd1202, [%rd140];
	fma.rn.f64 	%fd1203, %fd1201, %fd1202, %fd2323;
	ld.global.f64 	%fd1204, [%rd139+8];
	ld.global.f64 	%fd1205, [%rd140+8];
	fma.rn.f64 	%fd1206, %fd1204, %fd1205, %fd1203;
	ld.global.f64 	%fd1207, [%rd139+16];
	ld.global.f64 	%fd1208, [%rd140+16];
	fma.rn.f64 	%fd1209, %fd1207, %fd1208, %fd1206;
	ld.global.f64 	%fd1210, [%rd139+24];
	ld.global.f64 	%fd1211, [%rd140+24];
	fma.rn.f64 	%fd2323, %fd1210, %fd1211, %fd1209;
	add.s32 	%r510, %r510, 4;
$L__BB15_177:
	setp.eq.s32 	%p93, %r148, 0;
	@%p93 bra 	$L__BB15_181;
	setp.eq.s32 	%p94, %r148, 1;
	mul.wide.s32 	%rd141, %r510, 8;
	add.s64 	%rd23, %rd1, %rd141;
	ld.global.f64 	%fd1212, [%rd23];
	add.s64 	%rd24, %rd2, %rd141;
	ld.global.f64 	%fd1213, [%rd24];
	fma.rn.f64 	%fd2323, %fd1212, %fd1213, %fd2323;
	@%p94 bra 	$L__BB15_181;
	setp.eq.s32 	%p95, %r148, 2;
	ld.global.f64 	%fd1214, [%rd23+8];
	ld.global.f64 	%fd1215, [%rd24+8];
	fma.rn.f64 	%fd2323, %fd1214, %fd1215, %fd2323;
	@%p95 bra 	$L__BB15_181;
	ld.global.f64 	%fd1216, [%rd23+16];
	ld.global.f64 	%fd1217, [%rd24+16];
	fma.rn.f64 	%fd2323, %fd1216, %fd1217, %fd2323;
$L__BB15_181:
	setp.lt.u32 	%p96, %r142, 15;
	mov.f64 	%fd2331, 0d0000000000000000;
	mov.u32 	%r515, %r2;
	@%p96 bra 	$L__BB15_184;
	mov.b32 	%r514, 0;
	mov.f64 	%fd2331, 0d0000000000000000;
	mov.u32 	%r515, %r2;
$L__BB15_183:
	.pragma "nounroll";
	mul.wide.s32 	%rd142, %r515, 8;
	add.s64 	%rd143, %rd1, %rd142;
	ld.global.f64 	%fd1221, [%rd143];
	add.s64 	%rd144, %rd2, %rd142;
	ld.global.f64 	%fd1222, [%rd144];
	fma.rn.f64 	%fd1223, %fd1221, %fd1222, %fd2331;
	ld.global.f64 	%fd1224, [%rd143+8];
	ld.global.f64 	%fd1225, [%rd144+8];
	fma.rn.f64 	%fd1226, %fd1224, %fd1225, %fd1223;
	ld.global.f64 	%fd1227, [%rd143+16];
	ld.global.f64 	%fd1228, [%rd144+16];
	fma.rn.f64 	%fd1229, %fd1227, %fd1228, %fd1226;
	ld.global.f64 	%fd1230, [%rd143+24];
	ld.global.f64 	%fd1231, [%rd144+24];
	fma.rn.f64 	%fd1232, %fd1230, %fd1231, %fd1229;
	ld.global.f64 	%fd1233, [%rd143+32];
	ld.global.f64 	%fd1234, [%rd144+32];
	fma.rn.f64 	%fd1235, %fd1233, %fd1234, %fd1232;
	ld.global.f64 	%fd1236, [%rd143+40];
	ld.global.f64 	%fd1237, [%rd144+40];
	fma.rn.f64 	%fd1238, %fd1236, %fd1237, %fd1235;
	ld.global.f64 	%fd1239, [%rd143+48];
	ld.global.f64 	%fd1240, [%rd144+48];
	fma.rn.f64 	%fd1241, %fd1239, %fd1240, %fd1238;
	ld.global.f64 	%fd1242, [%rd143+56];
	ld.global.f64 	%fd1243, [%rd144+56];
	fma.rn.f64 	%fd1244, %fd1242, %fd1243, %fd1241;
	ld.global.f64 	%fd1245, [%rd143+64];
	ld.global.f64 	%fd1246, [%rd144+64];
	fma.rn.f64 	%fd1247, %fd1245, %fd1246, %fd1244;
	ld.global.f64 	%fd1248, [%rd143+72];
	ld.global.f64 	%fd1249, [%rd144+72];
	fma.rn.f64 	%fd1250, %fd1248, %fd1249, %fd1247;
	ld.global.f64 	%fd1251, [%rd143+80];
	ld.global.f64 	%fd1252, [%rd144+80];
	fma.rn.f64 	%fd1253, %fd1251, %fd1252, %fd1250;
	ld.global.f64 	%fd1254, [%rd143+88];
	ld.global.f64 	%fd1255, [%rd144+88];
	fma.rn.f64 	%fd1256, %fd1254, %fd1255, %fd1253;
	ld.global.f64 	%fd1257, [%rd143+96];
	ld.global.f64 	%fd1258, [%rd144+96];
	fma.rn.f64 	%fd1259, %fd1257, %fd1258, %fd1256;
	ld.global.f64 	%fd1260, [%rd143+104];
	ld.global.f64 	%fd1261, [%rd144+104];
	fma.rn.f64 	%fd1262, %fd1260, %fd1261, %fd1259;
	ld.global.f64 	%fd1263, [%rd143+112];
	ld.global.f64 	%fd1264, [%rd144+112];
	fma.rn.f64 	%fd1265, %fd1263, %fd1264, %fd1262;
	ld.global.f64 	%fd1266, [%rd143+120];
	ld.global.f64 	%fd1267, [%rd144+120];
	fma.rn.f64 	%fd2331, %fd1266, %fd1267, %fd1265;
	add.s32 	%r515, %r515, 16;
	add.s32 	%r514, %r514, 16;
	setp.ne.s32 	%p97, %r514, %r147;
	@%p97 bra 	$L__BB15_183;
$L__BB15_184:
	setp.eq.s32 	%p98, %r143, 0;
	@%p98 bra 	$L__BB15_194;
	setp.lt.u32 	%p99, %r144, 7;
	@%p99 bra 	$L__BB15_187;
	mul.wide.s32 	%rd145, %r515, 8;
	add.s64 	%rd146, %rd1, %rd145;
	ld.global.f64 	%fd1269, [%rd146];
	add.s64 	%rd147, %rd2, %rd145;
	ld.global.f64 	%fd1270, [%rd147];
	fma.rn.f64 	%fd1271, %fd1269, %fd1270, %fd2331;
	ld.global.f64 	%fd1272, [%rd146+8];
	ld.global.f64 	%fd1273, [%rd147+8];
	fma.rn.f64 	%fd1274, %fd1272, %fd1273, %fd1271;
	ld.global.f64 	%fd1275, [%rd146+16];
	ld.global.f64 	%fd1276, [%rd147+16];
	fma.rn.f64 	%fd1277, %fd1275, %fd1276, %fd1274;
	ld.global.f64 	%fd1278, [%rd146+24];
	ld.global.f64 	%fd1279, [%rd147+24];
	fma.rn.f64 	%fd1280, %fd1278, %fd1279, %fd1277;
	ld.global.f64 	%fd1281, [%rd146+32];
	ld.global.f64 	%fd1282, [%rd147+32];
	fma.rn.f64 	%fd1283, %fd1281, %fd1282, %fd1280;
	ld.global.f64 	%fd1284, [%rd146+40];
	ld.global.f64 	%fd1285, [%rd147+40];
	fma.rn.f64 	%fd1286, %fd1284, %fd1285, %fd1283;
	ld.global.f64 	%fd1287, [%rd146+48];
	ld.global.f64 	%fd1288, [%rd147+48];
	fma.rn.f64 	%fd1289, %fd1287, %fd1288, %fd1286;
	ld.global.f64 	%fd1290, [%rd146+56];
	ld.global.f64 	%fd1291, [%rd147+56];
	fma.rn.f64 	%fd2331, %fd1290, %fd1291, %fd1289;
	add.s32 	%r515, %r515, 8;
$L__BB15_187:
	setp.eq.s32 	%p100, %r145, 0;
	@%p100 bra 	$L__BB15_194;
	setp.lt.u32 	%p101, %r146, 3;
	@%p101 bra 	$L__BB15_190;
	mul.wide.s32 	%rd148, %r515, 8;
	add.s64 	%rd149, %rd1, %rd148;
	ld.global.f64 	%fd1293, [%rd149];
	add.s64 	%rd150, %rd2, %rd148;
	ld.global.f64 	%fd1294, [%rd150];
	fma.rn.f64 	%fd1295, %fd1293, %fd1294, %fd2331;
	ld.global.f64 	%fd1296, [%rd149+8];
	ld.global.f64 	%fd1297, [%rd150+8];
	fma.rn.f64 	%fd1298, %fd1296, %fd1297, %fd1295;
	ld.global.f64 	%fd1299, [%rd149+16];
	ld.global.f64 	%fd1300, [%rd150+16];
	fma.rn.f64 	%fd1301, %fd1299, %fd1300, %fd1298;
	ld.global.f64 	%fd1302, [%rd149+24];
	ld.global.f64 	%fd1303, [%rd150+24];
	fma.rn.f64 	%fd2331, %fd1302, %fd1303, %fd1301;
	add.s32 	%r515, %r515, 4;
$L__BB15_190:
	setp.eq.s32 	%p102, %r148, 0;
	@%p102 bra 	$L__BB15_194;
	setp.eq.s32 	%p103, %r148, 1;
	mul.wide.s32 	%rd151, %r515, 8;
	add.s64 	%rd25, %rd1, %rd151;
	ld.global.f64 	%fd1304, [%rd25];
	add.s64 	%rd26, %rd2, %rd151;
	ld.global.f64 	%fd1305, [%rd26];
	fma.rn.f64 	%fd2331, %fd1304, %fd1305, %fd2331;
	@%p103 bra 	$L__BB15_194;
	setp.eq.s32 	%p104, %r148, 2;
	ld.global.f64 	%fd1306, [%rd25+8];
	ld.global.f64 	%fd1307, [%rd26+8];
	fma.rn.f64 	%fd2331, %fd1306, %fd1307, %fd2331;
	@%p104 bra 	$L__BB15_194;
	ld.global.f64 	%fd1308, [%rd25+16];
	ld.global.f64 	%fd1309, [%rd26+16];
	fma.rn.f64 	%fd2331, %fd1308, %fd1309, %fd2331;
$L__BB15_194:
	mov.f64 	%fd2339, 0d0000000000000000;
	mov.u32 	%r520, %r2;
	@%p96 bra 	$L__BB15_197;
	mov.b32 	%r519, 0;
	mov.f64 	%fd2339, 0d0000000000000000;
	mov.u32 	%r520, %r2;
$L__BB15_196:
	.pragma "nounroll";
	mul.wide.s32 	%rd152, %r520, 8;
	add.s64 	%rd153, %rd1, %rd152;
	ld.global.f64 	%fd1313, [%rd153];
	add.s64 	%rd154, %rd2, %rd152;
	ld.global.f64 	%fd1314, [%rd154];
	fma.rn.f64 	%fd1315, %fd1313, %fd1314, %fd2339;
	ld.global.f64 	%fd1316, [%rd153+8];
	ld.global.f64 	%fd1317, [%rd154+8];
	fma.rn.f64 	%fd1318, %fd1316, %fd1317, %fd1315;
	ld.global.f64 	%fd1319, [%rd153+16];
	ld.global.f64 	%fd1320, [%rd154+16];
	fma.rn.f64 	%fd1321, %fd1319, %fd1320, %fd1318;
	ld.global.f64 	%fd1322, [%rd153+24];
	ld.global.f64 	%fd1323, [%rd154+24];
	fma.rn.f64 	%fd1324, %fd1322, %fd1323, %fd1321;
	ld.global.f64 	%fd1325, [%rd153+32];
	ld.global.f64 	%fd1326, [%rd154+32];
	fma.rn.f64 	%fd1327, %fd1325, %fd1326, %fd1324;
	ld.global.f64 	%fd1328, [%rd153+40];
	ld.global.f64 	%fd1329, [%rd154+40];
	fma.rn.f64 	%fd1330, %fd1328, %fd1329, %fd1327;
	ld.global.f64 	%fd1331, [%rd153+48];
	ld.global.f64 	%fd1332, [%rd154+48];
	fma.rn.f64 	%fd1333, %fd1331, %fd1332, %fd1330;
	ld.global.f64 	%fd1334, [%rd153+56];
	ld.global.f64 	%fd1335, [%rd154+56];
	fma.rn.f64 	%fd1336, %fd1334, %fd1335, %fd1333;
	ld.global.f64 	%fd1337, [%rd153+64];
	ld.global.f64 	%fd1338, [%rd154+64];
	fma.rn.f64 	%fd1339, %fd1337, %fd1338, %fd1336;
	ld.global.f64 	%fd1340, [%rd153+72];
	ld.global.f64 	%fd1341, [%rd154+72];
	fma.rn.f64 	%fd1342, %fd1340, %fd1341, %fd1339;
	ld.global.f64 	%fd1343, [%rd153+80];
	ld.global.f64 	%fd1344, [%rd154+80];
	fma.rn.f64 	%fd1345, %fd1343, %fd1344, %fd1342;
	ld.global.f64 	%fd1346, [%rd153+88];
	ld.global.f64 	%fd1347, [%rd154+88];
	fma.rn.f64 	%fd1348, %fd1346, %fd1347, %fd1345;
	ld.global.f64 	%fd1349, [%rd153+96];
	ld.global.f64 	%fd1350, [%rd154+96];
	fma.rn.f64 	%fd1351, %fd1349, %fd1350, %fd1348;
	ld.global.f64 	%fd1352, [%rd153+104];
	ld.global.f64 	%fd1353, [%rd154+104];
	fma.rn.f64 	%fd1354, %fd1352, %fd1353, %fd1351;
	ld.global.f64 	%fd1355, [%rd153+112];
	ld.global.f64 	%fd1356, [%rd154+112];
	fma.rn.f64 	%fd1357, %fd1355, %fd1356, %fd1354;
	ld.global.f64 	%fd1358, [%rd153+120];
	ld.global.f64 	%fd1359, [%rd154+120];
	fma.rn.f64 	%fd2339, %fd1358, %fd1359, %fd1357;
	add.s32 	%r520, %r520, 16;
	add.s32 	%r519, %r519, 16;
	setp.ne.s32 	%p106, %r519, %r147;
	@%p106 bra 	$L__BB15_196;
$L__BB15_197:
	@%p98 bra 	$L__BB15_207;
	setp.lt.u32 	%p108, %r144, 7;
	@%p108 bra 	$L__BB15_200;
	mul.wide.s32 	%rd155, %r520, 8;
	add.s64 	%rd156, %rd1, %rd155;
	ld.global.f64 	%fd1361, [%rd156];
	add.s64 	%rd157, %rd2, %rd155;
	ld.global.f64 	%fd1362, [%rd157];
	fma.rn.f64 	%fd1363, %fd1361, %fd1362, %fd2339;
	ld.global.f64 	%fd1364, [%rd156+8];
	ld.global.f64 	%fd1365, [%rd157+8];
	fma.rn.f64 	%fd1366, %fd1364, %fd1365, %fd1363;
	ld.global.f64 	%fd1367, [%rd156+16];
	ld.global.f64 	%fd1368, [%rd157+16];
	fma.rn.f64 	%fd1369, %fd1367, %fd1368, %fd1366;
	ld.global.f64 	%fd1370, [%rd156+24];
	ld.global.f64 	%fd1371, [%rd157+24];
	fma.rn.f64 	%fd1372, %fd1370, %fd1371, %fd1369;
	ld.global.f64 	%fd1373, [%rd156+32];
	ld.global.f64 	%fd1374, [%rd157+32];
	fma.rn.f64 	%fd1375, %fd1373, %fd1374, %fd1372;
	ld.global.f64 	%fd1376, [%rd156+40];
	ld.global.f64 	%fd1377, [%rd157+40];
	fma.rn.f64 	%fd1378, %fd1376, %fd1377, %fd1375;
	ld.global.f64 	%fd1379, [%rd156+48];
	ld.global.f64 	%fd1380, [%rd157+48];
	fma.rn.f64 	%fd1381, %fd1379, %fd1380, %fd1378;
	ld.global.f64 	%fd1382, [%rd156+56];
	ld.global.f64 	%fd1383, [%rd157+56];
	fma.rn.f64 	%fd2339, %fd1382, %fd1383, %fd1381;
	add.s32 	%r520, %r520, 8;
$L__BB15_200:
	setp.eq.s32 	%p109, %r145, 0;
	@%p109 bra 	$L__BB15_207;
	setp.lt.u32 	%p110, %r146, 3;
	@%p110 bra 	$L__BB15_203;
	mul.wide.s32 	%rd158, %r520, 8;
	add.s64 	%rd159, %rd1, %rd158;
	ld.global.f64 	%fd1385, [%rd159];
	add.s64 	%rd160, %rd2, %rd158;
	ld.global.f64 	%fd1386, [%rd160];
	fma.rn.f64 	%fd1387, %fd1385, %fd1386, %fd2339;
	ld.global.f64 	%fd1388, [%rd159+8];
	ld.global.f64 	%fd1389, [%rd160+8];
	fma.rn.f64 	%fd1390, %fd1388, %fd1389, %fd1387;
	ld.global.f64 	%fd1391, [%rd159+16];
	ld.global.f64 	%fd1392, [%rd160+16];
	fma.rn.f64 	%fd1393, %fd1391, %fd1392, %fd1390;
	ld.global.f64 	%fd1394, [%rd159+24];
	ld.global.f64 	%fd1395, [%rd160+24];
	fma.rn.f64 	%fd2339, %fd1394, %fd1395, %fd1393;
	add.s32 	%r520, %r520, 4;
$L__BB15_203:
	setp.eq.s32 	%p111, %r148, 0;
	@%p111 bra 	$L__BB15_207;
	setp.eq.s32 	%p112, %r148, 1;
	mul.wide.s32 	%rd161, %r520, 8;
	add.s64 	%rd27, %rd1, %rd161;
	ld.global.f64 	%fd1396, [%rd27];
	add.s64 	%rd28, %rd2, %rd161;
	ld.global.f64 	%fd1397, [%rd28];
	fma.rn.f64 	%fd2339, %fd1396, %fd1397, %fd2339;
	@%p112 bra 	$L__BB15_207;
	setp.eq.s32 	%p113, %r148, 2;
	ld.global.f64 	%fd1398, [%rd27+8];
	ld.global.f64 	%fd1399, [%rd28+8];
	fma.rn.f64 	%fd2339, %fd1398, %fd1399, %fd2339;
	@%p113 bra 	$L__BB15_207;
	ld.global.f64 	%fd1400, [%rd27+16];
	ld.global.f64 	%fd1401, [%rd28+16];
	fma.rn.f64 	%fd2339, %fd1400, %fd1401, %fd2339;
$L__BB15_207:
	mov.f64 	%fd2347, 0d0000000000000000;
	mov.u32 	%r525, %r2;
	@%p96 bra 	$L__BB15_210;
	mov.b32 	%r524, 0;
	mov.f64 	%fd2347, 0d0000000000000000;
	mov.u32 	%r525, %r2;
$L__BB15_209:
	.pragma "nounroll";
	mul.wide.s32 	%rd162, %r525, 8;
	add.s64 	%rd163, %rd1, %rd162;
	ld.global.f64 	%fd1405, [%rd163];
	add.s64 	%rd164, %rd2, %rd162;
	ld.global.f64 	%fd1406, [%rd164];
	fma.rn.f64 	%fd1407, %fd1405, %fd1406, %fd2347;
	ld.global.f64 	%fd1408, [%rd163+8];
	ld.global.f64 	%fd1409, [%rd164+8];
	fma.rn.f64 	%fd1410, %fd1408, %fd1409, %fd1407;
	ld.global.f64 	%fd1411, [%rd163+16];
	ld.global.f64 	%fd1412, [%rd164+16];
	fma.rn.f64 	%fd1413, %fd1411, %fd1412, %fd1410;
	ld.global.f64 	%fd1414, [%rd163+24];
	ld.global.f64 	%fd1415, [%rd164+24];
	fma.rn.f64 	%fd1416, %fd1414, %fd1415, %fd1413;
	ld.global.f64 	%fd1417, [%rd163+32];
	ld.global.f64 	%fd1418, [%rd164+32];
	fma.rn.f64 	%fd1419, %fd1417, %fd1418, %fd1416;
	ld.global.f64 	%fd1420, [%rd163+40];
	ld.global.f64 	%fd1421, [%rd164+40];
	fma.rn.f64 	%fd1422, %fd1420, %fd1421, %fd1419;
	ld.global.f64 	%fd1423, [%rd163+48];
	ld.global.f64 	%fd1424, [%rd164+48];
	fma.rn.f64 	%fd1425, %fd1423, %fd1424, %fd1422;
	ld.global.f64 	%fd1426, [%rd163+56];
	ld.global.f64 	%fd1427, [%rd164+56];
	fma.rn.f64 	%fd1428, %fd1426, %fd1427, %fd1425;
	ld.global.f64 	%fd1429, [%rd163+64];
	ld.global.f64 	%fd1430, [%rd164+64];
	fma.rn.f64 	%fd1431, %fd1429, %fd1430, %fd1428;
	ld.global.f64 	%fd1432, [%rd163+72];
	ld.global.f64 	%fd1433, [%rd164+72];
	fma.rn.f64 	%fd1434, %fd1432, %fd1433, %fd1431;
	ld.global.f64 	%fd1435, [%rd163+80];
	ld.global.f64 	%fd1436, [%rd164+80];
	fma.rn.f64 	%fd1437, %fd1435, %fd1436, %fd1434;
	ld.global.f64 	%fd1438, [%rd163+88];
	ld.global.f64 	%fd1439, [%rd164+88];
	fma.rn.f64 	%fd1440, %fd1438, %fd1439, %fd1437;
	ld.global.f64 	%fd1441, [%rd163+96];
	ld.global.f64 	%fd1442, [%rd164+96];
	fma.rn.f64 	%fd1443, %fd1441, %fd1442, %fd1440;
	ld.global.f64 	%fd1444, [%rd163+104];
	ld.global.f64 	%fd1445, [%rd164+104];
	fma.rn.f64 	%fd1446, %fd1444, %fd1445, %fd1443;
	ld.global.f64 	%fd1447, [%rd163+112];
	ld.global.f64 	%fd1448, [%rd164+112];
	fma.rn.f64 	%fd1449, %fd1447, %fd1448, %fd1446;
	ld.global.f64 	%fd1450, [%rd163+120];
	ld.global.f64 	%fd1451, [%rd164+120];
	fma.rn.f64 	%fd2347, %fd1450, %fd1451, %fd1449;
	add.s32 	%r525, %r525, 16;
	add.s32 	%r524, %r524, 16;
	setp.ne.s32 	%p115, %r524, %r147;
	@%p115 bra 	$L__BB15_209;
$L__BB15_210:
	@%p98 bra 	$L__BB15_220;
	setp.lt.u32 	%p117, %r144, 7;
	@%p117 bra 	$L__BB15_213;
	mul.wide.s32 	%rd165, %r525, 8;
	add.s64 	%rd166, %rd1, %rd165;
	ld.global.f64 	%fd1453, [%rd166];
	add.s64 	%rd167, %rd2, %rd165;
	ld.global.f64 	%fd1454, [%rd167];
	fma.rn.f64 	%fd1455, %fd1453, %fd1454, %fd2347;
	ld.global.f64 	%fd1456, [%rd166+8];
	ld.global.f64 	%fd1457, [%rd167+8];
	fma.rn.f64 	%fd1458, %fd1456, %fd1457, %fd1455;
	ld.global.f64 	%fd1459, [%rd166+16];
	ld.global.f64 	%fd1460, [%rd167+16];
	fma.rn.f64 	%fd1461, %fd1459, %fd1460, %fd1458;
	ld.global.f64 	%fd1462, [%rd166+24];
	ld.global.f64 	%fd1463, [%rd167+24];
	fma.rn.f64 	%fd1464, %fd1462, %fd1463, %fd1461;
	ld.global.f64 	%fd1465, [%rd166+32];
	ld.global.f64 	%fd1466, [%rd167+32];
	fma.rn.f64 	%fd1467, %fd1465, %fd1466, %fd1464;
	ld.global.f64 	%fd1468, [%rd166+40];
	ld.global.f64 	%fd1469, [%rd167+40];
	fma.rn.f64 	%fd1470, %fd1468, %fd1469, %fd1467;
	ld.global.f64 	%fd1471, [%rd166+48];
	ld.global.f64 	%fd1472, [%rd167+48];
	fma.rn.f64 	%fd1473, %fd1471, %fd1472, %fd1470;
	ld.global.f64 	%fd1474, [%rd166+56];
	ld.global.f64 	%fd1475, [%rd167+56];
	fma.rn.f64 	%fd2347, %fd1474, %fd1475, %fd1473;
	add.s32 	%r525, %r525, 8;
$L__BB15_213:
	setp.eq.s32 	%p118, %r145, 0;
	@%p118 bra 	$L__BB15_220;
	setp.lt.u32 	%p119, %r146, 3;
	@%p119 bra 	$L__BB15_216;
	mul.wide.s32 	%rd168, %r525, 8;
	add.s64 	%rd169, %rd1, %rd168;
	ld.global.f64 	%fd1477, [%rd169];
	add.s64 	%rd170, %rd2, %rd168;
	ld.global.f64 	%fd1478, [%rd170];
	fma.rn.f64 	%fd1479, %fd1477, %fd1478, %fd2347;
	ld.global.f64 	%fd1480, [%rd169+8];
	ld.global.f64 	%fd1481, [%rd170+8];
	fma.rn.f64 	%fd1482, %fd1480, %fd1481, %fd1479;
	ld.global.f64 	%fd1483, [%rd169+16];
	ld.global.f64 	%fd1484, [%rd170+16];
	fma.rn.f64 	%fd1485, %fd1483, %fd1484, %fd1482;
	ld.global.f64 	%fd1486, [%rd169+24];
	ld.global.f64 	%fd1487, [%rd170+24];
	fma.rn.f64 	%fd2347, %fd1486, %fd1487, %fd1485;
	add.s32 	%r525, %r525, 4;
$L__BB15_216:
	setp.eq.s32 	%p120, %r148, 0;
	@%p120 bra 	$L__BB15_220;
	setp.eq.s32 	%p121, %r148, 1;
	mul.wide.s32 	%rd171, %r525, 8;
	add.s64 	%rd29, %rd1, %rd171;
	ld.global.f64 	%fd1488, [%rd29];
	add.s64 	%rd30, %rd2, %rd171;
	ld.global.f64 	%fd1489, [%rd30];
	fma.rn.f64 	%fd2347, %fd1488, %fd1489, %fd2347;
	@%p121 bra 	$L__BB15_220;
	setp.eq.s32 	%p122, %r148, 2;
	ld.global.f64 	%fd1490, [%rd29+8];
	ld.global.f64 	%fd1491, [%rd30+8];
	fma.rn.f64 	%fd2347, %fd1490, %fd1491, %fd2347;
	@%p122 bra 	$L__BB15_220;
	ld.global.f64 	%fd1492, [%rd29+16];
	ld.global.f64 	%fd1493, [%rd30+16];
	fma.rn.f64 	%fd2347, %fd1492, %fd1493, %fd2347;
$L__BB15_220:
	mov.f64 	%fd2355, 0d0000000000000000;
	mov.u32 	%r530, %r2;
	@%p96 bra 	$L__BB15_223;
	mov.b32 	%r529, 0;
	mov.f64 	%fd2355, 0d0000000000000000;
	mov.u32 	%r530, %r2;
$L__BB15_222:
	.pragma "nounroll";
	mul.wide.s32 	%rd172, %r530, 8;
	add.s64 	%rd173, %rd1, %rd172;
	ld.global.f64 	%fd1497, [%rd173];
	add.s64 	%rd174, %rd2, %rd172;
	ld.global.f64 	%fd1498, [%rd174];
	fma.rn.f64 	%fd1499, %fd1497, %fd1498, %fd2355;
	ld.global.f64 	%fd1500, [%rd173+8];
	ld.global.f64 	%fd1501, [%rd174+8];
	fma.rn.f64 	%fd1502, %fd1500, %fd1501, %fd1499;
	ld.global.f64 	%fd1503, [%rd173+16];
	ld.global.f64 	%fd1504, [%rd174+16];
	fma.rn.f64 	%fd1505, %fd1503, %fd1504, %fd1502;
	ld.global.f64 	%fd1506, [%rd173+24];
	ld.global.f64 	%fd1507, [%rd174+24];
	fma.rn.f64 	%fd1508, %fd1506, %fd1507, %fd1505;
	ld.global.f64 	%fd1509, [%rd173+32];
	ld.global.f64 	%fd1510, [%rd174+32];
	fma.rn.f64 	%fd1511, %fd1509, %fd1510, %fd1508;
	ld.global.f64 	%fd1512, [%rd173+40];
	ld.global.f64 	%fd1513, [%rd174+40];
	fma.rn.f64 	%fd1514, %fd1512, %fd1513, %fd1511;
	ld.global.f64 	%fd1515, [%rd173+48];
	ld.global.f64 	%fd1516, [%rd174+48];
	fma.rn.f64 	%fd1517, %fd1515, %fd1516, %fd1514;
	ld.global.f64 	%fd1518, [%rd173+56];
	ld.global.f64 	%fd1519, [%rd174+56];
	fma.rn.f64 	%fd1520, %fd1518, %fd1519, %fd1517;
	ld.global.f64 	%fd1521, [%rd173+64];
	ld.global.f64 	%fd1522, [%rd174+64];
	fma.rn.f64 	%fd1523, %fd1521, %fd1522, %fd1520;
	ld.global.f64 	%fd1524, [%rd173+72];
	ld.global.f64 	%fd1525, [%rd174+72];
	fma.rn.f64 	%fd1526, %fd1524, %fd1525, %fd1523;
	ld.global.f64 	%fd1527, [%rd173+80];
	ld.global.f64 	%fd1528, [%rd174+80];
	fma.rn.f64 	%fd1529, %fd1527, %fd1528, %fd1526;
	ld.global.f64 	%fd1530, [%rd173+88];
	ld.global.f64 	%fd1531, [%rd174+88];
	fma.rn.f64 	%fd1532, %fd1530, %fd1531, %fd1529;
	ld.global.f64 	%fd1533, [%rd173+96];
	ld.global.f64 	%fd1534, [%rd174+96];
	fma.rn.f64 	%fd1535, %fd1533, %fd1534, %fd1532;
	ld.global.f64 	%fd1536, [%rd173+104];
	ld.global.f64 	%fd1537, [%rd174+104];
	fma.rn.f64 	%fd1538, %fd1536, %fd1537, %fd1535;
	ld.global.f64 	%fd1539, [%rd173+112];
	ld.global.f64 	%fd1540, [%rd174+112];
	fma.rn.f64 	%fd1541, %fd1539, %fd1540, %fd1538;
	ld.global.f64 	%fd1542, [%rd173+120];
	ld.global.f64 	%fd1543, [%rd174+120];
	fma.rn.f64 	%fd2355, %fd1542, %fd1543, %fd1541;
	add.s32 	%r530, %r530, 16;
	add.s32 	%r529, %r529, 16;
	setp.ne.s32 	%p124, %r529, %r147;
	@%p124 bra 	$L__BB15_222;
$L__BB15_223:
	@%p98 bra 	$L__BB15_233;
	setp.lt.u32 	%p126, %r144, 7;
	@%p126 bra 	$L__BB15_226;
	mul.wide.s32 	%rd175, %r530, 8;
	add.s64 	%rd176, %rd1, %rd175;
	ld.global.f64 	%fd1545, [%rd176];
	add.s64 	%rd177, %rd2, %rd175;
	ld.global.f64 	%fd1546, [%rd177];
	fma.rn.f64 	%fd1547, %fd1545, %fd1546, %fd2355;
	ld.global.f64 	%fd1548, [%rd176+8];
	ld.global.f64 	%fd1549, [%rd177+8];
	fma.rn.f64 	%fd1550, %fd1548, %fd1549, %fd1547;
	ld.global.f64 	%fd1551, [%rd176+16];
	ld.global.f64 	%fd1552, [%rd177+16];
	fma.rn.f64 	%fd1553, %fd1551, %fd1552, %fd1550;
	ld.global.f64 	%fd1554, [%rd176+24];
	ld.global.f64 	%fd1555, [%rd177+24];
	fma.rn.f64 	%fd1556, %fd1554, %fd1555, %fd1553;
	ld.global.f64 	%fd1557, [%rd176+32];
	ld.global.f64 	%fd1558, [%rd177+32];
	fma.rn.f64 	%fd1559, %fd1557, %fd1558, %fd1556;
	ld.global.f64 	%fd1560, [%rd176+40];
	ld.global.f64 	%fd1561, [%rd177+40];
	fma.rn.f64 	%fd1562, %fd1560, %fd1561, %fd1559;
	ld.global.f64 	%fd1563, [%rd176+48];
	ld.global.f64 	%fd1564, [%rd177+48];
	fma.rn.f64 	%fd1565, %fd1563, %fd1564, %fd1562;
	ld.global.f64 	%fd1566, [%rd176+56];
	ld.global.f64 	%fd1567, [%rd177+56];
	fma.rn.f64 	%fd2355, %fd1566, %fd1567, %fd1565;
	add.s32 	%r530, %r530, 8;
$L__BB15_226:
	setp.eq.s32 	%p127, %r145, 0;
	@%p127 bra 	$L__BB15_233;
	setp.lt.u32 	%p128, %r146, 3;
	@%p128 bra 	$L__BB15_229;
	mul.wide.s32 	%rd178, %r530, 8;
	add.s64 	%rd179, %rd1, %rd178;
	ld.global.f64 	%fd1569, [%rd179];
	add.s64 	%rd180, %rd2, %rd178;
	ld.global.f64 	%fd1570, [%rd180];
	fma.rn.f64 	%fd1571, %fd1569, %fd1570, %fd2355;
	ld.global.f64 	%fd1572, [%rd179+8];
	ld.global.f64 	%fd1573, [%rd180+8];
	fma.rn.f64 	%fd1574, %fd1572, %fd1573, %fd1571;
	ld.global.f64 	%fd1575, [%rd179+16];
	ld.global.f64 	%fd1576, [%rd180+16];
	fma.rn.f64 	%fd1577, %fd1575, %fd1576, %fd1574;
	ld.global.f64 	%fd1578, [%rd179+24];
	ld.global.f64 	%fd1579, [%rd180+24];
	fma.rn.f64 	%fd2355, %fd1578, %fd1579, %fd1577;
	add.s32 	%r530, %r530, 4;
$L__BB15_229:
	setp.eq.s32 	%p129, %r148, 0;
	@%p129 bra 	$L__BB15_233;
	setp.eq.s32 	%p130, %r148, 1;
	mul.wide.s32 	%rd181, %r530, 8;
	add.s64 	%rd31, %rd1, %rd181;
	ld.global.f64 	%fd1580, [%rd31];
	add.s64 	%rd32, %rd2, %rd181;
	ld.global.f64 	%fd1581, [%rd32];
	fma.rn.f64 	%fd2355, %fd1580, %fd1581, %fd2355;
	@%p130 bra 	$L__BB15_233;
	setp.eq.s32 	%p131, %r148, 2;
	ld.global.f64 	%fd1582, [%rd31+8];
	ld.global.f64 	%fd1583, [%rd32+8];
	fma.rn.f64 	%fd2355, %fd1582, %fd1583, %fd2355;
	@%p131 bra 	$L__BB15_233;
	ld.global.f64 	%fd1584, [%rd31+16];
	ld.global.f64 	%fd1585, [%rd32+16];
	fma.rn.f64 	%fd2355, %fd1584, %fd1585, %fd2355;
$L__BB15_233:
	mov.f64 	%fd2363, 0d0000000000000000;
	mov.u32 	%r535, %r2;
	@%p96 bra 	$L__BB15_236;
	mov.b32 	%r534, 0;
	mov.f64 	%fd2363, 0d0000000000000000;
	mov.u32 	%r535, %r2;
$L__BB15_235:
	.pragma "nounroll";
	mul.wide.s32 	%rd182, %r535, 8;
	add.s64 	%rd183, %rd1, %rd182;
	ld.global.f64 	%fd1589, [%rd183];
	add.s64 	%rd184, %rd2, %rd182;
	ld.global.f64 	%fd1590, [%rd184];
	fma.rn.f64 	%fd1591, %fd1589, %fd1590, %fd2363;
	ld.global.f64 	%fd1592, [%rd183+8];
	ld.global.f64 	%fd1593, [%rd184+8];
	fma.rn.f64 	%fd1594, %fd1592, %fd1593, %fd1591;
	ld.global.f64 	%fd1595, [%rd183+16];
	ld.global.f64 	%fd1596, [%rd184+16];
	fma.rn.f64 	%fd1597, %fd1595, %fd1596, %fd1594;
	ld.global.f64 	%fd1598, [%rd183+24];
	ld.global.f64 	%fd1599, [%rd184+24];
	fma.rn.f64 	%fd1600, %fd1598, %fd1599, %fd1597;
	ld.global.f64 	%fd1601, [%rd183+32];
	ld.global.f64 	%fd1602, [%rd184+32];
	fma.rn.f64 	%fd1603, %fd1601, %fd1602, %fd1600;
	ld.global.f64 	%fd1604, [%rd183+40];
	ld.global.f64 	%fd1605, [%rd184+40];
	fma.rn.f64 	%fd1606, %fd1604, %fd1605, %fd1603;
	ld.global.f64 	%fd1607, [%rd183+48];
	ld.global.f64 	%fd1608, [%rd184+48];
	fma.rn.f64 	%fd1609, %fd1607, %fd1608, %fd1606;
	ld.global.f64 	%fd1610, [%rd183+56];
	ld.global.f64 	%fd1611, [%rd184+56];
	fma.rn.f64 	%fd1612, %fd1610, %fd1611, %fd1609;
	ld.global.f64 	%fd1613, [%rd183+64];
	ld.global.f64 	%fd1614, [%rd184+64];
	fma.rn.f64 	%fd1615, %fd1613, %fd1614, %fd1612;
	ld.global.f64 	%fd1616, [%rd183+72];
	ld.global.f64 	%fd1617, [%rd184+72];
	fma.rn.f64 	%fd1618, %fd1616, %fd1617, %fd1615;
	ld.global.f64 	%fd1619, [%rd183+80];
	ld.global.f64 	%fd1620, [%rd184+80];
	fma.rn.f64 	%fd1621, %fd1619, %fd1620, %fd1618;
	ld.global.f64 	%fd1622, [%rd183+88];
	ld.global.f64 	%fd1623, [%rd184+88];
	fma.rn.f64 	%fd1624, %fd1622, %fd1623, %fd1621;
	ld.global.f64 	%fd1625, [%rd183+96];
	ld.global.f64 	%fd1626, [%rd184+96];
	fma.rn.f64 	%fd1627, %fd1625, %fd1626, %fd1624;
	ld.global.f64 	%fd1628, [%rd183+104];
	ld.global.f64 	%fd1629, [%rd184+104];
	fma.rn.f64 	%fd1630, %fd1628, %fd1629, %fd1627;
	ld.global.f64 	%fd1631, [%rd183+112];
	ld.global.f64 	%fd1632, [%rd184+112];
	fma.rn.f64 	%fd1633, %fd1631, %fd1632, %fd1630;
	ld.global.f64 	%fd1634, [%rd183+120];
	ld.global.f64 	%fd1635, [%rd184+120];
	fma.rn.f64 	%fd2363, %fd1634, %fd1635, %fd1633;
	add.s32 	%r535, %r535, 16;
	add.s32 	%r534, %r534, 16;
	setp.ne.s32 	%p133, %r534, %r147;
	@%p133 bra 	$L__BB15_235;
$L__BB15_236:
	@%p98 bra 	$L__BB15_246;
	setp.lt.u32 	%p135, %r144, 7;
	@%p135 bra 	$L__BB15_239;
	mul.wide.s32 	%rd185, %r535, 8;
	add.s64 	%rd186, %rd1, %rd185;
	ld.global.f64 	%fd1637, [%rd186];
	add.s64 	%rd187, %rd2, %rd185;
	ld.global.f64 	%fd1638, [%rd187];
	fma.rn.f64 	%fd1639, %fd1637, %fd1638, %fd2363;
	ld.global.f64 	%fd1640, [%rd186+8];
	ld.global.f64 	%fd1641, [%rd187+8];
	fma.rn.f64 	%fd1642, %fd1640, %fd1641, %fd1639;
	ld.global.f64 	%fd1643, [%rd186+16];
	ld.global.f64 	%fd1644, [%rd187+16];
	fma.rn.f64 	%fd1645, %fd1643, %fd1644, %fd1642;
	ld.global.f64 	%fd1646, [%rd186+24];
	ld.global.f64 	%fd1647, [%rd187+24];
	fma.rn.f64 	%fd1648, %fd1646, %fd1647, %fd1645;
	ld.global.f64 	%fd1649, [%rd186+32];
	ld.global.f64 	%fd1650, [%rd187+32];
	fma.rn.f64 	%fd1651, %fd1649, %fd1650, %fd1648;
	ld.global.f64 	%fd1652, [%rd186+40];
	ld.global.f64 	%fd1653, [%rd187+40];
	fma.rn.f64 	%fd1654, %fd1652, %fd1653, %fd1651;
	ld.global.f64 	%fd1655, [%rd186+48];
	ld.global.f64 	%fd1656, [%rd187+48];
	fma.rn.f64 	%fd1657, %fd1655, %fd1656, %fd1654;
	ld.global.f64 	%fd1658, [%rd186+56];
	ld.global.f64 	%fd1659, [%rd187+56];
	fma.rn.f64 	%fd2363, %fd1658, %fd1659, %fd1657;
	add.s32 	%r535, %r535, 8;
$L__BB15_239:
	setp.eq.s32 	%p136, %r145, 0;
	@%p136 bra 	$L__BB15_246;
	setp.lt.u32 	%p137, %r146, 3;
	@%p137 bra 	$L__BB15_242;
	mul.wide.s32 	%rd188, %r535, 8;
	add.s64 	%rd189, %rd1, %rd188;
	ld.global.f64 	%fd1661, [%rd189];
	add.s64 	%rd190, %rd2, %rd188;
	ld.global.f64 	%fd1662, [%rd190];
	fma.rn.f64 	%fd1663, %fd1661, %fd1662, %fd2363;
	ld.global.f64 	%fd1664, [%rd189+8];
	ld.global.f64 	%fd1665, [%rd190+8];
	fma.rn.f64 	%fd1666, %fd1664, %fd1665, %fd1663;
	ld.global.f64 	%fd1667, [%rd189+16];
	ld.global.f64 	%fd1668, [%rd190+16];
	fma.rn.f64 	%fd1669, %fd1667, %fd1668, %fd1666;
	ld.global.f64 	%fd1670, [%rd189+24];
	ld.global.f64 	%fd1671, [%rd190+24];
	fma.rn.f64 	%fd2363, %fd1670, %fd1671, %fd1669;
	add.s32 	%r535, %r535, 4;
$L__BB15_242:
	setp.eq.s32 	%p138, %r148, 0;
	@%p138 bra 	$L__BB15_246;
	setp.eq.s32 	%p139, %r148, 1;
	mul.wide.s32 	%rd191, %r535, 8;
	add.s64 	%rd33, %rd1, %rd191;
	ld.global.f64 	%fd1672, [%rd33];
	add.s64 	%rd34, %rd2, %rd191;
	ld.global.f64 	%fd1673, [%rd34];
	fma.rn.f64 	%fd2363, %fd1672, %fd1673, %fd2363;
	@%p139 bra 	$L__BB15_246;
	setp.eq.s32 	%p140, %r148, 2;
	ld.global.f64 	%fd1674, [%rd33+8];
	ld.global.f64 	%fd1675, [%rd34+8];
	fma.rn.f64 	%fd2363, %fd1674, %fd1675, %fd2363;
	@%p140 bra 	$L__BB15_246;
	ld.global.f64 	%fd1676, [%rd33+16];
	ld.global.f64 	%fd1677, [%rd34+16];
	fma.rn.f64 	%fd2363, %fd1676, %fd1677, %fd2363;
$L__BB15_246:
	mov.f64 	%fd2371, 0d0000000000000000;
	mov.u32 	%r540, %r2;
	@%p96 bra 	$L__BB15_249;
	mov.b32 	%r539, 0;
	mov.f64 	%fd2371, 0d0000000000000000;
	mov.u32 	%r540, %r2;
$L__BB15_248:
	.pragma "nounroll";
	mul.wide.s32 	%rd192, %r540, 8;
	add.s64 	%rd193, %rd1, %rd192;
	ld.global.f64 	%fd1681, [%rd193];
	add.s64 	%rd194, %rd2, %rd192;
	ld.global.f64 	%fd1682, [%rd194];
	fma.rn.f64 	%fd1683, %fd1681, %fd1682, %fd2371;
	ld.global.f64 	%fd1684, [%rd193+8];
	ld.global.f64 	%fd1685, [%rd194+8];
	fma.rn.f64 	%fd1686, %fd1684, %fd1685, %fd1683;
	ld.global.f64 	%fd1687, [%rd193+16];
	ld.global.f64 	%fd1688, [%rd194+16];
	fma.rn.f64 	%fd1689, %fd1687, %fd1688, %fd1686;
	ld.global.f64 	%fd1690, [%rd193+24];
	ld.global.f64 	%fd1691, [%rd194+24];
	fma.rn.f64 	%fd1692, %fd1690, %fd1691, %fd1689;
	ld.global.f64 	%fd1693, [%rd193+32];
	ld.global.f64 	%fd1694, [%rd194+32];
	fma.rn.f64 	%fd1695, %fd1693, %fd1694, %fd1692;
	ld.global.f64 	%fd1696, [%rd193+40];
	ld.global.f64 	%fd1697, [%rd194+40];
	fma.rn.f64 	%fd1698, %fd1696, %fd1697, %fd1695;
	ld.global.f64 	%fd1699, [%rd193+48];
	ld.global.f64 	%fd1700, [%rd194+48];
	fma.rn.f64 	%fd1701, %fd1699, %fd1700, %fd1698;
	ld.global.f64 	%fd1702, [%rd193+56];
	ld.global.f64 	%fd1703, [%rd194+56];
	fma.rn.f64 	%fd1704, %fd1702, %fd1703, %fd1701;
	ld.global.f64 	%fd1705, [%rd193+64];
	ld.global.f64 	%fd1706, [%rd194+64];
	fma.rn.f64 	%fd1707, %fd1705, %fd1706, %fd1704;
	ld.global.f64 	%fd1708, [%rd193+72];
	ld.global.f64 	%fd1709, [%rd194+72];
	fma.rn.f64 	%fd1710, %fd1708, %fd1709, %fd1707;
	ld.global.f64 	%fd1711, [%rd193+80];
	ld.global.f64 	%fd1712, [%rd194+80];
	fma.rn.f64 	%fd1713, %fd1711, %fd1712, %fd1710;
	ld.global.f64 	%fd1714, [%rd193+88];
	ld.global.f64 	%fd1715, [%rd194+88];
	fma.rn.f64 	%fd1716, %fd1714, %fd1715, %fd1713;
	ld.global.f64 	%fd1717, [%rd193+96];
	ld.global.f64 	%fd1718, [%rd194+96];
	fma.rn.f64 	%fd1719, %fd1717, %fd1718, %fd1716;
	ld.global.f64 	%fd1720, [%rd193+104];
	ld.global.f64 	%fd1721, [%rd194+104];
	fma.rn.f64 	%fd1722, %fd1720, %fd1721, %fd1719;
	ld.global.f64 	%fd1723, [%rd193+112];
	ld.global.f64 	%fd1724, [%rd194+112];
	fma.rn.f64 	%fd1725, %fd1723, %fd1724, %fd1722;
	ld.global.f64 	%fd1726, [%rd193+120];
	ld.global.f64 	%fd1727, [%rd194+120];
	fma.rn.f64 	%fd2371, %fd1726, %fd1727, %fd1725;
	add.s32 	%r540, %r540, 16;
	add.s32 	%r539, %r539, 16;
	setp.ne.s32 	%p142, %r539, %r147;
	@%p142 bra 	$L__BB15_248;
$L__BB15_249:
	@%p98 bra 	$L__BB15_259;
	setp.lt.u32 	%p144, %r144, 7;
	@%p144 bra 	$L__BB15_252;
	mul.wide.s32 	%rd195, %r540, 8;
	add.s64 	%rd196, %rd1, %rd195;
	ld.global.f64 	%fd1729, [%rd196];
	add.s64 	%rd197, %rd2, %rd195;
	ld.global.f64 	%fd1730, [%rd197];
	fma.rn.f64 	%fd1731, %fd1729, %fd1730, %fd2371;
	ld.global.f64 	%fd1732, [%rd196+8];
	ld.global.f64 	%fd1733, [%rd197+8];
	fma.rn.f64 	%fd1734, %fd1732, %fd1733, %fd1731;
	ld.global.f64 	%fd1735, [%rd196+16];
	ld.global.f64 	%fd1736, [%rd197+16];
	fma.rn.f64 	%fd1737, %fd1735, %fd1736, %fd1734;
	ld.global.f64 	%fd1738, [%rd196+24];
	ld.global.f64 	%fd1739, [%rd197+24];
	fma.rn.f64 	%fd1740, %fd1738, %fd1739, %fd1737;
	ld.global.f64 	%fd1741, [%rd196+32];
	ld.global.f64 	%fd1742, [%rd197+32];
	fma.rn.f64 	%fd1743, %fd1741, %fd1742, %fd1740;
	ld.global.f64 	%fd1744, [%rd196+40];
	ld.global.f64 	%fd1745, [%rd197+40];
	fma.rn.f64 	%fd1746, %fd1744, %fd1745, %fd1743;
	ld.global.f64 	%fd1747, [%rd196+48];
	ld.global.f64 	%fd1748, [%rd197+48];
	fma.rn.f64 	%fd1749, %fd1747, %fd1748, %fd1746;
	ld.global.f64 	%fd1750, [%rd196+56];
	ld.global.f64 	%fd1751, [%rd197+56];
	fma.rn.f64 	%fd2371, %fd1750, %fd1751, %fd1749;
	add.s32 	%r540, %r540, 8;
$L__BB15_252:
	setp.eq.s32 	%p145, %r145, 0;
	@%p145 bra 	$L__BB15_259;
	setp.lt.u32 	%p146, %r146, 3;
	@%p146 bra 	$L__BB15_255;
	mul.wide.s32 	%rd198, %r540, 8;
	add.s64 	%rd199, %rd1, %rd198;
	ld.global.f64 	%fd1753, [%rd199];
	add.s64 	%rd200, %rd2, %rd198;
	ld.global.f64 	%fd1754, [%rd200];
	fma.rn.f64 	%fd1755, %fd1753, %fd1754, %fd2371;
	ld.global.f64 	%fd1756, [%rd199+8];
	ld.global.f64 	%fd1757, [%rd200+8];
	fma.rn.f64 	%fd1758, %fd1756, %fd1757, %fd1755;
	ld.global.f64 	%fd1759, [%rd199+16];
	ld.global.f64 	%fd1760, [%rd200+16];
	fma.rn.f64 	%fd1761, %fd1759, %fd1760, %fd1758;
	ld.global.f64 	%fd1762, [%rd199+24];
	ld.global.f64 	%fd1763, [%rd200+24];
	fma.rn.f64 	%fd2371, %fd1762, %fd1763, %fd1761;
	add.s32 	%r540, %r540, 4;
$L__BB15_255:
	setp.eq.s32 	%p147, %r148, 0;
	@%p147 bra 	$L__BB15_259;
	setp.eq.s32 	%p148, %r148, 1;
	mul.wide.s32 	%rd201, %r540, 8;
	add.s64 	%rd35, %rd1, %rd201;
	ld.global.f64 	%fd1764, [%rd35];
	add.s64 	%rd36, %rd2, %rd201;
	ld.global.f64 	%fd1765, [%rd36];
	fma.rn.f64 	%fd2371, %fd1764, %fd1765, %fd2371;
	@%p148 bra 	$L__BB15_259;
	setp.eq.s32 	%p149, %r148, 2;
	ld.global.f64 	%fd1766, [%rd35+8];
	ld.global.f64 	%fd1767, [%rd36+8];
	fma.rn.f64 	%fd2371, %fd1766, %fd1767, %fd2371;
	@%p149 bra 	$L__BB15_259;
	ld.global.f64 	%fd1768, [%rd35+16];
	ld.global.f64 	%fd1769, [%rd36+16];
	fma.rn.f64 	%fd2371, %fd1768, %fd1769, %fd2371;
$L__BB15_259:
	add.f64 	%fd1770, %fd2382, %fd2315;
	add.f64 	%fd1771, %fd1770, %fd2323;
	add.f64 	%fd1772, %fd1771, %fd2331;
	add.f64 	%fd1773, %fd1772, %fd2339;
	add.f64 	%fd1774, %fd1773, %fd2347;
	add.f64 	%fd1775, %fd1774, %fd2355;
	add.f64 	%fd1776, %fd1775, %fd2363;
	add.f64 	%fd2382, %fd1776, %fd2371;
	sub.s32 	%r264, %r1, %r543;
	setp.lt.u32 	%p150, %r264, %r5;
	@%p150 bra 	$L__BB15_279;
	bra.uni 	$L__BB15_154;
$L__BB15_260:
	setp.le.u32 	%p153, %r1, %r543;
	@%p153 bra 	$L__BB15_279;
	sub.s32 	%r224, %r1, %r543;
	mov.u32 	%r544, %tid.x;
	setp.ge.s32 	%p154, %r544, %r224;
	@%p154 bra 	$L__BB15_279;
	setp.ge.s32 	%p155, %r3, %r2;
	@%p155 bra 	$L__BB15_264;
	add.f64 	%fd2382, %fd2382, 0d0000000000000000;
	bra.uni 	$L__BB15_279;
$L__BB15_264:
	sub.s32 	%r226, %r3, %r2;
	add.s32 	%r266, %r226, 1;
	and.b32  	%r227, %r266, 15;
	add.s32 	%r228, %r227, -1;
	and.b32  	%r229, %r266, 7;
	add.s32 	%r230, %r229, -1;
	and.b32  	%r231, %r266, -16;
	and.b32  	%r232, %r266, 3;
$L__BB15_265:
	setp.lt.u32 	%p156, %r226, 15;
	mov.f64 	%fd2381, 0d0000000000000000;
	mov.u32 	%r547, %r2;
	@%p156 bra 	$L__BB15_268;
	mov.b32 	%r546, 0;
	mov.f64 	%fd2381, 0d0000000000000000;
	mov.u32 	%r547, %r2;
$L__BB15_267:
	.pragma "nounroll";
	mul.wide.s32 	%rd202, %r547, 8;
	add.s64 	%rd203, %rd1, %rd202;
	ld.global.f64 	%fd1780, [%rd203];
	add.s64 	%rd204, %rd2, %rd202;
	ld.global.f64 	%fd1781, [%rd204];
	fma.rn.f64 	%fd1782, %fd1780, %fd1781, %fd2381;
	ld.global.f64 	%fd1783, [%rd203+8];
	ld.global.f64 	%fd1784, [%rd204+8];
	fma.rn.f64 	%fd1785, %fd1783, %fd1784, %fd1782;
	ld.global.f64 	%fd1786, [%rd203+16];
	ld.global.f64 	%fd1787, [%rd204+16];
	fma.rn.f64 	%fd1788, %fd1786, %fd1787, %fd1785;
	ld.global.f64 	%fd1789, [%rd203+24];
	ld.global.f64 	%fd1790, [%rd204+24];
	fma.rn.f64 	%fd1791, %fd1789, %fd1790, %fd1788;
	ld.global.f64 	%fd1792, [%rd203+32];
	ld.global.f64 	%fd1793, [%rd204+32];
	fma.rn.f64 	%fd1794, %fd1792, %fd1793, %fd1791;
	ld.global.f64 	%fd1795, [%rd203+40];
	ld.global.f64 	%fd1796, [%rd204+40];
	fma.rn.f64 	%fd1797, %fd1795, %fd1796, %fd1794;
	ld.global.f64 	%fd1798, [%rd203+48];
	ld.global.f64 	%fd1799, [%rd204+48];
	fma.rn.f64 	%fd1800, %fd1798, %fd1799, %fd1797;
	ld.global.f64 	%fd1801, [%rd203+56];
	ld.global.f64 	%fd1802, [%rd204+56];
	fma.rn.f64 	%fd1803, %fd1801, %fd1802, %fd1800;
	ld.global.f64 	%fd1804, [%rd203+64];
	ld.global.f64 	%fd1805, [%rd204+64];
	fma.rn.f64 	%fd1806, %fd1804, %fd1805, %fd1803;
	ld.global.f64 	%fd1807, [%rd203+72];
	ld.global.f64 	%fd1808, [%rd204+72];
	fma.rn.f64 	%fd1809, %fd1807, %fd1808, %fd1806;
	ld.global.f64 	%fd1810, [%rd203+80];
	ld.global.f64 	%fd1811, [%rd204+80];
	fma.rn.f64 	%fd1812, %fd1810, %fd1811, %fd1809;
	ld.global.f64 	%fd1813, [%rd203+88];
	ld.global.f64 	%fd1814, [%rd204+88];
	fma.rn.f64 	%fd1815, %fd1813, %fd1814, %fd1812;
	ld.global.f64 	%fd1816, [%rd203+96];
	ld.global.f64 	%fd1817, [%rd204+96];
	fma.rn.f64 	%fd1818, %fd1816, %fd1817, %fd1815;
	ld.global.f64 	%fd1819, [%rd203+104];
	ld.global.f64 	%fd1820, [%rd204+104];
	fma.rn.f64 	%fd1821, %fd1819, %fd1820, %fd1818;
	ld.global.f64 	%fd1822, [%rd203+112];
	ld.global.f64 	%fd1823, [%rd204+112];
	fma.rn.f64 	%fd1824, %fd1822, %fd1823, %fd1821;
	ld.global.f64 	%fd1825, [%rd203+120];
	ld.global.f64 	%fd1826, [%rd204+120];
	fma.rn.f64 	%fd2381, %fd1825, %fd1826, %fd1824;
	add.s32 	%r547, %r547, 16;
	add.s32 	%r546, %r546, 16;
	setp.ne.s32 	%p157, %r546, %r231;
	@%p157 bra 	$L__BB15_267;
$L__BB15_268:
	setp.eq.s32 	%p158, %r227, 0;
	@%p158 bra 	$L__BB15_278;
	setp.lt.u32 	%p159, %r228, 7;
	@%p159 bra 	$L__BB15_271;
	mul.wide.s32 	%rd205, %r547, 8;
	add.s64 	%rd206, %rd1, %rd205;
	ld.global.f64 	%fd1828, [%rd206];
	add.s64 	%rd207, %rd2, %rd205;
	ld.global.f64 	%fd1829, [%rd207];
	fma.rn.f64 	%fd1830, %fd1828, %fd1829, %fd2381;
	ld.global.f64 	%fd1831, [%rd206+8];
	ld.global.f64 	%fd1832, [%rd207+8];
	fma.rn.f64 	%fd1833, %fd1831, %fd1832, %fd1830;
	ld.global.f64 	%fd1834, [%rd206+16];
	ld.global.f64 	%fd1835, [%rd207+16];
	fma.rn.f64 	%fd1836, %fd1834, %fd1835, %fd1833;
	ld.global.f64 	%fd1837, [%rd206+24];
	ld.global.f64 	%fd1838, [%rd207+24];
	fma.rn.f64 	%fd1839, %fd1837, %fd1838, %fd1836;
	ld.global.f64 	%fd1840, [%rd206+32];
	ld.global.f64 	%fd1841, [%rd207+32];
	fma.rn.f64 	%fd1842, %fd1840, %fd1841, %fd1839;
	ld.global.f64 	%fd1843, [%rd206+40];
	ld.global.f64 	%fd1844, [%rd207+40];
	fma.rn.f64 	%fd1845, %fd1843, %fd1844, %fd1842;
	ld.global.f64 	%fd1846, [%rd206+48];
	ld.global.f64 	%fd1847, [%rd207+48];
	fma.rn.f64 	%fd1848, %fd1846, %fd1847, %fd1845;
	ld.global.f64 	%fd1849, [%rd206+56];
	ld.global.f64 	%fd1850, [%rd207+56];
	fma.rn.f64 	%fd2381, %fd1849, %fd1850, %fd1848;
	add.s32 	%r547, %r547, 8;
$L__BB15_271:
	setp.eq.s32 	%p160, %r229, 0;
	@%p160 bra 	$L__BB15_278;
	setp.lt.u32 	%p161, %r230, 3;
	@%p161 bra 	$L__BB15_274;
	mul.wide.s32 	%rd208, %r547, 8;
	add.s64 	%rd209, %rd1, %rd208;
	ld.global.f64 	%fd1852, [%rd209];
	add.s64 	%rd210, %rd2, %rd208;
	ld.global.f64 	%fd1853, [%rd210];
	fma.rn.f64 	%fd1854, %fd1852, %fd1853, %fd2381;
	ld.global.f64 	%fd1855, [%rd209+8];
	ld.global.f64 	%fd1856, [%rd210+8];
	fma.rn.f64 	%fd1857, %fd1855, %fd1856, %fd1854;
	ld.global.f64 	%fd1858, [%rd209+16];
	ld.global.f64 	%fd1859, [%rd210+16];
	fma.rn.f64 	%fd1860, %fd1858, %fd1859, %fd1857;
	ld.global.f64 	%fd1861, [%rd209+24];
	ld.global.f64 	%fd1862, [%rd210+24];
	fma.rn.f64 	%fd2381, %fd1861, %fd1862, %fd1860;
	add.s32 	%r547, %r547, 4;
$L__BB15_274:
	setp.eq.s32 	%p162, %r232, 0;
	@%p162 bra 	$L__BB15_278;
	setp.eq.s32 	%p163, %r232, 1;
	mul.wide.s32 	%rd211, %r547, 8;
	add.s64 	%rd37, %rd1, %rd211;
	ld.global.f64 	%fd1863, [%rd37];
	add.s64 	%rd38, %rd2, %rd211;
	ld.global.f64 	%fd1864, [%rd38];
	fma.rn.f64 	%fd2381, %fd1863, %fd1864, %fd2381;
	@%p163 bra 	$L__BB15_278;
	setp.eq.s32 	%p164, %r232, 2;
	ld.global.f64 	%fd1865, [%rd37+8];
	ld.global.f64 	%fd1866, [%rd38+8];
	fma.rn.f64 	%fd2381, %fd1865, %fd1866, %fd2381;
	@%p164 bra 	$L__BB15_278;
	ld.global.f64 	%fd1867, [%rd37+16];
	ld.global.f64 	%fd1868, [%rd38+16];
	fma.rn.f64 	%fd2381, %fd1867, %fd1868, %fd2381;
$L__BB15_278:
	add.f64 	%fd2382, %fd2382, %fd2381;
	add.s32 	%r544, %r544, 640;
	setp.lt.s32 	%p165, %r544, %r224;
	@%p165 bra 	$L__BB15_265;
$L__BB15_279:
	mov.u32 	%r244, %tid.x;
	// begin inline asm
	mov.u32 %r268, %laneid;
	// end inline asm
	mov.b64 	%rd212, %fd2382;
	mov.b64 	{%r270, %r275}, %rd212;
	mov.b32 	%r276, 1;
	mov.b32 	%r317, 31;
	mov.b32 	%r318, -1;
	// begin inline asm
	shfl.sync.down.b32 %r269, %r270, %r276, %r317, %r318;
	// end inline asm
	// begin inline asm
	shfl.sync.down.b32 %r274, %r275, %r276, %r317, %r318;
	// end inline asm
	mov.b64 	%rd213, {%r269, %r274};
	mov.b64 	%fd1869, %rd213;
	setp.gt.s32 	%p166, %r268, 30;
	add.f64 	%fd1870, %fd2382, %fd1869;
	selp.f64 	%fd1871, %fd2382, %fd1870, %p166;
	mov.b64 	%rd214, %fd1871;
	mov.b64 	{%r280, %r285}, %rd214;
	mov.b32 	%r286, 2;
	// begin inline asm
	shfl.sync.down.b32 %r279, %r280, %r286, %r317, %r318;
	// end inline asm
	// begin inline asm
	shfl.sync.down.b32 %r284, %r285, %r286, %r317, %r318;
	// end inline asm
	mov.b64 	%rd215, {%r279, %r284};
	mov.b64 	%fd1872, %rd215;
	setp.gt.s32 	%p167, %r268, 29;
	add.f64 	%fd1873, %fd1871, %fd1872;
	selp.f64 	%fd1874, %fd1871, %fd1873, %p167;
	mov.b64 	%rd216, %fd1874;
	mov.b64 	{%r290, %r295}, %rd216;
	mov.b32 	%r296, 4;
	// begin inline asm
	shfl.sync.down.b32 %r289, %r290, %r296, %r317, %r318;
	// end inline asm
	// begin inline asm
	shfl.sync.down.b32 %r294, %r295, %r296, %r317, %r318;
	// end inline asm
	mov.b64 	%rd217, {%r289, %r294};
	mov.b64 	%fd1875, %rd217;
	setp.gt.s32 	%p168, %r268, 27;
	add.f64 	%fd1876, %fd1874, %fd1875;
	selp.f64 	%fd1877, %fd1874, %fd1876, %p168;
	mov.b64 	%rd218, %fd1877;
	mov.b64 	{%r300, %r305}, %rd218;
	mov.b32 	%r306, 8;
	// begin inline asm
	shfl.sync.down.b32 %r299, %r300, %r306, %r317, %r318;
	// end inline asm
	// begin inline asm
	shfl.sync.down.b32 %r304, %r305, %r306, %r317, %r318;
	// end inline asm
	mov.b64 	%rd219, {%r299, %r304};
	mov.b64 	%fd1878, %rd219;
	setp.gt.s32 	%p169, %r268, 23;
	add.f64 	%fd1879, %fd1877, %fd1878;
	selp.f64 	%fd1880, %fd1877, %fd1879, %p169;
	mov.b64 	%rd220, %fd1880;
	mov.b64 	{%r310, %r315}, %rd220;
	mov.b32 	%r316, 16;
	// begin inline asm
	shfl.sync.down.b32 %r309, %r310, %r316, %r317, %r318;
	// end inline asm
	// begin inline asm
	shfl.sync.down.b32 %r314, %r315, %r316, %r317, %r318;
	// end inline asm
	mov.b64 	%rd221, {%r309, %r314};
	mov.b64 	%fd1881, %rd221;
	setp.gt.s32 	%p170, %r268, 15;
	add.f64 	%fd287, %fd1880, %fd1881;
	selp.f64 	%fd2383, %fd1880, %fd287, %p170;
	setp.ne.s32 	%p171, %r268, 0;
	@%p171 bra 	$L__BB15_281;
	shr.u32 	%r319, %r244, 2;
	and.b32  	%r320, %r319, 248;
	mov.u32 	%r321, _ZZN3cub18CUB_300001_SM_10006detail6reduce18DeviceReduceKernelINS2_10policy_hubIdjN4cuda3std3__44plusIdEEE10Policy1000EN6thrust24THRUST_300001_SM_1000_NS17counting_iteratorIiNSD_11use_defaultESF_SF_EEjS9_d6SValueEEvT0_PT3_T1_NS0_13GridEvenShareISL_EET2_T4_E12temp_storage;
	add.s32 	%r322, %r321, %r320;
	st.shared.f64 	[%r322+24], %fd287;
$L__BB15_281:
	bar.sync 	0;
	setp.ne.s32 	%p172, %r244, 0;
	@%p172 bra 	$L__BB15_283;
	ld.shared.f64 	%fd1882, [_ZZN3cub18CUB_300001_SM_10006detail6reduce18DeviceReduceKernelINS2_10policy_hubIdjN4cuda3std3__44plusIdEEE10Policy1000EN6thrust24THRUST_300001_SM_1000_NS17counting_iteratorIiNSD_11use_defaultESF_SF_EEjS9_d6SValueEEvT0_PT3_T1_NS0_13GridEvenShareISL_EET2_T4_E12temp_storage+32];
	add.f64 	%fd1883, %fd2383, %fd1882;
	ld.shared.f64 	%fd1884, [_ZZN3cub18CUB_300001_SM_10006detail6reduce18DeviceReduceKernelINS2_10policy_hubIdjN4cuda3std3__44plusIdEEE10Policy1000EN6thrust24THRUST_300001_SM_1000_NS17counting_iteratorIiNSD_11use_defaultESF_SF_EEjS9_d6SValueEEvT0_PT3_T1_NS0_13GridEvenShareISL_EET2_T4_E12temp_storage+40];
	add.f64 	%fd1885, %fd1883, %fd1884;
	ld.shared.f64 	%fd1886, [_ZZN3cub18CUB_300001_SM_10006detail6reduce18DeviceReduceKernelINS2_10policy_hubIdjN4cuda3std3__44plusIdEEE10Policy1000EN6thrust24THRUST_300001_SM_1000_NS17counting_iteratorIiNSD_11use_defaultESF_SF_EEjS9_d6SValueEEvT0_PT3_T1_NS0_13GridEvenShareISL_EET2_T4_E12temp_storage+48];
	add.f64 	%fd1887, %fd1885, %fd1886;
	ld.shared.f64 	%fd1888, [_ZZN3cub18CUB_300001_SM_10006detail6reduce18DeviceReduceKernelINS2_10policy_hubIdjN4cuda3std3__44plusIdEEE10Policy1000EN6thrust24THRUST_300001_SM_1000_NS17counting_iteratorIiNSD_11use_defaultESF_SF_EEjS9_d6SValueEEvT0_PT3_T1_NS0_13GridEvenShareISL_EET2_T4_E12temp_storage+56];
	add.f64 	%fd1889, %fd1887, %fd1888;
	ld.shared.f64 	%fd1890, [_ZZN3cub18CUB_300001_SM_10006detail6reduce18DeviceReduceKernelINS2_10policy_hubIdjN4cuda3std3__44plusIdEEE10Policy1000EN6thrust24THRUST_300001_SM_1000_NS17counting_iteratorIiNSD_11use_defaultESF_SF_EEjS9_d6SValueEEvT0_PT3_T1_NS0_13GridEvenShareISL_EET2_T4_E12temp_storage+64];
	add.f64 	%fd1891, %fd1889, %fd1890;
	ld.shared.f64 	%fd1892, [_ZZN3cub18CUB_300001_SM_10006detail6reduce18DeviceReduceKernelINS2_10policy_hubIdjN4cuda3std3__44plusIdEEE10Policy1000EN6thrust24THRUST_300001_SM_1000_NS17counting_iteratorIiNSD_11use_defaultESF_SF_EEjS9_d6SValueEEvT0_PT3_T1_NS0_13GridEvenShareISL_EET2_T4_E12temp_storage+72];
	add.f64 	%fd1893, %fd1891, %fd1892;
	ld.shared.f64 	%fd1894, [_ZZN3cub18CUB_300001_SM_10006detail6reduce18DeviceReduceKernelINS2_10policy_hubIdjN4cuda3std3__44plusIdEEE10Policy1000EN6thrust24THRUST_300001_SM_1000_NS17counting_iteratorIiNSD_11use_defaultESF_SF_EEjS9_d6SValueEEvT0_PT3_T1_NS0_13GridEvenShareISL_EET2_T4_E12temp_storage+80];
	add.f64 	%fd1895, %fd1893, %fd1894;
	ld.shared.f64 	%fd1896, [_ZZN3cub18CUB_300001_SM_10006detail6reduce18DeviceReduceKernelINS2_10policy_hubIdjN4cuda3std3__44plusIdEEE10Policy1000EN6thrust24THRUST_300001_SM_1000_NS17counting_iteratorIiNSD_11use_defaultESF_SF_EEjS9_d6SValueEEvT0_PT3_T1_NS0_13GridEvenShareISL_EET2_T4_E12temp_storage+88];
	add.f64 	%fd1897, %fd1895, %fd1896;
	ld.shared.f64 	%fd1898, [_ZZN3cub18CUB_300001_SM_10006detail6reduce18DeviceReduceKernelINS2_10policy_hubIdjN4cuda3std3__44plusIdEEE10Policy1000EN6thrust24THRUST_300001_SM_1000_NS17counting_iteratorIiNSD_11use_defaultESF_SF_EEjS9_d6SValueEEvT0_PT3_T1_NS0_13GridEvenShareISL_EET2_T4_E12temp_storage+96];
	add.f64 	%fd1899, %fd1897, %fd1898;
	ld.shared.f64 	%fd1900, [_ZZN3cub18CUB_300001_SM_10006detail6reduce18DeviceReduceKernelINS2_10policy_hubIdjN4cuda3std3__44plusIdEEE10Policy1000EN6thrust24THRUST_300001_SM_1000_NS17counting_iteratorIiNSD_11use_defaultESF_SF_EEjS9_d6SValueEEvT0_PT3_T1_NS0_13GridEvenShareISL_EET2_T4_E12temp_storage+104];
	add.f64 	%fd1901, %fd1899, %fd1900;
	ld.shared.f64 	%fd1902, [_ZZN3cub18CUB_300001_SM_10006detail6reduce18DeviceReduceKernelINS2_10policy_hubIdjN4cuda3std3__44plusIdEEE10Policy1000EN6thrust24THRUST_300001_SM_1000_NS17counting_iteratorIiNSD_11use_defaultESF_SF_EEjS9_d6SValueEEvT0_PT3_T1_NS0_13GridEvenShareISL_EET2_T4_E12temp_storage+112];
	add.f64 	%fd1903, %fd1901, %fd1902;
	ld.shared.f64 	%fd1904, [_ZZN3cub18CUB_300001_SM_10006detail6reduce18DeviceReduceKernelINS2_10policy_hubIdjN4cuda3std3__44plusIdEEE10Policy1000EN6thrust24THRUST_300001_SM_1000_NS17counting_iteratorIiNSD_11use_defaultESF_SF_EEjS9_d6SValueEEvT0_PT3_T1_NS0_13GridEvenShareISL_EET2_T4_E12temp_storage+120];
	add.f64 	%fd1905, %fd1903, %fd1904;
	ld.shared.f64 	%fd1906, [_ZZN3cub18CUB_300001_SM_10006detail6reduce18DeviceReduceKernelINS2_10policy_hubIdjN4cuda3std3__44plusIdEEE10Policy1000EN6thrust24THRUST_300001_SM_1000_NS17counting_iteratorIiNSD_11use_defaultESF_SF_EEjS9_d6SValueEEvT0_PT3_T1_NS0_13GridEvenShareISL_EET2_T4_E12temp_storage+128];
	add.f64 	%fd1907, %fd1905, %fd1906;
	ld.shared.f64 	%fd1908, [_ZZN3cub18CUB_300001_SM_10006detail6reduce18DeviceReduceKernelINS2_10policy_hubIdjN4cuda3std3__44plusIdEEE10Policy1000EN6thrust24THRUST_300001_SM_1000_NS17counting_iteratorIiNSD_11use_defaultESF_SF_EEjS9_d6SValueEEvT0_PT3_T1_NS0_13GridEvenShareISL_EET2_T4_E12temp_storage+136];
	add.f64 	%fd1909, %fd1907, %fd1908;
	ld.shared.f64 	%fd1910, [_ZZN3cub18CUB_300001_SM_10006detail6reduce18DeviceReduceKernelINS2_10policy_hubIdjN4cuda3std3__44plusIdEEE10Policy1000EN6thrust24THRUST_300001_SM_1000_NS17counting_iteratorIiNSD_11use_defaultESF_SF_EEjS9_d6SValueEEvT0_PT3_T1_NS0_13GridEvenShareISL_EET2_T4_E12temp_storage+144];
	add.f64 	%fd1911, %fd1909, %fd1910;
	ld.shared.f64 	%fd1912, [_ZZN3cub18CUB_300001_SM_10006detail6reduce18DeviceReduceKernelINS2_10policy_hubIdjN4cuda3std3__44plusIdEEE10Policy1000EN6thrust24THRUST_300001_SM_1000_NS17counting_iteratorIiNSD_11use_defaultESF_SF_EEjS9_d6SValueEEvT0_PT3_T1_NS0_13GridEvenShareISL_EET2_T4_E12temp_storage+152];
	add.f64 	%fd1913, %fd1911, %fd1912;
	ld.shared.f64 	%fd1914, [_ZZN3cub18CUB_300001_SM_10006detail6reduce18DeviceReduceKernelINS2_10policy_hubIdjN4cuda3std3__44plusIdEEE10Policy1000EN6thrust24THRUST_300001_SM_1000_NS17counting_iteratorIiNSD_11use_defaultESF_SF_EEjS9_d6SValueEEvT0_PT3_T1_NS0_13GridEvenShareISL_EET2_T4_E12temp_storage+160];
	add.f64 	%fd1915, %fd1913, %fd1914;
	ld.shared.f64 	%fd1916, [_ZZN3cub18CUB_300001_SM_10006detail6reduce18DeviceReduceKernelINS2_10policy_hubIdjN4cuda3std3__44plusIdEEE10Policy1000EN6thrust24THRUST_300001_SM_1000_NS17counting_iteratorIiNSD_11use_defaultESF_SF_EEjS9_d6SValueEEvT0_PT3_T1_NS0_13GridEvenShareISL_EET2_T4_E12temp_storage+168];
	add.f64 	%fd1917, %fd1915, %fd1916;
	ld.shared.f64 	%fd1918, [_ZZN3cub18CUB_300001_SM_10006detail6reduce18DeviceReduceKernelINS2_10policy_hubIdjN4cuda3std3__44plusIdEEE10Policy1000EN6thrust24THRUST_300001_SM_1000_NS17counting_iteratorIiNSD_11use_defaultESF_SF_EEjS9_d6SValueEEvT0_PT3_T1_NS0_13GridEvenShareISL_EET2_T4_E12temp_storage+176];
	add.f64 	%fd2383, %fd1917, %fd1918;
$L__BB15_283:
	mov.u32 	%r446, %tid.x;
	setp.ne.s32 	%p230, %r446, 0;
	@%p230 bra 	$L__BB15_285;
	ld.param.u64 	%rd267, [_ZN3cub18CUB_300001_SM_10006detail6reduce18DeviceReduceKernelINS2_10policy_hubIdjN4cuda3std3__44plusIdEEE10Policy1000EN6thrust24THRUST_300001_SM_1000_NS17counting_iteratorIiNSD_11use_defaultESF_SF_EEjS9_d6SValueEEvT0_PT3_T1_NS0_13GridEvenShareISL_EET2_T4__param_1];
	cvta.to.global.u64 	%rd264, %rd267;
	mul.wide.u32 	%rd265, %r4, 8;
	add.s64 	%rd266, %rd264, %rd265;
	st.global.f64 	[%rd266], %fd2383;
$L__BB15_285:
	ret;

}
	// .globl	_ZN3cub18CUB_300001_SM_10006detail6reduce28DeviceReduceSingleTileKernelINS2_10policy_hubIdyN4cuda3std3__44plusIdEEE10Policy1000EN6thrust24THRUST_300001_SM_1000_NS17counting_iteratorIiNSD_11use_defaultESF_SF_EEPdyS9_dd6SValueEEvT0_T1_T2_T3_T4_T6_
.visible .entry _ZN3cub18CUB_300001_SM_10006detail6reduce28DeviceReduceSingleTileKernelINS2_10policy_hubIdyN4cuda3std3__44plusIdEEE10Policy1000EN6thrust24THRUST_300001_SM_1000_NS17counting_iteratorIiNSD_11use_defaultESF_SF_EEPdyS9_dd6SValueEEvT0_T1_T2_T3_T4_T6_(
	.param .align 4 .b8 _ZN3cub18CUB_300001_SM_10006detail6reduce28DeviceReduceSingleTileKernelINS2_10policy_hubIdyN4cuda3std3__44plusIdEEE10Policy1000EN6thrust24THRUST_300001_SM_1000_NS17counting_iteratorIiNSD_11use_defaultESF_SF_EEPdyS9_dd6SValueEEvT0_T1_T2_T3_T4_T6__param_0[4],
	.param .u64 .ptr .align 1 _ZN3cub18CUB_300001_SM_10006detail6reduce28DeviceReduceSingleTileKernelINS2_10policy_hubIdyN4cuda3std3__44plusIdEEE10Policy1000EN6thrust24THRUST_300001_SM_1000_NS17counting_iteratorIiNSD_11use_defaultESF_SF_EEPdyS9_dd6SValueEEvT0_T1_T2_T3_T4_T6__param_1,
	.param .u64 _ZN3cub18CUB_300001_SM_10006detail6reduce28DeviceReduceSingleTileKernelINS2_10policy_hubIdyN4cuda3std3__44plusIdEEE10Policy1000EN6thrust24THRUST_300001_SM_1000_NS17counting_iteratorIiNSD_11use_defaultESF_SF_EEPdyS9_dd6SValueEEvT0_T1_T2_T3_T4_T6__param_2,
	.param .align 1 .b8 _ZN3cub18CUB_300001_SM_10006detail6reduce28DeviceReduceSingleTileKernelINS2_10policy_hubIdyN4cuda3std3__44plusIdEEE10Policy1000EN6thrust24THRUST_300001_SM_1000_NS17counting_iteratorIiNSD_11use_defaultESF_SF_EEPdyS9_dd6SValueEEvT0_T1_T2_T3_T4_T6__param_3[1],
	.param .f64 _ZN3cub18CUB_300001_SM_10006detail6reduce28DeviceReduceSingleTileKernelINS2_10policy_hubIdyN4cuda3std3__44plusIdEEE10Policy1000EN6thrust24THRUST_300001_SM_1000_NS17counting_iteratorIiNSD_11use_defaultESF_SF_EEPdyS9_dd6SValueEEvT0_T1_T2_T3_T4_T6__param_4,
	.param .align 8 .b8 _ZN3cub18CUB_300001_SM_10006detail6reduce28DeviceReduceSingleTileKernelINS2_10policy_hubIdyN4cuda3std3__44plusIdEEE10Policy1000EN6thrust24THRUST_300001_SM_1000_NS17counting_iteratorIiNSD_11use_defaultESF_SF_EEPdyS9_dd6SValueEEvT0_T1_T2_T3_T4_T6__param_5[24]
)
.maxntid 512
.minnctapersm 1
{
	.reg .pred 	%p<211>;
	.reg .b32 	%r<506>;
	.reg .b64 	%rd<256>;
	.reg .b64 	%fd<2126>;
	// demoted variable
	.shared .align 8 .b8 _ZZN3cub18CUB_300001_SM_10006detail6reduce28DeviceReduceSingleTileKernelINS2_10policy_hubIdyN4cuda3std3__44plusIdEEE10Policy1000EN6thrust24THRUST_300001_SM_1000_NS17counting_iteratorIiNSD_11use_defaultESF_SF_EEPdyS9_dd6SValueEEvT0_T1_T2_T3_T4_T6_E12temp_storage[152];
	ld.param.u64 	%rd44, [_ZN3cub18CUB_300001_SM_10006detail6reduce28DeviceReduceSingleTileKernelINS2_10policy_hubIdyN4cuda3std3__44plusIdEEE10Policy1000EN6thrust24THRUST_300001_SM_1000_NS17counting_iteratorIiNSD_11use_defaultESF_SF_EEPdyS9_dd6SValueEEvT0_T1_T2_T3_T4_T6__param_5+8];
	ld.param.u64 	%rd43, [_ZN3cub18CUB_300001_SM_10006detail6reduce28DeviceReduceSingleTileKernelINS2_10policy_hubIdyN4cuda3std3__44plusIdEEE10Policy1000EN6thrust24THRUST_300001_SM_1000_NS17counting_iteratorIiNSD_11use_defaultESF_SF_EEPdyS9_dd6SValueEEvT0_T1_T2_T3_T4_T6__param_5];
	ld.param.u64 	%rd45, [_ZN3cub18CUB_300001_SM_10006detail6reduce28DeviceReduceSingleTileKernelINS2_10policy_hubIdyN4cuda3std3__44plusIdEEE10Policy1000EN6thrust24THRUST_300001_SM_1000_NS17counting_iteratorIiNSD_11use_defaultESF_SF_EEPdyS9_dd6SValueEEvT0_T1_T2_T3_T4_T6__param_1];
	ld.param.u64 	%rd42, [_ZN3cub18CUB_300001_SM_10006detail6reduce28DeviceReduceSingleTileKernelINS2_10policy_hubIdyN4cuda3std3__44plusIdEEE10Policy1000EN6thrust24THRUST_300001_SM_1000_NS17counting_iteratorIiNSD_11use_defaultESF_SF_EEPdyS9_dd6SValueEEvT0_T1_T2_T3_T4_T6__param_2];
	ld.param.f64 	%fd262, [_ZN3cub18CUB_300001_SM_10006detail6reduce28DeviceReduceSingleTileKernelINS2_10policy_hubIdyN4cuda3std3__44plusIdEEE10Policy1000EN6thrust24THRUST_300001_SM_1000_NS17counting_iteratorIiNSD_11use_defaultESF_SF_EEPdyS9_dd6SValueEEvT0_T1_T2_T3_T4_T6__param_4];
	ld.param.v2.u32 	{%r215, %r216}, [_ZN3cub18CUB_300001_SM_10006detail6reduce28DeviceReduceSingleTileKernelINS2_10policy_hubIdyN4cuda3std3__44plusIdEEE10Policy1000EN6thrust24THRUST_300001_SM_1000_NS17counting_iteratorIiNSD_11use_defaultESF_SF_EEPdyS9_dd6SValueEEvT0_T1_T2_T3_T4_T6__param_5+16];
	cvta.to.global.u64 	%rd1, %rd45;
	setp.ne.s64 	%p1, %rd42, 0;
	@%p1 bra 	$L__BB16_3;
	mov.u32 	%r415, %tid.x;
	setp.ne.s32 	%p210, %r415, 0;
	@%p210 bra 	$L__BB16_263;
	st.global.f64 	[%rd1], %fd262;
	bra.uni 	$L__BB16_263;
$L__BB16_3:
	cvta.to.global.u64 	%rd2, %rd43;
	cvta.to.global.u64 	%rd3, %rd44;
	setp.gt.u64 	%p2, %rd42, 3583;
	@%p2 bra 	$L__BB16_46;
	cvt.u32.u64 	%r3, %rd42;
	mov.u32 	%r4, %tid.x;
	setp.ge.u32 	%p156, %r4, %r3;
	mov.f64 	%fd1988, 0d0000000000000000;
	mov.u32 	%r423, %r4;
	@%p156 bra 	$L__BB16_19;
	setp.lt.s32 	%p157, %r216, %r215;
	mov.f64 	%fd1988, 0d0000000000000000;
	@%p157 bra 	$L__BB16_18;
	sub.s32 	%r291, %r216, %r215;
	add.s32 	%r5, %r291, 1;
	and.b32  	%r6, %r5, 15;
	setp.lt.u32 	%p158, %r291, 15;
	mov.f64 	%fd1988, 0d0000000000000000;
	mov.u32 	%r418, %r215;
	@%p158 bra 	$L__BB16_9;
	and.b32  	%r7, %r5, -16;
	mov.b32 	%r417, 0;
	mov.f64 	%fd1988, 0d0000000000000000;
	mov.u32 	%r418, %r215;
$L__BB16_8:
	.pragma "nounroll";
	mul.wide.s32 	%rd211, %r418, 8;
	add.s64 	%rd212, %rd2, %rd211;
	ld.global.f64 	%fd1702, [%rd212];
	add.s64 	%rd213, %rd3, %rd211;
	ld.global.f64 	%fd1703, [%rd213];
	fma.rn.f64 	%fd1704, %fd1702, %fd1703, %fd1988;
	ld.global.f64 	%fd1705, [%rd212+8];
	ld.global.f64 	%fd1706, [%rd213+8];
	fma.rn.f64 	%fd1707, %fd1705, %fd1706, %fd1704;
	ld.global.f64 	%fd1708, [%rd212+16];
	ld.global.f64 	%fd1709, [%rd213+16];
	fma.rn.f64 	%fd1710, %fd1708, %fd1709, %fd1707;
	ld.global.f64 	%fd1711, [%rd212+24];
	ld.global.f64 	%fd1712, [%rd213+24];
	fma.rn.f64 	%fd1713, %fd1711, %fd1712, %fd1710;
	ld.global.f64 	%fd1714, [%rd212+32];
	ld.global.f64 	%fd1715, [%rd213+32];
	fma.rn.f64 	%fd1716, %fd1714, %fd1715, %fd1713;
	ld.global.f64 	%fd1717, [%rd212+40];
	ld.global.f64 	%fd1718, [%rd213+40];
	fma.rn.f64 	%fd1719, %fd1717, %fd1718, %fd1716;
	ld.global.f64 	%fd1720, [%rd212+48];
	ld.global.f64 	%fd1721, [%rd213+48];
	fma.rn.f64 	%fd1722, %fd1720, %fd1721, %fd1719;
	ld.global.f64 	%fd1723, [%rd212+56];
	ld.global.f64 	%fd1724, [%rd213+56];
	fma.rn.f64 	%fd1725, %fd1723, %fd1724, %fd1722;
	ld.global.f64 	%fd1726, [%rd212+64];
	ld.global.f64 	%fd1727, [%rd213+64];
	fma.rn.f64 	%fd1728, %fd1726, %fd1727, %fd1725;
	ld.global.f64 	%fd1729, [%rd212+72];
	ld.global.f64 	%fd1730, [%rd213+72];
	fma.rn.f64 	%fd1731, %fd1729, %fd1730, %fd1728;
	ld.global.f64 	%fd1732, [%rd212+80];
	ld.global.f64 	%fd1733, [%rd213+80];
	fma.rn.f64 	%fd1734, %fd1732, %fd1733, %fd1731;
	ld.global.f64 	%fd1735, [%rd212+88];
	ld.global.f64 	%fd1736, [%rd213+88];
	fma.rn.f64 	%fd1737, %fd1735, %fd1736, %fd1734;
	ld.global.f64 	%fd1738, [%rd212+96];
	ld.global.f64 	%fd1739, [%rd213+96];
	fma.rn.f64 	%fd1740, %fd1738, %fd1739, %fd1737;
	ld.global.f64 	%fd1741, [%rd212+104];
	ld.global.f64 	%fd1742, [%rd213+104];
	fma.rn.f64 	%fd1743, %fd1741, %fd1742, %fd1740;
	ld.global.f64 	%fd1744, [%rd212+112];
	ld.global.f64 	%fd1745, [%rd213+112];
	fma.rn.f64 	%fd1746, %fd1744, %fd1745, %fd1743;
	ld.global.f64 	%fd1747, [%rd212+120];
	ld.global.f64 	%fd1748, [%rd213+120];
	fma.rn.f64 	%fd1988, %fd1747, %fd1748, %fd1746;
	add.s32 	%r418, %r418, 16;
	add.s32 	%r417, %r417, 16;
	setp.ne.s32 	%p159, %r417, %r7;
	@%p159 bra 	$L__BB16_8;
$L__BB16_9:
	setp.eq.s32 	%p160, %r6, 0;
	@%p160 bra 	$L__BB16_18;
	and.b32  	%r13, %r5, 7;
	setp.lt.u32 	%p161, %r6, 8;
	@%p161 bra 	$L__BB16_12;
	mul.wide.s32 	%rd214, %r418, 8;
	add.s64 	%rd215, %rd2, %rd214;
	ld.global.f64 	%fd1750, [%rd215];
	add.s64 	%rd216, %rd3, %rd214;
	ld.global.f64 	%fd1751, [%rd216];
	fma.rn.f64 	%fd1752, %fd1750, %fd1751, %fd1988;
	ld.global.f64 	%fd1753, [%rd215+8];
	ld.global.f64 	%fd1754, [%rd216+8];
	fma.rn.f64 	%fd1755, %fd1753, %fd1754, %fd1752;
	ld.global.f64 	%fd1756, [%rd215+16];
	ld.global.f64 	%fd1757, [%rd216+16];
	fma.rn.f64 	%fd1758, %fd1756, %fd1757, %fd1755;
	ld.global.f64 	%fd1759, [%rd215+24];
	ld.global.f64 	%fd1760, [%rd216+24];
	fma.rn.f64 	%fd1761, %fd1759, %fd1760, %fd1758;
	ld.global.f64 	%fd1762, [%rd215+32];
	ld.global.f64 	%fd1763, [%rd216+32];
	fma.rn.f64 	%fd1764, %fd1762, %fd1763, %fd1761;
	ld.global.f64 	%fd1765, [%rd215+40];
	ld.global.f64 	%fd1766, [%rd216+40];
	fma.rn.f64 	%fd1767, %fd1765, %fd1766, %fd1764;
	ld.global.f64 	%fd1768, [%rd215+48];
	ld.global.f64 	%fd1769, [%rd216+48];
	fma.rn.f64 	%fd1770, %fd1768, %fd1769, %fd1767;
	ld.global.f64 	%fd1771, [%rd215+56];
	ld.global.f64 	%fd1772, [%rd216+56];
	fma.rn.f64 	%fd1988, %fd1771, %fd1772, %fd1770;
	add.s32 	%r418, %r418, 8;
$L__BB16_12:
	setp.eq.s32 	%p162, %r13, 0;
	@%p162 bra 	$L__BB16_18;
	and.b32  	%r16, %r5, 3;
	setp.lt.u32 	%p163, %r13, 4;
	@%p163 bra 	$L__BB16_15;
	mul.wide.s32 	%rd217, %r418, 8;
	add.s64 	%rd218, %rd2, %rd217;
	ld.global.f64 	%fd1774, [%rd218];
	add.s64 	%rd219, %rd3, %rd217;
	ld.global.f64 	%fd1775, [%rd219];
	fma.rn.f64 	%fd1776, %fd1774, %fd1775, %fd1988;
	ld.global.f64 	%fd1777, [%rd218+8];
	ld.global.f64 	%fd1778, [%rd219+8];
	fma.rn.f64 	%fd1779, %fd1777, %fd1778, %fd1776;
	ld.global.f64 	%fd1780, [%rd218+16];
	ld.global.f64 	%fd1781, [%rd219+16];
	fma.rn.f64 	%fd1782, %fd1780, %fd1781, %fd1779;
	ld.global.f64 	%fd1783, [%rd218+24];
	ld.global.f64 	%fd1784, [%rd219+24];
	fma.rn.f64 	%fd1988, %fd1783, %fd1784, %fd1782;
	add.s32 	%r418, %r418, 4;
$L__BB16_15:
	setp.eq.s32 	%p164, %r16, 0;
	@%p164 bra 	$L__BB16_18;
	mov.b32 	%r422, 0;
$L__BB16_17:
	.pragma "nounroll";
	mul.wide.s32 	%rd220, %r418, 8;
	add.s64 	%rd221, %rd2, %rd220;
	ld.global.f64 	%fd1785, [%rd221];
	add.s64 	%rd222, %rd3, %rd220;
	ld.global.f64 	%fd1786, [%rd222];
	fma.rn.f64 	%fd1988, %fd1785, %fd1786, %fd1988;
	add.s32 	%r418, %r418, 1;
	add.s32 	%r422, %r422, 1;
	setp.ne.s32 	%p165, %r422, %r16;
	@%p165 bra 	$L__BB16_17;
$L__BB16_18:
	add.s32 	%r423, %r4, 512;
$L__BB16_19:
	setp.ge.u32 	%p166, %r423, %r3;
	@%p166 bra 	$L__BB16_37;
	setp.ge.s32 	%p167, %r216, %r215;
	@%p167 bra 	$L__BB16_22;
	add.f64 	%fd1988, %fd1988, 0d0000000000000000;
	bra.uni 	$L__BB16_37;
$L__BB16_22:
	sub.s32 	%r25, %r216, %r215;
	add.s32 	%r294, %r25, 1;
	and.b32  	%r26, %r294, 15;
	add.s32 	%r27, %r26, -1;
	and.b32  	%r28, %r294, 7;
	add.s32 	%r29, %r28, -1;
	and.b32  	%r30, %r294, 3;
	and.b32  	%r295, %r294, -16;
	neg.s32 	%r31, %r295;
$L__BB16_23:
	setp.lt.u32 	%p168, %r25, 15;
	mov.f64 	%fd1998, 0d0000000000000000;
	mov.u32 	%r427, %r215;
	@%p168 bra 	$L__BB16_26;
	mov.f64 	%fd1998, 0d0000000000000000;
	mov.u32 	%r425, %r31;
	mov.u32 	%r427, %r215;
$L__BB16_25:
	.pragma "nounroll";
	mul.wide.s32 	%rd223, %r427, 8;
	add.s64 	%rd224, %rd2, %rd223;
	ld.global.f64 	%fd1790, [%rd224];
	add.s64 	%rd225, %rd3, %rd223;
	ld.global.f64 	%fd1791, [%rd225];
	fma.rn.f64 	%fd1792, %fd1790, %fd1791, %fd1998;
	ld.global.f64 	%fd1793, [%rd224+8];
	ld.global.f64 	%fd1794, [%rd225+8];
	fma.rn.f64 	%fd1795, %fd1793, %fd1794, %fd1792;
	ld.global.f64 	%fd1796, [%rd224+16];
	ld.global.f64 	%fd1797, [%rd225+16];
	fma.rn.f64 	%fd1798, %fd1796, %fd1797, %fd1795;
	ld.global.f64 	%fd1799, [%rd224+24];
	ld.global.f64 	%fd1800, [%rd225+24];
	fma.rn.f64 	%fd1801, %fd1799, %fd1800, %fd1798;
	ld.global.f64 	%fd1802, [%rd224+32];
	ld.global.f64 	%fd1803, [%rd225+32];
	fma.rn.f64 	%fd1804, %fd1802, %fd1803, %fd1801;
	ld.global.f64 	%fd1805, [%rd224+40];
	ld.global.f64 	%fd1806, [%rd225+40];
	fma.rn.f64 	%fd1807, %fd1805, %fd1806, %fd1804;
	ld.global.f64 	%fd1808, [%rd224+48];
	ld.global.f64 	%fd1809, [%rd225+48];
	fma.rn.f64 	%fd1810, %fd1808, %fd1809, %fd1807;
	ld.global.f64 	%fd1811, [%rd224+56];
	ld.global.f64 	%fd1812, [%rd225+56];
	fma.rn.f64 	%fd1813, %fd1811, %fd1812, %fd1810;
	ld.global.f64 	%fd1814, [%rd224+64];
	ld.global.f64 	%fd1815, [%rd225+64];
	fma.rn.f64 	%fd1816, %fd1814, %fd1815, %fd1813;
	ld.global.f64 	%fd1817, [%rd224+72];
	ld.global.f64 	%fd1818, [%rd225+72];
	fma.rn.f64 	%fd1819, %fd1817, %fd1818, %fd1816;
	ld.global.f64 	%fd1820, [%rd224+80];
	ld.global.f64 	%fd1821, [%rd225+80];
	fma.rn.f64 	%fd1822, %fd1820, %fd1821, %fd1819;
	ld.global.f64 	%fd1823, [%rd224+88];
	ld.global.f64 	%fd1824, [%rd225+88];
	fma.rn.f64 	%fd1825, %fd1823, %fd1824, %fd1822;
	ld.global.f64 	%fd1826, [%rd224+96];
	ld.global.f64 	%fd1827, [%rd225+96];
	fma.rn.f64 	%fd1828, %fd1826, %fd1827, %fd1825;
	ld.global.f64 	%fd1829, [%rd224+104];
	ld.global.f64 	%fd1830, [%rd225+104];
	fma.rn.f64 	%fd1831, %fd1829, %fd1830, %fd1828;
	ld.global.f64 	%fd1832, [%rd224+112];
	ld.global.f64 	%fd1833, [%rd225+112];
	fma.rn.f64 	%fd1834, %fd1832, %fd1833, %fd1831;
	ld.global.f64 	%fd1835, [%rd224+120];
	ld.global.f64 	%fd1836, [%rd225+120];
	fma.rn.f64 	%fd1998, %fd1835, %fd1836, %fd1834;
	add.s32 	%r427, %r427, 16;
	add.s32 	%r425, %r425, 16;
	setp.ne.s32 	%p169, %r425, 0;
	@%p169 bra 	$L__BB16_25;
$L__BB16_26:
	setp.eq.s32 	%p170, %r26, 0;
	@%p170 bra 	$L__BB16_36;
	setp.lt.u32 	%p171, %r27, 7;
	@%p171 bra 	$L__BB16_29;
	mul.wide.s32 	%rd226, %r427, 8;
	add.s64 	%rd227, %rd2, %rd226;
	ld.global.f64 	%fd1838, [%rd227];
	add.s64 	%rd228, %rd3, %rd226;
	ld.global.f64 	%fd1839, [%rd228];
	fma.rn.f64 	%fd1840, %fd1838, %fd1839, %fd1998;
	ld.global.f64 	%fd1841, [%rd227+8];
	ld.global.f64 	%fd1842, [%rd228+8];
	fma.rn.f64 	%fd1843, %fd1841, %fd1842, %fd1840;
	ld.global.f64 	%fd1844, [%rd227+16];
	ld.global.f64 	%fd1845, [%rd228+16];
	fma.rn.f64 	%fd1846, %fd1844, %fd1845, %fd1843;
	ld.global.f64 	%fd1847, [%rd227+24];
	ld.global.f64 	%fd1848, [%rd228+24];
	fma.rn.f64 	%fd1849, %fd1847, %fd1848, %fd1846;
	ld.global.f64 	%fd1850, [%rd227+32];
	ld.global.f64 	%fd1851, [%rd228+32];
	fma.rn.f64 	%fd1852, %fd1850, %fd1851, %fd1849;
	ld.global.f64 	%fd1853, [%rd227+40];
	ld.global.f64 	%fd1854, [%rd228+40];
	fma.rn.f64 	%fd1855, %fd1853, %fd1854, %fd1852;
	ld.global.f64 	%fd1856, [%rd227+48];
	ld.global.f64 	%fd1857, [%rd228+48];
	fma.rn.f64 	%fd1858, %fd1856, %fd1857, %fd1855;
	ld.global.f64 	%fd1859, [%rd227+56];
	ld.global.f64 	%fd1860, [%rd228+56];
	fma.rn.f64 	%fd1998, %fd1859, %fd1860, %fd1858;
	add.s32 	%r427, %r427, 8;
$L__BB16_29:
	setp.eq.s32 	%p172, %r28, 0;
	@%p172 bra 	$L__BB16_36;
	setp.lt.u32 	%p173, %r29, 3;
	@%p173 bra 	$L__BB16_32;
	mul.wide.s32 	%rd229, %r427, 8;
	add.s64 	%rd230, %rd2, %rd229;
	ld.global.f64 	%fd1862, [%rd230];
	add.s64 	%rd231, %rd3, %rd229;
	ld.global.f64 	%fd1863, [%rd231];
	fma.rn.f64 	%fd1864, %fd1862, %fd1863, %fd1998;
	ld.global.f64 	%fd1865, [%rd230+8];
	ld.global.f64 	%fd1866, [%rd231+8];
	fma.rn.f64 	%fd1867, %fd1865, %fd1866, %fd1864;
	ld.global.f64 	%fd1868, [%rd230+16];
	ld.global.f64 	%fd1869, [%rd231+16];
	fma.rn.f64 	%fd1870, %fd1868, %fd1869, %fd1867;
	ld.global.f64 	%fd1871, [%rd230+24];
	ld.global.f64 	%fd1872, [%rd231+24];
	fma.rn.f64 	%fd1998, %fd1871, %fd1872, %fd1870;
	add.s32 	%r427, %r427, 4;
$L__BB16_32:
	setp.eq.s32 	%p174, %r30, 0;
	@%p174 bra 	$L__BB16_36;
	setp.eq.s32 	%p175, %r30, 1;
	mul.wide.s32 	%rd232, %r427, 8;
	add.s64 	%rd4, %rd2, %rd232;
	ld.global.f64 	%fd1873, [%rd4];
	add.s64 	%rd5, %rd3, %rd232;
	ld.global.f64 	%fd1874, [%rd5];
	fma.rn.f64 	%fd1998, %fd1873, %fd1874, %fd1998;
	@%p175 bra 	$L__BB16_36;
	setp.eq.s32 	%p176, %r30, 2;
	ld.global.f64 	%fd1875, [%rd4+8];
	ld.global.f64 	%fd1876, [%rd5+8];
	fma.rn.f64 	%fd1998, %fd1875, %fd1876, %fd1998;
	@%p176 bra 	$L__BB16_36;
	ld.global.f64 	%fd1877, [%rd4+16];
	ld.global.f64 	%fd1878, [%rd5+16];
	fma.rn.f64 	%fd1998, %fd1877, %fd1878, %fd1998;
$L__BB16_36:
	add.f64 	%fd1988, %fd1988, %fd1998;
	add.s32 	%r423, %r423, 512;
	setp.lt.s32 	%p177, %r423, %r3;
	@%p177 bra 	$L__BB16_23;
$L__BB16_37:
	setp.lt.s64 	%p178, %rd42, 512;
	@%p178 bra 	$L__BB16_42;
	// begin inline asm
	mov.u32 %r359, %laneid;
	// end inline asm
	mov.b64 	%rd243, %fd1988;
	mov.b64 	{%r361, %r366}, %rd243;
	mov.b32 	%r367, 1;
	mov.b32 	%r408, 31;
	mov.b32 	%r409, -1;
	// begin inline asm
	shfl.sync.down.b32 %r360, %r361, %r367, %r408, %r409;
	// end inline asm
	// begin inline asm
	shfl.sync.down.b32 %r365, %r366, %r367, %r408, %r409;
	// end inline asm
	mov.b64 	%rd244, {%r360, %r365};
	mov.b64 	%fd1937, %rd244;
	setp.gt.s32 	%p202, %r359, 30;
	add.f64 	%fd1938, %fd1988, %fd1937;
	selp.f64 	%fd1939, %fd1988, %fd1938, %p202;
	mov.b64 	%rd245, %fd1939;
	mov.b64 	{%r371, %r376}, %rd245;
	mov.b32 	%r377, 2;
	// begin inline asm
	shfl.sync.down.b32 %r370, %r371, %r377, %r408, %r409;
	// end inline asm
	// begin inline asm
	shfl.sync.down.b32 %r375, %r376, %r377, %r408, %r409;
	// end inline asm
	mov.b64 	%rd246, {%r370, %r375};
	mov.b64 	%fd1940, %rd246;
	setp.gt.s32 	%p203, %r359, 29;
	add.f64 	%fd1941, %fd1939, %fd1940;
	selp.f64 	%fd1942, %fd1939, %fd1941, %p203;
	mov.b64 	%rd247, %fd1942;
	mov.b64 	{%r381, %r386}, %rd247;
	mov.b32 	%r387, 4;
	// begin inline asm
	shfl.sync.down.b32 %r380, %r381, %r387, %r408, %r409;
	// end inline asm
	// begin inline asm
	shfl.sync.down.b32 %r385, %r386, %r387, %r408, %r409;
	// end inline asm
	mov.b64 	%rd248, {%r380, %r385};
	mov.b64 	%fd1943, %rd248;
	setp.gt.s32 	%p204, %r359, 27;
	add.f64 	%fd1944, %fd1942, %fd1943;
	selp.f64 	%fd1945, %fd1942, %fd1944, %p204;
	mov.b64 	%rd249, %fd1945;
	mov.b64 	{%r391, %r396}, %rd249;
	mov.b32 	%r397, 8;
	// begin inline asm
	shfl.sync.down.b32 %r390, %r391, %r397, %r408, %r409;
	// end inline asm
	// begin inline asm
	shfl.sync.down.b32 %r395, %r396, %r397, %r408, %r409;
	// end inline asm
	mov.b64 	%rd250, {%r390, %r395};
	mov.b64 	%fd1946, %rd250;
	setp.gt.s32 	%p205, %r359, 23;
	add.f64 	%fd1947, %fd1945, %fd1946;
	selp.f64 	%fd1948, %fd1945, %fd1947, %p205;
	mov.b64 	%rd251, %fd1948;
	mov.b64 	{%r401, %r406}, %rd251;
	mov.b32 	%r407, 16;
	// begin inline asm
	shfl.sync.down.b32 %r400, %r401, %r407, %r408, %r409;
	// end inline asm
	// begin inline asm
	shfl.sync.down.b32 %r405, %r406, %r407, %r408, %r409;
	// end inline asm
	mov.b64 	%rd252, {%r400, %r405};
	mov.b64 	%fd1949, %rd252;
	setp.gt.s32 	%p206, %r359, 15;
	add.f64 	%fd33, %fd1948, %fd1949;
	selp.f64 	%fd2125, %fd1948, %fd33, %p206;
	setp.ne.s32 	%p207, %r359, 0;
	@%p207 bra 	$L__BB16_40;
	shr.u32 	%r410, %r4, 2;
	and.b32  	%r411, %r410, 248;
	mov.u32 	%r412, _ZZN3cub18CUB_300001_SM_10006detail6reduce28DeviceReduceSingleTileKernelINS2_10policy_hubIdyN4cuda3std3__44plusIdEEE10Policy1000EN6thrust24THRUST_300001_SM_1000_NS17counting_iteratorIiNSD_11use_defaultESF_SF_EEPdyS9_dd6SValueEEvT0_T1_T2_T3_T4_T6_E12temp_storage;
	add.s32 	%r413, %r412, %r411;
	st.shared.f64 	[%r413+16], %fd33;
$L__BB16_40:
	bar.sync 	0;
	setp.ne.s32 	%p208, %r4, 0;
	@%p208 bra 	$L__BB16_261;
	ld.shared.f64 	%fd1950, [_ZZN3cub18CUB_300001_SM_10006detail6reduce28DeviceReduceSingleTileKernelINS2_10policy_hubIdyN4cuda3std3__44plusIdEEE10Policy1000EN6thrust24THRUST_300001_SM_1000_NS17counting_iteratorIiNSD_11use_defaultESF_SF_EEPdyS9_dd6SValueEEvT0_T1_T2_T3_T4_T6_E12temp_storage+24];
	add.f64 	%fd1951, %fd2125, %fd1950;
	ld.shared.f64 	%fd1952, [_ZZN3cub18CUB_300001_SM_10006detail6reduce28DeviceReduceSingleTileKernelINS2_10policy_hubIdyN4cuda3std3__44plusIdEEE10Policy1000EN6thrust24THRUST_300001_SM_1000_NS17counting_iteratorIiNSD_11use_defaultESF_SF_EEPdyS9_dd6SValueEEvT0_T1_T2_T3_T4_T6_E12temp_storage+32];
	add.f64 	%fd1953, %fd1951, %fd1952;
	ld.shared.f64 	%fd1954, [_ZZN3cub18CUB_300001_SM_10006detail6reduce28DeviceReduceSingleTileKernelINS2_10policy_hubIdyN4cuda3std3__44plusIdEEE10Policy1000EN6thrust24THRUST_300001_SM_1000_NS17counting_iteratorIiNSD_11use_defaultESF_SF_EEPdyS9_dd6SValueEEvT0_T1_T2_T3_T4_T6_E12temp_storage+40];
	add.f64 	%fd1955, %fd1953, %fd1954;
	ld.shared.f64 	%fd1956, [_ZZN3cub18CUB_300001_SM_10006detail6reduce28DeviceReduceSingleTileKernelINS2_10policy_hubIdyN4cuda3std3__44plusIdEEE10Policy1000EN6thrust24THRUST_300001_SM_1000_NS17counting_iteratorIiNSD_11use_defaultESF_SF_EEPdyS9_dd6SValueEEvT0_T1_T2_T3_T4_T6_E12temp_storage+48];
	add.f64 	%fd1957, %fd1955, %fd1956;
	ld.shared.f64 	%fd1958, [_ZZN3cub18CUB_300001_SM_10006detail6reduce28DeviceReduceSingleTileKernelINS2_10policy_hubIdyN4cuda3std3__44plusIdEEE10Policy1000EN6thrust24THRUST_300001_SM_1000_NS17counting_iteratorIiNSD_11use_defaultESF_SF_EEPdyS9_dd6SValueEEvT0_T1_T2_T3_T4_T6_E12temp_storage+56];
	add.f64 	%fd1959, %fd1957, %fd1958;
	ld.shared.f64 	%fd1960, [_ZZN3cub18CUB_300001_SM_10006detail6reduce28DeviceReduceSingleTileKernelINS2_10policy_hubIdyN4cuda3std3__44plusIdEEE10Policy1000EN6thrust24THRUST_300001_SM_1000_NS17counting_iteratorIiNSD_11use_defaultESF_SF_EEPdyS9_dd6SValueEEvT0_T1_T2_T3_T4_T6_E12temp_storage+64];
	add.f64 	%fd1961, %fd1959, %fd1960;
	ld.shared.f64 	%fd1962, [_ZZN3cub18CUB_300001_SM_10006detail6reduce28DeviceReduceSingleTileKernelINS2_10policy_hubIdyN4cuda3std3__44plusIdEEE10Policy1000EN6thrust24THRUST_300001_SM_1000_NS17counting_iteratorIiNSD_11use_defaultESF_SF_EEPdyS9_dd6SValueEEvT0_T1_T2_T3_T4_T6_E12temp_storage+72];
	add.f64 	%fd1963, %fd1961, %fd1962;
	ld.shared.f64 	%fd1964, [_ZZN3cub18CUB_300001_SM_10006detail6reduce28DeviceReduceSingleTileKernelINS2_10policy_hubIdyN4cuda3std3__44plusIdEEE10Policy1000EN6thrust24THRUST_300001_SM_1000_NS17counting_iteratorIiNSD_11use_defaultESF_SF_EEPdyS9_dd6SValueEEvT0_T1_T2_T3_T4_T6_E12temp_storage+80];
	add.f64 	%fd1965, %fd1963, %fd1964;
	ld.shared.f64 	%fd1966, [_ZZN3cub18CUB_300001_SM_10006detail6reduce28DeviceReduceSingleTileKernelINS2_10policy_hubIdyN4cuda3std3__44plusIdEEE10Policy1000EN6thrust24THRUST_300001_SM_1000_NS17counting_iteratorIiNSD_11use_defaultESF_SF_EEPdyS9_dd6SValueEEvT0_T1_T2_T3_T4_T6_E12temp_storage+88];
	add.f64 	%fd1967, %fd1965, %fd1966;
	ld.shared.f64 	%fd1968, [_ZZN3cub18CUB_300001_SM_10006detail6reduce28DeviceReduceSingleTileKernelINS2_10policy_hubIdyN4cuda3std3__44plusIdEEE10Policy1000EN6thrust24THRUST_300001_SM_1000_NS17counting_iteratorIiNSD_11use_defaultESF_SF_EEPdyS9_dd6SValueEEvT0_T1_T2_T3_T4_T6_E12temp_storage+96];
	add.f64 	%fd1969, %fd1967, %fd1968;
	ld.shared.f64 	%fd1970, [_ZZN3cub18CUB_300001_SM_10006detail6reduce28DeviceReduceSingleTileKernelINS2_10policy_hubIdyN4cuda3std3__44plusIdEEE10Policy1000EN6thrust24THRUST_300001_SM_1000_NS17counting_iteratorIiNSD_11use_defaultESF_SF_EEPdyS9_dd6SValueEEvT0_T1_T2_T3_T4_T6_E12temp_storage+104];
	add.f64 	%fd1971, %fd1969, %fd1970;
	ld.shared.f64 	%fd1972, [_ZZN3cub18CUB_300001_SM_10006detail6reduce28DeviceReduceSingleTileKernelINS2_10policy_hubIdyN4cuda3std3__44plusIdEEE10Policy1000EN6thrust24THRUST_300001_SM_1000_NS17counting_iteratorIiNSD_11use_defaultESF_SF_EEPdyS9_dd6SValueEEvT0_T1_T2_T3_T4_T6_E12temp_storage+112];
	add.f64 	%fd1973, %fd1971, %fd1972;
	ld.shared.f64 	%fd1974, [_ZZN3cub18CUB_300001_SM_10006detail6reduce28DeviceReduceSingleTileKernelINS2_10policy_hubIdyN4cuda3std3__44plusIdEEE10Policy1000EN6thrust24THRUST_300001_SM_1000_NS17counting_iteratorIiNSD_11use_defaultESF_SF_EEPdyS9_dd6SValueEEvT0_T1_T2_T3_T4_T6_E12temp_storage+120];
	add.f64 	%fd1975, %fd1973, %fd1974;
	ld.shared.f64 	%fd1976, [_ZZN3cub18CUB_300001_SM_10006detail6reduce28DeviceReduceSingleTileKernelINS2_10policy_hubIdyN4cuda3std3__44plusIdEEE10Policy1000EN6thrust24THRUST_300001_SM_1000_NS17counting_iteratorIiNSD_11use_defaultESF_SF_EEPdyS9_dd6SValueEEvT0_T1_T2_T3_T4_T6_E12temp_storage+128];
	add.f64 	%fd1977, %fd1975, %fd1976;
	ld.shared.f64 	%fd1978, [_ZZN3cub18CUB_300001_SM_10006detail6reduce28DeviceReduceSingleTileKernelINS2_10policy_hubIdyN4cuda3std3__44plusIdEEE10Policy1000EN6thrust24THRUST_300001_SM_1000_NS17counting_iteratorIiNSD_11use_defaultESF_SF_EEPdyS9_dd6SValueEEvT0_T1_T2_T3_T4_T6_E12temp_storage+136];
	add.f64 	%fd2125, %fd1977, %fd1978;
	bra.uni 	$L__BB16_261;
$L__BB16_42:
	// begin inline asm
	mov.u32 %r296, %laneid;
	// end inline asm
	and.b32  	%r347, %r4, 992;
	add.s32 	%r348, %r347, 32;
	setp.gt.s32 	%p179, %r348, %r3;
	not.b32 	%r349, %r347;
	add.s32 	%r350, %r3, %r349;
	selp.b32 	%r345, %r350, 31, %p179;
	mov.b64 	%rd233, %fd1988;
	mov.b64 	{%r298, %r303}, %rd233;
	mov.b32 	%r304, 1;
	mov.b32 	%r346, -1;
	// begin inline asm
	shfl.sync.down.b32 %r297, %r298, %r304, %r345, %r346;
	// end inline asm
	// begin inline asm
	shfl.sync.down.b32 %r302, %r303, %r304, %r345, %r346;
	// end inline asm
	mov.b64 	%rd234, {%r297, %r302};
	mov.b64 	%fd1879, %rd234;
	setp.lt.s32 	%p180, %r296, %r345;
	add.f64 	%fd1880, %fd1988, %fd1879;
	selp.f64 	%fd1881, %fd1880, %fd1988, %p180;
	mov.b64 	%rd235, %fd1881;
	mov.b64 	{%r308, %r313}, %rd235;
	mov.b32 	%r314, 2;
	// begin inline asm
	shfl.sync.down.b32 %r307, %r308, %r314, %r345, %r346;
	// end inline asm
	// begin inline asm
	shfl.sync.down.b32 %r312, %r313, %r314, %r345, %r346;
	// end inline asm
	mov.b64 	%rd236, {%r307, %r312};
	mov.b64 	%fd1882, %rd236;
	add.s32 	%r351, %r296, 2;
	setp.gt.s32 	%p181, %r351, %r345;
	add.f64 	%fd1883, %fd1881, %fd1882;
	selp.f64 	%fd1884, %fd1881, %fd1883, %p181;
	mov.b64 	%rd237, %fd1884;
	mov.b64 	{%r318, %r323}, %rd237;
	mov.b32 	%r324, 4;
	// begin inline asm
	shfl.sync.down.b32 %r317, %r318, %r324, %r345, %r346;
	// end inline asm
	// begin inline asm
	shfl.sync.down.b32 %r322, %r323, %r324, %r345, %r346;
	// end inline asm
	mov.b64 	%rd238, {%r317, %r322};
	mov.b64 	%fd1885, %rd238;
	add.s32 	%r352, %r296, 4;
	setp.gt.s32 	%p182, %r352, %r345;
	add.f64 	%fd1886, %fd1884, %fd1885;
	selp.f64 	%fd1887, %fd1884, %fd1886, %p182;
	mov.b64 	%rd239, %fd1887;
	mov.b64 	{%r328, %r333}, %rd239;
	mov.b32 	%r334, 8;
	// begin inline asm
	shfl.sync.down.b32 %r327, %r328, %r334, %r345, %r346;
	// end inline asm
	// begin inline asm
	shfl.sync.down.b32 %r332, %r333, %r334, %r345, %r346;
	// end inline asm
	mov.b64 	%rd240, {%r327, %r332};
	mov.b64 	%fd1888, %rd240;
	add.s32 	%r353, %r296, 8;
	setp.gt.s32 	%p183, %r353, %r345;
	add.f64 	%fd1889, %fd1887, %fd1888;
	selp.f64 	%fd1890, %fd1887, %fd1889, %p183;
	mov.b64 	%rd241, %fd1890;
	mov.b64 	{%r338, %r343}, %rd241;
	mov.b32 	%r344, 16;
	// begin inline asm
	shfl.sync.down.b32 %r337, %r338, %r344, %r345, %r346;
	// end inline asm
	// begin inline asm
	shfl.sync.down.b32 %r342, %r343, %r344, %r345, %r346;
	// end inline asm
	mov.b64 	%rd242, {%r337, %r342};
	mov.b64 	%fd1891, %rd242;
	add.s32 	%r354, %r296, 16;
	setp.gt.s32 	%p184, %r354, %r345;
	add.f64 	%fd1892, %fd1890, %fd1891;
	selp.f64 	%fd2125, %fd1890, %fd1892, %p184;
	setp.ne.s32 	%p185, %r296, 0;
	@%p185 bra 	$L__BB16_44;
	shr.u32 	%r355, %r4, 2;
	and.b32  	%r356, %r355, 248;
	mov.u32 	%r357, _ZZN3cub18CUB_300001_SM_10006detail6reduce28DeviceReduceSingleTileKernelINS2_10policy_hubIdyN4cuda3std3__44plusIdEEE10Policy1000EN6thrust24THRUST_300001_SM_1000_NS17counting_iteratorIiNSD_11use_defaultESF_SF_EEPdyS9_dd6SValueEEvT0_T1_T2_T3_T4_T6_E12temp_storage;
	add.s32 	%r358, %r357, %r356;
	st.shared.f64 	[%r358+16], %fd2125;
$L__BB16_44:
	bar.sync 	0;
	setp.ne.s32 	%p186, %r4, 0;
	@%p186 bra 	$L__BB16_261;
	setp.gt.s64 	%p187, %rd42, 32;
	ld.shared.f64 	%fd1893, [_ZZN3cub18CUB_300001_SM_10006detail6reduce28DeviceReduceSingleTileKernelINS2_10policy_hubIdyN4cuda3std3__44plusIdEEE10Policy1000EN6thrust24THRUST_300001_SM_1000_NS17counting_iteratorIiNSD_11use_defaultESF_SF_EEPdyS9_dd6SValueEEvT0_T1_T2_T3_T4_T6_E12temp_storage+24];
	add.f64 	%fd1894, %fd2125, %fd1893;
	selp.f64 	%fd1895, %fd1894, %fd2125, %p187;
	setp.gt.s64 	%p188, %rd42, 64;
	ld.shared.f64 	%fd1896, [_ZZN3cub18CUB_300001_SM_10006detail6reduce28DeviceReduceSingleTileKernelINS2_10policy_hubIdyN4cuda3std3__44plusIdEEE10Policy1000EN6thrust24THRUST_300001_SM_1000_NS17counting_iteratorIiNSD_11use_defaultESF_SF_EEPdyS9_dd6SValueEEvT0_T1_T2_T3_T4_T6_E12temp_storage+32];
	add.f64 	%fd1897, %fd1896, %fd1895;
	selp.f64 	%fd1898, %fd1897, %fd1895, %p188;
	setp.gt.s64 	%p189, %rd42, 96;
	ld.shared.f64 	%fd1899, [_ZZN3cub18CUB_300001_SM_10006detail6reduce28DeviceReduceSingleTileKernelINS2_10policy_hubIdyN4cuda3std3__44plusIdEEE10Policy1000EN6thrust24THRUST_300001_SM_1000_NS17counting_iteratorIiNSD_11use_defaultESF_SF_EEPdyS9_dd6SValueEEvT0_T1_T2_T3_T4_T6_E12temp_storage+40];
	add.f64 	%fd1900, %fd1899, %fd1898;
	selp.f64 	%fd1901, %fd1900, %fd1898, %p189;
	setp.gt.s64 	%p190, %rd42, 128;
	ld.shared.f64 	%fd1902, [_ZZN3cub18CUB_300001_SM_10006detail6reduce28DeviceReduceSingleTileKernelINS2_10policy_hubIdyN4cuda3std3__44plusIdEEE10Policy1000EN6thrust24THRUST_300001_SM_1000_NS17counting_iteratorIiNSD_11use_defaultESF_SF_EEPdyS9_dd6SValueEEvT0_T1_T2_T3_T4_T6_E12temp_storage+48];
	add.f64 	%fd1903, %fd1902, %fd1901;
	selp.f64 	%fd1904, %fd1903, %fd1901, %p190;
	setp.gt.s64 	%p191, %rd42, 160;
	ld.shared.f64 	%fd1905, [_ZZN3cub18CUB_300001_SM_10006detail6reduce28DeviceReduceSingleTileKernelINS2_10policy_hubIdyN4cuda3std3__44plusIdEEE10Policy1000EN6thrust24THRUST_300001_SM_1000_NS17counting_iteratorIiNSD_11use_defaultESF_SF_EEPdyS9_dd6SValueEEvT0_T1_T2_T3_T4_T6_E12temp_storage+56];
	add.f64 	%fd1906, %fd1905, %fd1904;
	selp.f64 	%fd1907, %fd1906, %fd1904, %p191;
	setp.gt.s64 	%p192, %rd42, 192;
	ld.shared.f64 	%fd1908, [_ZZN3cub18CUB_300001_SM_10006detail6reduce28DeviceReduceSingleTileKernelINS2_10policy_hubIdyN4cuda3std3__44plusIdEEE10Policy1000EN6thrust24THRUST_300001_SM_1000_NS17counting_iteratorIiNSD_11use_defaultESF_SF_EEPdyS9_dd6SValueEEvT0_T1_T2_T3_T4_T6_E12temp_storage+64];
	add.f64 	%fd1909, %fd1908, %fd1907;
	selp.f64 	%fd1910, %fd1909, %fd1907, %p192;
	setp.gt.s64 	%p193, %rd42, 224;
	ld.shared.f64 	%fd1911, [_ZZN3cub18CUB_300001_SM_10006detail6reduce28DeviceReduceSingleTileKernelINS2_10policy_hubIdyN4cuda3std3__44plusIdEEE10Policy1000EN6thrust24THRUST_300001_SM_1000_NS17counting_iteratorIiNSD_11use_defaultESF_SF_EEPdyS9_dd6SValueEEvT0_T1_T2_T3_T4_T6_E12temp_storage+72];
	add.f64 	%fd1912, %fd1911, %fd1910;
	selp.f64 	%fd1913, %fd1912, %fd1910, %p193;
	setp.gt.s64 	%p194, %rd42, 256;
	ld.shared.f64 	%fd1914, [_ZZN3cub18CUB_300001_SM_10006detail6reduce28DeviceReduceSingleTileKernelINS2_10policy_hubIdyN4cuda3std3__44plusIdEEE10Policy1000EN6thrust24THRUST_300001_SM_1000_NS17counting_iteratorIiNSD_11use_defaultESF_SF_EEPdyS9_dd6SValueEEvT0_T1_T2_T3_T4_T6_E12temp_storage+80];
	add.f64 	%fd1915, %fd1914, %fd1913;
	selp.f64 	%fd1916, %fd1915, %fd1913, %p194;
	setp.gt.s64 	%p195, %rd42, 288;
	ld.shared.f64 	%fd1917, [_ZZN3cub18CUB_300001_SM_10006detail6reduce28DeviceReduceSingleTileKernelINS2_10policy_hubIdyN4cuda3std3__44plusIdEEE10Policy1000EN6thrust24THRUST_300001_SM_1000_NS17counting_iteratorIiNSD_11use_defaultESF_SF_EEPdyS9_dd6SValueEEvT0_T1_T2_T3_T4_T6_E12temp_storage+88];
	add.f64 	%fd1918, %fd1917, %fd1916;
	selp.f64 	%fd1919, %fd1918, %fd1916, %p195;
	setp.gt.s64 	%p196, %rd42, 320;
	ld.shared.f64 	%fd1920, [_ZZN3cub18CUB_300001_SM_10006detail6reduce28DeviceReduceSingleTileKernelINS2_10policy_hubIdyN4cuda3std3__44plusIdEEE10Policy1000EN6thrust24THRUST_300001_SM_1000_NS17counting_iteratorIiNSD_11use_defaultESF_SF_EEPdyS9_dd6SValueEEvT0_T1_T2_T3_T4_T6_E12temp_storage+96];
	add.f64 	%fd1921, %fd1920, %fd1919;
	selp.f64 	%fd1922, %fd1921, %fd1919, %p196;
	setp.gt.s64 	%p197, %rd42, 352;
	ld.shared.f64 	%fd1923, [_ZZN3cub18CUB_300001_SM_10006detail6reduce28DeviceReduceSingleTileKernelINS2_10policy_hubIdyN4cuda3std3__44plusIdEEE10Policy1000EN6thrust24THRUST_300001_SM_1000_NS17counting_iteratorIiNSD_11use_defaultESF_SF_EEPdyS9_dd6SValueEEvT0_T1_T2_T3_T4_T6_E12temp_storage+104];
	add.f64 	%fd1924, %fd1923, %fd1922;
	selp.f64 	%fd1925, %fd1924, %fd1922, %p197;
	setp.gt.s64 	%p198, %rd42, 384;
	ld.shared.f64 	%fd1926, [_ZZN3cub18CUB_300001_SM_10006detail6reduce28DeviceReduceSingleTileKernelINS2_10policy_hubIdyN4cuda3std3__44plusIdEEE10Policy1000EN6thrust24THRUST_300001_SM_1000_NS17counting_iteratorIiNSD_11use_defaultESF_SF_EEPdyS9_dd6SValueEEvT0_T1_T2_T3_T4_T6_E12temp_storage+112];
	add.f64 	%fd1927, %fd1926, %fd1925;
	selp.f64 	%fd1928, %fd1927, %fd1925, %p198;
	setp.gt.s64 	%p199, %rd42, 416;
	ld.shared.f64 	%fd1929, [_ZZN3cub18CUB_300001_SM_10006detail6reduce28DeviceReduceSingleTileKernelINS2_10policy_hubIdyN4cuda3std3__44plusIdEEE10Policy1000EN6thrust24THRUST_300001_SM_1000_NS17counting_iteratorIiNSD_11use_defaultESF_SF_EEPdyS9_dd6SValueEEvT0_T1_T2_T3_T4_T6_E12temp_storage+120];
	add.f64 	%fd1930, %fd1929, %fd1928;
	selp.f64 	%fd1931, %fd1930, %fd1928, %p199;
	setp.gt.s64 	%p200, %rd42, 448;
	ld.shared.f64 	%fd1932, [_ZZN3cub18CUB_300001_SM_10006detail6reduce28DeviceReduceSingleTileKernelINS2_10policy_hubIdyN4cuda3std3__44plusIdEEE10Policy1000EN6thrust24THRUST_300001_SM_1000_NS17counting_iteratorIiNSD_11use_defaultESF_SF_EEPdyS9_dd6SValueEEvT0_T1_T2_T3_T4_T6_E12temp_storage+128];
	add.f64 	%fd1933, %fd1932, %fd1931;
	selp.f64 	%fd1934, %fd1933, %fd1931, %p200;
	setp.gt.s64 	%p201, %rd42, 480;
	ld.shared.f64 	%fd1935, [_ZZN3cub18CUB_300001_SM_10006detail6reduce28DeviceReduceSingleTileKernelINS2_10policy_hubIdyN4cuda3std3__44plusIdEEE10Policy1000EN6thrust24THRUST_300001_SM_1000_NS17counting_iteratorIiNSD_11use_defaultESF_SF_EEPdyS9_dd6SValueEEvT0_T1_T2_T3_T4_T6_E12temp_storage+136];
	add.f64 	%fd1936, %fd1935, %fd1934;
	selp.f64 	%fd2125, %fd1936, %fd1934, %p201;
	bra.uni 	$L__BB16_261;
$L__BB16_46:
	setp.lt.s32 	%p3, %r216, %r215;
	mov.f64 	%fd2124, 0d0000000000000000;
	@%p3 bra 	$L__BB16_139;
	sub.s32 	%r44, %r216, %r215;
	add.s32 	%r43, %r44, 1;
	and.b32  	%r45, %r43, 15;
	and.b32  	%r46, %r43, 7;
	setp.lt.u32 	%p4, %r44, 15;
	mov.f64 	%fd2007, 0d0000000000000000;
	mov.u32 	%r432, %r215;
	@%p4 bra 	$L__BB16_50;
	and.b32  	%r47, %r43, -16;
	mov.b32 	%r431, 0;
	mov.f64 	%fd2007, 0d0000000000000000;
	mov.u32 	%r432, %r215;
$L__BB16_49:
	.pragma "nounroll";
	mul.wide.s32 	%rd46, %r432, 8;
	add.s64 	%rd47, %rd2, %rd46;
	ld.global.f64 	%fd267, [%rd47];
	add.s64 	%rd48, %rd3, %rd46;
	ld.global.f64 	%fd268, [%rd48];
	fma.rn.f64 	%fd269, %fd267, %fd268, %fd2007;
	ld.global.f64 	%fd270, [%rd47+8];
	ld.global.f64 	%fd271, [%rd48+8];
	fma.rn.f64 	%fd272, %fd270, %fd271, %fd269;
	ld.global.f64 	%fd273, [%rd47+16];
	ld.global.f64 	%fd274, [%rd48+16];
	fma.rn.f64 	%fd275, %fd273, %fd274, %fd272;
	ld.global.f64 	%fd276, [%rd47+24];
	ld.global.f64 	%fd277, [%rd48+24];
	fma.rn.f64 	%fd278, %fd276, %fd277, %fd275;
	ld.global.f64 	%fd279, [%rd47+32];
	ld.global.f64 	%fd280, [%rd48+32];
	fma.rn.f64 	%fd281, %fd279, %fd280, %fd278;
	ld.global.f64 	%fd282, [%rd47+40];
	ld.global.f64 	%fd283, [%rd48+40];
	fma.rn.f64 	%fd284, %fd282, %fd283, %fd281;
	ld.global.f64 	%fd285, [%rd47+48];
	ld.global.f64 	%fd286, [%rd48+48];
	fma.rn.f64 	%fd287, %fd285, %fd286, %fd284;
	ld.global.f64 	%fd288, [%rd47+56];
	ld.global.f64 	%fd289, [%rd48+56];
	fma.rn.f64 	%fd290, %fd288, %fd289, %fd287;
	ld.global.f64 	%fd291, [%rd47+64];
	ld.global.f64 	%fd292, [%rd48+64];
	fma.rn.f64 	%fd293, %fd291, %fd292, %fd290;
	ld.global.f64 	%fd294, [%rd47+72];
	ld.global.f64 	%fd295, [%rd48+72];
	fma.rn.f64 	%fd296, %fd294, %fd295, %fd293;
	ld.global.f64 	%fd297, [%rd47+80];
	ld.global.f64 	%fd298, [%rd48+80];
	fma.rn.f64 	%fd299, %fd297, %fd298, %fd296;
	ld.global.f64 	%fd300, [%rd47+88];
	ld.global.f64 	%fd301, [%rd48+88];
	fma.rn.f64 	%fd302, %fd300, %fd301, %fd299;
	ld.global.f64 	%fd303, [%rd47+96];
	ld.global.f64 	%fd304, [%rd48+96];
	fma.rn.f64 	%fd305, %fd303, %fd304, %fd302;
	ld.global.f64 	%fd306, [%rd47+104];
	ld.global.f64 	%fd307, [%rd48+104];
	fma.rn.f64 	%fd308, %fd306, %fd307, %fd305;
	ld.global.f64 	%fd309, [%rd47+112];
	ld.global.f64 	%fd310, [%rd48+112];
	fma.rn.f64 	%fd311, %fd309, %fd310, %fd308;
	ld.global.f64 	%fd312, [%rd47+120];
	ld.global.f64 	%fd313, [%rd48+120];
	fma.rn.f64 	%fd2007, %fd312, %fd313, %fd311;
	add.s32 	%r432, %r432, 16;
	add.s32 	%r431, %r431, 16;
	setp.ne.s32 	%p5, %r431, %r47;
	@%p5 bra 	$L__BB16_49;
$L__BB16_50:
	setp.eq.s32 	%p6, %r45, 0;
	@%p6 bra 	$L__BB16_60;
	setp.lt.u32 	%p7, %r45, 8;
	@%p7 bra 	$L__BB16_53;
	mul.wide.s32 	%rd49, %r432, 8;
	add.s64 	%rd50, %rd2, %rd49;
	ld.global.f64 	%fd315, [%rd50];
	add.s64 	%rd51, %rd3, %rd49;
	ld.global.f64 	%fd316, [%rd51];
	fma.rn.f64 	%fd317, %fd315, %fd316, %fd2007;
	ld.global.f64 	%fd318, [%rd50+8];
	ld.global.f64 	%fd319, [%rd51+8];
	fma.rn.f64 	%fd320, %fd318, %fd319, %fd317;
	ld.global.f64 	%fd321, [%rd50+16];
	ld.global.f64 	%fd322, [%rd51+16];
	fma.rn.f64 	%fd323, %fd321, %fd322, %fd320;
	ld.global.f64 	%fd324, [%rd50+24];
	ld.global.f64 	%fd325, [%rd51+24];
	fma.rn.f64 	%fd326, %fd324, %fd325, %fd323;
	ld.global.f64 	%fd327, [%rd50+32];
	ld.global.f64 	%fd328, [%rd51+32];
	fma.rn.f64 	%fd329, %fd327, %fd328, %fd326;
	ld.global.f64 	%fd330, [%rd50+40];
	ld.global.f64 	%fd331, [%rd51+40];
	fma.rn.f64 	%fd332, %fd330, %fd331, %fd329;
	ld.global.f64 	%fd333, [%rd50+48];
	ld.global.f64 	%fd334, [%rd51+48];
	fma.rn.f64 	%fd335, %fd333, %fd334, %fd332;
	ld.global.f64 	%fd336, [%rd50+56];
	ld.global.f64 	%fd337, [%rd51+56];
	fma.rn.f64 	%fd2007, %fd336, %fd337, %fd335;
	add.s32 	%r432, %r432, 8;
$L__BB16_53:
	setp.eq.s32 	%p8, %r46, 0;
	@%p8 bra 	$L__BB16_60;
	and.b32  	%r55, %r43, 3;
	setp.lt.u32 	%p9, %r46, 4;
	@%p9 bra 	$L__BB16_56;
	mul.wide.s32 	%rd52, %r432, 8;
	add.s64 	%rd53, %rd2, %rd52;
	ld.global.f64 	%fd339, [%rd53];
	add.s64 	%rd54, %rd3, %rd52;
	ld.global.f64 	%fd340, [%rd54];
	fma.rn.f64 	%fd341, %fd339, %fd340, %fd2007;
	ld.global.f64 	%fd342, [%rd53+8];
	ld.global.f64 	%fd343, [%rd54+8];
	fma.rn.f64 	%fd344, %fd342, %fd343, %fd341;
	ld.global.f64 	%fd345, [%rd53+16];
	ld.global.f64 	%fd346, [%rd54+16];
	fma.rn.f64 	%fd347, %fd345, %fd346, %fd344;
	ld.global.f64 	%fd348, [%rd53+24];
	ld.global.f64 	%fd349, [%rd54+24];
	fma.rn.f64 	%fd2007, %fd348, %fd349, %fd347;
	add.s32 	%r432, %r432, 4;
$L__BB16_56:
	setp.eq.s32 	%p10, %r55, 0;
	@%p10 bra 	$L__BB16_60;
	mul.wide.s32 	%rd55, %r432, 8;
	add.s64 	%rd6, %rd2, %rd55;
	ld.global.f64 	%fd350, [%rd6];
	add.s64 	%rd7, %rd3, %rd55;
	ld.global.f64 	%fd351, [%rd7];
	fma.rn.f64 	%fd2007, %fd350, %fd351, %fd2007;
	setp.eq.s32 	%p11, %r55, 1;
	@%p11 bra 	$L__BB16_60;
	ld.global.f64 	%fd352, [%rd6+8];
	ld.global.f64 	%fd353, [%rd7+8];
	fma.rn.f64 	%fd2007, %fd352, %fd353, %fd2007;
	setp.eq.s32 	%p12, %r55, 2;
	@%p12 bra 	$L__BB16_60;
	ld.global.f64 	%fd354, [%rd6+16];
	ld.global.f64 	%fd355, [%rd7+16];
	fma.rn.f64 	%fd2007, %fd354, %fd355, %fd2007;
$L__BB16_60:
	setp.lt.u32 	%p13, %r44, 15;
	mov.f64 	%fd2015, 0d0000000000000000;
	mov.u32 	%r437, %r215;
	@%p13 bra 	$L__BB16_63;
	and.b32  	%r58, %r43, -16;
	mov.b32 	%r436, 0;
	mov.f64 	%fd2015, 0d0000000000000000;
	mov.u32 	%r437, %r215;
$L__BB16_62:
	.pragma "nounroll";
	mul.wide.s32 	%rd56, %r437, 8;
	add.s64 	%rd57, %rd2, %rd56;
	ld.global.f64 	%fd359, [%rd57];
	add.s64 	%rd58, %rd3, %rd56;
	ld.global.f64 	%fd360, [%rd58];
	fma.rn.f64 	%fd361, %fd359, %fd360, %fd2015;
	ld.global.f64 	%fd362, [%rd57+8];
	ld.global.f64 	%fd363, [%rd58+8];
	fma.rn.f64 	%fd364, %fd362, %fd363, %fd361;
	ld.global.f64 	%fd365, [%rd57+16];
	ld.global.f64 	%fd366, [%rd58+16];
	fma.rn.f64 	%fd367, %fd365, %fd366, %fd364;
	ld.global.f64 	%fd368, [%rd57+24];
	ld.global.f64 	%fd369, [%rd58+24];
	fma.rn.f64 	%fd370, %fd368, %fd369, %fd367;
	ld.global.f64 	%fd371, [%rd57+32];
	ld.global.f64 	%fd372, [%rd58+32];
	fma.rn.f64 	%fd373, %fd371, %fd372, %fd370;
	ld.global.f64 	%fd374, [%rd57+40];
	ld.global.f64 	%fd375, [%rd58+40];
	fma.rn.f64 	%fd376, %fd374, %fd375, %fd373;
	ld.global.f64 	%fd377, [%rd57+48];
	ld.global.f64 	%fd378, [%rd58+48];
	fma.rn.f64 	%fd379, %fd377, %fd378, %fd376;
	ld.global.f64 	%fd380, [%rd57+56];
	ld.global.f64 	%fd381, [%rd58+56];
	fma.rn.f64 	%fd382, %fd380, %fd381, %fd379;
	ld.global.f64 	%fd383, [%rd57+64];
	ld.global.f64 	%fd384, [%rd58+64];
	fma.rn.f64 	%fd385, %fd383, %fd384, %fd382;
	ld.global.f64 	%fd386, [%rd57+72];
	ld.global.f64 	%fd387, [%rd58+72];
	fma.rn.f64 	%fd388, %fd386, %fd387, %fd385;
	ld.global.f64 	%fd389, [%rd57+80];
	ld.global.f64 	%fd390, [%rd58+80];
	fma.rn.f64 	%fd391, %fd389, %fd390, %fd388;
	ld.global.f64 	%fd392, [%rd57+88];
	ld.global.f64 	%fd393, [%rd58+88];
	fma.rn.f64 	%fd394, %fd392, %fd393, %fd391;
	ld.global.f64 	%fd395, [%rd57+96];
	ld.global.f64 	%fd396, [%rd58+96];
	fma.rn.f64 	%fd397, %fd395, %fd396, %fd394;
	ld.global.f64 	%fd398, [%rd57+104];
	ld.global.f64 	%fd399, [%rd58+104];
	fma.rn.f64 	%fd400, %fd398, %fd399, %fd397;
	ld.global.f64 	%fd401, [%rd57+112];
	ld.global.f64 	%fd402, [%rd58+112];
	fma.rn.f64 	%fd403, %fd401, %fd402, %fd400;
	ld.global.f64 	%fd404, [%rd57+120];
	ld.global.f64 	%fd405, [%rd58+120];
	fma.rn.f64 	%fd2015, %fd404, %fd405, %fd403;
	add.s32 	%r437, %r437, 16;
	add.s32 	%r436, %r436, 16;
	setp.ne.s32 	%p14, %r436, %r58;
	@%p14 bra 	$L__BB16_62;
$L__BB16_63:
	setp.eq.s32 	%p15, %r45, 0;
	@%p15 bra 	$L__BB16_73;
	setp.lt.u32 	%p16, %r45, 8;
	@%p16 bra 	$L__BB16_66;
	mul.wide.s32 	%rd59, %r437, 8;
	add.s64 	%rd60, %rd2, %rd59;
	ld.global.f64 	%fd407, [%rd60];
	add.s64 	%rd61, %rd3, %rd59;
	ld.global.f64 	%fd408, [%rd61];
	fma.rn.f64 	%fd409, %fd407, %fd408, %fd2015;
	ld.global.f64 	%fd410, [%rd60+8];
	ld.global.f64 	%fd411, [%rd61+8];
	fma.rn.f64 	%fd412, %fd410, %fd411, %fd409;
	ld.global.f64 	%fd413, [%rd60+16];
	ld.global.f64 	%fd414, [%rd61+16];
	fma.rn.f64 	%fd415, %fd413, %fd414, %fd412;
	ld.global.f64 	%fd416, [%rd60+24];
	ld.global.f64 	%fd417, [%rd61+24];
	fma.rn.f64 	%fd418, %fd416, %fd417, %fd415;
	ld.global.f64 	%fd419, [%rd60+32];
	ld.global.f64 	%fd420, [%rd61+32];
	fma.rn.f64 	%fd421, %fd419, %fd420, %fd418;
	ld.global.f64 	%fd422, [%rd60+40];
	ld.global.f64 	%fd423, [%rd61+40];
	fma.rn.f64 	%fd424, %fd422, %fd423, %fd421;
	ld.global.f64 	%fd425, [%rd60+48];
	ld.global.f64 	%fd426, [%rd61+48];
	fma.rn.f64 	%fd427, %fd425, %fd426, %fd424;
	ld.global.f64 	%fd428, [%rd60+56];
	ld.global.f64 	%fd429, [%rd61+56];
	fma.rn.f64 	%fd2015, %fd428, %fd429, %fd427;
	add.s32 	%r437, %r437, 8;
$L__BB16_66:
	setp.eq.s32 	%p17, %r46, 0;
	@%p17 bra 	$L__BB16_73;
	and.b32  	%r66, %r43, 3;
	setp.lt.u32 	%p18, %r46, 4;
	@%p18 bra 	$L__BB16_69;
	mul.wide.s32 	%rd62, %r437, 8;
	add.s64 	%rd63, %rd2, %rd62;
	ld.global.f64 	%fd431, [%rd63];
	add.s64 	%rd64, %rd3, %rd62;
	ld.global.f64 	%fd432, [%rd64];
	fma.rn.f64 	%fd433, %fd431, %fd432, %fd2015;
	ld.global.f64 	%fd434, [%rd63+8];
	ld.global.f64 	%fd435, [%rd64+8];
	fma.rn.f64 	%fd436, %fd434, %fd435, %fd433;
	ld.global.f64 	%fd437, [%rd63+16];
	ld.global.f64 	%fd438, [%rd64+16];
	fma.rn.f64 	%fd439, %fd437, %fd438, %fd436;
	ld.global.f64 	%fd440, [%rd63+24];
	ld.global.f64 	%fd441, [%rd64+24];
	fma.rn.f64 	%fd2015, %fd440, %fd441, %fd439;
	add.s32 	%r437, %r437, 4;
$L__BB16_69:
	setp.eq.s32 	%p19, %r66, 0;
	@%p19 bra 	$L__BB16_73;
	mul.wide.s32 	%rd65, %r437, 8;
	add.s64 	%rd8, %rd2, %rd65;
	ld.global.f64 	%fd442, [%rd8];
	add.s64 	%rd9, %rd3, %rd65;
	ld.global.f64 	%fd443, [%rd9];
	fma.rn.f64 	%fd2015, %fd442, %fd443, %fd2015;
	setp.eq.s32 	%p20, %r66, 1;
	@%p20 bra 	$L__BB16_73;
	ld.global.f64 	%fd444, [%rd8+8];
	ld.global.f64 	%fd445, [%rd9+8];
	fma.rn.f64 	%fd2015, %fd444, %fd445, %fd2015;
	setp.eq.s32 	%p21, %r66, 2;
	@%p21 bra 	$L__BB16_73;
	ld.global.f64 	%fd446, [%rd8+16];
	ld.global.f64 	%fd447, [%rd9+16];
	fma.rn.f64 	%fd2015, %fd446, %fd447, %fd2015;
$L__BB16_73:
	setp.lt.u32 	%p22, %r44, 15;
	mov.f64 	%fd2023, 0d0000000000000000;
	mov.u32 	%r442, %r215;
	@%p22 bra 	$L__BB16_76;
	and.b32  	%r69, %r43, -16;
	mov.b32 	%r441, 0;
	mov.f64 	%fd2023, 0d0000000000000000;
	mov.u32 	%r442, %r215;
$L__BB16_75:
	.pragma "nounroll";
	mul.wide.s32 	%rd66, %r442, 8;
	add.s64 	%rd67, %rd2, %rd66;
	ld.global.f64 	%fd451, [%rd67];
	add.s64 	%rd68, %rd3, %rd66;
	ld.global.f64 	%fd452, [%rd68];
	fma.rn.f64 	%fd453, %fd451, %fd452, %fd2023;
	ld.global.f64 	%fd454, [%rd67+8];
	ld.global.f64 	%fd455, [%rd68+8];
	fma.rn.f64 	%fd456, %fd454, %fd455, %fd453;
	ld.global.f64 	%fd457, [%rd67+16];
	ld.global.f64 	%fd458, [%rd68+16];
	fma.rn.f64 	%fd459, %fd457, %fd458, %fd456;
	ld.global.f64 	%fd460, [%rd67+24];
	ld.global.f64 	%fd461, [%rd68+24];
	fma.rn.f64 	%fd462, %fd460, %fd461, %fd459;
	ld.global.f64 	%fd463, [%rd67+32];
	ld.global.f64 	%fd464, [%rd68+32];
	fma.rn.f64 	%fd465, %fd463, %fd464, %fd462;
	ld.global.f64 	%fd466, [%rd67+40];
	ld.global.f64 	%fd467, [%rd68+40];
	fma.rn.f64 	%fd468, %fd466, %fd467, %fd465;
	ld.global.f64 	%fd469, [%rd67+48];
	ld.global.f64 	%fd470, [%rd68+48];
	fma.rn.f64 	%fd471, %fd469, %fd470, %fd468;
	ld.global.f64 	%fd472, [%rd67+56];
	ld.global.f64 	%fd473, [%rd68+56];
	fma.rn.f64 	%fd474, %fd472, %fd473, %fd471;
	ld.global.f64 	%fd475, [%rd67+64];
	ld.global.f64 	%fd476, [%rd68+64];
	fma.rn.f64 	%fd477, %fd475, %fd476, %fd474;
	ld.global.f64 	%fd478, [%rd67+72];
	ld.global.f64 	%fd479, [%rd68+72];
	fma.rn.f64 	%fd480, %fd478, %fd479, %fd477;
	ld.global.f64 	%fd481, [%rd67+80];
	ld.global.f64 	%fd482, [%rd68+80];
	fma.rn.f64 	%fd483, %fd481, %fd482, %fd480;
	ld.global.f64 	%fd484, [%rd67+88];
	ld.global.f64 	%fd485, [%rd68+88];
	fma.rn.f64 	%fd486, %fd484, %fd485, %fd483;
	ld.global.f64 	%fd487, [%rd67+96];
	ld.global.f64 	%fd488, [%rd68+96];
	fma.rn.f64 	%fd489, %fd487, %fd488, %fd486;
	ld.global.f64 	%fd490, [%rd67+104];
	ld.global.f64 	%fd491, [%rd68+104];
	fma.rn.f64 	%fd492, %fd490, %fd491, %fd489;
	ld.global.f64 	%fd493, [%rd67+112];
	ld.global.f64 	%fd494, [%rd68+112];
	fma.rn.f64 	%fd495, %fd493, %fd494, %fd492;
	ld.global.f64 	%fd496, [%rd67+120];
	ld.global.f64 	%fd497, [%rd68+120];
	fma.rn.f64 	%fd2023, %fd496, %fd497, %fd495;
	add.s32 	%r442, %r442, 16;
	add.s32 	%r441, %r441, 16;
	setp.ne.s32 	%p23, %r441, %r69;
	@%p23 bra 	$L__BB16_75;
$L__BB16_76:
	setp.eq.s32 	%p24, %r45, 0;
	@%p24 bra 	$L__BB16_86;
	setp.lt.u32 	%p25, %r45, 8;
	@%p25 bra 	$L__BB16_79;
	mul.wide.s32 	%rd69, %r442, 8;
	add.s64 	%rd70, %rd2, %rd69;
	ld.global.f64 	%fd499, [%rd70];
	add.s64 	%rd71, %rd3, %rd69;
	ld.global.f64 	%fd500, [%rd71];
	fma.rn.f64 	%fd501, %fd499, %fd500, %fd2023;
	ld.global.f64 	%fd502, [%rd70+8];
	ld.global.f64 	%fd503, [%rd71+8];
	fma.rn.f64 	%fd504, %fd502, %fd503, %fd501;
	ld.global.f64 	%fd505, [%rd70+16];
	ld.global.f64 	%fd506, [%rd71+16];
	fma.rn.f64 	%fd507, %fd505, %fd506, %fd504;
	ld.global.f64 	%fd508, [%rd70+24];
	ld.global.f64 	%fd509, [%rd71+24];
	fma.rn.f64 	%fd510, %fd508, %fd509, %fd507;
	ld.global.f64 	%fd511, [%rd70+32];
	ld.global.f64 	%fd512, [%rd71+32];
	fma.rn.f64 	%fd513, %fd511, %fd512, %fd510;
	ld.global.f64 	%fd514, [%rd70+40];
	ld.global.f64 	%fd515, [%rd71+40];
	fma.rn.f64 	%fd516, %fd514, %fd515, %fd513;
	ld.global.f64 	%fd517, [%rd70+48];
	ld.global.f64 	%fd518, [%rd71+48];
	fma.rn.f64 	%fd519, %fd517, %fd518, %fd516;
	ld.global.f64 	%fd520, [%rd70+56];
	ld.global.f64 	%fd521, [%rd71+56];
	fma.rn.f64 	%fd2023, %fd520, %fd521, %fd519;
	add.s32 	%r442, %r442, 8;
$L__BB16_79:
	setp.eq.s32 	%p26, %r46, 0;
	@%p26 bra 	$L__BB16_86;
	and.b32  	%r77, %r43, 3;
	setp.lt.u32 	%p27, %r46, 4;
	@%p27 bra 	$L__BB16_82;
	mul.wide.s32 	%rd72, %r442, 8;
	add.s64 	%rd73, %rd2, %rd72;
	ld.global.f64 	%fd523, [%rd73];
	add.s64 	%rd74, %rd3, %rd72;
	ld.global.f64 	%fd524, [%rd74];
	fma.rn.f64 	%fd525, %fd523, %fd524, %fd2023;
	ld.global.f64 	%fd526, [%rd73+8];
	ld.global.f64 	%fd527, [%rd74+8];
	fma.rn.f64 	%fd528, %fd526, %fd527, %fd525;
	ld.global.f64 	%fd529, [%rd73+16];
	ld.global.f64 	%fd530, [%rd74+16];
	fma.rn.f64 	%fd531, %fd529, %fd530, %fd528;
	ld.global.f64 	%fd532, [%rd73+24];
	ld.global.f64 	%fd533, [%rd74+24];
	fma.rn.f64 	%fd2023, %fd532, %fd533, %fd531;
	add.s32 	%r442, %r442, 4;
$L__BB16_82:
	setp.eq.s32 	%p28, %r77, 0;
	@%p28 bra 	$L__BB16_86;
	mul.wide.s32 	%rd75, %r442, 8;
	add.s64 	%rd10, %rd2, %rd75;
	ld.global.f64 	%fd534, [%rd10];
	add.s64 	%rd11, %rd3, %rd75;
	ld.global.f64 	%fd535, [%rd11];
	fma.rn.f64 	%fd2023, %fd534, %fd535, %fd2023;
	setp.eq.s32 	%p29, %r77, 1;
	@%p29 bra 	$L__BB16_86;
	ld.global.f64 	%fd536, [%rd10+8];
	ld.global.f64 	%fd537, [%rd11+8];
	fma.rn.f64 	%fd2023, %fd536, %fd537, %fd2023;
	setp.eq.s32 	%p30, %r77, 2;
	@%p30 bra 	$L__BB16_86;
	ld.global.f64 	%fd538, [%rd10+16];
	ld.global.f64 	%fd539, [%rd11+16];
	fma.rn.f64 	%fd2023, %fd538, %fd539, %fd2023;
$L__BB16_86:
	setp.lt.u32 	%p31, %r44, 15;
	mov.f64 	%fd2031, 0d0000000000000000;
	mov.u32 	%r447, %r215;
	@%p31 bra 	$L__BB16_89;
	and.b32  	%r80, %r43, -16;
	mov.b32 	%r446, 0;
	mov.f64 	%fd2031, 0d0000000000000000;
	mov.u32 	%r447, %r215;
$L__BB16_88:
	.pragma "nounroll";
	mul.wide.s32 	%rd76, %r447, 8;
	add.s64 	%rd77, %rd2, %rd76;
	ld.global.f64 	%fd543, [%rd77];
	add.s64 	%rd78, %rd3, %rd76;
	ld.global.f64 	%fd544, [%rd78];
	fma.rn.f64 	%fd545, %fd543, %fd544, %fd2031;
	ld.global.f64 	%fd546, [%rd77+8];
	ld.global.f64 	%fd547, [%rd78+8];
	fma.rn.f64 	%fd548, %fd546, %fd547, %fd545;
	ld.global.f64 	%fd549, [%rd77+16];
	ld.global.f64 	%fd550, [%rd78+16];
	fma.rn.f64 	%fd551, %fd549, %fd550, %fd548;
	ld.global.f64 	%fd552, [%rd77+24];
	ld.global.f64 	%fd553, [%rd78+24];
	fma.rn.f64 	%fd554, %fd552, %fd553, %fd551;
	ld.global.f64 	%fd555, [%rd77+32];
	ld.global.f64 	%fd556, [%rd78+32];
	fma.rn.f64 	%fd557, %fd555, %fd556, %fd554;
	ld.global.f64 	%fd558, [%rd77+40];
	ld.global.f64 	%fd559, [%rd78+40];
	fma.rn.f64 	%fd560, %fd558, %fd559, %fd557;
	ld.global.f64 	%fd561, [%rd77+48];
	ld.global.f64 	%fd562, [%rd78+48];
	fma.rn.f64 	%fd563, %fd561, %fd562, %fd560;
	ld.global.f64 	%fd564, [%rd77+56];
	ld.global.f64 	%fd565, [%rd78+56];
	fma.rn.f64 	%fd566, %fd564, %fd565, %fd563;
	ld.global.f64 	%fd567, [%rd77+64];
	ld.global.f64 	%fd568, [%rd78+64];
	fma.rn.f64 	%fd569, %fd567, %fd568, %fd566;
	ld.global.f64 	%fd570, [%rd77+72];
	ld.global.f64 	%fd571, [%rd78+72];
	fma.rn.f64 	%fd572, %fd570, %fd571, %fd569;
	ld.global.f64 	%fd573, [%rd77+80];
	ld.global.f64 	%fd574, [%rd78+80];
	fma.rn.f64 	%fd575, %fd573, %fd574, %fd572;
	ld.global.f64 	%fd576, [%rd77+88];
	ld.global.f64 	%fd577, [%rd78+88];
	fma.rn.f64 	%fd578, %fd576, %fd577, %fd575;
	ld.global.f64 	%fd579, [%rd77+96];
	ld.global.f64 	%fd580, [%rd78+96];
	fma.rn.f64 	%fd581, %fd579, %fd580, %fd578;
	ld.global.f64 	%fd582, [%rd77+104];
	ld.global.f64 	%fd583, [%rd78+104];
	fma.rn.f64 	%fd584, %fd582, %fd583, %fd581;
	ld.global.f64 	%fd585, [%rd77+112];
	ld.global.f64 	%fd586, [%rd78+112];
	fma.rn.f64 	%fd587, %fd585, %fd586, %fd584;
	ld.global.f64 	%fd588, [%rd77+120];
	ld.global.f64 	%fd589, [%rd78+120];
	fma.rn.f64 	%fd2031, %fd588, %fd589, %fd587;
	add.s32 	%r447, %r447, 16;
	add.s32 	%r446, %r446, 16;
	setp.ne.s32 	%p32, %r446, %r80;
	@%p32 bra 	$L__BB16_88;
$L__BB16_89:
	setp.eq.s32 	%p33, %r45, 0;
	@%p33 bra 	$L__BB16_99;
	setp.lt.u32 	%p34, %r45, 8;
	@%p34 bra 	$L__BB16_92;
	mul.wide.s32 	%rd79, %r447, 8;
	add.s64 	%rd80, %rd2, %rd79;
	ld.global.f64 	%fd591, [%rd80];
	add.s64 	%rd81, %rd3, %rd79;
	ld.global.f64 	%fd592, [%rd81];
	fma.rn.f64 	%fd593, %fd591, %fd592, %fd2031;
	ld.global.f64 	%fd594, [%rd80+8];
	ld.global.f64 	%fd595, [%rd81+8];
	fma.rn.f64 	%fd596, %fd594, %fd595, %fd593;
	ld.global.f64 	%fd597, [%rd80+16];
	ld.global.f64 	%fd598, [%rd81+16];
	fma.rn.f64 	%fd599, %fd597, %fd598, %fd596;
	ld.global.f64 	%fd600, [%rd80+24];
	ld.global.f64 	%fd601, [%rd81+24];
	fma.rn.f64 	%fd602, %fd600, %fd601, %fd599;
	ld.global.f64 	%fd603, [%rd80+32];
	ld.global.f64 	%fd604, [%rd81+32];
	fma.rn.f64 	%fd605, %fd603, %fd604, %fd602;
	ld.global.f64 	%fd606, [%rd80+40];
	ld.global.f64 	%fd607, [%rd81+40];
	fma.rn.f64 	%fd608, %fd606, %fd607, %fd605;
	ld.global.f64 	%fd609, [%rd80+48];
	ld.global.f64 	%fd610, [%rd81+48];
	fma.rn.f64 	%fd611, %fd609, %fd610, %fd608;
	ld.global.f64 	%fd612, [%rd80+56];
	ld.global.f64 	%fd613, [%rd81+56];
	fma.rn.f64 	%fd2031, %fd612, %fd613, %fd611;
	add.s32 	%r447, %r447, 8;
$L__BB16_92:
	setp.eq.s32 	%p35, %r46, 0;
	@%p35 bra 	$L__BB16_99;
	and.b32  	%r88, %r43, 3;
	setp.lt.u32 	%p36, %r46, 4;
	@%p36 bra 	$L__BB16_95;
	mul.wide.s32 	%rd82, %r447, 8;
	add.s64 	%rd83, %rd2, %rd82;
	ld.global.f64 	%fd615, [%rd83];
	add.s64 	%rd84, %rd3, %rd82;
	ld.global.f64 	%fd616, [%rd84];
	fma.rn.f64 	%fd617, %fd615, %fd616, %fd2031;
	ld.global.f64 	%fd618, [%rd83+8];
	ld.global.f64 	%fd619, [%rd84+8];
	fma.rn.f64 	%fd620, %fd618, %fd619, %fd617;
	ld.global.f64 	%fd621, [%rd83+16];
	ld.global.f64 	%fd622, [%rd84+16];
	fma.rn.f64 	%fd623, %fd621, %fd622, %fd620;
	ld.global.f64 	%fd624, [%rd83+24];
	ld.global.f64 	%fd625, [%rd84+24];
	fma.rn.f64 	%fd2031, %fd624, %fd625, %fd623;
	add.s32 	%r447, %r447, 4;
$L__BB16_95:
	setp.eq.s32 	%p37, %r88, 0;
	@%p37 bra 	$L__BB16_99;
	mul.wide.s32 	%rd85, %r447, 8;
	add.s64 	%rd12, %rd2, %rd85;
	ld.global.f64 	%fd626, [%rd12];
	add.s64 	%rd13, %rd3, %rd85;
	ld.global.f64 	%fd627, [%rd13];
	fma.rn.f64 	%fd2031, %fd626, %fd627, %fd2031;
	setp.eq.s32 	%p38, %r88, 1;
	@%p38 bra 	$L__BB16_99;
	ld.global.f64 	%fd628, [%rd12+8];
	ld.global.f64 	%fd629, [%rd13+8];
	fma.rn.f64 	%fd2031, %fd628, %fd629, %fd2031;
	setp.eq.s32 	%p39, %r88, 2;
	@%p39 bra 	$L__BB16_99;
	ld.global.f64 	%fd630, [%rd12+16];
	ld.global.f64 	%fd631, [%rd13+16];
	fma.rn.f64 	%fd2031, %fd630, %fd631, %fd2031;
$L__BB16_99:
	setp.lt.u32 	%p40, %r44, 15;
	mov.f64 	%fd2039, 0d0000000000000000;
	mov.u32 	%r452, %r215;
	@%p40 bra 	$L__BB16_102;
	and.b32  	%r91, %r43, -16;
	mov.b32 	%r451, 0;
	mov.f64 	%fd2039, 0d0000000000000000;
	mov.u32 	%r452, %r215;
$L__BB16_101:
	.pragma "nounroll";
	mul.wide.s32 	%rd86, %r452, 8;
	add.s64 	%rd87, %rd2, %rd86;
	ld.global.f64 	%fd635, [%rd87];
	add.s64 	%rd88, %rd3, %rd86;
	ld.global.f64 	%fd636, [%rd88];
	fma.rn.f64 	%fd637, %fd635, %fd636, %fd2039;
	ld.global.f64 	%fd638, [%rd87+8];
	ld.global.f64 	%fd639, [%rd88+8];
	fma.rn.f64 	%fd640, %fd638, %fd639, %fd637;
	ld.global.f64 	%fd641, [%rd87+16];
	ld.global.f64 	%fd642, [%rd88+16];
	fma.rn.f64 	%fd643, %fd641, %fd642, %fd640;
	ld.global.f64 	%fd644, [%rd87+24];
	ld.global.f64 	%fd645, [%rd88+24];
	fma.rn.f64 	%fd646, %fd644, %fd645, %fd643;
	ld.global.f64 	%fd647, [%rd87+32];
	ld.global.f64 	%fd648, [%rd88+32];
	fma.rn.f64 	%fd649, %fd647, %fd648, %fd646;
	ld.global.f64 	%fd650, [%rd87+40];
	ld.global.f64 	%fd651, [%rd88+40];
	fma.rn.f64 	%fd652, %fd650, %fd651, %fd649;
	ld.global.f64 	%fd653, [%rd87+48];
	ld.global.f64 	%fd654, [%rd88+48];
	fma.rn.f64 	%fd655, %fd653, %fd654, %fd652;
	ld.global.f64 	%fd656, [%rd87+56];
	ld.global.f64 	%fd657, [%rd88+56];
	fma.rn.f64 	%fd658, %fd656, %fd657, %fd655;
	ld.global.f64 	%fd659, [%rd87+64];
	ld.global.f64 	%fd660, [%rd88+64];
	fma.rn.f64 	%fd661, %fd659, %fd660, %fd658;
	ld.global.f64 	%fd662, [%rd87+72];
	ld.global.f64 	%fd663, [%rd88+72];
	fma.rn.f64 	%fd664, %fd662, %fd663, %fd661;
	ld.global.f64 	%fd665, [%rd87+80];
	ld.global.f64 	%fd666, [%rd88+80];
	fma.rn.f64 	%fd667, %fd665, %fd666, %fd664;
	ld.global.f64 	%fd668, [%rd87+88];
	ld.global.f64 	%fd669, [%rd88+88];
	fma.rn.f64 	%fd670, %fd668, %fd669, %fd667;
	ld.global.f64 	%fd671, [%rd87+96];
	ld.global.f64 	%fd672, [%rd88+96];
	fma.rn.f64 	%fd673, %fd671, %fd672, %fd670;
	ld.global.f64 	%fd674, [%rd87+104];
	ld.global.f64 	%fd675, [%rd88+104];
	fma.rn.f64 	%fd676, %fd674, %fd675, %fd673;
	ld.global.f64 	%fd677, [%rd87+112];
	ld.global.f64 	%fd678, [%rd88+112];
	fma.rn.f64 	%fd679, %fd677, %fd678, %fd676;
	ld.global.f64 	%fd680, [%rd87+120];
	ld.global.f64 	%fd681, [%rd88+120];
	fma.rn.f64 	%fd2039, %fd680, %fd681, %fd679;
	add.s32 	%r452, %r452, 16;
	add.s32 	%r451, %r451, 16;
	setp.ne.s32 	%p41, %r451, %r91;
	@%p41 bra 	$L__BB16_101;
$L__BB16_102:
	setp.eq.s32 	%p42, %r45, 0;
	@%p42 bra 	$L__BB16_112;
	setp.lt.u32 	%p43, %r45, 8;
	@%p43 bra 	$L__BB16_105;
	mul.wide.s32 	%rd89, %r452, 8;
	add.s64 	%rd90, %rd2, %rd89;
	ld.global.f64 	%fd683, [%rd90];
	add.s64 	%rd91, %rd3, %rd89;
	ld.global.f64 	%fd684, [%rd91];
	fma.rn.f64 	%fd685, %fd683, %fd684, %fd2039;
	ld.global.f64 	%fd686, [%rd90+8];
	ld.global.f64 	%fd687, [%rd91+8];
	fma.rn.f64 	%fd688, %fd686, %fd687, %fd685;
	ld.global.f64 	%fd689, [%rd90+16];
	ld.global.f64 	%fd690, [%rd91+16];
	fma.rn.f64 	%fd691, %fd689, %fd690, %fd688;
	ld.global.f64 	%fd692, [%rd90+24];
	ld.global.f64 	%fd693, [%rd91+24];
	fma.rn.f64 	%fd694, %fd692, %fd693, %fd691;
	ld.global.f64 	%fd695, [%rd90+32];
	ld.global.f64 	%fd696, [%rd91+32];
	fma.rn.f64 	%fd697, %fd695, %fd696, %fd694;
	ld.global.f64 	%fd698, [%rd90+40];
	ld.global.f64 	%fd699, [%rd91+40];
	fma.rn.f64 	%fd700, %fd698, %fd699, %fd697;
	ld.global.f64 	%fd701, [%rd90+48];
	ld.global.f64 	%fd702, [%rd91+48];
	fma.rn.f64 	%fd703, %fd701, %fd702, %fd700;
	ld.global.f64 	%fd704, [%rd90+56];
	ld.global.f64 	%fd705, [%rd91+56];
	fma.rn.f64 	%fd2039, %fd704, %fd705, %fd703;
	add.s32 	%r452, %r452, 8;
$L__BB16_105:
	setp.eq.s32 	%p44, %r46, 0;
	@%p44 bra 	$L__BB16_112;
	and.b32  	%r99, %r43, 3;
	setp.lt.u32 	%p45, %r46, 4;
	@%p45 bra 	$L__BB16_108;
	mul.wide.s32 	%rd92, %r452, 8;
	add.s64 	%rd93, %rd2, %rd92;
	ld.global.f64 	%fd707, [%rd93];
	add.s64 	%rd94, %rd3, %rd92;
	ld.global.f64 	%fd708, [%rd94];
	fma.rn.f64 	%fd709, %fd707, %fd708, %fd2039;
	ld.global.f64 	%fd710, [%rd93+8];
	ld.global.f64 	%fd711, [%rd94+8];
	fma.rn.f64 	%fd712, %fd710, %fd711, %fd709;
	ld.global.f64 	%fd713, [%rd93+16];
	ld.global.f64 	%fd714, [%rd94+16];
	fma.rn.f64 	%fd715, %fd713, %fd714, %fd712;
	ld.global.f64 	%fd716, [%rd93+24];
	ld.global.f64 	%fd717, [%rd94+24];
	fma.rn.f64 	%fd2039, %fd716, %fd717, %fd715;
	add.s32 	%r452, %r452, 4;
$L__BB16_108:
	setp.eq.s32 	%p46, %r99, 0;
	@%p46 bra 	$L__BB16_112;
	mul.wide.s32 	%rd95, %r452, 8;
	add.s64 	%rd14, %rd2, %rd95;
	ld.global.f64 	%fd718, [%rd14];
	add.s64 	%rd15, %rd3, %rd95;
	ld.global.f64 	%fd719, [%rd15];
	fma.rn.f64 	%fd2039, %fd718, %fd719, %fd2039;
	setp.eq.s32 	%p47, %r99, 1;
	@%p47 bra 	$L__BB16_112;
	ld.global.f64 	%fd720, [%rd14+8];
	ld.global.f64 	%fd721, [%rd15+8];
	fma.rn.f64 	%fd2039, %fd720, %fd721, %fd2039;
	setp.eq.s32 	%p48, %r99, 2;
	@%p48 bra 	$L__BB16_112;
	ld.global.f64 	%fd722, [%rd14+16];
	ld.global.f64 	%fd723, [%rd15+16];
	fma.rn.f64 	%fd2039, %fd722, %fd723, %fd2039;
$L__BB16_112:
	setp.lt.u32 	%p49, %r44, 15;
	mov.f64 	%fd2047, 0d0000000000000000;
	mov.u32 	%r457, %r215;
	@%p49 bra 	$L__BB16_115;
	and.b32  	%r102, %r43, -16;
	mov.b32 	%r456, 0;
	mov.f64 	%fd2047, 0d0000000000000000;
	mov.u32 	%r457, %r215;
$L__BB16_114:
	.pragma "nounroll";
	mul.wide.s32 	%rd96, %r457, 8;
	add.s64 	%rd97, %rd2, %rd96;
	ld.global.f64 	%fd727, [%rd97];
	add.s64 	%rd98, %rd3, %rd96;
	ld.global.f64 	%fd728, [%rd98];
	fma.rn.f64 	%fd729, %fd727, %fd728, %fd2047;
	ld.global.f64 	%fd730, [%rd97+8];
	ld.global.f64 	%fd731, [%rd98+8];
	fma.rn.f64 	%fd732, %fd730, %fd731, %fd729;
	ld.global.f64 	%fd733, [%rd97+16];
	ld.global.f64 	%fd734, [%rd98+16];
	fma.rn.f64 	%fd735, %fd733, %fd734, %fd732;
	ld.global.f64 	%fd736, [%rd97+24];
	ld.global.f64 	%fd737, [%rd98+24];
	fma.rn.f64 	%fd738, %fd736, %fd737, %fd735;
	ld.global.f64 	%fd739, [%rd97+32];
	ld.global.f64 	%fd740, [%rd98+32];
	fma.rn.f64 	%fd741, %fd739, %fd740, %fd738;
	ld.global.f64 	%fd742, [%rd97+40];
	ld.global.f64 	%fd743, [%rd98+40];
	fma.rn.f64 	%fd744, %fd742, %fd743, %fd741;
	ld.global.f64 	%fd745, [%rd97+48];
	ld.global.f64 	%fd746, [%rd98+48];
	fma.rn.f64 	%fd747, %fd745, %fd746, %fd744;
	ld.global.f64 	%fd748, [%rd97+56];
	ld.global.f64 	%fd749, [%rd98+56];
	fma.rn.f64 	%fd750, %fd748, %fd749, %fd747;
	ld.global.f64 	%fd751, [%rd97+64];
	ld.global.f64 	%fd752, [%rd98+64];
	fma.rn.f64 	%fd753, %fd751, %fd752, %fd750;
	ld.global.f64 	%fd754, [%rd97+72];
	ld.global.f64 	%fd755, [%rd98+72];
	fma.rn.f64 	%fd756, %fd754, %fd755, %fd753;
	ld.global.f64 	%fd757, [%rd97+80];
	ld.global.f64 	%fd758, [%rd98+80];
	fma.rn.f64 	%fd759, %fd757, %fd758, %fd756;
	ld.global.f64 	%fd760, [%rd97+88];
	ld.global.f64 	%fd761, [%rd98+88];
	fma.rn.f64 	%fd762, %fd760, %fd761, %fd759;
	ld.global.f64 	%fd763, [%rd97+96];
	ld.global.f64 	%fd764, [%rd98+96];
	fma.rn.f64 	%fd765, %fd763, %fd764, %fd762;
	ld.global.f64 	%fd766, [%rd97+104];
	ld.global.f64 	%fd767, [%rd98+104];
	fma.rn.f64 	%fd768, %fd766, %fd767, %fd765;
	ld.global.f64 	%fd769, [%rd97+112];
	ld.global.f64 	%fd770, [%rd98+112];
	fma.rn.f64 	%fd771, %fd769, %fd770, %fd768;
	ld.global.f64 	%fd772, [%rd97+120];
	ld.global.f64 	%fd773, [%rd98+120];
	fma.rn.f64 	%fd2047, %fd772, %fd773, %fd771;
	add.s32 	%r457, %r457, 16;
	add.s32 	%r456, %r456, 16;
	setp.ne.s32 	%p50, %r456, %r102;
	@%p50 bra 	$L__BB16_114;
$L__BB16_115:
	setp.eq.s32 	%p51, %r45, 0;
	@%p51 bra 	$L__BB16_125;
	setp.lt.u32 	%p52, %r45, 8;
	@%p52 bra 	$L__BB16_118;
	mul.wide.s32 	%rd99, %r457, 8;
	add.s64 	%rd100, %rd2, %rd99;
	ld.global.f64 	%fd775, [%rd100];
	add.s64 	%rd101, %rd3, %rd99;
	ld.global.f64 	%fd776, [%rd101];
	fma.rn.f64 	%fd777, %fd775, %fd776, %fd2047;
	ld.global.f64 	%fd778, [%rd100+8];
	ld.global.f64 	%fd779, [%rd101+8];
	fma.rn.f64 	%fd780, %fd778, %fd779, %fd777;
	ld.global.f64 	%fd781, [%rd100+16];
	ld.global.f64 	%fd782, [%rd101+16];
	fma.rn.f64 	%fd783, %fd781, %fd782, %fd780;
	ld.global.f64 	%fd784, [%rd100+24];
	ld.global.f64 	%fd785, [%rd101+24];
	fma.rn.f64 	%fd786, %fd784, %fd785, %fd783;
	ld.global.f64 	%fd787, [%rd100+32];
	ld.global.f64 	%fd788, [%rd101+32];
	fma.rn.f64 	%fd789, %fd787, %fd788, %fd786;
	ld.global.f64 	%fd790, [%rd100+40];
	ld.global.f64 	%fd791, [%rd101+40];
	fma.rn.f64 	%fd792, %fd790, %fd791, %fd789;
	ld.global.f64 	%fd793, [%rd100+48];
	ld.global.f64 	%fd794, [%rd101+48];
	fma.rn.f64 	%fd795, %fd793, %fd794, %fd792;
	ld.global.f64 	%fd796, [%rd100+56];
	ld.global.f64 	%fd797, [%rd101+56];
	fma.rn.f64 	%fd2047, %fd796, %fd797, %fd795;
	add.s32 	%r457, %r457, 8;
$L__BB16_118:
	setp.eq.s32 	%p53, %r46, 0;
	@%p53 bra 	$L__BB16_125;
	and.b32  	%r110, %r43, 3;
	setp.lt.u32 	%p54, %r46, 4;
	@%p54 bra 	$L__BB16_121;
	mul.wide.s32 	%rd102, %r457, 8;
	add.s64 	%rd103, %rd2, %rd102;
	ld.global.f64 	%fd799, [%rd103];
	add.s64 	%rd104, %rd3, %rd102;
	ld.global.f64 	%fd800, [%rd104];
	fma.rn.f64 	%fd801, %fd799, %fd800, %fd2047;
	ld.global.f64 	%fd802, [%rd103+8];
	ld.global.f64 	%fd803, [%rd104+8];
	fma.rn.f64 	%fd804, %fd802, %fd803, %fd801;
	ld.global.f64 	%fd805, [%rd103+16];
	ld.global.f64 	%fd806, [%rd104+16];
	fma.rn.f64 	%fd807, %fd805, %fd806, %fd804;
	ld.global.f64 	%fd808, [%rd103+24];
	ld.global.f64 	%fd809, [%rd104+24];
	fma.rn.f64 	%fd2047, %fd808, %fd809, %fd807;
	add.s32 	%r457, %r457, 4;
$L__BB16_121:
	setp.eq.s32 	%p55, %r110, 0;
	@%p55 bra 	$L__BB16_125;
	mul.wide.s32 	%rd105, %r457, 8;
	add.s64 	%rd16, %rd2, %rd105;
	ld.global.f64 	%fd810, [%rd16];
	add.s64 	%rd17, %rd3, %rd105;
	ld.global.f64 	%fd811, [%rd17];
	fma.rn.f64 	%fd2047, %fd810, %fd811, %fd2047;
	setp.eq.s32 	%p56, %r110, 1;
	@%p56 bra 	$L__BB16_125;
	ld.global.f64 	%fd812, [%rd16+8];
	ld.global.f64 	%fd813, [%rd17+8];
	fma.rn.f64 	%fd2047, %fd812, %fd813, %fd2047;
	setp.eq.s32 	%p57, %r110, 2;
	@%p57 bra 	$L__BB16_125;
	ld.global.f64 	%fd814, [%rd16+16];
	ld.global.f64 	%fd815, [%rd17+16];
	fma.rn.f64 	%fd2047, %fd814, %fd815, %fd2047;
$L__BB16_125:
	setp.lt.u32 	%p58, %r44, 15;
	mov.f64 	%fd2055, 0d0000000000000000;
	mov.u32 	%r462, %r215;
	@%p58 bra 	$L__BB16_128;
	and.b32  	%r113, %r43, -16;
	mov.b32 	%r461, 0;
	mov.f64 	%fd2055, 0d0000000000000000;
	mov.u32 	%r462, %r215;
$L__BB16_127:
	.pragma "nounroll";
	mul.wide.s32 	%rd106, %r462, 8;
	add.s64 	%rd107, %rd2, %rd106;
	ld.global.f64 	%fd819, [%rd107];
	add.s64 	%rd108, %rd3, %rd106;
	ld.global.f64 	%fd820, [%rd108];
	fma.rn.f64 	%fd821, %fd819, %fd820, %fd2055;
	ld.global.f64 	%fd822, [%rd107+8];
	ld.global.f64 	%fd823, [%rd108+8];
	fma.rn.f64 	%fd824, %fd822, %fd823, %fd821;
	ld.global.f64 	%fd825, [%rd107+16];
	ld.global.f64 	%fd826, [%rd108+16];
	fma.rn.f64 	%fd827, %fd825, %fd826, %fd824;
	ld.global.f64 	%fd828, [%rd107+24];
	ld.global.f64 	%fd829, [%rd108+24];
	fma.rn.f64 	%fd830, %fd828, %fd829, %fd827;
	ld.global.f64 	%fd831, [%rd107+32];
	ld.global.f64 	%fd832, [%rd108+32];
	fma.rn.f64 	%fd833, %fd831, %fd832, %fd830;
	ld.global.f64 	%fd834, [%rd107+40];
	ld.global.f64 	%fd835, [%rd108+40];
	fma.rn.f64 	%fd836, %fd834, %fd835, %fd833;
	ld.global.f64 	%fd837, [%rd107+48];
	ld.global.f64 	%fd838, [%rd108+48];
	fma.rn.f64 	%fd839, %fd837, %fd838, %fd836;
	ld.global.f64 	%fd840, [%rd107+56];
	ld.global.f64 	%fd841, [%rd108+56];
	fma.rn.f64 	%fd842, %fd840, %fd841, %fd839;
	ld.global.f64 	%fd843, [%rd107+64];
	ld.global.f64 	%fd844, [%rd108+64];
	fma.rn.f64 	%fd845, %fd843, %fd844, %fd842;
	ld.global.f64 	%fd846, [%rd107+72];
	ld.global.f64 	%fd847, [%rd108+72];
	fma.rn.f64 	%fd848, %fd846, %fd847, %fd845;
	ld.global.f64 	%fd849, [%rd107+80];
	ld.global.f64 	%fd850, [%rd108+80];
	fma.rn.f64 	%fd851, %fd849, %fd850, %fd848;
	ld.global.f64 	%fd852, [%rd107+88];
	ld.global.f64 	%fd853, [%rd108+88];
	fma.rn.f64 	%fd854, %fd852, %fd853, %fd851;
	ld.global.f64 	%fd855, [%rd107+96];
	ld.global.f64 	%fd856, [%rd108+96];
	fma.rn.f64 	%fd857, %fd855, %fd856, %fd854;
	ld.global.f64 	%fd858, [%rd107+104];
	ld.global.f64 	%fd859, [%rd108+104];
	fma.rn.f64 	%fd860, %fd858, %fd859, %fd857;
	ld.global.f64 	%fd861, [%rd107+112];
	ld.global.f64 	%fd862, [%rd108+112];
	fma.rn.f64 	%fd863, %fd861, %fd862, %fd860;
	ld.global.f64 	%fd864, [%rd107+120];
	ld.global.f64 	%fd865, [%rd108+120];
	fma.rn.f64 	%fd2055, %fd864, %fd865, %fd863;
	add.s32 	%r462, %r462, 16;
	add.s32 	%r461, %r461, 16;
	setp.ne.s32 	%p59, %r461, %r113;
	@%p59 bra 	$L__BB16_127;
$L__BB16_128:
	setp.eq.s32 	%p60, %r45, 0;
	@%p60 bra 	$L__BB16_138;
	setp.lt.u32 	%p61, %r45, 8;
	@%p61 bra 	$L__BB16_131;
	mul.wide.s32 	%rd109, %r462, 8;
	add.s64 	%rd110, %rd2, %rd109;
	ld.global.f64 	%fd867, [%rd110];
	add.s64 	%rd111, %rd3, %rd109;
	ld.global.f64 	%fd868, [%rd111];
	fma.rn.f64 	%fd869, %fd867, %fd868, %fd2055;
	ld.global.f64 	%fd870, [%rd110+8];
	ld.global.f64 	%fd871, [%rd111+8];
	fma.rn.f64 	%fd872, %fd870, %fd871, %fd869;
	ld.global.f64 	%fd873, [%rd110+16];
	ld.global.f64 	%fd874, [%rd111+16];
	fma.rn.f64 	%fd875, %fd873, %fd874, %fd872;
	ld.global.f64 	%fd876, [%rd110+24];
	ld.global.f64 	%fd877, [%rd111+24];
	fma.rn.f64 	%fd878, %fd876, %fd877, %fd875;
	ld.global.f64 	%fd879, [%rd110+32];
	ld.global.f64 	%fd880, [%rd111+32];
	fma.rn.f64 	%fd881, %fd879, %fd880, %fd878;
	ld.global.f64 	%fd882, [%rd110+40];
	ld.global.f64 	%fd883, [%rd111+40];
	fma.rn.f64 	%fd884, %fd882, %fd883, %fd881;
	ld.global.f64 	%fd885, [%rd110+48];
	ld.global.f64 	%fd886, [%rd111+48];
	fma.rn.f64 	%fd887, %fd885, %fd886, %fd884;
	ld.global.f64 	%fd888, [%rd110+56];
	ld.global.f64 	%fd889, [%rd111+56];
	fma.rn.f64 	%fd2055, %fd888, %fd889, %fd887;
	add.s32 	%r462, %r462, 8;
$L__BB16_131:
	setp.eq.s32 	%p62, %r46, 0;
	@%p62 bra 	$L__BB16_138;
	and.b32  	%r121, %r43, 3;
	setp.lt.u32 	%p63, %r46, 4;
	@%p63 bra 	$L__BB16_134;
	mul.wide.s32 	%rd112, %r462, 8;
	add.s64 	%rd113, %rd2, %rd112;
	ld.global.f64 	%fd891, [%rd113];
	add.s64 	%rd114, %rd3, %rd112;
	ld.global.f64 	%fd892, [%rd114];
	fma.rn.f64 	%fd893, %fd891, %fd892, %fd2055;
	ld.global.f64 	%fd894, [%rd113+8];
	ld.global.f64 	%fd895, [%rd114+8];
	fma.rn.f64 	%fd896, %fd894, %fd895, %fd893;
	ld.global.f64 	%fd897, [%rd113+16];
	ld.global.f64 	%fd898, [%rd114+16];
	fma.rn.f64 	%fd899, %fd897, %fd898, %fd896;
	ld.global.f64 	%fd900, [%rd113+24];
	ld.global.f64 	%fd901, [%rd114+24];
	fma.rn.f64 	%fd2055, %fd900, %fd901, %fd899;
	add.s32 	%r462, %r462, 4;
$L__BB16_134:
	setp.eq.s32 	%p64, %r121, 0;
	@%p64 bra 	$L__BB16_138;
	mul.wide.s32 	%rd115, %r462, 8;
	add.s64 	%rd18, %rd2, %rd115;
	ld.global.f64 	%fd902, [%rd18];
	add.s64 	%rd19, %rd3, %rd115;
	ld.global.f64 	%fd903, [%rd19];
	fma.rn.f64 	%fd2055, %fd902, %fd903, %fd2055;
	setp.eq.s32 	%p65, %r121, 1;
	@%p65 bra 	$L__BB16_138;
	ld.global.f64 	%fd904, [%rd18+8];
	ld.global.f64 	%fd905, [%rd19+8];
	fma.rn.f64 	%fd2055, %fd904, %fd905, %fd2055;
	setp.eq.s32 	%p66, %r121, 2;
	@%p66 bra 	$L__BB16_138;
	ld.global.f64 	%fd906, [%rd18+16];
	ld.global.f64 	%fd907, [%rd19+16];
	fma.rn.f64 	%fd2055, %fd906, %fd907, %fd2055;
$L__BB16_138:
	add.f64 	%fd908, %fd2007, %fd2015;
	add.f64 	%fd909, %fd908, %fd2023;
	add.f64 	%fd910, %fd909, %fd2031;
	add.f64 	%fd911, %fd910, %fd2039;
	add.f64 	%fd912, %fd911, %fd2047;
	add.f64 	%fd2124, %fd912, %fd2055;
$L__BB16_139:
	add.s64 	%rd20, %rd42, -3584;
	setp.lt.u64 	%p67, %rd20, 3584;
	mov.b64 	%rd255, 3584;
	@%p67 bra 	$L__BB16_238;
	setp.ge.s32 	%p68, %r216, %r215;
	@%p68 bra 	$L__BB16_144;
	add.f64 	%fd2124, %fd2124, 0d0000000000000000;
	mov.b64 	%rd255, 3584;
$L__BB16_142:
	sub.s64 	%rd190, %rd42, %rd255;
	setp.lt.u64 	%p134, %rd190, 3584;
	@%p134 bra 	$L__BB16_257;
	add.s64 	%rd255, %rd255, 3584;
	setp.gt.u64 	%p135, %rd255, %rd20;
	@%p135 bra 	$L__BB16_238;
	bra.uni 	$L__BB16_142;
$L__BB16_144:
	sub.s32 	%r124, %r216, %r215;
	add.s32 	%r224, %r124, 1;
	and.b32  	%r125, %r224, 15;
	add.s32 	%r126, %r125, -1;
	and.b32  	%r127, %r224, 7;
	add.s32 	%r128, %r127, -1;
	and.b32  	%r129, %r224, -16;
	and.b32  	%r130, %r224, 3;
	mov.b64 	%rd255, 3584;
$L__BB16_145:
	setp.lt.u32 	%p69, %r124, 15;
	mov.f64 	%fd2065, 0d0000000000000000;
	mov.u32 	%r467, %r215;
	@%p69 bra 	$L__BB16_148;
	mov.b32 	%r466, 0;
	mov.f64 	%fd2065, 0d0000000000000000;
	mov.u32 	%r467, %r215;
$L__BB16_147:
	.pragma "nounroll";
	mul.wide.s32 	%rd118, %r467, 8;
	add.s64 	%rd119, %rd2, %rd118;
	ld.global.f64 	%fd916, [%rd119];
	add.s64 	%rd120, %rd3, %rd118;
	ld.global.f64 	%fd917, [%rd120];
	fma.rn.f64 	%fd918, %fd916, %fd917, %fd2065;
	ld.global.f64 	%fd919, [%rd119+8];
	ld.global.f64 	%fd920, [%rd120+8];
	fma.rn.f64 	%fd921, %fd919, %fd920, %fd918;
	ld.global.f64 	%fd922, [%rd119+16];
	ld.global.f64 	%fd923, [%rd120+16];
	fma.rn.f64 	%fd924, %fd922, %fd923, %fd921;
	ld.global.f64 	%fd925, [%rd119+24];
	ld.global.f64 	%fd926, [%rd120+24];
	fma.rn.f64 	%fd927, %fd925, %fd926, %fd924;
	ld.global.f64 	%fd928, [%rd119+32];
	ld.global.f64 	%fd929, [%rd120+32];
	fma.rn.f64 	%fd930, %fd928, %fd929, %fd927;
	ld.global.f64 	%fd931, [%rd119+40];
	ld.global.f64 	%fd932, [%rd120+40];
	fma.rn.f64 	%fd933, %fd931, %fd932, %fd930;
	ld.global.f64 	%fd934, [%rd119+48];
	ld.global.f64 	%fd935, [%rd120+48];
	fma.rn.f64 	%fd936, %fd934, %fd935, %fd933;
	ld.global.f64 	%fd937, [%rd119+56];
	ld.global.f64 	%fd938, [%rd120+56];
	fma.rn.f64 	%fd939, %fd937, %fd938, %fd936;
	ld.global.f64 	%fd940, [%rd119+64];
	ld.global.f64 	%fd941, [%rd120+64];
	fma.rn.f64 	%fd942, %fd940, %fd941, %fd939;
	ld.global.f64 	%fd943, [%rd119+72];
	ld.global.f64 	%fd944, [%rd120+72];
	fma.rn.f64 	%fd945, %fd943, %fd944, %fd942;
	ld.global.f64 	%fd946, [%rd119+80];
	ld.global.f64 	%fd947, [%rd120+80];
	fma.rn.f64 	%fd948, %fd946, %fd947, %fd945;
	ld.global.f64 	%fd949, [%rd119+88];
	ld.global.f64 	%fd950, [%rd120+88];
	fma.rn.f64 	%fd951, %fd949, %fd950, %fd948;
	ld.global.f64 	%fd952, [%rd119+96];
	ld.global.f64 	%fd953, [%rd120+96];
	fma.rn.f64 	%fd954, %fd952, %fd953, %fd951;
	ld.global.f64 	%fd955, [%rd119+104];
	ld.global.f64 	%fd956, [%rd120+104];
	fma.rn.f64 	%fd957, %fd955, %fd956, %fd954;
	ld.global.f64 	%fd958, [%rd119+112];
	ld.global.f64 	%fd959, [%rd120+112];
	fma.rn.f64 	%fd960, %fd958, %fd959, %fd957;
	ld.global.f64 	%fd961, [%rd119+120];
	ld.global.f64 	%fd962, [%rd120+120];
	fma.rn.f64 	%fd2065, %fd961, %fd962, %fd960;
	add.s32 	%r467, %r467, 16;
	add.s32 	%r466, %r466, 16;
	setp.ne.s32 	%p70, %r466, %r129;
	@%p70 bra 	$L__BB16_147;
$L__BB16_148:
	setp.eq.s32 	%p71, %r125, 0;
	@%p71 bra 	$L__BB16_158;
	setp.lt.u32 	%p72, %r126, 7;
	@%p72 bra 	$L__BB16_151;
	mul.wide.s32 	%rd121, %r467, 8;
	add.s64 	%rd122, %rd2, %rd121;
	ld.global.f64 	%fd964, [%rd122];
	add.s64 	%rd123, %rd3, %rd121;
	ld.global.f64 	%fd965, [%rd123];
	fma.rn.f64 	%fd966, %fd964, %fd965, %fd2065;
	ld.global.f64 	%fd967, [%rd122+8];
	ld.global.f64 	%fd968, [%rd123+8];
	fma.rn.f64 	%fd969, %fd967, %fd968, %fd966;
	ld.global.f64 	%fd970, [%rd122+16];
	ld.global.f64 	%fd971, [%rd123+16];
	fma.rn.f64 	%fd972, %fd970, %fd971, %fd969;
	ld.global.f64 	%fd973, [%rd122+24];
	ld.global.f64 	%fd974, [%rd123+24];
	fma.rn.f64 	%fd975, %fd973, %fd974, %fd972;
	ld.global.f64 	%fd976, [%rd122+32];
	ld.global.f64 	%fd977, [%rd123+32];
	fma.rn.f64 	%fd978, %fd976, %fd977, %fd975;
	ld.global.f64 	%fd979, [%rd122+40];
	ld.global.f64 	%fd980, [%rd123+40];
	fma.rn.f64 	%fd981, %fd979, %fd980, %fd978;
	ld.global.f64 	%fd982, [%rd122+48];
	ld.global.f64 	%fd983, [%rd123+48];
	fma.rn.f64 	%fd984, %fd982, %fd983, %fd981;
	ld.global.f64 	%fd985, [%rd122+56];
	ld.global.f64 	%fd986, [%rd123+56];
	fma.rn.f64 	%fd2065, %fd985, %fd986, %fd984;
	add.s32 	%r467, %r467, 8;
$L__BB16_151:
	setp.eq.s32 	%p73, %r127, 0;
	@%p73 bra 	$L__BB16_158;
	setp.lt.u32 	%p74, %r128, 3;
	@%p74 bra 	$L__BB16_154;
	mul.wide.s32 	%rd124, %r467, 8;
	add.s64 	%rd125, %rd2, %rd124;
	ld.global.f64 	%fd988, [%rd125];
	add.s64 	%rd126, %rd3, %rd124;
	ld.global.f64 	%fd989, [%rd126];
	fma.rn.f64 	%fd990, %fd988, %fd989, %fd2065;
	ld.global.f64 	%fd991, [%rd125+8];
	ld.global.f64 	%fd992, [%rd126+8];
	fma.rn.f64 	%fd993, %fd991, %fd992, %fd990;
	ld.global.f64 	%fd994, [%rd125+16];
	ld.global.f64 	%fd995, [%rd126+16];
	fma.rn.f64 	%fd996, %fd994, %fd995, %fd993;
	ld.global.f64 	%fd997, [%rd125+24];
	ld.global.f64 	%fd998, [%rd126+24];
	fma.rn.f64 	%fd2065, %fd997, %fd998, %fd996;
	add.s32 	%r467, %r467, 4;
$L__BB16_154:
	setp.eq.s32 	%p75, %r130, 0;
	@%p75 bra 	$L__BB16_158;
	setp.eq.s32 	%p76, %r130, 1;
	mul.wide.s32 	%rd127, %r467, 8;
	add.s64 	%rd24, %rd2, %rd127;
	ld.global.f64 	%fd999, [%rd24];
	add.s64 	%rd25, %rd3, %rd127;
	ld.global.f64 	%fd1000, [%rd25];
	fma.rn.f64 	%fd2065, %fd999, %fd1000, %fd2065;
	@%p76 bra 	$L__BB16_158;
	setp.eq.s32 	%p77, %r130, 2;
	ld.global.f64 	%fd1001, [%rd24+8];
	ld.global.f64 	%fd1002, [%rd25+8];
	fma.rn.f64 	%fd2065, %fd1001, %fd1002, %fd2065;
	@%p77 bra 	$L__BB16_158;
	ld.global.f64 	%fd1003, [%rd24+16];
	ld.global.f64 	%fd1004, [%rd25+16];
	fma.rn.f64 	%fd2065, %fd1003, %fd1004, %fd2065;
$L__BB16_158:
	setp.lt.u32 	%p78, %r124, 15;
	mov.f64 	%fd2073, 0d0000000000000000;
	mov.u32 	%r472, %r215;
	@%p78 bra 	$L__BB16_161;
	mov.b32 	%r471, 0;
	mov.f64 	%fd2073, 0d0000000000000000;
	mov.u32 	%r472, %r215;
$L__BB16_160:
	.pragma "nounroll";
	mul.wide.s32 	%rd128, %r472, 8;
	add.s64 	%rd129, %rd2, %rd128;
	ld.global.f64 	%fd1008, [%rd129];
	add.s64 	%rd130, %rd3, %rd128;
	ld.global.f64 	%fd1009, [%rd130];
	fma.rn.f64 	%fd1010, %fd1008, %fd1009, %fd2073;
	ld.global.f64 	%fd1011, [%rd129+8];
	ld.global.f64 	%fd1012, [%rd130+8];
	fma.rn.f64 	%fd1013, %fd1011, %fd1012, %fd1010;
	ld.global.f64 	%fd1014, [%rd129+16];
	ld.global.f64 	%fd1015, [%rd130+16];
	fma.rn.f64 	%fd1016, %fd1014, %fd1015, %fd1013;
	ld.global.f64 	%fd1017, [%rd129+24];
	ld.global.f64 	%fd1018, [%rd130+24];
	fma.rn.f64 	%fd1019, %fd1017, %fd1018, %fd1016;
	ld.global.f64 	%fd1020, [%rd129+32];
	ld.global.f64 	%fd1021, [%rd130+32];
	fma.rn.f64 	%fd1022, %fd1020, %fd1021, %fd1019;
	ld.global.f64 	%fd1023, [%rd129+40];
	ld.global.f64 	%fd1024, [%rd130+40];
	fma.rn.f64 	%fd1025, %fd1023, %fd1024, %fd1022;
	ld.global.f64 	%fd1026, [%rd129+48];
	ld.global.f64 	%fd1027, [%rd130+48];
	fma.rn.f64 	%fd1028, %fd1026, %fd1027, %fd1025;
	ld.global.f64 	%fd1029, [%rd129+56];
	ld.global.f64 	%fd1030, [%rd130+56];
	fma.rn.f64 	%fd1031, %fd1029, %fd1030, %fd1028;
	ld.global.f64 	%fd1032, [%rd129+64];
	ld.global.f64 	%fd1033, [%rd130+64];
	fma.rn.f64 	%fd1034, %fd1032, %fd1033, %fd1031;
	ld.global.f64 	%fd1035, [%rd129+72];
	ld.global.f64 	%fd1036, [%rd130+72];
	fma.rn.f64 	%fd1037, %fd1035, %fd1036, %fd1034;
	ld.global.f64 	%fd1038, [%rd129+80];
	ld.global.f64 	%fd1039, [%rd130+80];
	fma.rn.f64 	%fd1040, %fd1038, %fd1039, %fd1037;
	ld.global.f64 	%fd1041, [%rd129+88];
	ld.global.f64 	%fd1042, [%rd130+88];
	fma.rn.f64 	%fd1043, %fd1041, %fd1042, %fd1040;
	ld.global.f64 	%fd1044, [%rd129+96];
	ld.global.f64 	%fd1045, [%rd130+96];
	fma.rn.f64 	%fd1046, %fd1044, %fd1045, %fd1043;
	ld.global.f64 	%fd1047, [%rd129+104];
	ld.global.f64 	%fd1048, [%rd130+104];
	fma.rn.f64 	%fd1049, %fd1047, %fd1048, %fd1046;
	ld.global.f64 	%fd1050, [%rd129+112];
	ld.global.f64 	%fd1051, [%rd130+112];
	fma.rn.f64 	%fd1052, %fd1050, %fd1051, %fd1049;
	ld.global.f64 	%fd1053, [%rd129+120];
	ld.global.f64 	%fd1054, [%rd130+120];
	fma.rn.f64 	%fd2073, %fd1053, %fd1054, %fd1052;
	add.s32 	%r472, %r472, 16;
	add.s32 	%r471, %r471, 16;
	setp.ne.s32 	%p79, %r471, %r129;
	@%p79 bra 	$L__BB16_160;
$L__BB16_161:
	setp.eq.s32 	%p80, %r125, 0;
	@%p80 bra 	$L__BB16_171;
	setp.lt.u32 	%p81, %r126, 7;
	@%p81 bra 	$L__BB16_164;
	mul.wide.s32 	%rd131, %r472, 8;
	add.s64 	%rd132, %rd2, %rd131;
	ld.global.f64 	%fd1056, [%rd132];
	add.s64 	%rd133, %rd3, %rd131;
	ld.global.f64 	%fd1057, [%rd133];
	fma.rn.f64 	%fd1058, %fd1056, %fd1057, %fd2073;
	ld.global.f64 	%fd1059, [%rd132+8];
	ld.global.f64 	%fd1060, [%rd133+8];
	fma.rn.f64 	%fd1061, %fd1059, %fd1060, %fd1058;
	ld.global.f64 	%fd1062, [%rd132+16];
	ld.global.f64 	%fd1063, [%rd133+16];
	fma.rn.f64 	%fd1064, %fd1062, %fd1063, %fd1061;
	ld.global.f64 	%fd1065, [%rd132+24];
	ld.global.f64 	%fd1066, [%rd133+24];
	fma.rn.f64 	%fd1067, %fd1065, %fd1066, %fd1064;
	ld.global.f64 	%fd1068, [%rd132+32];
	ld.global.f64 	%fd1069, [%rd133+32];
	fma.rn.f64 	%fd1070, %fd1068, %fd1069, %fd1067;
	ld.global.f64 	%fd1071, [%rd132+40];
	ld.global.f64 	%fd1072, [%rd133+40];
	fma.rn.f64 	%fd1073, %fd1071, %fd1072, %fd1070;
	ld.global.f64 	%fd1074, [%rd132+48];
	ld.global.f64 	%fd1075, [%rd133+48];
	fma.rn.f64 	%fd1076, %fd1074, %fd1075, %fd1073;
	ld.global.f64 	%fd1077, [%rd132+56];
	ld.global.f64 	%fd1078, [%rd133+56];
	fma.rn.f64 	%fd2073, %fd1077, %fd1078, %fd1076;
	add.s32 	%r472, %r472, 8;
$L__BB16_164:
	setp.eq.s32 	%p82, %r127, 0;
	@%p82 bra 	$L__BB16_171;
	setp.lt.u32 	%p83, %r128, 3;
	@%p83 bra 	$L__BB16_167;
	mul.wide.s32 	%rd134, %r472, 8;
	add.s64 	%rd135, %rd2, %rd134;
	ld.global.f64 	%fd1080, [%rd135];
	add.s64 	%rd136, %rd3, %rd134;
	ld.global.f64 	%fd1081, [%rd136];
	fma.rn.f64 	%fd1082, %fd1080, %fd1081, %fd2073;
	ld.global.f64 	%fd1083, [%rd135+8];
	ld.global.f64 	%fd1084, [%rd136+8];
	fma.rn.f64 	%fd1085, %fd1083, %fd1084, %fd1082;
	ld.global.f64 	%fd1086, [%rd135+16];
	ld.global.f64 	%fd1087, [%rd136+16];
	fma.rn.f64 	%fd1088, %fd1086, %fd1087, %fd1085;
	ld.global.f64 	%fd1089, [%rd135+24];
	ld.global.f64 	%fd1090, [%rd136+24];
	fma.rn.f64 	%fd2073, %fd1089, %fd1090, %fd1088;
	add.s32 	%r472, %r472, 4;
$L__BB16_167:
	setp.eq.s32 	%p84, %r130, 0;
	@%p84 bra 	$L__BB16_171;
	setp.eq.s32 	%p85, %r130, 1;
	mul.wide.s32 	%rd137, %r472, 8;
	add.s64 	%rd26, %rd2, %rd137;
	ld.global.f64 	%fd1091, [%rd26];
	add.s64 	%rd27, %rd3, %rd137;
	ld.global.f64 	%fd1092, [%rd27];
	fma.rn.f64 	%fd2073, %fd1091, %fd1092, %fd2073;
	@%p85 bra 	$L__BB16_171;
	setp.eq.s32 	%p86, %r130, 2;
	ld.global.f64 	%fd1093, [%rd26+8];
	ld.global.f64 	%fd1094, [%rd27+8];
	fma.rn.f64 	%fd2073, %fd1093, %fd1094, %fd2073;
	@%p86 bra 	$L__BB16_171;
	ld.global.f64 	%fd1095, [%rd26+16];
	ld.global.f64 	%fd1096, [%rd27+16];
	fma.rn.f64 	%fd2073, %fd1095, %fd1096, %fd2073;
$L__BB16_171:
	setp.lt.u32 	%p87, %r124, 15;
	mov.f64 	%fd2081, 0d0000000000000000;
	mov.u32 	%r477, %r215;
	@%p87 bra 	$L__BB16_174;
	mov.b32 	%r476, 0;
	mov.f64 	%fd2081, 0d0000000000000000;
	mov.u32 	%r477, %r215;
$L__BB16_173:
	.pragma "nounroll";
	mul.wide.s32 	%rd138, %r477, 8;
	add.s64 	%rd139, %rd2, %rd138;
	ld.global.f64 	%fd1100, [%rd139];
	add.s64 	%rd140, %rd3, %rd138;
	ld.global.f64 	%fd1101, [%rd140];
	fma.rn.f64 	%fd1102, %fd1100, %fd1101, %fd2081;
	ld.global.f64 	%fd1103, [%rd139+8];
	ld.global.f64 	%fd1104, [%rd140+8];
	fma.rn.f64 	%fd1105, %fd1103, %fd1104, %fd1102;
	ld.global.f64 	%fd1106, [%rd139+16];
	ld.global.f64 	%fd1107, [%rd140+16];
	fma.rn.f64 	%fd1108, %fd1106, %fd1107, %fd1105;
	ld.global.f64 	%fd1109, [%rd139+24];
	ld.global.f64 	%fd1110, [%rd140+24];
	fma.rn.f64 	%fd1111, %fd1109, %fd1110, %fd1108;
	ld.global.f64 	%fd1112, [%rd139+32];
	ld.global.f64 	%fd1113, [%rd140+32];
	fma.rn.f64 	%fd1114, %fd1112, %fd1113, %fd1111;
	ld.global.f64 	%fd1115, [%rd139+40];
	ld.global.f64 	%fd1116, [%rd140+40];
	fma.rn.f64 	%fd1117, %fd1115, %fd1116, %fd1114;
	ld.global.f64 	%fd1118, [%rd139+48];
	ld.global.f64 	%fd1119, [%rd140+48];
	fma.rn.f64 	%fd1120, %fd1118, %fd1119, %fd1117;
	ld.global.f64 	%fd1121, [%rd139+56];
	ld.global.f64 	%fd1122, [%rd140+56];
	fma.rn.f64 	%fd1123, %fd1121, %fd1122, %fd1120;
	ld.global.f64 	%fd1124, [%rd139+64];
	ld.global.f64 	%fd1125, [%rd140+64];
	fma.rn.f64 	%fd1126, %fd1124, %fd1125, %fd1123;
	ld.global.f64 	%fd1127, [%rd139+72];
	ld.global.f64 	%fd1128, [%rd140+72];
	fma.rn.f64 	%fd1129, %fd1127, %fd1128, %fd1126;
	ld.global.f64 	%fd1130, [%rd139+80];
	ld.global.f64 	%fd1131, [%rd140+80];
	fma.rn.f64 	%fd1132, %fd1130, %fd1131, %fd1129;
	ld.global.f64 	%fd1133, [%rd139+88];
	ld.global.f64 	%fd1134, [%rd140+88];
	fma.rn.f64 	%fd1135, %fd1133, %fd1134, %fd1132;
	ld.global.f64 	%fd1136, [%rd139+96];
	ld.global.f64 	%fd1137, [%rd140+96];
	fma.rn.f64 	%fd1138, %fd1136, %fd1137, %fd1135;
	ld.global.f64 	%fd1139, [%rd139+104];
	ld.global.f64 	%fd1140, [%rd140+104];
	fma.rn.f64 	%fd1141, %fd1139, %fd1140, %fd1138;
	ld.global.f64 	%fd1142, [%rd139+112];
	ld.global.f64 	%fd1143, [%rd140+112];
	fma.rn.f64 	%fd1144, %fd1142, %fd1143, %fd1141;
	ld.global.f64 	%fd1145, [%rd139+120];
	ld.global.f64 	%fd1146, [%rd140+120];
	fma.rn.f64 	%fd2081, %fd1145, %fd1146, %fd1144;
	add.s32 	%r477, %r477, 16;
	add.s32 	%r476, %r476, 16;
	setp.ne.s32 	%p88, %r476, %r129;
	@%p88 bra 	$L__BB16_173;
$L__BB16_174:
	setp.eq.s32 	%p89, %r125, 0;
	@%p89 bra 	$L__BB16_184;
	setp.lt.u32 	%p90, %r126, 7;
	@%p90 bra 	$L__BB16_177;
	mul.wide.s32 	%rd141, %r477, 8;
	add.s64 	%rd142, %rd2, %rd141;
	ld.global.f64 	%fd1148, [%rd142];
	add.s64 	%rd143, %rd3, %rd141;
	ld.global.f64 	%fd1149, [%rd143];
	fma.rn.f64 	%fd1150, %fd1148, %fd1149, %fd2081;
	ld.global.f64 	%fd1151, [%rd142+8];
	ld.global.f64 	%fd1152, [%rd143+8];
	fma.rn.f64 	%fd1153, %fd1151, %fd1152, %fd1150;
	ld.global.f64 	%fd1154, [%rd142+16];
	ld.global.f64 	%fd1155, [%rd143+16];
	fma.rn.f64 	%fd1156, %fd1154, %fd1155, %fd1153;
	ld.global.f64 	%fd1157, [%rd142+24];
	ld.global.f64 	%fd1158, [%rd143+24];
	fma.rn.f64 	%fd1159, %fd1157, %fd1158, %fd1156;
	ld.global.f64 	%fd1160, [%rd142+32];
	ld.global.f64 	%fd1161, [%rd143+32];
	fma.rn.f64 	%fd1162, %fd1160, %fd1161, %fd1159;
	ld.global.f64 	%fd1163, [%rd142+40];
	ld.global.f64 	%fd1164, [%rd143+40];
	fma.rn.f64 	%fd1165, %fd1163, %fd1164, %fd1162;
	ld.global.f64 	%fd1166, [%rd142+48];
	ld.global.f64 	%fd1167, [%rd143+48];
	fma.rn.f64 	%fd1168, %fd1166, %fd1167, %fd1165;
	ld.global.f64 	%fd1169, [%rd142+56];
	ld.global.f64 	%fd1170, [%rd143+56];
	fma.rn.f64 	%fd2081, %fd1169, %fd1170, %fd1168;
	add.s32 	%r477, %r477, 8;
$L__BB16_177:
	setp.eq.s32 	%p91, %r127, 0;
	@%p91 bra 	$L__BB16_184;
	setp.lt.u32 	%p92, %r128, 3;
	@%p92 bra 	$L__BB16_180;
	mul.wide.s32 	%rd144, %r477, 8;
	add.s64 	%rd145, %rd2, %rd144;
	ld.global.f64 	%fd1172, [%rd145];
	add.s64 	%rd146, %rd3, %rd144;
	ld.global.f64 	%fd1173, [%rd146];
	fma.rn.f64 	%fd1174, %fd1172, %fd1173, %fd2081;
	ld.global.f64 	%fd1175, [%rd145+8];
	ld.global.f64 	%fd1176, [%rd146+8];
	fma.rn.f64 	%fd1177, %fd1175, %fd1176, %fd1174;
	ld.global.f64 	%fd1178, [%rd145+16];
	ld.global.f64 	%fd1179, [%rd146+16];
	fma.rn.f64 	%fd1180, %fd1178, %fd1179, %fd1177;
	ld.global.f64 	%fd1181, [%rd145+24];
	ld.global.f64 	%fd1182, [%rd146+24];
	fma.rn.f64 	%fd2081, %fd1181, %fd1182, %fd1180;
	add.s32 	%r477, %r477, 4;
$L__BB16_180:
	setp.eq.s32 	%p93, %r130, 0;
	@%p93 bra 	$L__BB16_184;
	setp.eq.s32 	%p94, %r130, 1;
	mul.wide.s32 	%rd147, %r477, 8;
	add.s64 	%rd28, %rd2, %rd147;
	ld.global.f64 	%fd1183, [%rd28];
	add.s64 	%rd29, %rd3, %rd147;
	ld.global.f64 	%fd1184, [%rd29];
	fma.rn.f64 	%fd2081, %fd1183, %fd1184, %fd2081;
	@%p94 bra 	$L__BB16_184;
	setp.eq.s32 	%p95, %r130, 2;
	ld.global.f64 	%fd1185, [%rd28+8];
	ld.global.f64 	%fd1186, [%rd29+8];
	fma.rn.f64 	%fd2081, %fd1185, %fd1186, %fd2081;
	@%p95 bra 	$L__BB16_184;
	ld.global.f64 	%fd1187, [%rd28+16];
	ld.global.f64 	%fd1188, [%rd29+16];
	fma.rn.f64 	%fd2081, %fd1187, %fd1188, %fd2081;
$L__BB16_184:
	setp.lt.u32 	%p96, %r124, 15;
	mov.f64 	%fd2089, 0d0000000000000000;
	mov.u32 	%r482, %r215;
	@%p96 bra 	$L__BB16_187;
	mov.b32 	%r481, 0;
	mov.f64 	%fd2089, 0d0000000000000000;
	mov.u32 	%r482, %r215;
$L__BB16_186:
	.pragma "nounroll";
	mul.wide.s32 	%rd148, %r482, 8;
	add.s64 	%rd149, %rd2, %rd148;
	ld.global.f64 	%fd1192, [%rd149];
	add.s64 	%rd150, %rd3, %rd148;
	ld.global.f64 	%fd1193, [%rd150];
	fma.rn.f64 	%fd1194, %fd1192, %fd1193, %fd2089;
	ld.global.f64 	%fd1195, [%rd149+8];
	ld.global.f64 	%fd1196, [%rd150+8];
	fma.rn.f64 	%fd1197, %fd1195, %fd1196, %fd1194;
	ld.global.f64 	%fd1198, [%rd149+16];
	ld.global.f64 	%fd1199, [%rd150+16];
	fma.rn.f64 	%fd1200, %fd1198, %fd1199, %fd1197;
	ld.global.f64 	%fd1201, [%rd149+24];
	ld.global.f64 	%fd1202, [%rd150+24];
	fma.rn.f64 	%fd1203, %fd1201, %fd1202, %fd1200;
	ld.global.f64 	%fd1204, [%rd149+32];
	ld.global.f64 	%fd1205, [%rd150+32];
	fma.rn.f64 	%fd1206, %fd1204, %fd1205, %fd1203;
	ld.global.f64 	%fd1207, [%rd149+40];
	ld.global.f64 	%fd1208, [%rd150+40];
	fma.rn.f64 	%fd1209, %fd1207, %fd1208, %fd1206;
	ld.global.f64 	%fd1210, [%rd149+48];
	ld.global.f64 	%fd1211, [%rd150+48];
	fma.rn.f64 	%fd1212, %fd1210, %fd1211, %fd1209;
	ld.global.f64 	%fd1213, [%rd149+56];
	ld.global.f64 	%fd1214, [%rd150+56];
	fma.rn.f64 	%fd1215, %fd1213, %fd1214, %fd1212;
	ld.global.f64 	%fd1216, [%rd149+64];
	ld.global.f64 	%fd1217, [%rd150+64];
	fma.rn.f64 	%fd1218, %fd1216, %fd1217, %fd1215;
	ld.global.f64 	%fd1219, [%rd149+72];
	ld.global.f64 	%fd1220, [%rd150+72];
	fma.rn.f64 	%fd1221, %fd1219, %fd1220, %fd1218;
	ld.global.f64 	%fd1222, [%rd149+80];
	ld.global.f64 	%fd1223, [%rd150+80];
	fma.rn.f64 	%fd1224, %fd1222, %fd1223, %fd1221;
	ld.global.f64 	%fd1225, [%rd149+88];
	ld.global.f64 	%fd1226, [%rd150+88];
	fma.rn.f64 	%fd1227, %fd1225, %fd1226, %fd1224;
	ld.global.f64 	%fd1228, [%rd149+96];
	ld.global.f64 	%fd1229, [%rd150+96];
	fma.rn.f64 	%fd1230, %fd1228, %fd1229, %fd1227;
	ld.global.f64 	%fd1231, [%rd149+104];
	ld.global.f64 	%fd1232, [%rd150+104];
	fma.rn.f64 	%fd1233, %fd1231, %fd1232, %fd1230;
	ld.global.f64 	%fd1234, [%rd149+112];
	ld.global.f64 	%fd1235, [%rd150+112];
	fma.rn.f64 	%fd1236, %fd1234, %fd1235, %fd1233;
	ld.global.f64 	%fd1237, [%rd149+120];
	ld.global.f64 	%fd1238, [%rd150+120];
	fma.rn.f64 	%fd2089, %fd1237, %fd1238, %fd1236;
	add.s32 	%r482, %r482, 16;
	add.s32 	%r481, %r481, 16;
	setp.ne.s32 	%p97, %r481, %r129;
	@%p97 bra 	$L__BB16_186;
$L__BB16_187:
	setp.eq.s32 	%p98, %r125, 0;
	@%p98 bra 	$L__BB16_197;
	setp.lt.u32 	%p99, %r126, 7;
	@%p99 bra 	$L__BB16_190;
	mul.wide.s32 	%rd151, %r482, 8;
	add.s64 	%rd152, %rd2, %rd151;
	ld.global.f64 	%fd1240, [%rd152];
	add.s64 	%rd153, %rd3, %rd151;
	ld.global.f64 	%fd1241, [%rd153];
	fma.rn.f64 	%fd1242, %fd1240, %fd1241, %fd2089;
	ld.global.f64 	%fd1243, [%rd152+8];
	ld.global.f64 	%fd1244, [%rd153+8];
	fma.rn.f64 	%fd1245, %fd1243, %fd1244, %fd1242;
	ld.global.f64 	%fd1246, [%rd152+16];
	ld.global.f64 	%fd1247, [%rd153+16];
	fma.rn.f64 	%fd1248, %fd1246, %fd1247, %fd1245;
	ld.global.f64 	%fd1249, [%rd152+24];
	ld.global.f64 	%fd1250, [%rd153+24];
	fma.rn.f64 	%fd1251, %fd1249, %fd1250, %fd1248;
	ld.global.f64 	%fd1252, [%rd152+32];
	ld.global.f64 	%fd1253, [%rd153+32];
	fma.rn.f64 	%fd1254, %fd1252, %fd1253, %fd1251;
	ld.global.f64 	%fd1255, [%rd152+40];
	ld.global.f64 	%fd1256, [%rd153+40];
	fma.rn.f64 	%fd1257, %fd1255, %fd1256, %fd1254;
	ld.global.f64 	%fd1258, [%rd152+48];
	ld.global.f64 	%fd1259, [%rd153+48];
	fma.rn.f64 	%fd1260, %fd1258, %fd1259, %fd1257;
	ld.global.f64 	%fd1261, [%rd152+56];
	ld.global.f64 	%fd1262, [%rd153+56];
	fma.rn.f64 	%fd2089, %fd1261, %fd1262, %fd1260;
	add.s32 	%r482, %r482, 8;
$L__BB16_190:
	setp.eq.s32 	%p100, %r127, 0;
	@%p100 bra 	$L__BB16_197;
	setp.lt.u32 	%p101, %r128, 3;
	@%p101 bra 	$L__BB16_193;
	mul.wide.s32 	%rd154, %r482, 8;
	add.s64 	%rd155, %rd2, %rd154;
	ld.global.f64 	%fd1264, [%rd155];
	add.s64 	%rd156, %rd3, %rd154;
	ld.global.f64 	%fd1265, [%rd156];
	fma.rn.f64 	%fd1266, %fd1264, %fd1265, %fd2089;
	ld.global.f64 	%fd1267, [%rd155+8];
	ld.global.f64 	%fd1268, [%rd156+8];
	fma.rn.f64 	%fd1269, %fd1267, %fd1268, %fd1266;
	ld.global.f64 	%fd1270, [%rd155+16];
	ld.global.f64 	%fd1271, [%rd156+16];
	fma.rn.f64 	%fd1272, %fd1270, %fd1271, %fd1269;
	ld.global.f64 	%fd1273, [%rd155+24];
	ld.global.f64 	%fd1274, [%rd156+24];
	fma.rn.f64 	%fd2089, %fd1273, %fd1274, %fd1272;
	add.s32 	%r482, %r482, 4;
$L__BB16_193:
	setp.eq.s32 	%p102, %r130, 0;
	@%p102 bra 	$L__BB16_197;
	setp.eq.s32 	%p103, %r130, 1;
	mul.wide.s32 	%rd157, %r482, 8;
	add.s64 	%rd30, %rd2, %rd157;
	ld.global.f64 	%fd1275, [%rd30];
	add.s64 	%rd31, %rd3, %rd157;
	ld.global.f64 	%fd1276, [%rd31];
	fma.rn.f64 	%fd2089, %fd1275, %fd1276, %fd2089;
	@%p103 bra 	$L__BB16_197;
	setp.eq.s32 	%p104, %r130, 2;
	ld.global.f64 	%fd1277, [%rd30+8];
	ld.global.f64 	%fd1278, [%rd31+8];
	fma.rn.f64 	%fd2089, %fd1277, %fd1278, %fd2089;
	@%p104 bra 	$L__BB16_197;
	ld.global.f64 	%fd1279, [%rd30+16];
	ld.global.f64 	%fd1280, [%rd31+16];
	fma.rn.f64 	%fd2089, %fd1279, %fd1280, %fd2089;
$L__BB16_197:
	setp.lt.u32 	%p105, %r124, 15;
	mov.f64 	%fd2097, 0d0000000000000000;
	mov.u32 	%r487, %r215;
	@%p105 bra 	$L__BB16_200;
	mov.b32 	%r486, 0;
	mov.f64 	%fd2097, 0d0000000000000000;
	mov.u32 	%r487, %r215;
$L__BB16_199:
	.pragma "nounroll";
	mul.wide.s32 	%rd158, %r487, 8;
	add.s64 	%rd159, %rd2, %rd158;
	ld.global.f64 	%fd1284, [%rd159];
	add.s64 	%rd160, %rd3, %rd158;
	ld.global.f64 	%fd1285, [%rd160];
	fma.rn.f64 	%fd1286, %fd1284, %fd1285, %fd2097;
	ld.global.f64 	%fd1287, [%rd159+8];
	ld.global.f64 	%fd1288, [%rd160+8];
	fma.rn.f64 	%fd1289, %fd1287, %fd1288, %fd1286;
	ld.global.f64 	%fd1290, [%rd159+16];
	ld.global.f64 	%fd1291, [%rd160+16];
	fma.rn.f64 	%fd1292, %fd1290, %fd1291, %fd1289;
	ld.global.f64 	%fd1293, [%rd159+24];
	ld.global.f64 	%fd1294, [%rd160+24];
	fma.rn.f64 	%fd1295, %fd1293, %fd1294, %fd1292;
	ld.global.f64 	%fd1296, [%rd159+32];
	ld.global.f64 	%fd1297, [%rd160+32];
	fma.rn.f64 	%fd1298, %fd1296, %fd1297, %fd1295;
	ld.global.f64 	%fd1299, [%rd159+40];
	ld.global.f64 	%fd1300, [%rd160+40];
	fma.rn.f64 	%fd1301, %fd1299, %fd1300, %fd1298;
	ld.global.f64 	%fd1302, [%rd159+48];
	ld.global.f64 	%fd1303, [%rd160+48];
	fma.rn.f64 	%fd1304, %fd1302, %fd1303, %fd1301;
	ld.global.f64 	%fd1305, [%rd159+56];
	ld.global.f64 	%fd1306, [%rd160+56];
	fma.rn.f64 	%fd1307, %fd1305, %fd1306, %fd1304;
	ld.global.f64 	%fd1308, [%rd159+64];
	ld.global.f64 	%fd1309, [%rd160+64];
	fma.rn.f64 	%fd1310, %fd1308, %fd1309, %fd1307;
	ld.global.f64 	%fd1311, [%rd159+72];
	ld.global.f64 	%fd1312, [%rd160+72];
	fma.rn.f64 	%fd1313, %fd1311, %fd1312, %fd1310;
	ld.global.f64 	%fd1314, [%rd159+80];
	ld.global.f64 	%fd1315, [%rd160+80];
	fma.rn.f64 	%fd1316, %fd1314, %fd1315, %fd1313;
	ld.global.f64 	%fd1317, [%rd159+88];
	ld.global.f64 	%fd1318, [%rd160+88];
	fma.rn.f64 	%fd1319, %fd1317, %fd1318, %fd1316;
	ld.global.f64 	%fd1320, [%rd159+96];
	ld.global.f64 	%fd1321, [%rd160+96];
	fma.rn.f64 	%fd1322, %fd1320, %fd1321, %fd1319;
	ld.global.f64 	%fd1323, [%rd159+104];
	ld.global.f64 	%fd1324, [%rd160+104];
	fma.rn.f64 	%fd1325, %fd1323, %fd1324, %fd1322;
	ld.global.f64 	%fd1326, [%rd159+112];
	ld.global.f64 	%fd1327, [%rd160+112];
	fma.rn.f64 	%fd1328, %fd1326, %fd1327, %fd1325;
	ld.global.f64 	%fd1329, [%rd159+120];
	ld.global.f64 	%fd1330, [%rd160+120];
	fma.rn.f64 	%fd2097, %fd1329, %fd1330, %fd1328;
	add.s32 	%r487, %r487, 16;
	add.s32 	%r486, %r486, 16;
	setp.ne.s32 	%p106, %r486, %r129;
	@%p106 bra 	$L__BB16_199;
$L__BB16_200:
	setp.eq.s32 	%p107, %r125, 0;
	@%p107 bra 	$L__BB16_210;
	setp.lt.u32 	%p108, %r126, 7;
	@%p108 bra 	$L__BB16_203;
	mul.wide.s32 	%rd161, %r487, 8;
	add.s64 	%rd162, %rd2, %rd161;
	ld.global.f64 	%fd1332, [%rd162];
	add.s64 	%rd163, %rd3, %rd161;
	ld.global.f64 	%fd1333, [%rd163];
	fma.rn.f64 	%fd1334, %fd1332, %fd1333, %fd2097;
	ld.global.f64 	%fd1335, [%rd162+8];
	ld.global.f64 	%fd1336, [%rd163+8];
	fma.rn.f64 	%fd1337, %fd1335, %fd1336, %fd1334;
	ld.global.f64 	%fd1338, [%rd162+16];
	ld.global.f64 	%fd1339, [%rd163+16];
	fma.rn.f64 	%fd1340, %fd1338, %fd1339, %fd1337;
	ld.global.f64 	%fd1341, [%rd162+24];
	ld.global.f64 	%fd1342, [%rd163+24];
	fma.rn.f64 	%fd1343, %fd1341, %fd1342, %fd1340;
	ld.global.f64 	%fd1344, [%rd162+32];
	ld.global.f64 	%fd1345, [%rd163+32];
	fma.rn.f64 	%fd1346, %fd1344, %fd1345, %fd1343;
	ld.global.f64 	%fd1347, [%rd162+40];
	ld.global.f64 	%fd1348, [%rd163+40];
	fma.rn.f64 	%fd1349, %fd1347, %fd1348, %fd1346;
	ld.global.f64 	%fd1350, [%rd162+48];
	ld.global.f64 	%fd1351, [%rd163+48];
	fma.rn.f64 	%fd1352, %fd1350, %fd1351, %fd1349;
	ld.global.f64 	%fd1353, [%rd162+56];
	ld.global.f64 	%fd1354, [%rd163+56];
	fma.rn.f64 	%fd2097, %fd1353, %fd1354, %fd1352;
	add.s32 	%r487, %r487, 8;
$L__BB16_203:
	setp.eq.s32 	%p109, %r127, 0;
	@%p109 bra 	$L__BB16_210;
	setp.lt.u32 	%p110, %r128, 3;
	@%p110 bra 	$L__BB16_206;
	mul.wide.s32 	%rd164, %r487, 8;
	add.s64 	%rd165, %rd2, %rd164;
	ld.global.f64 	%fd1356, [%rd165];
	add.s64 	%rd166, %rd3, %rd164;
	ld.global.f64 	%fd1357, [%rd166];
	fma.rn.f64 	%fd1358, %fd1356, %fd1357, %fd2097;
	ld.global.f64 	%fd1359, [%rd165+8];
	ld.global.f64 	%fd1360, [%rd166+8];
	fma.rn.f64 	%fd1361, %fd1359, %fd1360, %fd1358;
	ld.global.f64 	%fd1362, [%rd165+16];
	ld.global.f64 	%fd1363, [%rd166+16];
	fma.rn.f64 	%fd1364, %fd1362, %fd1363, %fd1361;
	ld.global.f64 	%fd1365, [%rd165+24];
	ld.global.f64 	%fd1366, [%rd166+24];
	fma.rn.f64 	%fd2097, %fd1365, %fd1366, %fd1364;
	add.s32 	%r487, %r487, 4;
$L__BB16_206:
	setp.eq.s32 	%p111, %r130, 0;
	@%p111 bra 	$L__BB16_210;
	setp.eq.s32 	%p112, %r130, 1;
	mul.wide.s32 	%rd167, %r487, 8;
	add.s64 	%rd32, %rd2, %rd167;
	ld.global.f64 	%fd1367, [%rd32];
	add.s64 	%rd33, %rd3, %rd167;
	ld.global.f64 	%fd1368, [%rd33];
	fma.rn.f64 	%fd2097, %fd1367, %fd1368, %fd2097;
	@%p112 bra 	$L__BB16_210;
	setp.eq.s32 	%p113, %r130, 2;
	ld.global.f64 	%fd1369, [%rd32+8];
	ld.global.f64 	%fd1370, [%rd33+8];
	fma.rn.f64 	%fd2097, %fd1369, %fd1370, %fd2097;
	@%p113 bra 	$L__BB16_210;
	ld.global.f64 	%fd1371, [%rd32+16];
	ld.global.f64 	%fd1372, [%rd33+16];
	fma.rn.f64 	%fd2097, %fd1371, %fd1372, %fd2097;
$L__BB16_210:
	setp.lt.u32 	%p114, %r124, 15;
	mov.f64 	%fd2105, 0d0000000000000000;
	mov.u32 	%r492, %r215;
	@%p114 bra 	$L__BB16_213;
	mov.b32 	%r491, 0;
	mov.f64 	%fd2105, 0d0000000000000000;
	mov.u32 	%r492, %r215;
$L__BB16_212:
	.pragma "nounroll";
	mul.wide.s32 	%rd168, %r492, 8;
	add.s64 	%rd169, %rd2, %rd168;
	ld.global.f64 	%fd1376, [%rd169];
	add.s64 	%rd170, %rd3, %rd168;
	ld.global.f64 	%fd1377, [%rd170];
	fma.rn.f64 	%fd1378, %fd1376, %fd1377, %fd2105;
	ld.global.f64 	%fd1379, [%rd169+8];
	ld.global.f64 	%fd1380, [%rd170+8];
	fma.rn.f64 	%fd1381, %fd1379, %fd1380, %fd1378;
	ld.global.f64 	%fd1382, [%rd169+16];
	ld.global.f64 	%fd1383, [%rd170+16];
	fma.rn.f64 	%fd1384, %fd1382, %fd1383, %fd1381;
	ld.global.f64 	%fd1385, [%rd169+24];
	ld.global.f64 	%fd1386, [%rd170+24];
	fma.rn.f64 	%fd1387, %fd1385, %fd1386, %fd1384;
	ld.global.f64 	%fd1388, [%rd169+32];
	ld.global.f64 	%fd1389, [%rd170+32];
	fma.rn.f64 	%fd1390, %fd1388, %fd1389, %fd1387;
	ld.global.f64 	%fd1391, [%rd169+40];
	ld.global.f64 	%fd1392, [%rd170+40];
	fma.rn.f64 	%fd1393, %fd1391, %fd1392, %fd1390;
	ld.global.f64 	%fd1394, [%rd169+48];
	ld.global.f64 	%fd1395, [%rd170+48];
	fma.rn.f64 	%fd1396, %fd1394, %fd1395, %fd1393;
	ld.global.f64 	%fd1397, [%rd169+56];
	ld.global.f64 	%fd1398, [%rd170+56];
	fma.rn.f64 	%fd1399, %fd1397, %fd1398, %fd1396;
	ld.global.f64 	%fd1400, [%rd169+64];
	ld.global.f64 	%fd1401, [%rd170+64];
	fma.rn.f64 	%fd1402, %fd1400, %fd1401, %fd1399;
	ld.global.f64 	%fd1403, [%rd169+72];
	ld.global.f64 	%fd1404, [%rd170+72];
	fma.rn.f64 	%fd1405, %fd1403, %fd1404, %fd1402;
	ld.global.f64 	%fd1406, [%rd169+80];
	ld.global.f64 	%fd1407, [%rd170+80];
	fma.rn.f64 	%fd1408, %fd1406, %fd1407, %fd1405;
	ld.global.f64 	%fd1409, [%rd169+88];
	ld.global.f64 	%fd1410, [%rd170+88];
	fma.rn.f64 	%fd1411, %fd1409, %fd1410, %fd1408;
	ld.global.f64 	%fd1412, [%rd169+96];
	ld.global.f64 	%fd1413, [%rd170+96];
	fma.rn.f64 	%fd1414, %fd1412, %fd1413, %fd1411;
	ld.global.f64 	%fd1415, [%rd169+104];
	ld.global.f64 	%fd1416, [%rd170+104];
	fma.rn.f64 	%fd1417, %fd1415, %fd1416, %fd1414;
	ld.global.f64 	%fd1418, [%rd169+112];
	ld.global.f64 	%fd1419, [%rd170+112];
	fma.rn.f64 	%fd1420, %fd1418, %fd1419, %fd1417;
	ld.global.f64 	%fd1421, [%rd169+120];
	ld.global.f64 	%fd1422, [%rd170+120];
	fma.rn.f64 	%fd2105, %fd1421, %fd1422, %fd1420;
	add.s32 	%r492, %r492, 16;
	add.s32 	%r491, %r491, 16;
	setp.ne.s32 	%p115, %r491, %r129;
	@%p115 bra 	$L__BB16_212;
$L__BB16_213:
	setp.eq.s32 	%p116, %r125, 0;
	@%p116 bra 	$L__BB16_223;
	setp.lt.u32 	%p117, %r126, 7;
	@%p117 bra 	$L__BB16_216;
	mul.wide.s32 	%rd171, %r492, 8;
	add.s64 	%rd172, %rd2, %rd171;
	ld.global.f64 	%fd1424, [%rd172];
	add.s64 	%rd173, %rd3, %rd171;
	ld.global.f64 	%fd1425, [%rd173];
	fma.rn.f64 	%fd1426, %fd1424, %fd1425, %fd2105;
	ld.global.f64 	%fd1427, [%rd172+8];
	ld.global.f64 	%fd1428, [%rd173+8];
	fma.rn.f64 	%fd1429, %fd1427, %fd1428, %fd1426;
	ld.global.f64 	%fd1430, [%rd172+16];
	ld.global.f64 	%fd1431, [%rd173+16];
	fma.rn.f64 	%fd1432, %fd1430, %fd1431, %fd1429;
	ld.global.f64 	%fd1433, [%rd172+24];
	ld.global.f64 	%fd1434, [%rd173+24];
	fma.rn.f64 	%fd1435, %fd1433, %fd1434, %fd1432;
	ld.global.f64 	%fd1436, [%rd172+32];
	ld.global.f64 	%fd1437, [%rd173+32];
	fma.rn.f64 	%fd1438, %fd1436, %fd1437, %fd1435;
	ld.global.f64 	%fd1439, [%rd172+40];
	ld.global.f64 	%fd1440, [%rd173+40];
	fma.rn.f64 	%fd1441, %fd1439, %fd1440, %fd1438;
	ld.global.f64 	%fd1442, [%rd172+48];
	ld.global.f64 	%fd1443, [%rd173+48];
	fma.rn.f64 	%fd1444, %fd1442, %fd1443, %fd1441;
	ld.global.f64 	%fd1445, [%rd172+56];
	ld.global.f64 	%fd1446, [%rd173+56];
	fma.rn.f64 	%fd2105, %fd1445, %fd1446, %fd1444;
	add.s32 	%r492, %r492, 8;
$L__BB16_216:
	setp.eq.s32 	%p118, %r127, 0;
	@%p118 bra 	$L__BB16_223;
	setp.lt.u32 	%p119, %r128, 3;
	@%p119 bra 	$L__BB16_219;
	mul.wide.s32 	%rd174, %r492, 8;
	add.s64 	%rd175, %rd2, %rd174;
	ld.global.f64 	%fd1448, [%rd175];
	add.s64 	%rd176, %rd3, %rd174;
	ld.global.f64 	%fd1449, [%rd176];
	fma.rn.f64 	%fd1450, %fd1448, %fd1449, %fd2105;
	ld.global.f64 	%fd1451, [%rd175+8];
	ld.global.f64 	%fd1452, [%rd176+8];
	fma.rn.f64 	%fd1453, %fd1451, %fd1452, %fd1450;
	ld.global.f64 	%fd1454, [%rd175+16];
	ld.global.f64 	%fd1455, [%rd176+16];
	fma.rn.f64 	%fd1456, %fd1454, %fd1455, %fd1453;
	ld.global.f64 	%fd1457, [%rd175+24];
	ld.global.f64 	%fd1458, [%rd176+24];
	fma.rn.f64 	%fd2105, %fd1457, %fd1458, %fd1456;
	add.s32 	%r492, %r492, 4;
$L__BB16_219:
	setp.eq.s32 	%p120, %r130, 0;
	@%p120 bra 	$L__BB16_223;
	setp.eq.s32 	%p121, %r130, 1;
	mul.wide.s32 	%rd177, %r492, 8;
	add.s64 	%rd34, %rd2, %rd177;
	ld.global.f64 	%fd1459, [%rd34];
	add.s64 	%rd35, %rd3, %rd177;
	ld.global.f64 	%fd1460, [%rd35];
	fma.rn.f64 	%fd2105, %fd1459, %fd1460, %fd2105;
	@%p121 bra 	$L__BB16_223;
	setp.eq.s32 	%p122, %r130, 2;
	ld.global.f64 	%fd1461, [%rd34+8];
	ld.global.f64 	%fd1462, [%rd35+8];
	fma.rn.f64 	%fd2105, %fd1461, %fd1462, %fd2105;
	@%p122 bra 	$L__BB16_223;
	ld.global.f64 	%fd1463, [%rd34+16];
	ld.global.f64 	%fd1464, [%rd35+16];
	fma.rn.f64 	%fd2105, %fd1463, %fd1464, %fd2105;
$L__BB16_223:
	setp.lt.u32 	%p123, %r124, 15;
	mov.f64 	%fd2113, 0d0000000000000000;
	mov.u32 	%r497, %r215;
	@%p123 bra 	$L__BB16_226;
	mov.b32 	%r496, 0;
	mov.f64 	%fd2113, 0d0000000000000000;
	mov.u32 	%r497, %r215;
$L__BB16_225:
	.pragma "nounroll";
	mul.wide.s32 	%rd178, %r497, 8;
	add.s64 	%rd179, %rd2, %rd178;
	ld.global.f64 	%fd1468, [%rd179];
	add.s64 	%rd180, %rd3, %rd178;
	ld.global.f64 	%fd1469, [%rd180];
	fma.rn.f64 	%fd1470, %fd1468, %fd1469, %fd2113;
	ld.global.f64 	%fd1471, [%rd179+8];
	ld.global.f64 	%fd1472, [%rd180+8];
	fma.rn.f64 	%fd1473, %fd1471, %fd1472, %fd1470;
	ld.global.f64 	%fd1474, [%rd179+16];
	ld.global.f64 	%fd1475, [%rd180+16];
	fma.rn.f64 	%fd1476, %fd1474, %fd1475, %fd1473;
	ld.global.f64 	%fd1477, [%rd179+24];
	ld.global.f64 	%fd1478, [%rd180+24];
	fma.rn.f64 	%fd1479, %fd1477, %fd1478, %fd1476;
	ld.global.f64 	%fd1480, [%rd179+32];
	ld.global.f64 	%fd1481, [%rd180+32];
	fma.rn.f64 	%fd1482, %fd1480, %fd1481, %fd1479;
	ld.global.f64 	%fd1483, [%rd179+40];
	ld.global.f64 	%fd1484, [%rd180+40];
	fma.rn.f64 	%fd1485, %fd1483, %fd1484, %fd1482;
	ld.global.f64 	%fd1486, [%rd179+48];
	ld.global.f64 	%fd1487, [%rd180+48];
	fma.rn.f64 	%fd1488, %fd1486, %fd1487, %fd1485;
	ld.global.f64 	%fd1489, [%rd179+56];
	ld.global.f64 	%fd1490, [%rd180+56];
	fma.rn.f64 	%fd1491, %fd1489, %fd1490, %fd1488;
	ld.global.f64 	%fd1492, [%rd179+64];
	ld.global.f64 	%fd1493, [%rd180+64];
	fma.rn.f64 	%fd1494, %fd1492, %fd1493, %fd1491;
	ld.global.f64 	%fd1495, [%rd179+72];
	ld.global.f64 	%fd1496, [%rd180+72];
	fma.rn.f64 	%fd1497, %fd1495, %fd1496, %fd1494;
	ld.global.f64 	%fd1498, [%rd179+80];
	ld.global.f64 	%fd1499, [%rd180+80];
	fma.rn.f64 	%fd1500, %fd1498, %fd1499, %fd1497;
	ld.global.f64 	%fd1501, [%rd179+88];
	ld.global.f64 	%fd1502, [%rd180+88];
	fma.rn.f64 	%fd1503, %fd1501, %fd1502, %fd1500;
	ld.global.f64 	%fd1504, [%rd179+96];
	ld.global.f64 	%fd1505, [%rd180+96];
	fma.rn.f64 	%fd1506, %fd1504, %fd1505, %fd1503;
	ld.global.f64 	%fd1507, [%rd179+104];
	ld.global.f64 	%fd1508, [%rd180+104];
	fma.rn.f64 	%fd1509, %fd1507, %fd1508, %fd1506;
	ld.global.f64 	%fd1510, [%rd179+112];
	ld.global.f64 	%fd1511, [%rd180+112];
	fma.rn.f64 	%fd1512, %fd1510, %fd1511, %fd1509;
	ld.global.f64 	%fd1513, [%rd179+120];
	ld.global.f64 	%fd1514, [%rd180+120];
	fma.rn.f64 	%fd2113, %fd1513, %fd1514, %fd1512;
	add.s32 	%r497, %r497, 16;
	add.s32 	%r496, %r496, 16;
	setp.ne.s32 	%p124, %r496, %r129;
	@%p124 bra 	$L__BB16_225;
$L__BB16_226:
	setp.eq.s32 	%p125, %r125, 0;
	@%p125 bra 	$L__BB16_236;
	setp.lt.u32 	%p126, %r126, 7;
	@%p126 bra 	$L__BB16_229;
	mul.wide.s32 	%rd181, %r497, 8;
	add.s64 	%rd182, %rd2, %rd181;
	ld.global.f64 	%fd1516, [%rd182];
	add.s64 	%rd183, %rd3, %rd181;
	ld.global.f64 	%fd1517, [%rd183];
	fma.rn.f64 	%fd1518, %fd1516, %fd1517, %fd2113;
	ld.global.f64 	%fd1519, [%rd182+8];
	ld.global.f64 	%fd1520, [%rd183+8];
	fma.rn.f64 	%fd1521, %fd1519, %fd1520, %fd1518;
	ld.global.f64 	%fd1522, [%rd182+16];
	ld.global.f64 	%fd1523, [%rd183+16];
	fma.rn.f64 	%fd1524, %fd1522, %fd1523, %fd1521;
	ld.global.f64 	%fd1525, [%rd182+24];
	ld.global.f64 	%fd1526, [%rd183+24];
	fma.rn.f64 	%fd1527, %fd1525, %fd1526, %fd1524;
	ld.global.f64 	%fd1528, [%rd182+32];
	ld.global.f64 	%fd1529, [%rd183+32];
	fma.rn.f64 	%fd1530, %fd1528, %fd1529, %fd1527;
	ld.global.f64 	%fd1531, [%rd182+40];
	ld.global.f64 	%fd1532, [%rd183+40];
	fma.rn.f64 	%fd1533, %fd1531, %fd1532, %fd1530;
	ld.global.f64 	%fd1534, [%rd182+48];
	ld.global.f64 	%fd1535, [%rd183+48];
	fma.rn.f64 	%fd1536, %fd1534, %fd1535, %fd1533;
	ld.global.f64 	%fd1537, [%rd182+56];
	ld.global.f64 	%fd1538, [%rd183+56];
	fma.rn.f64 	%fd2113, %fd1537, %fd1538, %fd1536;
	add.s32 	%r497, %r497, 8;
$L__BB16_229:
	setp.eq.s32 	%p127, %r127, 0;
	@%p127 bra 	$L__BB16_236;
	setp.lt.u32 	%p128, %r128, 3;
	@%p128 bra 	$L__BB16_232;
	mul.wide.s32 	%rd184, %r497, 8;
	add.s64 	%rd185, %rd2, %rd184;
	ld.global.f64 	%fd1540, [%rd185];
	add.s64 	%rd186, %rd3, %rd184;
	ld.global.f64 	%fd1541, [%rd186];
	fma.rn.f64 	%fd1542, %fd1540, %fd1541, %fd2113;
	ld.global.f64 	%fd1543, [%rd185+8];
	ld.global.f64 	%fd1544, [%rd186+8];
	fma.rn.f64 	%fd1545, %fd1543, %fd1544, %fd1542;
	ld.global.f64 	%fd1546, [%rd185+16];
	ld.global.f64 	%fd1547, [%rd186+16];
	fma.rn.f64 	%fd1548, %fd1546, %fd1547, %fd1545;
	ld.global.f64 	%fd1549, [%rd185+24];
	ld.global.f64 	%fd1550, [%rd186+24];
	fma.rn.f64 	%fd2113, %fd1549, %fd1550, %fd1548;
	add.s32 	%r497, %r497, 4;
$L__BB16_232:
	setp.eq.s32 	%p129, %r130, 0;
	@%p129 bra 	$L__BB16_236;
	setp.eq.s32 	%p130, %r130, 1;
	mul.wide.s32 	%rd187, %r497, 8;
	add.s64 	%rd36, %rd2, %rd187;
	ld.global.f64 	%fd1551, [%rd36];
	add.s64 	%rd37, %rd3, %rd187;
	ld.global.f64 	%fd1552, [%rd37];
	fma.rn.f64 	%fd2113, %fd1551, %fd1552, %fd2113;
	@%p130 bra 	$L__BB16_236;
	setp.eq.s32 	%p131, %r130, 2;
	ld.global.f64 	%fd1553, [%rd36+8];
	ld.global.f64 	%fd1554, [%rd37+8];
	fma.rn.f64 	%fd2113, %fd1553, %fd1554, %fd2113;
	@%p131 bra 	$L__BB16_236;
	ld.global.f64 	%fd1555, [%rd36+16];
	ld.global.f64 	%fd1556, [%rd37+16];
	fma.rn.f64 	%fd2113, %fd1555, %fd1556, %fd2113;
$L__BB16_236:
	add.f64 	%fd1557, %fd2124, %fd2065;
	add.f64 	%fd1558, %fd1557, %fd2073;
	add.f64 	%fd1559, %fd1558, %fd2081;
	add.f64 	%fd1560, %fd1559, %fd2089;
	add.f64 	%fd1561, %fd1560, %fd2097;
	add.f64 	%fd1562, %fd1561, %fd2105;
	add.f64 	%fd2124, %fd1562, %fd2113;
	sub.s64 	%rd188, %rd42, %rd255;
	setp.lt.u64 	%p132, %rd188, 3584;
	@%p132 bra 	$L__BB16_257;
	add.s64 	%rd255, %rd255, 3584;
	setp.le.u64 	%p133, %rd255, %rd20;
	@%p133 bra 	$L__BB16_145;
$L__BB16_238:
	setp.le.u64 	%p136, %rd42, %rd255;
	@%p136 bra 	$L__BB16_257;
	cvt.u32.u64 	%r232, %rd255;
	cvt.u32.u64 	%r233, %rd42;
	sub.s32 	%r194, %r233, %r232;
	mov.u32 	%r500, %tid.x;
	setp.ge.s32 	%p137, %r500, %r194;
	@%p137 bra 	$L__BB16_257;
	setp.ge.s32 	%p138, %r216, %r215;
	@%p138 bra 	$L__BB16_242;
	add.f64 	%fd2124, %fd2124, 0d0000000000000000;
	bra.uni 	$L__BB16_257;
$L__BB16_242:
	sub.s32 	%r196, %r216, %r215;
	add.s32 	%r234, %r196, 1;
	and.b32  	%r197, %r234, 15;
	add.s32 	%r198, %r197, -1;
	and.b32  	%r199, %r234, 7;
	add.s32 	%r200, %r199, -1;
	and.b32  	%r201, %r234, -16;
	and.b32  	%r202, %r234, 3;
$L__BB16_243:
	setp.lt.u32 	%p139, %r196, 15;
	mov.f64 	%fd2123, 0d0000000000000000;
	mov.u32 	%r503, %r215;
	@%p139 bra 	$L__BB16_246;
	mov.b32 	%r502, 0;
	mov.f64 	%fd2123, 0d0000000000000000;
	mov.u32 	%r503, %r215;
$L__BB16_245:
	.pragma "nounroll";
	mul.wide.s32 	%rd191, %r503, 8;
	add.s64 	%rd192, %rd2, %rd191;
	ld.global.f64 	%fd1566, [%rd192];
	add.s64 	%rd193, %rd3, %rd191;
	ld.global.f64 	%fd1567, [%rd193];
	fma.rn.f64 	%fd1568, %fd1566, %fd1567, %fd2123;
	ld.global.f64 	%fd1569, [%rd192+8];
	ld.global.f64 	%fd1570, [%rd193+8];
	fma.rn.f64 	%fd1571, %fd1569, %fd1570, %fd1568;
	ld.global.f64 	%fd1572, [%rd192+16];
	ld.global.f64 	%fd1573, [%rd193+16];
	fma.rn.f64 	%fd1574, %fd1572, %fd1573, %fd1571;
	ld.global.f64 	%fd1575, [%rd192+24];
	ld.global.f64 	%fd1576, [%rd193+24];
	fma.rn.f64 	%fd1577, %fd1575, %fd1576, %fd1574;
	ld.global.f64 	%fd1578, [%rd192+32];
	ld.global.f64 	%fd1579, [%rd193+32];
	fma.rn.f64 	%fd1580, %fd1578, %fd1579, %fd1577;
	ld.global.f64 	%fd1581, [%rd192+40];
	ld.global.f64 	%fd1582, [%rd193+40];
	fma.rn.f64 	%fd1583, %fd1581, %fd1582, %fd1580;
	ld.global.f64 	%fd1584, [%rd192+48];
	ld.global.f64 	%fd1585, [%rd193+48];
	fma.rn.f64 	%fd1586, %fd1584, %fd1585, %fd1583;
	ld.global.f64 	%fd1587, [%rd192+56];
	ld.global.f64 	%fd1588, [%rd193+56];
	fma.rn.f64 	%fd1589, %fd1587, %fd1588, %fd1586;
	ld.global.f64 	%fd1590, [%rd192+64];
	ld.global.f64 	%fd1591, [%rd193+64];
	fma.rn.f64 	%fd1592, %fd1590, %fd1591, %fd1589;
	ld.global.f64 	%fd1593, [%rd192+72];
	ld.global.f64 	%fd1594, [%rd193+72];
	fma.rn.f64 	%fd1595, %fd1593, %fd1594, %fd1592;
	ld.global.f64 	%fd1596, [%rd192+80];
	ld.global.f64 	%fd1597, [%rd193+80];
	fma.rn.f64 	%fd1598, %fd1596, %fd1597, %fd1595;
	ld.global.f64 	%fd1599, [%rd192+88];
	ld.global.f64 	%fd1600, [%rd193+88];
	fma.rn.f64 	%fd1601, %fd1599, %fd1600, %fd1598;
	ld.global.f64 	%fd1602, [%rd192+96];
	ld.global.f64 	%fd1603, [%rd193+96];
	fma.rn.f64 	%fd1604, %fd1602, %fd1603, %fd1601;
	ld.global.f64 	%fd1605, [%rd192+104];
	ld.global.f64 	%fd1606, [%rd193+104];
	fma.rn.f64 	%fd1607, %fd1605, %fd1606, %fd1604;
	ld.global.f64 	%fd1608, [%rd192+112];
	ld.global.f64 	%fd1609, [%rd193+112];
	fma.rn.f64 	%fd1610, %fd1608, %fd1609, %fd1607;
	ld.global.f64 	%fd1611, [%rd192+120];
	ld.global.f64 	%fd1612, [%rd193+120];
	fma.rn.f64 	%fd2123, %fd1611, %fd1612, %fd1610;
	add.s32 	%r503, %r503, 16;
	add.s32 	%r502, %r502, 16;
	setp.ne.s32 	%p140, %r502, %r201;
	@%p140 bra 	$L__BB16_245;
$L__BB16_246:
	setp.eq.s32 	%p141, %r197, 0;
	@%p141 bra 	$L__BB16_256;
	setp.lt.u32 	%p142, %r198, 7;
	@%p142 bra 	$L__BB16_249;
	mul.wide.s32 	%rd194, %r503, 8;
	add.s64 	%rd195, %rd2, %rd194;
	ld.global.f64 	%fd1614, [%rd195];
	add.s64 	%rd196, %rd3, %rd194;
	ld.global.f64 	%fd1615, [%rd196];
	fma.rn.f64 	%fd1616, %fd1614, %fd1615, %fd2123;
	ld.global.f64 	%fd1617, [%rd195+8];
	ld.global.f64 	%fd1618, [%rd196+8];
	fma.rn.f64 	%fd1619, %fd1617, %fd1618, %fd1616;
	ld.global.f64 	%fd1620, [%rd195+16];
	ld.global.f64 	%fd1621, [%rd196+16];
	fma.rn.f64 	%fd1622, %fd1620, %fd1621, %fd1619;
	ld.global.f64 	%fd1623, [%rd195+24];
	ld.global.f64 	%fd1624, [%rd196+24];
	fma.rn.f64 	%fd1625, %fd1623, %fd1624, %fd1622;
	ld.global.f64 	%fd1626, [%rd195+32];
	ld.global.f64 	%fd1627, [%rd196+32];
	fma.rn.f64 	%fd1628, %fd1626, %fd1627, %fd1625;
	ld.global.f64 	%fd1629, [%rd195+40];
	ld.global.f64 	%fd1630, [%rd196+40];
	fma.rn.f64 	%fd1631, %fd1629, %fd1630, %fd1628;
	ld.global.f64 	%fd1632, [%rd195+48];
	ld.global.f64 	%fd1633, [%rd196+48];
	fma.rn.f64 	%fd1634, %fd1632, %fd1633, %fd1631;
	ld.global.f64 	%fd1635, [%rd195+56];
	ld.global.f64 	%fd1636, [%rd196+56];
	fma.rn.f64 	%fd2123, %fd1635, %fd1636, %fd1634;
	add.s32 	%r503, %r503, 8;
$L__BB16_249:
	setp.eq.s32 	%p143, %r199, 0;
	@%p143 bra 	$L__BB16_256;
	setp.lt.u32 	%p144, %r200, 3;
	@%p144 bra 	$L__BB16_252;
	mul.wide.s32 	%rd197, %r503, 8;
	add.s64 	%rd198, %rd2, %rd197;
	ld.global.f64 	%fd1638, [%rd198];
	add.s64 	%rd199, %rd3, %rd197;
	ld.global.f64 	%fd1639, [%rd199];
	fma.rn.f64 	%fd1640, %fd1638, %fd1639, %fd2123;
	ld.global.f64 	%fd1641, [%rd198+8];
	ld.global.f64 	%fd1642, [%rd199+8];
	fma.rn.f64 	%fd1643, %fd1641, %fd1642, %fd1640;
	ld.global.f64 	%fd1644, [%rd198+16];
	ld.global.f64 	%fd1645, [%rd199+16];
	fma.rn.f64 	%fd1646, %fd1644, %fd1645, %fd1643;
	ld.global.f64 	%fd1647, [%rd198+24];
	ld.global.f64 	%fd1648, [%rd199+24];
	fma.rn.f64 	%fd2123, %fd1647, %fd1648, %fd1646;
	add.s32 	%r503, %r503, 4;
$L__BB16_252:
	setp.eq.s32 	%p145, %r202, 0;
	@%p145 bra 	$L__BB16_256;
	setp.eq.s32 	%p146, %r202, 1;
	mul.wide.s32 	%rd200, %r503, 8;
	add.s64 	%rd40, %rd2, %rd200;
	ld.global.f64 	%fd1649, [%rd40];
	add.s64 	%rd41, %rd3, %rd200;
	ld.global.f64 	%fd1650, [%rd41];
	fma.rn.f64 	%fd2123, %fd1649, %fd1650, %fd2123;
	@%p146 bra 	$L__BB16_256;
	setp.eq.s32 	%p147, %r202, 2;
	ld.global.f64 	%fd1651, [%rd40+8];
	ld.global.f64 	%fd1652, [%rd41+8];
	fma.rn.f64 	%fd2123, %fd1651, %fd1652, %fd2123;
	@%p147 bra 	$L__BB16_256;
	ld.global.f64 	%fd1653, [%rd40+16];
	ld.global.f64 	%fd1654, [%rd41+16];
	fma.rn.f64 	%fd2123, %fd1653, %fd1654, %fd2123;
$L__BB16_256:
	add.f64 	%fd2124, %fd2124, %fd2123;
	add.s32 	%r500, %r500, 512;
	setp.lt.s32 	%p148, %r500, %r194;
	@%p148 bra 	$L__BB16_243;
$L__BB16_257:
	mov.u32 	%r214, %tid.x;
	// begin inline asm
	mov.u32 %r236, %laneid;
	// end inline asm
	mov.b64 	%rd201, %fd2124;
	mov.b64 	{%r238, %r243}, %rd201;
	mov.b32 	%r244, 1;
	mov.b32 	%r285, 31;
	mov.b32 	%r286, -1;
	// begin inline asm
	shfl.sync.down.b32 %r237, %r238, %r244, %r285, %r286;
	// end inline asm
	// begin inline asm
	shfl.sync.down.b32 %r242, %r243, %r244, %r285, %r286;
	// end inline asm
	mov.b64 	%rd202, {%r237, %r242};
	mov.b64 	%fd1655, %rd202;
	setp.gt.s32 	%p149, %r236, 30;
	add.f64 	%fd1656, %fd2124, %fd1655;
	selp.f64 	%fd1657, %fd2124, %fd1656, %p149;
	mov.b64 	%rd203, %fd1657;
	mov.b64 	{%r248, %r253}, %rd203;
	mov.b32 	%r254, 2;
	// begin inline asm
	shfl.sync.down.b32 %r247, %r248, %r254, %r285, %r286;
	// end inline asm
	// begin inline asm
	shfl.sync.down.b32 %r252, %r253, %r254, %r285, %r286;
	// end inline asm
	mov.b64 	%rd204, {%r247, %r252};
	mov.b64 	%fd1658, %rd204;
	setp.gt.s32 	%p150, %r236, 29;
	add.f64 	%fd1659, %fd1657, %fd1658;
	selp.f64 	%fd1660, %fd1657, %fd1659, %p150;
	mov.b64 	%rd205, %fd1660;
	mov.b64 	{%r258, %r263}, %rd205;
	mov.b32 	%r264, 4;
	// begin inline asm
	shfl.sync.down.b32 %r257, %r258, %r264, %r285, %r286;
	// end inline asm
	// begin inline asm
	shfl.sync.down.b32 %r262, %r263, %r264, %r285, %r286;
	// end inline asm
	mov.b64 	%rd206, {%r257, %r262};
	mov.b64 	%fd1661, %rd206;
	setp.gt.s32 	%p151, %r236, 27;
	add.f64 	%fd1662, %fd1660, %fd1661;
	selp.f64 	%fd1663, %fd1660, %fd1662, %p151;
	mov.b64 	%rd207, %fd1663;
	mov.b64 	{%r268, %r273}, %rd207;
	mov.b32 	%r274, 8;
	// begin inline asm
	shfl.sync.down.b32 %r267, %r268, %r274, %r285, %r286;
	// end inline asm
	// begin inline asm
	shfl.sync.down.b32 %r272, %r273, %r274, %r285, %r286;
	// end inline asm
	mov.b64 	%rd208, {%r267, %r272};
	mov.b64 	%fd1664, %rd208;
	setp.gt.s32 	%p152, %r236, 23;
	add.f64 	%fd1665, %fd1663, %fd1664;
	selp.f64 	%fd1666, %fd1663, %fd1665, %p152;
	mov.b64 	%rd209, %fd1666;
	mov.b64 	{%r278, %r283}, %rd209;
	mov.b32 	%r284, 16;
	// begin inline asm
	shfl.sync.down.b32 %r277, %r278, %r284, %r285, %r286;
	// end inline asm
	// begin inline asm
	shfl.sync.down.b32 %r282, %r283, %r284, %r285, %r286;
	// end inline asm
	mov.b64 	%rd210, {%r277, %r282};
	mov.b64 	%fd1667, %rd210;
	setp.gt.s32 	%p153, %r236, 15;
	add.f64 	%fd258, %fd1666, %fd1667;
	selp.f64 	%fd2125, %fd1666, %fd258, %p153;
	setp.ne.s32 	%p154, %r236, 0;
	@%p154 bra 	$L__BB16_259;
	shr.u32 	%r287, %r214, 2;
	and.b32  	%r288, %r287, 248;
	mov.u32 	%r289, _ZZN3cub18CUB_300001_SM_10006detail6reduce28DeviceReduceSingleTileKernelINS2_10policy_hubIdyN4cuda3std3__44plusIdEEE10Policy1000EN6thrust24THRUST_300001_SM_1000_NS17counting_iteratorIiNSD_11use_defaultESF_SF_EEPdyS9_dd6SValueEEvT0_T1_T2_T3_T4_T6_E12temp_storage;
	add.s32 	%r290, %r289, %r288;
	st.shared.f64 	[%r290+16], %fd258;
$L__BB16_259:
	bar.sync 	0;
	setp.ne.s32 	%p155, %r214, 0;
	@%p155 bra 	$L__BB16_261;
	ld.shared.f64 	%fd1668, [_ZZN3cub18CUB_300001_SM_10006detail6reduce28DeviceReduceSingleTileKernelINS2_10policy_hubIdyN4cuda3std3__44plusIdEEE10Policy1000EN6thrust24THRUST_300001_SM_1000_NS17counting_iteratorIiNSD_11use_defaultESF_SF_EEPdyS9_dd6SValueEEvT0_T1_T2_T3_T4_T6_E12temp_storage+24];
	add.f64 	%fd1669, %fd2125, %fd1668;
	ld.shared.f64 	%fd1670, [_ZZN3cub18CUB_300001_SM_10006detail6reduce28DeviceReduceSingleTileKernelINS2_10policy_hubIdyN4cuda3std3__44plusIdEEE10Policy1000EN6thrust24THRUST_300001_SM_1000_NS17counting_iteratorIiNSD_11use_defaultESF_SF_EEPdyS9_dd6SValueEEvT0_T1_T2_T3_T4_T6_E12temp_storage+32];
	add.f64 	%fd1671, %fd1669, %fd1670;
	ld.shared.f64 	%fd1672, [_ZZN3cub18CUB_300001_SM_10006detail6reduce28DeviceReduceSingleTileKernelINS2_10policy_hubIdyN4cuda3std3__44plusIdEEE10Policy1000EN6thrust24THRUST_300001_SM_1000_NS17counting_iteratorIiNSD_11use_defaultESF_SF_EEPdyS9_dd6SValueEEvT0_T1_T2_T3_T4_T6_E12temp_storage+40];
	add.f64 	%fd1673, %fd1671, %fd1672;
	ld.shared.f64 	%fd1674, [_ZZN3cub18CUB_300001_SM_10006detail6reduce28DeviceReduceSingleTileKernelINS2_10policy_hubIdyN4cuda3std3__44plusIdEEE10Policy1000EN6thrust24THRUST_300001_SM_1000_NS17counting_iteratorIiNSD_11use_defaultESF_SF_EEPdyS9_dd6SValueEEvT0_T1_T2_T3_T4_T6_E12temp_storage+48];
	add.f64 	%fd1675, %fd1673, %fd1674;
	ld.shared.f64 	%fd1676, [_ZZN3cub18CUB_300001_SM_10006detail6reduce28DeviceReduceSingleTileKernelINS2_10policy_hubIdyN4cuda3std3__44plusIdEEE10Policy1000EN6thrust24THRUST_300001_SM_1000_NS17counting_iteratorIiNSD_11use_defaultESF_SF_EEPdyS9_dd6SValueEEvT0_T1_T2_T3_T4_T6_E12temp_storage+56];
	add.f64 	%fd1677, %fd1675, %fd1676;
	ld.shared.f64 	%fd1678, [_ZZN3cub18CUB_300001_SM_10006detail6reduce28DeviceReduceSingleTileKernelINS2_10policy_hubIdyN4cuda3std3__44plusIdEEE10Policy1000EN6thrust24THRUST_300001_SM_1000_NS17counting_iteratorIiNSD_11use_defaultESF_SF_EEPdyS9_dd6SValueEEvT0_T1_T2_T3_T4_T6_E12temp_storage+64];
	add.f64 	%fd1679, %fd1677, %fd1678;
	ld.shared.f64 	%fd1680, [_ZZN3cub18CUB_300001_SM_10006detail6reduce28DeviceReduceSingleTileKernelINS2_10policy_hubIdyN4cuda3std3__44plusIdEEE10Policy1000EN6thrust24THRUST_300001_SM_1000_NS17counting_iteratorIiNSD_11use_defaultESF_SF_EEPdyS9_dd6SValueEEvT0_T1_T2_T3_T4_T6_E12temp_storage+72];
	add.f64 	%fd1681, %fd1679, %fd1680;
	ld.shared.f64 	%fd1682, [_ZZN3cub18CUB_300001_SM_10006detail6reduce28DeviceReduceSingleTileKernelINS2_10policy_hubIdyN4cuda3std3__44plusIdEEE10Policy1000EN6thrust24THRUST_300001_SM_1000_NS17counting_iteratorIiNSD_11use_defaultESF_SF_EEPdyS9_dd6SValueEEvT0_T1_T2_T3_T4_T6_E12temp_storage+80];
	add.f64 	%fd1683, %fd1681, %fd1682;
	ld.shared.f64 	%fd1684, [_ZZN3cub18CUB_300001_SM_10006detail6reduce28DeviceReduceSingleTileKernelINS2_10policy_hubIdyN4cuda3std3__44plusIdEEE10Policy1000EN6thrust24THRUST_300001_SM_1000_NS17counting_iteratorIiNSD_11use_defaultESF_SF_EEPdyS9_dd6SValueEEvT0_T1_T2_T3_T4_T6_E12temp_storage+88];
	add.f64 	%fd1685, %fd1683, %fd1684;
	ld.shared.f64 	%fd1686, [_ZZN3cub18CUB_300001_SM_10006detail6reduce28DeviceReduceSingleTileKernelINS2_10policy_hubIdyN4cuda3std3__44plusIdEEE10Policy1000EN6thrust24THRUST_300001_SM_1000_NS17counting_iteratorIiNSD_11use_defaultESF_SF_EEPdyS9_dd6SValueEEvT0_T1_T2_T3_T4_T6_E12temp_storage+96];
	add.f64 	%fd1687, %fd1685, %fd1686;
	ld.shared.f64 	%fd1688, [_ZZN3cub18CUB_300001_SM_10006detail6reduce28DeviceReduceSingleTileKernelINS2_10policy_hubIdyN4cuda3std3__44plusIdEEE10Policy1000EN6thrust24THRUST_300001_SM_1000_NS17counting_iteratorIiNSD_11use_defaultESF_SF_EEPdyS9_dd6SValueEEvT0_T1_T2_T3_T4_T6_E12temp_storage+104];
	add.f64 	%fd1689, %fd1687, %fd1688;
	ld.shared.f64 	%fd1690, [_ZZN3cub18CUB_300001_SM_10006detail6reduce28DeviceReduceSingleTileKernelINS2_10policy_hubIdyN4cuda3std3__44plusIdEEE10Policy1000EN6thrust24THRUST_300001_SM_1000_NS17counting_iteratorIiNSD_11use_defaultESF_SF_EEPdyS9_dd6SValueEEvT0_T1_T2_T3_T4_T6_E12temp_storage+112];
	add.f64 	%fd1691, %fd1689, %fd1690;
	ld.shared.f64 	%fd1692, [_ZZN3cub18CUB_300001_SM_10006detail6reduce28DeviceReduceSingleTileKernelINS2_10policy_hubIdyN4cuda3std3__44plusIdEEE10Policy1000EN6thrust24THRUST_300001_SM_1000_NS17counting_iteratorIiNSD_11use_defaultESF_SF_EEPdyS9_dd6SValueEEvT0_T1_T2_T3_T4_T6_E12temp_storage+120];
	add.f64 	%fd1693, %fd1691, %fd1692;
	ld.shared.f64 	%fd1694, [_ZZN3cub18CUB_300001_SM_10006detail6reduce28DeviceReduceSingleTileKernelINS2_10policy_hubIdyN4cuda3std3__44plusIdEEE10Policy1000EN6thrust24THRUST_300001_SM_1000_NS17counting_iteratorIiNSD_11use_defaultESF_SF_EEPdyS9_dd6SValueEEvT0_T1_T2_T3_T4_T6_E12temp_storage+128];
	add.f64 	%fd1695, %fd1693, %fd1694;
	ld.shared.f64 	%fd1696, [_ZZN3cub18CUB_300001_SM_10006detail6reduce28DeviceReduceSingleTileKernelINS2_10policy_hubIdyN4cuda3std3__44plusIdEEE10Policy1000EN6thrust24THRUST_300001_SM_1000_NS17counting_iteratorIiNSD_11use_defaultESF_SF_EEPdyS9_dd6SValueEEvT0_T1_T2_T3_T4_T6_E12temp_storage+136];
	add.f64 	%fd2125, %fd1695, %fd1696;
$L__BB16_261:
	mov.u32 	%r414, %tid.x;
	setp.ne.s32 	%p209, %r414, 0;
	@%p209 bra 	$L__BB16_263;
	add.f64 	%fd1979, %fd262, %fd2125;
	st.global.f64 	[%rd1], %fd1979;
$L__BB16_263:
	ret;

}
	// .globl	_ZN3cub18CUB_300001_SM_10006detail6reduce18DeviceReduceKernelINS2_10policy_hubIdyN4cuda3std3__44plusIdEEE10Policy1000EN6thrust24THRUST_300001_SM_1000_NS17counting_iteratorIiNSD_11use_defaultESF_SF_EEyS9_d6SValueEEvT0_PT3_T1_NS0_13GridEvenShareISL_EET2_T4_
.visible .entry _ZN3cub18CUB_300001_SM_10006detail6reduce18DeviceReduceKernelINS2_10policy_hubIdyN4cuda3std3__44plusIdEEE10Policy1000EN6thrust24THRUST_300001_SM_1000_NS17counting_iteratorIiNSD_11use_defaultESF_SF_EEyS9_d6SValueEEvT0_PT3_T1_NS0_13GridEvenShareISL_EET2_T4_(
	.param .align 4 .b8 _ZN3cub18CUB_300001_SM_10006detail6reduce18DeviceReduceKernelINS2_10policy_hubIdyN4cuda3std3__44plusIdEEE10Policy1000EN6thrust24THRUST_300001_SM_1000_NS17counting_iteratorIiNSD_11use_defaultESF_SF_EEyS9_d6SValueEEvT0_PT3_T1_NS0_13GridEvenShareISL_EET2_T4__param_0[4],
	.param .u64 .ptr .align 1 _ZN3cub18CUB_300001_SM_10006detail6reduce18DeviceReduceKernelINS2_10policy_hubIdyN4cuda3std3__44plusIdEEE10Policy1000EN6thrust24THRUST_300001_SM_1000_NS17counting_iteratorIiNSD_11use_defaultESF_SF_EEyS9_d6SValueEEvT0_PT3_T1_NS0_13GridEvenShareISL_EET2_T4__param_1,
	.param .u64 _ZN3cub18CUB_300001_SM_10006detail6reduce18DeviceReduceKernelINS2_10policy_hubIdyN4cuda3std3__44plusIdEEE10Policy1000EN6thrust24THRUST_300001_SM_1000_NS17counting_iteratorIiNSD_11use_defaultESF_SF_EEyS9_d6SValueEEvT0_PT3_T1_NS0_13GridEvenShareISL_EET2_T4__param_2,
	.param .align 8 .b8 _ZN3cub18CUB_300001_SM_10006detail6reduce18DeviceReduceKernelINS2_10policy_hubIdyN4cuda3std3__44plusIdEEE10Policy1000EN6thrust24THRUST_300001_SM_1000_NS17counting_iteratorIiNSD_11use_defaultESF_SF_EEyS9_d6SValueEEvT0_PT3_T1_NS0_13GridEvenShareISL_EET2_T4__param_3[72],
	.param .align 1 .b8 _ZN3cub18CUB_300001_SM_10006detail6reduce18DeviceReduceKernelINS2_10policy_hubIdyN4cuda3std3__44plusIdEEE10Policy1000EN6thrust24THRUST_300001_SM_1000_NS17counting_iteratorIiNSD_11use_defaultESF_SF_EEyS9_d6SValueEEvT0_PT3_T1_NS0_13GridEvenShareISL_EET2_T4__param_4[1],
	.param .align 8 .b8 _ZN3cub18CUB_300001_SM_10006detail6reduce18DeviceReduceKernelINS2_10policy_hubIdyN4cuda3std3__44plusIdEEE10Policy1000EN6thrust24THRUST_300001_SM_1000_NS17counting_iteratorIiNSD_11use_defaultESF_SF_EEyS9_d6SValueEEvT0_PT3_T1_NS0_13GridEvenShareISL_EET2_T4__param_5[24]
)
.maxntid 512
{
	.reg .pred 	%p<209>;
	.reg .b32 	%r<530>;
	.reg .b64 	%rd<272>;
	.reg .b64 	%fd<2126>;
	// demoted variable
	.shared .align 8 .b8 _ZZN3cub18CUB_300001_SM_10006detail6reduce18DeviceReduceKernelINS2_10policy_hubIdyN4cuda3std3__44plusIdEEE10Policy1000EN6thrust24THRUST_300001_SM_1000_NS17counting_iteratorIiNSD_11use_defaultESF_SF_EEyS9_d6SValueEEvT0_PT3_T1_NS0_13GridEvenShareISL_EET2_T4_E12temp_storage[152];
	ld.param.u32 	%r212, [_ZN3cub18CUB_300001_SM_10006detail6reduce18DeviceReduceKernelINS2_10policy_hubIdyN4cuda3std3__44plusIdEEE10Policy1000EN6thrust24THRUST_300001_SM_1000_NS17counting_iteratorIiNSD_11use_defaultESF_SF_EEyS9_d6SValueEEvT0_PT3_T1_NS0_13GridEvenShareISL_EET2_T4__param_3+40];
	ld.param.u64 	%rd50, [_ZN3cub18CUB_300001_SM_10006detail6reduce18DeviceReduceKernelINS2_10policy_hubIdyN4cuda3std3__44plusIdEEE10Policy1000EN6thrust24THRUST_300001_SM_1000_NS17counting_iteratorIiNSD_11use_defaultESF_SF_EEyS9_d6SValueEEvT0_PT3_T1_NS0_13GridEvenShareISL_EET2_T4__param_3+32];
	ld.param.u64 	%rd55, [_ZN3cub18CUB_300001_SM_10006detail6reduce18DeviceReduceKernelINS2_10policy_hubIdyN4cuda3std3__44plusIdEEE10Policy1000EN6thrust24THRUST_300001_SM_1000_NS17counting_iteratorIiNSD_11use_defaultESF_SF_EEyS9_d6SValueEEvT0_PT3_T1_NS0_13GridEvenShareISL_EET2_T4__param_5+8];
	ld.param.u64 	%rd54, [_ZN3cub18CUB_300001_SM_10006detail6reduce18DeviceReduceKernelINS2_10policy_hubIdyN4cuda3std3__44plusIdEEE10Policy1000EN6thrust24THRUST_300001_SM_1000_NS17counting_iteratorIiNSD_11use_defaultESF_SF_EEyS9_d6SValueEEvT0_PT3_T1_NS0_13GridEvenShareISL_EET2_T4__param_5];
	ld.param.v2.u32 	{%r213, %r214}, [_ZN3cub18CUB_300001_SM_10006detail6reduce18DeviceReduceKernelINS2_10policy_hubIdyN4cuda3std3__44plusIdEEE10Policy1000EN6thrust24THRUST_300001_SM_1000_NS17counting_iteratorIiNSD_11use_defaultESF_SF_EEyS9_d6SValueEEvT0_PT3_T1_NS0_13GridEvenShareISL_EET2_T4__param_5+16];
	cvta.to.global.u64 	%rd2, %rd54;
	cvta.to.global.u64 	%rd3, %rd55;
	mov.u32 	%r215, %ctaid.x;
	mul.lo.s32 	%r216, %r215, 3584;
	cvt.u64.u32 	%rd271, %r216;
	sub.s64 	%rd56, %rd50, %rd271;
	setp.gt.u64 	%p1, %rd56, 3583;
	@%p1 bra 	$L__BB17_43;
	cvt.u32.u64 	%r313, %rd271;
	cvt.u32.u64 	%r314, %rd50;
	sub.s32 	%r3, %r314, %r313;
	mov.u32 	%r4, %tid.x;
	setp.ge.s32 	%p155, %r4, %r3;
	mov.f64 	%fd1987, 0d0000000000000000;
	mov.u32 	%r447, %r4;
	@%p155 bra 	$L__BB17_16;
	setp.lt.s32 	%p156, %r214, %r213;
	mov.f64 	%fd1987, 0d0000000000000000;
	@%p156 bra 	$L__BB17_15;
	sub.s32 	%r315, %r214, %r213;
	add.s32 	%r5, %r315, 1;
	and.b32  	%r6, %r5, 15;
	setp.lt.u32 	%p157, %r315, 15;
	mov.f64 	%fd1987, 0d0000000000000000;
	mov.u32 	%r442, %r213;
	@%p157 bra 	$L__BB17_6;
	and.b32  	%r7, %r5, -16;
	mov.b32 	%r441, 0;
	mov.f64 	%fd1987, 0d0000000000000000;
	mov.u32 	%r442, %r213;
$L__BB17_5:
	.pragma "nounroll";
	mul.wide.s32 	%rd223, %r442, 8;
	add.s64 	%rd224, %rd2, %rd223;
	ld.global.f64 	%fd1702, [%rd224];
	add.s64 	%rd225, %rd3, %rd223;
	ld.global.f64 	%fd1703, [%rd225];
	fma.rn.f64 	%fd1704, %fd1702, %fd1703, %fd1987;
	ld.global.f64 	%fd1705, [%rd224+8];
	ld.global.f64 	%fd1706, [%rd225+8];
	fma.rn.f64 	%fd1707, %fd1705, %fd1706, %fd1704;
	ld.global.f64 	%fd1708, [%rd224+16];
	ld.global.f64 	%fd1709, [%rd225+16];
	fma.rn.f64 	%fd1710, %fd1708, %fd1709, %fd1707;
	ld.global.f64 	%fd1711, [%rd224+24];
	ld.global.f64 	%fd1712, [%rd225+24];
	fma.rn.f64 	%fd1713, %fd1711, %fd1712, %fd1710;
	ld.global.f64 	%fd1714, [%rd224+32];
	ld.global.f64 	%fd1715, [%rd225+32];
	fma.rn.f64 	%fd1716, %fd1714, %fd1715, %fd1713;
	ld.global.f64 	%fd1717, [%rd224+40];
	ld.global.f64 	%fd1718, [%rd225+40];
	fma.rn.f64 	%fd1719, %fd1717, %fd1718, %fd1716;
	ld.global.f64 	%fd1720, [%rd224+48];
	ld.global.f64 	%fd1721, [%rd225+48];
	fma.rn.f64 	%fd1722, %fd1720, %fd1721, %fd1719;
	ld.global.f64 	%fd1723, [%rd224+56];
	ld.global.f64 	%fd1724, [%rd225+56];
	fma.rn.f64 	%fd1725, %fd1723, %fd1724, %fd1722;
	ld.global.f64 	%fd1726, [%rd224+64];
	ld.global.f64 	%fd1727, [%rd225+64];
	fma.rn.f64 	%fd1728, %fd1726, %fd1727, %fd1725;
	ld.global.f64 	%fd1729, [%rd224+72];
	ld.global.f64 	%fd1730, [%rd225+72];
	fma.rn.f64 	%fd1731, %fd1729, %fd1730, %fd1728;
	ld.global.f64 	%fd1732, [%rd224+80];
	ld.global.f64 	%fd1733, [%rd225+80];
	fma.rn.f64 	%fd1734, %fd1732, %fd1733, %fd1731;
	ld.global.f64 	%fd1735, [%rd224+88];
	ld.global.f64 	%fd1736, [%rd225+88];
	fma.rn.f64 	%fd1737, %fd1735, %fd1736, %fd1734;
	ld.global.f64 	%fd1738, [%rd224+96];
	ld.global.f64 	%fd1739, [%rd225+96];
	fma.rn.f64 	%fd1740, %fd1738, %fd1739, %fd1737;
	ld.global.f64 	%fd1741, [%rd224+104];
	ld.global.f64 	%fd1742, [%rd225+104];
	fma.rn.f64 	%fd1743, %fd1741, %fd1742, %fd1740;
	ld.global.f64 	%fd1744, [%rd224+112];
	ld.global.f64 	%fd1745, [%rd225+112];
	fma.rn.f64 	%fd1746, %fd1744, %fd1745, %fd1743;
	ld.global.f64 	%fd1747, [%rd224+120];
	ld.global.f64 	%fd1748, [%rd225+120];
	fma.rn.f64 	%fd1987, %fd1747, %fd1748, %fd1746;
	add.s32 	%r442, %r442, 16;
	add.s32 	%r441, %r441, 16;
	setp.ne.s32 	%p158, %r441, %r7;
	@%p158 bra 	$L__BB17_5;
$L__BB17_6:
	setp.eq.s32 	%p159, %r6, 0;
	@%p159 bra 	$L__BB17_15;
	and.b32  	%r13, %r5, 7;
	setp.lt.u32 	%p160, %r6, 8;
	@%p160 bra 	$L__BB17_9;
	mul.wide.s32 	%rd226, %r442, 8;
	add.s64 	%rd227, %rd2, %rd226;
	ld.global.f64 	%fd1750, [%rd227];
	add.s64 	%rd228, %rd3, %rd226;
	ld.global.f64 	%fd1751, [%rd228];
	fma.rn.f64 	%fd1752, %fd1750, %fd1751, %fd1987;
	ld.global.f64 	%fd1753, [%rd227+8];
	ld.global.f64 	%fd1754, [%rd228+8];
	fma.rn.f64 	%fd1755, %fd1753, %fd1754, %fd1752;
	ld.global.f64 	%fd1756, [%rd227+16];
	ld.global.f64 	%fd1757, [%rd228+16];
	fma.rn.f64 	%fd1758, %fd1756, %fd1757, %fd1755;
	ld.global.f64 	%fd1759, [%rd227+24];
	ld.global.f64 	%fd1760, [%rd228+24];
	fma.rn.f64 	%fd1761, %fd1759, %fd1760, %fd1758;
	ld.global.f64 	%fd1762, [%rd227+32];
	ld.global.f64 	%fd1763, [%rd228+32];
	fma.rn.f64 	%fd1764, %fd1762, %fd1763, %fd1761;
	ld.global.f64 	%fd1765, [%rd227+40];
	ld.global.f64 	%fd1766, [%rd228+40];
	fma.rn.f64 	%fd1767, %fd1765, %fd1766, %fd1764;
	ld.global.f64 	%fd1768, [%rd227+48];
	ld.global.f64 	%fd1769, [%rd228+48];
	fma.rn.f64 	%fd1770, %fd1768, %fd1769, %fd1767;
	ld.global.f64 	%fd1771, [%rd227+56];
	ld.global.f64 	%fd1772, [%rd228+56];
	fma.rn.f64 	%fd1987, %fd1771, %fd1772, %fd1770;
	add.s32 	%r442, %r442, 8;
$L__BB17_9:
	setp.eq.s32 	%p161, %r13, 0;
	@%p161 bra 	$L__BB17_15;
	and.b32  	%r16, %r5, 3;
	setp.lt.u32 	%p162, %r13, 4;
	@%p162 bra 	$L__BB17_12;
	mul.wide.s32 	%rd229, %r442, 8;
	add.s64 	%rd230, %rd2, %rd229;
	ld.global.f64 	%fd1774, [%rd230];
	add.s64 	%rd231, %rd3, %rd229;
	ld.global.f64 	%fd1775, [%rd231];
	fma.rn.f64 	%fd1776, %fd1774, %fd1775, %fd1987;
	ld.global.f64 	%fd1777, [%rd230+8];
	ld.global.f64 	%fd1778, [%rd231+8];
	fma.rn.f64 	%fd1779, %fd1777, %fd1778, %fd1776;
	ld.global.f64 	%fd1780, [%rd230+16];
	ld.global.f64 	%fd1781, [%rd231+16];
	fma.rn.f64 	%fd1782, %fd1780, %fd1781, %fd1779;
	ld.global.f64 	%fd1783, [%rd230+24];
	ld.global.f64 	%fd1784, [%rd231+24];
	fma.rn.f64 	%fd1987, %fd1783, %fd1784, %fd1782;
	add.s32 	%r442, %r442, 4;
$L__BB17_12:
	setp.eq.s32 	%p163, %r16, 0;
	@%p163 bra 	$L__BB17_15;
	mov.b32 	%r446, 0;
$L__BB17_14:
	.pragma "nounroll";
	mul.wide.s32 	%rd232, %r442, 8;
	add.s64 	%rd233, %rd2, %rd232;
	ld.global.f64 	%fd1785, [%rd233];
	add.s64 	%rd234, %rd3, %rd232;
	ld.global.f64 	%fd1786, [%rd234];
	fma.rn.f64 	%fd1987, %fd1785, %fd1786, %fd1987;
	add.s32 	%r442, %r442, 1;
	add.s32 	%r446, %r446, 1;
	setp.ne.s32 	%p164, %r446, %r16;
	@%p164 bra 	$L__BB17_14;
$L__BB17_15:
	add.s32 	%r447, %r4, 512;
$L__BB17_16:
	setp.ge.s32 	%p165, %r447, %r3;
	@%p165 bra 	$L__BB17_34;
	setp.ge.s32 	%p166, %r214, %r213;
	@%p166 bra 	$L__BB17_19;
	add.f64 	%fd1987, %fd1987, 0d0000000000000000;
	bra.uni 	$L__BB17_34;
$L__BB17_19:
	sub.s32 	%r25, %r214, %r213;
	add.s32 	%r318, %r25, 1;
	and.b32  	%r26, %r318, 15;
	add.s32 	%r27, %r26, -1;
	and.b32  	%r28, %r318, 7;
	add.s32 	%r29, %r28, -1;
	and.b32  	%r30, %r318, 3;
	and.b32  	%r319, %r318, -16;
	neg.s32 	%r31, %r319;
$L__BB17_20:
	setp.lt.u32 	%p167, %r25, 15;
	mov.f64 	%fd1997, 0d0000000000000000;
	mov.u32 	%r451, %r213;
	@%p167 bra 	$L__BB17_23;
	mov.f64 	%fd1997, 0d0000000000000000;
	mov.u32 	%r449, %r31;
	mov.u32 	%r451, %r213;
$L__BB17_22:
	.pragma "nounroll";
	mul.wide.s32 	%rd235, %r451, 8;
	add.s64 	%rd236, %rd2, %rd235;
	ld.global.f64 	%fd1790, [%rd236];
	add.s64 	%rd237, %rd3, %rd235;
	ld.global.f64 	%fd1791, [%rd237];
	fma.rn.f64 	%fd1792, %fd1790, %fd1791, %fd1997;
	ld.global.f64 	%fd1793, [%rd236+8];
	ld.global.f64 	%fd1794, [%rd237+8];
	fma.rn.f64 	%fd1795, %fd1793, %fd1794, %fd1792;
	ld.global.f64 	%fd1796, [%rd236+16];
	ld.global.f64 	%fd1797, [%rd237+16];
	fma.rn.f64 	%fd1798, %fd1796, %fd1797, %fd1795;
	ld.global.f64 	%fd1799, [%rd236+24];
	ld.global.f64 	%fd1800, [%rd237+24];
	fma.rn.f64 	%fd1801, %fd1799, %fd1800, %fd1798;
	ld.global.f64 	%fd1802, [%rd236+32];
	ld.global.f64 	%fd1803, [%rd237+32];
	fma.rn.f64 	%fd1804, %fd1802, %fd1803, %fd1801;
	ld.global.f64 	%fd1805, [%rd236+40];
	ld.global.f64 	%fd1806, [%rd237+40];
	fma.rn.f64 	%fd1807, %fd1805, %fd1806, %fd1804;
	ld.global.f64 	%fd1808, [%rd236+48];
	ld.global.f64 	%fd1809, [%rd237+48];
	fma.rn.f64 	%fd1810, %fd1808, %fd1809, %fd1807;
	ld.global.f64 	%fd1811, [%rd236+56];
	ld.global.f64 	%fd1812, [%rd237+56];
	fma.rn.f64 	%fd1813, %fd1811, %fd1812, %fd1810;
	ld.global.f64 	%fd1814, [%rd236+64];
	ld.global.f64 	%fd1815, [%rd237+64];
	fma.rn.f64 	%fd1816, %fd1814, %fd1815, %fd1813;
	ld.global.f64 	%fd1817, [%rd236+72];
	ld.global.f64 	%fd1818, [%rd237+72];
	fma.rn.f64 	%fd1819, %fd1817, %fd1818, %fd1816;
	ld.global.f64 	%fd1820, [%rd236+80];
	ld.global.f64 	%fd1821, [%rd237+80];
	fma.rn.f64 	%fd1822, %fd1820, %fd1821, %fd1819;
	ld.global.f64 	%fd1823, [%rd236+88];
	ld.global.f64 	%fd1824, [%rd237+88];
	fma.rn.f64 	%fd1825, %fd1823, %fd1824, %fd1822;
	ld.global.f64 	%fd1826, [%rd236+96];
	ld.global.f64 	%fd1827, [%rd237+96];
	fma.rn.f64 	%fd1828, %fd1826, %fd1827, %fd1825;
	ld.global.f64 	%fd1829, [%rd236+104];
	ld.global.f64 	%fd1830, [%rd237+104];
	fma.rn.f64 	%fd1831, %fd1829, %fd1830, %fd1828;
	ld.global.f64 	%fd1832, [%rd236+112];
	ld.global.f64 	%fd1833, [%rd237+112];
	fma.rn.f64 	%fd1834, %fd1832, %fd1833, %fd1831;
	ld.global.f64 	%fd1835, [%rd236+120];
	ld.global.f64 	%fd1836, [%rd237+120];
	fma.rn.f64 	%fd1997, %fd1835, %fd1836, %fd1834;
	add.s32 	%r451, %r451, 16;
	add.s32 	%r449, %r449, 16;
	setp.ne.s32 	%p168, %r449, 0;
	@%p168 bra 	$L__BB17_22;
$L__BB17_23:
	setp.eq.s32 	%p169, %r26, 0;
	@%p169 bra 	$L__BB17_33;
	setp.lt.u32 	%p170, %r27, 7;
	@%p170 bra 	$L__BB17_26;
	mul.wide.s32 	%rd238, %r451, 8;
	add.s64 	%rd239, %rd2, %rd238;
	ld.global.f64 	%fd1838, [%rd239];
	add.s64 	%rd240, %rd3, %rd238;
	ld.global.f64 	%fd1839, [%rd240];
	fma.rn.f64 	%fd1840, %fd1838, %fd1839, %fd1997;
	ld.global.f64 	%fd1841, [%rd239+8];
	ld.global.f64 	%fd1842, [%rd240+8];
	fma.rn.f64 	%fd1843, %fd1841, %fd1842, %fd1840;
	ld.global.f64 	%fd1844, [%rd239+16];
	ld.global.f64 	%fd1845, [%rd240+16];
	fma.rn.f64 	%fd1846, %fd1844, %fd1845, %fd1843;
	ld.global.f64 	%fd1847, [%rd239+24];
	ld.global.f64 	%fd1848, [%rd240+24];
	fma.rn.f64 	%fd1849, %fd1847, %fd1848, %fd1846;
	ld.global.f64 	%fd1850, [%rd239+32];
	ld.global.f64 	%fd1851, [%rd240+32];
	fma.rn.f64 	%fd1852, %fd1850, %fd1851, %fd1849;
	ld.global.f64 	%fd1853, [%rd239+40];
	ld.global.f64 	%fd1854, [%rd240+40];
	fma.rn.f64 	%fd1855, %fd1853, %fd1854, %fd1852;
	ld.global.f64 	%fd1856, [%rd239+48];
	ld.global.f64 	%fd1857, [%rd240+48];
	fma.rn.f64 	%fd1858, %fd1856, %fd1857, %fd1855;
	ld.global.f64 	%fd1859, [%rd239+56];
	ld.global.f64 	%fd1860, [%rd240+56];
	fma.rn.f64 	%fd1997, %fd1859, %fd1860, %fd1858;
	add.s32 	%r451, %r451, 8;
$L__BB17_26:
	setp.eq.s32 	%p171, %r28, 0;
	@%p171 bra 	$L__BB17_33;
	setp.lt.u32 	%p172, %r29, 3;
	@%p172 bra 	$L__BB17_29;
	mul.wide.s32 	%rd241, %r451, 8;
	add.s64 	%rd242, %rd2, %rd241;
	ld.global.f64 	%fd1862, [%rd242];
	add.s64 	%rd243, %rd3, %rd241;
	ld.global.f64 	%fd1863, [%rd243];
	fma.rn.f64 	%fd1864, %fd1862, %fd1863, %fd1997;
	ld.global.f64 	%fd1865, [%rd242+8];
	ld.global.f64 	%fd1866, [%rd243+8];
	fma.rn.f64 	%fd1867, %fd1865, %fd1866, %fd1864;
	ld.global.f64 	%fd1868, [%rd242+16];
	ld.global.f64 	%fd1869, [%rd243+16];
	fma.rn.f64 	%fd1870, %fd1868, %fd1869, %fd1867;
	ld.global.f64 	%fd1871, [%rd242+24];
	ld.global.f64 	%fd1872, [%rd243+24];
	fma.rn.f64 	%fd1997, %fd1871, %fd1872, %fd1870;
	add.s32 	%r451, %r451, 4;
$L__BB17_29:
	setp.eq.s32 	%p173, %r30, 0;
	@%p173 bra 	$L__BB17_33;
	setp.eq.s32 	%p174, %r30, 1;
	mul.wide.s32 	%rd244, %r451, 8;
	add.s64 	%rd5, %rd2, %rd244;
	ld.global.f64 	%fd1873, [%rd5];
	add.s64 	%rd6, %rd3, %rd244;
	ld.global.f64 	%fd1874, [%rd6];
	fma.rn.f64 	%fd1997, %fd1873, %fd1874, %fd1997;
	@%p174 bra 	$L__BB17_33;
	setp.eq.s32 	%p175, %r30, 2;
	ld.global.f64 	%fd1875, [%rd5+8];
	ld.global.f64 	%fd1876, [%rd6+8];
	fma.rn.f64 	%fd1997, %fd1875, %fd1876, %fd1997;
	@%p175 bra 	$L__BB17_33;
	ld.global.f64 	%fd1877, [%rd5+16];
	ld.global.f64 	%fd1878, [%rd6+16];
	fma.rn.f64 	%fd1997, %fd1877, %fd1878, %fd1997;
$L__BB17_33:
	add.f64 	%fd1987, %fd1987, %fd1997;
	add.s32 	%r447, %r447, 512;
	setp.lt.s32 	%p176, %r447, %r3;
	@%p176 bra 	$L__BB17_20;
$L__BB17_34:
	setp.lt.s32 	%p177, %r3, 512;
	@%p177 bra 	$L__BB17_39;
	// begin inline asm
	mov.u32 %r383, %laneid;
	// end inline asm
	mov.b64 	%rd255, %fd1987;
	mov.b64 	{%r385, %r390}, %rd255;
	mov.b32 	%r391, 1;
	mov.b32 	%r432, 31;
	mov.b32 	%r433, -1;
	// begin inline asm
	shfl.sync.down.b32 %r384, %r385, %r391, %r432, %r433;
	// end inline asm
	// begin inline asm
	shfl.sync.down.b32 %r389, %r390, %r391, %r432, %r433;
	// end inline asm
	mov.b64 	%rd256, {%r384, %r389};
	mov.b64 	%fd1937, %rd256;
	setp.gt.s32 	%p201, %r383, 30;
	add.f64 	%fd1938, %fd1987, %fd1937;
	selp.f64 	%fd1939, %fd1987, %fd1938, %p201;
	mov.b64 	%rd257, %fd1939;
	mov.b64 	{%r395, %r400}, %rd257;
	mov.b32 	%r401, 2;
	// begin inline asm
	shfl.sync.down.b32 %r394, %r395, %r401, %r432, %r433;
	// end inline asm
	// begin inline asm
	shfl.sync.down.b32 %r399, %r400, %r401, %r432, %r433;
	// end inline asm
	mov.b64 	%rd258, {%r394, %r399};
	mov.b64 	%fd1940, %rd258;
	setp.gt.s32 	%p202, %r383, 29;
	add.f64 	%fd1941, %fd1939, %fd1940;
	selp.f64 	%fd1942, %fd1939, %fd1941, %p202;
	mov.b64 	%rd259, %fd1942;
	mov.b64 	{%r405, %r410}, %rd259;
	mov.b32 	%r411, 4;
	// begin inline asm
	shfl.sync.down.b32 %r404, %r405, %r411, %r432, %r433;
	// end inline asm
	// begin inline asm
	shfl.sync.down.b32 %r409, %r410, %r411, %r432, %r433;
	// end inline asm
	mov.b64 	%rd260, {%r404, %r409};
	mov.b64 	%fd1943, %rd260;
	setp.gt.s32 	%p203, %r383, 27;
	add.f64 	%fd1944, %fd1942, %fd1943;
	selp.f64 	%fd1945, %fd1942, %fd1944, %p203;
	mov.b64 	%rd261, %fd1945;
	mov.b64 	{%r415, %r420}, %rd261;
	mov.b32 	%r421, 8;
	// begin inline asm
	shfl.sync.down.b32 %r414, %r415, %r421, %r432, %r433;
	// end inline asm
	// begin inline asm
	shfl.sync.down.b32 %r419, %r420, %r421, %r432, %r433;
	// end inline asm
	mov.b64 	%rd262, {%r414, %r419};
	mov.b64 	%fd1946, %rd262;
	setp.gt.s32 	%p204, %r383, 23;
	add.f64 	%fd1947, %fd1945, %fd1946;
	selp.f64 	%fd1948, %fd1945, %fd1947, %p204;
	mov.b64 	%rd263, %fd1948;
	mov.b64 	{%r425, %r430}, %rd263;
	mov.b32 	%r431, 16;
	// begin inline asm
	shfl.sync.down.b32 %r424, %r425, %r431, %r432, %r433;
	// end inline asm
	// begin inline asm
	shfl.sync.down.b32 %r429, %r430, %r431, %r432, %r433;
	// end inline asm
	mov.b64 	%rd264, {%r424, %r429};
	mov.b64 	%fd1949, %rd264;
	setp.gt.s32 	%p205, %r383, 15;
	add.f64 	%fd33, %fd1948, %fd1949;
	selp.f64 	%fd2125, %fd1948, %fd33, %p205;
	setp.ne.s32 	%p206, %r383, 0;
	@%p206 bra 	$L__BB17_37;
	shr.u32 	%r434, %r4, 2;
	and.b32  	%r435, %r434, 248;
	mov.u32 	%r436, _ZZN3cub18CUB_300001_SM_10006detail6reduce18DeviceReduceKernelINS2_10policy_hubIdyN4cuda3std3__44plusIdEEE10Policy1000EN6thrust24THRUST_300001_SM_1000_NS17counting_iteratorIiNSD_11use_defaultESF_SF_EEyS9_d6SValueEEvT0_PT3_T1_NS0_13GridEvenShareISL_EET2_T4_E12temp_storage;
	add.s32 	%r437, %r436, %r435;
	st.shared.f64 	[%r437+16], %fd33;
$L__BB17_37:
	bar.sync 	0;
	setp.ne.s32 	%p207, %r4, 0;
	@%p207 bra 	$L__BB17_257;
	ld.shared.f64 	%fd1950, [_ZZN3cub18CUB_300001_SM_10006detail6reduce18DeviceReduceKernelINS2_10policy_hubIdyN4cuda3std3__44plusIdEEE10Policy1000EN6thrust24THRUST_300001_SM_1000_NS17counting_iteratorIiNSD_11use_defaultESF_SF_EEyS9_d6SValueEEvT0_PT3_T1_NS0_13GridEvenShareISL_EET2_T4_E12temp_storage+24];
	add.f64 	%fd1951, %fd2125, %fd1950;
	ld.shared.f64 	%fd1952, [_ZZN3cub18CUB_300001_SM_10006detail6reduce18DeviceReduceKernelINS2_10policy_hubIdyN4cuda3std3__44plusIdEEE10Policy1000EN6thrust24THRUST_300001_SM_1000_NS17counting_iteratorIiNSD_11use_defaultESF_SF_EEyS9_d6SValueEEvT0_PT3_T1_NS0_13GridEvenShareISL_EET2_T4_E12temp_storage+32];
	add.f64 	%fd1953, %fd1951, %fd1952;
	ld.shared.f64 	%fd1954, [_ZZN3cub18CUB_300001_SM_10006detail6reduce18DeviceReduceKernelINS2_10policy_hubIdyN4cuda3std3__44plusIdEEE10Policy1000EN6thrust24THRUST_300001_SM_1000_NS17counting_iteratorIiNSD_11use_defaultESF_SF_EEyS9_d6SValueEEvT0_PT3_T1_NS0_13GridEvenShareISL_EET2_T4_E12temp_storage+40];
	add.f64 	%fd1955, %fd1953, %fd1954;
	ld.shared.f64 	%fd1956, [_ZZN3cub18CUB_300001_SM_10006detail6reduce18DeviceReduceKernelINS2_10policy_hubIdyN4cuda3std3__44plusIdEEE10Policy1000EN6thrust24THRUST_300001_SM_1000_NS17counting_iteratorIiNSD_11use_defaultESF_SF_EEyS9_d6SValueEEvT0_PT3_T1_NS0_13GridEvenShareISL_EET2_T4_E12temp_storage+48];
	add.f64 	%fd1957, %fd1955, %fd1956;
	ld.shared.f64 	%fd1958, [_ZZN3cub18CUB_300001_SM_10006detail6reduce18DeviceReduceKernelINS2_10policy_hubIdyN4cuda3std3__44plusIdEEE10Policy1000EN6thrust24THRUST_300001_SM_1000_NS17counting_iteratorIiNSD_11use_defaultESF_SF_EEyS9_d6SValueEEvT0_PT3_T1_NS0_13GridEvenShareISL_EET2_T4_E12temp_storage+56];
	add.f64 	%fd1959, %fd1957, %fd1958;
	ld.shared.f64 	%fd1960, [_ZZN3cub18CUB_300001_SM_10006detail6reduce18DeviceReduceKernelINS2_10policy_hubIdyN4cuda3std3__44plusIdEEE10Policy1000EN6thrust24THRUST_300001_SM_1000_NS17counting_iteratorIiNSD_11use_defaultESF_SF_EEyS9_d6SValueEEvT0_PT3_T1_NS0_13GridEvenShareISL_EET2_T4_E12temp_storage+64];
	add.f64 	%fd1961, %fd1959, %fd1960;
	ld.shared.f64 	%fd1962, [_ZZN3cub18CUB_300001_SM_10006detail6reduce18DeviceReduceKernelINS2_10policy_hubIdyN4cuda3std3__44plusIdEEE10Policy1000EN6thrust24THRUST_300001_SM_1000_NS17counting_iteratorIiNSD_11use_defaultESF_SF_EEyS9_d6SValueEEvT0_PT3_T1_NS0_13GridEvenShareISL_EET2_T4_E12temp_storage+72];
	add.f64 	%fd1963, %fd1961, %fd1962;
	ld.shared.f64 	%fd1964, [_ZZN3cub18CUB_300001_SM_10006detail6reduce18DeviceReduceKernelINS2_10policy_hubIdyN4cuda3std3__44plusIdEEE10Policy1000EN6thrust24THRUST_300001_SM_1000_NS17counting_iteratorIiNSD_11use_defaultESF_SF_EEyS9_d6SValueEEvT0_PT3_T1_NS0_13GridEvenShareISL_EET2_T4_E12temp_storage+80];
	add.f64 	%fd1965, %fd1963, %fd1964;
	ld.shared.f64 	%fd1966, [_ZZN3cub18CUB_300001_SM_10006detail6reduce18DeviceReduceKernelINS2_10policy_hubIdyN4cuda3std3__44plusIdEEE10Policy1000EN6thrust24THRUST_300001_SM_1000_NS17counting_iteratorIiNSD_11use_defaultESF_SF_EEyS9_d6SValueEEvT0_PT3_T1_NS0_13GridEvenShareISL_EET2_T4_E12temp_storage+88];
	add.f64 	%fd1967, %fd1965, %fd1966;
	ld.shared.f64 	%fd1968, [_ZZN3cub18CUB_300001_SM_10006detail6reduce18DeviceReduceKernelINS2_10policy_hubIdyN4cuda3std3__44plusIdEEE10Policy1000EN6thrust24THRUST_300001_SM_1000_NS17counting_iteratorIiNSD_11use_defaultESF_SF_EEyS9_d6SValueEEvT0_PT3_T1_NS0_13GridEvenShareISL_EET2_T4_E12temp_storage+96];
	add.f64 	%fd1969, %fd1967, %fd1968;
	ld.shared.f64 	%fd1970, [_ZZN3cub18CUB_300001_SM_10006detail6reduce18DeviceReduceKernelINS2_10policy_hubIdyN4cuda3std3__44plusIdEEE10Policy1000EN6thrust24THRUST_300001_SM_1000_NS17counting_iteratorIiNSD_11use_defaultESF_SF_EEyS9_d6SValueEEvT0_PT3_T1_NS0_13GridEvenShareISL_EET2_T4_E12temp_storage+104];
	add.f64 	%fd1971, %fd1969, %fd1970;
	ld.shared.f64 	%fd1972, [_ZZN3cub18CUB_300001_SM_10006detail6reduce18DeviceReduceKernelINS2_10policy_hubIdyN4cuda3std3__44plusIdEEE10Policy1000EN6thrust24THRUST_300001_SM_1000_NS17counting_iteratorIiNSD_11use_defaultESF_SF_EEyS9_d6SValueEEvT0_PT3_T1_NS0_13GridEvenShareISL_EET2_T4_E12temp_storage+112];
	add.f64 	%fd1973, %fd1971, %fd1972;
	ld.shared.f64 	%fd1974, [_ZZN3cub18CUB_300001_SM_10006detail6reduce18DeviceReduceKernelINS2_10policy_hubIdyN4cuda3std3__44plusIdEEE10Policy1000EN6thrust24THRUST_300001_SM_1000_NS17counting_iteratorIiNSD_11use_defaultESF_SF_EEyS9_d6SValueEEvT0_PT3_T1_NS0_13GridEvenShareISL_EET2_T4_E12temp_storage+120];
	add.f64 	%fd1975, %fd1973, %fd1974;
	ld.shared.f64 	%fd1976, [_ZZN3cub18CUB_300001_SM_10006detail6reduce18DeviceReduceKernelINS2_10policy_hubIdyN4cuda3std3__44plusIdEEE10Policy1000EN6thrust24THRUST_300001_SM_1000_NS17counting_iteratorIiNSD_11use_defaultESF_SF_EEyS9_d6SValueEEvT0_PT3_T1_NS0_13GridEvenShareISL_EET2_T4_E12temp_storage+128];
	add.f64 	%fd1977, %fd1975, %fd1976;
	ld.shared.f64 	%fd1978, [_ZZN3cub18CUB_300001_SM_10006detail6reduce18DeviceReduceKernelINS2_10policy_hubIdyN4cuda3std3__44plusIdEEE10Policy1000EN6thrust24THRUST_300001_SM_1000_NS17counting_iteratorIiNSD_11use_defaultESF_SF_EEyS9_d6SValueEEvT0_PT3_T1_NS0_13GridEvenShareISL_EET2_T4_E12temp_storage+136];
	add.f64 	%fd2125, %fd1977, %fd1978;
	bra.uni 	$L__BB17_257;
$L__BB17_39:
	// begin inline asm
	mov.u32 %r320, %laneid;
	// end inline asm
	and.b32  	%r371, %r4, 992;
	add.s32 	%r372, %r371, 32;
	setp.gt.s32 	%p178, %r372, %r3;
	not.b32 	%r373, %r371;
	add.s32 	%r374, %r3, %r373;
	selp.b32 	%r369, %r374, 31, %p178;
	mov.b64 	%rd245, %fd1987;
	mov.b64 	{%r322, %r327}, %rd245;
	mov.b32 	%r328, 1;
	mov.b32 	%r370, -1;
	// begin inline asm
	shfl.sync.down.b32 %r321, %r322, %r328, %r369, %r370;
	// end inline asm
	// begin inline asm
	shfl.sync.down.b32 %r326, %r327, %r328, %r369, %r370;
	// end inline asm
	mov.b64 	%rd246, {%r321, %r326};
	mov.b64 	%fd1879, %rd246;
	setp.lt.s32 	%p179, %r320, %r369;
	add.f64 	%fd1880, %fd1987, %fd1879;
	selp.f64 	%fd1881, %fd1880, %fd1987, %p179;
	mov.b64 	%rd247, %fd1881;
	mov.b64 	{%r332, %r337}, %rd247;
	mov.b32 	%r338, 2;
	// begin inline asm
	shfl.sync.down.b32 %r331, %r332, %r338, %r369, %r370;
	// end inline asm
	// begin inline asm
	shfl.sync.down.b32 %r336, %r337, %r338, %r369, %r370;
	// end inline asm
	mov.b64 	%rd248, {%r331, %r336};
	mov.b64 	%fd1882, %rd248;
	add.s32 	%r375, %r320, 2;
	setp.gt.s32 	%p180, %r375, %r369;
	add.f64 	%fd1883, %fd1881, %fd1882;
	selp.f64 	%fd1884, %fd1881, %fd1883, %p180;
	mov.b64 	%rd249, %fd1884;
	mov.b64 	{%r342, %r347}, %rd249;
	mov.b32 	%r348, 4;
	// begin inline asm
	shfl.sync.down.b32 %r341, %r342, %r348, %r369, %r370;
	// end inline asm
	// begin inline asm
	shfl.sync.down.b32 %r346, %r347, %r348, %r369, %r370;
	// end inline asm
	mov.b64 	%rd250, {%r341, %r346};
	mov.b64 	%fd1885, %rd250;
	add.s32 	%r376, %r320, 4;
	setp.gt.s32 	%p181, %r376, %r369;
	add.f64 	%fd1886, %fd1884, %fd1885;
	selp.f64 	%fd1887, %fd1884, %fd1886, %p181;
	mov.b64 	%rd251, %fd1887;
	mov.b64 	{%r352, %r357}, %rd251;
	mov.b32 	%r358, 8;
	// begin inline asm
	shfl.sync.down.b32 %r351, %r352, %r358, %r369, %r370;
	// end inline asm
	// begin inline asm
	shfl.sync.down.b32 %r356, %r357, %r358, %r369, %r370;
	// end inline asm
	mov.b64 	%rd252, {%r351, %r356};
	mov.b64 	%fd1888, %rd252;
	add.s32 	%r377, %r320, 8;
	setp.gt.s32 	%p182, %r377, %r369;
	add.f64 	%fd1889, %fd1887, %fd1888;
	selp.f64 	%fd1890, %fd1887, %fd1889, %p182;
	mov.b64 	%rd253, %fd1890;
	mov.b64 	{%r362, %r367}, %rd253;
	mov.b32 	%r368, 16;
	// begin inline asm
	shfl.sync.down.b32 %r361, %r362, %r368, %r369, %r370;
	// end inline asm
	// begin inline asm
	shfl.sync.down.b32 %r366, %r367, %r368, %r369, %r370;
	// end inline asm
	mov.b64 	%rd254, {%r361, %r366};
	mov.b64 	%fd1891, %rd254;
	add.s32 	%r378, %r320, 16;
	setp.gt.s32 	%p183, %r378, %r369;
	add.f64 	%fd1892, %fd1890, %fd1891;
	selp.f64 	%fd2125, %fd1890, %fd1892, %p183;
	setp.ne.s32 	%p184, %r320, 0;
	@%p184 bra 	$L__BB17_41;
	shr.u32 	%r379, %r4, 2;
	and.b32  	%r380, %r379, 248;
	mov.u32 	%r381, _ZZN3cub18CUB_300001_SM_10006detail6reduce18DeviceReduceKernelINS2_10policy_hubIdyN4cuda3std3__44plusIdEEE10Policy1000EN6thrust24THRUST_300001_SM_1000_NS17counting_iteratorIiNSD_11use_defaultESF_SF_EEyS9_d6SValueEEvT0_PT3_T1_NS0_13GridEvenShareISL_EET2_T4_E12temp_storage;
	add.s32 	%r382, %r381, %r380;
	st.shared.f64 	[%r382+16], %fd2125;
$L__BB17_41:
	bar.sync 	0;
	setp.ne.s32 	%p185, %r4, 0;
	@%p185 bra 	$L__BB17_257;
	setp.gt.s32 	%p186, %r3, 32;
	ld.shared.f64 	%fd1893, [_ZZN3cub18CUB_300001_SM_10006detail6reduce18DeviceReduceKernelINS2_10policy_hubIdyN4cuda3std3__44plusIdEEE10Policy1000EN6thrust24THRUST_300001_SM_1000_NS17counting_iteratorIiNSD_11use_defaultESF_SF_EEyS9_d6SValueEEvT0_PT3_T1_NS0_13GridEvenShareISL_EET2_T4_E12temp_storage+24];
	add.f64 	%fd1894, %fd2125, %fd1893;
	selp.f64 	%fd1895, %fd1894, %fd2125, %p186;
	setp.gt.s32 	%p187, %r3, 64;
	ld.shared.f64 	%fd1896, [_ZZN3cub18CUB_300001_SM_10006detail6reduce18DeviceReduceKernelINS2_10policy_hubIdyN4cuda3std3__44plusIdEEE10Policy1000EN6thrust24THRUST_300001_SM_1000_NS17counting_iteratorIiNSD_11use_defaultESF_SF_EEyS9_d6SValueEEvT0_PT3_T1_NS0_13GridEvenShareISL_EET2_T4_E12temp_storage+32];
	add.f64 	%fd1897, %fd1896, %fd1895;
	selp.f64 	%fd1898, %fd1897, %fd1895, %p187;
	setp.gt.s32 	%p188, %r3, 96;
	ld.shared.f64 	%fd1899, [_ZZN3cub18CUB_300001_SM_10006detail6reduce18DeviceReduceKernelINS2_10policy_hubIdyN4cuda3std3__44plusIdEEE10Policy1000EN6thrust24THRUST_300001_SM_1000_NS17counting_iteratorIiNSD_11use_defaultESF_SF_EEyS9_d6SValueEEvT0_PT3_T1_NS0_13GridEvenShareISL_EET2_T4_E12temp_storage+40];
	add.f64 	%fd1900, %fd1899, %fd1898;
	selp.f64 	%fd1901, %fd1900, %fd1898, %p188;
	setp.gt.s32 	%p189, %r3, 128;
	ld.shared.f64 	%fd1902, [_ZZN3cub18CUB_300001_SM_10006detail6reduce18DeviceReduceKernelINS2_10policy_hubIdyN4cuda3std3__44plusIdEEE10Policy1000EN6thrust24THRUST_300001_SM_1000_NS17counting_iteratorIiNSD_11use_defaultESF_SF_EEyS9_d6SValueEEvT0_PT3_T1_NS0_13GridEvenShareISL_EET2_T4_E12temp_storage+48];
	add.f64 	%fd1903, %fd1902, %fd1901;
	selp.f64 	%fd1904, %fd1903, %fd1901, %p189;
	setp.gt.s32 	%p190, %r3, 160;
	ld.shared.f64 	%fd1905, [_ZZN3cub18CUB_300001_SM_10006detail6reduce18DeviceReduceKernelINS2_10policy_hubIdyN4cuda3std3__44plusIdEEE10Policy1000EN6thrust24THRUST_300001_SM_1000_NS17counting_iteratorIiNSD_11use_defaultESF_SF_EEyS9_d6SValueEEvT0_PT3_T1_NS0_13GridEvenShareISL_EET2_T4_E12temp_storage+56];
	add.f64 	%fd1906, %fd1905, %fd1904;
	selp.f64 	%fd1907, %fd1906, %fd1904, %p190;
	setp.gt.s32 	%p191, %r3, 192;
	ld.shared.f64 	%fd1908, [_ZZN3cub18CUB_300001_SM_10006detail6reduce18DeviceReduceKernelINS2_10policy_hubIdyN4cuda3std3__44plusIdEEE10Policy1000EN6thrust24THRUST_300001_SM_1000_NS17counting_iteratorIiNSD_11use_defaultESF_SF_EEyS9_d6SValueEEvT0_PT3_T1_NS0_13GridEvenShareISL_EET2_T4_E12temp_storage+64];
	add.f64 	%fd1909, %fd1908, %fd1907;
	selp.f64 	%fd1910, %fd1909, %fd1907, %p191;
	setp.gt.s32 	%p192, %r3, 224;
	ld.shared.f64 	%fd1911, [_ZZN3cub18CUB_300001_SM_10006detail6reduce18DeviceReduceKernelINS2_10policy_hubIdyN4cuda3std3__44plusIdEEE10Policy1000EN6thrust24THRUST_300001_SM_1000_NS17counting_iteratorIiNSD_11use_defaultESF_SF_EEyS9_d6SValueEEvT0_PT3_T1_NS0_13GridEvenShareISL_EET2_T4_E12temp_storage+72];
	add.f64 	%fd1912, %fd1911, %fd1910;
	selp.f64 	%fd1913, %fd1912, %fd1910, %p192;
	setp.gt.s32 	%p193, %r3, 256;
	ld.shared.f64 	%fd1914, [_ZZN3cub18CUB_300001_SM_10006detail6reduce18DeviceReduceKernelINS2_10policy_hubIdyN4cuda3std3__44plusIdEEE10Policy1000EN6thrust24THRUST_300001_SM_1000_NS17counting_iteratorIiNSD_11use_defaultESF_SF_EEyS9_d6SValueEEvT0_PT3_T1_NS0_13GridEvenShareISL_EET2_T4_E12temp_storage+80];
	add.f64 	%fd1915, %fd1914, %fd1913;
	selp.f64 	%fd1916, %fd1915, %fd1913, %p193;
	setp.gt.s32 	%p194, %r3, 288;
	ld.shared.f64 	%fd1917, [_ZZN3cub18CUB_300001_SM_10006detail6reduce18DeviceReduceKernelINS2_10policy_hubIdyN4cuda3std3__44plusIdEEE10Policy1000EN6thrust24THRUST_300001_SM_1000_NS17counting_iteratorIiNSD_11use_defaultESF_SF_EEyS9_d6SValueEEvT0_PT3_T1_NS0_13GridEvenShareISL_EET2_T4_E12temp_storage+88];
	add.f64 	%fd1918, %fd1917, %fd1916;
	selp.f64 	%fd1919, %fd1918, %fd1916, %p194;
	setp.gt.s32 	%p195, %r3, 320;
	ld.shared.f64 	%fd1920, [_ZZN3cub18CUB_300001_SM_10006detail6reduce18DeviceReduceKernelINS2_10policy_hubIdyN4cuda3std3__44plusIdEEE10Policy1000EN6thrust24THRUST_300001_SM_1000_NS17counting_iteratorIiNSD_11use_defaultESF_SF_EEyS9_d6SValueEEvT0_PT3_T1_NS0_13GridEvenShareISL_EET2_T4_E12temp_storage+96];
	add.f64 	%fd1921, %fd1920, %fd1919;
	selp.f64 	%fd1922, %fd1921, %fd1919, %p195;
	setp.gt.s32 	%p196, %r3, 352;
	ld.shared.f64 	%fd1923, [_ZZN3cub18CUB_300001_SM_10006detail6reduce18DeviceReduceKernelINS2_10policy_hubIdyN4cuda3std3__44plusIdEEE10Policy1000EN6thrust24THRUST_300001_SM_1000_NS17counting_iteratorIiNSD_11use_defaultESF_SF_EEyS9_d6SValueEEvT0_PT3_T1_NS0_13GridEvenShareISL_EET2_T4_E12temp_storage+104];
	add.f64 	%fd1924, %fd1923, %fd1922;
	selp.f64 	%fd1925, %fd1924, %fd1922, %p196;
	setp.gt.s32 	%p197, %r3, 384;
	ld.shared.f64 	%fd1926, [_ZZN3cub18CUB_300001_SM_10006detail6reduce18DeviceReduceKernelINS2_10policy_hubIdyN4cuda3std3__44plusIdEEE10Policy1000EN6thrust24THRUST_300001_SM_1000_NS17counting_iteratorIiNSD_11use_defaultESF_SF_EEyS9_d6SValueEEvT0_PT3_T1_NS0_13GridEvenShareISL_EET2_T4_E12temp_storage+112];
	add.f64 	%fd1927, %fd1926, %fd1925;
	selp.f64 	%fd1928, %fd1927, %fd1925, %p197;
	setp.gt.s32 	%p198, %r3, 416;
	ld.shared.f64 	%fd1929, [_ZZN3cub18CUB_300001_SM_10006detail6reduce18DeviceReduceKernelINS2_10policy_hubIdyN4cuda3std3__44plusIdEEE10Policy1000EN6thrust24THRUST_300001_SM_1000_NS17counting_iteratorIiNSD_11use_defaultESF_SF_EEyS9_d6SValueEEvT0_PT3_T1_NS0_13GridEvenShareISL_EET2_T4_E12temp_storage+120];
	add.f64 	%fd1930, %fd1929, %fd1928;
	selp.f64 	%fd1931, %fd1930, %fd1928, %p198;
	setp.gt.s32 	%p199, %r3, 448;
	ld.shared.f64 	%fd1932, [_ZZN3cub18CUB_300001_SM_10006detail6reduce18DeviceReduceKernelINS2_10policy_hubIdyN4cuda3std3__44plusIdEEE10Policy1000EN6thrust24THRUST_300001_SM_1000_NS17counting_iteratorIiNSD_11use_defaultESF_SF_EEyS9_d6SValueEEvT0_PT3_T1_NS0_13GridEvenShareISL_EET2_T4_E12temp_storage+128];
	add.f64 	%fd1933, %fd1932, %fd1931;
	selp.f64 	%fd1934, %fd1933, %fd1931, %p199;
	setp.gt.s32 	%p200, %r3, 480;
	ld.shared.f64 	%fd1935, [_ZZN3cub18CUB_300001_SM_10006detail6reduce18DeviceReduceKernelINS2_10policy_hubIdyN4cuda3std3__44plusIdEEE10Policy1000EN6thrust24THRUST_300001_SM_1000_NS17counting_iteratorIiNSD_11use_defaultESF_SF_EEyS9_d6SValueEEvT0_PT3_T1_NS0_13GridEvenShareISL_EET2_T4_E12temp_storage+136];
	add.f64 	%fd1936, %fd1935, %fd1934;
	selp.f64 	%fd2125, %fd1936, %fd1934, %p200;
	bra.uni 	$L__BB17_257;
$L__BB17_43:
	setp.lt.s32 	%p2, %r214, %r213;
	mov.f64 	%fd2124, 0d0000000000000000;
	@%p2 bra 	$L__BB17_136;
	sub.s32 	%r44, %r214, %r213;
	add.s32 	%r43, %r44, 1;
	and.b32  	%r45, %r43, 15;
	and.b32  	%r46, %r43, 7;
	setp.lt.u32 	%p3, %r44, 15;
	mov.f64 	%fd2006, 0d0000000000000000;
	mov.u32 	%r456, %r213;
	@%p3 bra 	$L__BB17_47;
	and.b32  	%r47, %r43, -16;
	mov.b32 	%r455, 0;
	mov.f64 	%fd2006, 0d0000000000000000;
	mov.u32 	%r456, %r213;
$L__BB17_46:
	.pragma "nounroll";
	mul.wide.s32 	%rd57, %r456, 8;
	add.s64 	%rd58, %rd2, %rd57;
	ld.global.f64 	%fd267, [%rd58];
	add.s64 	%rd59, %rd3, %rd57;
	ld.global.f64 	%fd268, [%rd59];
	fma.rn.f64 	%fd269, %fd267, %fd268, %fd2006;
	ld.global.f64 	%fd270, [%rd58+8];
	ld.global.f64 	%fd271, [%rd59+8];
	fma.rn.f64 	%fd272, %fd270, %fd271, %fd269;
	ld.global.f64 	%fd273, [%rd58+16];
	ld.global.f64 	%fd274, [%rd59+16];
	fma.rn.f64 	%fd275, %fd273, %fd274, %fd272;
	ld.global.f64 	%fd276, [%rd58+24];
	ld.global.f64 	%fd277, [%rd59+24];
	fma.rn.f64 	%fd278, %fd276, %fd277, %fd275;
	ld.global.f64 	%fd279, [%rd58+32];
	ld.global.f64 	%fd280, [%rd59+32];
	fma.rn.f64 	%fd281, %fd279, %fd280, %fd278;
	ld.global.f64 	%fd282, [%rd58+40];
	ld.global.f64 	%fd283, [%rd59+40];
	fma.rn.f64 	%fd284, %fd282, %fd283, %fd281;
	ld.global.f64 	%fd285, [%rd58+48];
	ld.global.f64 	%fd286, [%rd59+48];
	fma.rn.f64 	%fd287, %fd285, %fd286, %fd284;
	ld.global.f64 	%fd288, [%rd58+56];
	ld.global.f64 	%fd289, [%rd59+56];
	fma.rn.f64 	%fd290, %fd288, %fd289, %fd287;
	ld.global.f64 	%fd291, [%rd58+64];
	ld.global.f64 	%fd292, [%rd59+64];
	fma.rn.f64 	%fd293, %fd291, %fd292, %fd290;
	ld.global.f64 	%fd294, [%rd58+72];
	ld.global.f64 	%fd295, [%rd59+72];
	fma.rn.f64 	%fd296, %fd294, %fd295, %fd293;
	ld.global.f64 	%fd297, [%rd58+80];
	ld.global.f64 	%fd298, [%rd59+80];
	fma.rn.f64 	%fd299, %fd297, %fd298, %fd296;
	ld.global.f64 	%fd300, [%rd58+88];
	ld.global.f64 	%fd301, [%rd59+88];
	fma.rn.f64 	%fd302, %fd300, %fd301, %fd299;
	ld.global.f64 	%fd303, [%rd58+96];
	ld.global.f64 	%fd304, [%rd59+96];
	fma.rn.f64 	%fd305, %fd303, %fd304, %fd302;
	ld.global.f64 	%fd306, [%rd58+104];
	ld.global.f64 	%fd307, [%rd59+104];
	fma.rn.f64 	%fd308, %fd306, %fd307, %fd305;
	ld.global.f64 	%fd309, [%rd58+112];
	ld.global.f64 	%fd310, [%rd59+112];
	fma.rn.f64 	%fd311, %fd309, %fd310, %fd308;
	ld.global.f64 	%fd312, [%rd58+120];
	ld.global.f64 	%fd313, [%rd59+120];
	fma.rn.f64 	%fd2006, %fd312, %fd313, %fd311;
	add.s32 	%r456, %r456, 16;
	add.s32 	%r455, %r455, 16;
	setp.ne.s32 	%p4, %r455, %r47;
	@%p4 bra 	$L__BB17_46;
$L__BB17_47:
	setp.eq.s32 	%p5, %r45, 0;
	@%p5 bra 	$L__BB17_57;
	setp.lt.u32 	%p6, %r45, 8;
	@%p6 bra 	$L__BB17_50;
	mul.wide.s32 	%rd60, %r456, 8;
	add.s64 	%rd61, %rd2, %rd60;
	ld.global.f64 	%fd315, [%rd61];
	add.s64 	%rd62, %rd3, %rd60;
	ld.global.f64 	%fd316, [%rd62];
	fma.rn.f64 	%fd317, %fd315, %fd316, %fd2006;
	ld.global.f64 	%fd318, [%rd61+8];
	ld.global.f64 	%fd319, [%rd62+8];
	fma.rn.f64 	%fd320, %fd318, %fd319, %fd317;
	ld.global.f64 	%fd321, [%rd61+16];
	ld.global.f64 	%fd322, [%rd62+16];
	fma.rn.f64 	%fd323, %fd321, %fd322, %fd320;
	ld.global.f64 	%fd324, [%rd61+24];
	ld.global.f64 	%fd325, [%rd62+24];
	fma.rn.f64 	%fd326, %fd324, %fd325, %fd323;
	ld.global.f64 	%fd327, [%rd61+32];
	ld.global.f64 	%fd328, [%rd62+32];
	fma.rn.f64 	%fd329, %fd327, %fd328, %fd326;
	ld.global.f64 	%fd330, [%rd61+40];
	ld.global.f64 	%fd331, [%rd62+40];
	fma.rn.f64 	%fd332, %fd330, %fd331, %fd329;
	ld.global.f64 	%fd333, [%rd61+48];
	ld.global.f64 	%fd334, [%rd62+48];
	fma.rn.f64 	%fd335, %fd333, %fd334, %fd332;
	ld.global.f64 	%fd336, [%rd61+56];
	ld.global.f64 	%fd337, [%rd62+56];
	fma.rn.f64 	%fd2006, %fd336, %fd337, %fd335;
	add.s32 	%r456, %r456, 8;
$L__BB17_50:
	setp.eq.s32 	%p7, %r46, 0;
	@%p7 bra 	$L__BB17_57;
	and.b32  	%r55, %r43, 3;
	setp.lt.u32 	%p8, %r46, 4;
	@%p8 bra 	$L__BB17_53;
	mul.wide.s32 	%rd63, %r456, 8;
	add.s64 	%rd64, %rd2, %rd63;
	ld.global.f64 	%fd339, [%rd64];
	add.s64 	%rd65, %rd3, %rd63;
	ld.global.f64 	%fd340, [%rd65];
	fma.rn.f64 	%fd341, %fd339, %fd340, %fd2006;
	ld.global.f64 	%fd342, [%rd64+8];
	ld.global.f64 	%fd343, [%rd65+8];
	fma.rn.f64 	%fd344, %fd342, %fd343, %fd341;
	ld.global.f64 	%fd345, [%rd64+16];
	ld.global.f64 	%fd346, [%rd65+16];
	fma.rn.f64 	%fd347, %fd345, %fd346, %fd344;
	ld.global.f64 	%fd348, [%rd64+24];
	ld.global.f64 	%fd349, [%rd65+24];
	fma.rn.f64 	%fd2006, %fd348, %fd349, %fd347;
	add.s32 	%r456, %r456, 4;
$L__BB17_53:
	setp.eq.s32 	%p9, %r55, 0;
	@%p9 bra 	$L__BB17_57;
	mul.wide.s32 	%rd66, %r456, 8;
	add.s64 	%rd7, %rd2, %rd66;
	ld.global.f64 	%fd350, [%rd7];
	add.s64 	%rd8, %rd3, %rd66;
	ld.global.f64 	%fd351, [%rd8];
	fma.rn.f64 	%fd2006, %fd350, %fd351, %fd2006;
	setp.eq.s32 	%p10, %r55, 1;
	@%p10 bra 	$L__BB17_57;
	ld.global.f64 	%fd352, [%rd7+8];
	ld.global.f64 	%fd353, [%rd8+8];
	fma.rn.f64 	%fd2006, %fd352, %fd353, %fd2006;
	setp.eq.s32 	%p11, %r55, 2;
	@%p11 bra 	$L__BB17_57;
	ld.global.f64 	%fd354, [%rd7+16];
	ld.global.f64 	%fd355, [%rd8+16];
	fma.rn.f64 	%fd2006, %fd354, %fd355, %fd2006;
$L__BB17_57:
	setp.lt.u32 	%p12, %r44, 15;
	mov.f64 	%fd2014, 0d0000000000000000;
	mov.u32 	%r461, %r213;
	@%p12 bra 	$L__BB17_60;
	and.b32  	%r58, %r43, -16;
	mov.b32 	%r460, 0;
	mov.f64 	%fd2014, 0d0000000000000000;
	mov.u32 	%r461, %r213;
$L__BB17_59:
	.pragma "nounroll";
	mul.wide.s32 	%rd67, %r461, 8;
	add.s64 	%rd68, %rd2, %rd67;
	ld.global.f64 	%fd359, [%rd68];
	add.s64 	%rd69, %rd3, %rd67;
	ld.global.f64 	%fd360, [%rd69];
	fma.rn.f64 	%fd361, %fd359, %fd360, %fd2014;
	ld.global.f64 	%fd362, [%rd68+8];
	ld.global.f64 	%fd363, [%rd69+8];
	fma.rn.f64 	%fd364, %fd362, %fd363, %fd361;
	ld.global.f64 	%fd365, [%rd68+16];
	ld.global.f64 	%fd366, [%rd69+16];
	fma.rn.f64 	%fd367, %fd365, %fd366, %fd364;
	ld.global.f64 	%fd368, [%rd68+24];
	ld.global.f64 	%fd369, [%rd69+24];
	fma.rn.f64 	%fd370, %fd368, %fd369, %fd367;
	ld.global.f64 	%fd371, [%rd68+32];
	ld.global.f64 	%fd372, [%rd69+32];
	fma.rn.f64 	%fd373, %fd371, %fd372, %fd370;
	ld.global.f64 	%fd374, [%rd68+40];
	ld.global.f64 	%fd375, [%rd69+40];
	fma.rn.f64 	%fd376, %fd374, %fd375, %fd373;
	ld.global.f64 	%fd377, [%rd68+48];
	ld.global.f64 	%fd378, [%rd69+48];
	fma.rn.f64 	%fd379, %fd377, %fd378, %fd376;
	ld.global.f64 	%fd380, [%rd68+56];
	ld.global.f64 	%fd381, [%rd69+56];
	fma.rn.f64 	%fd382, %fd380, %fd381, %fd379;
	ld.global.f64 	%fd383, [%rd68+64];
	ld.global.f64 	%fd384, [%rd69+64];
	fma.rn.f64 	%fd385, %fd383, %fd384, %fd382;
	ld.global.f64 	%fd386, [%rd68+72];
	ld.global.f64 	%fd387, [%rd69+72];
	fma.rn.f64 	%fd388, %fd386, %fd387, %fd385;
	ld.global.f64 	%fd389, [%rd68+80];
	ld.global.f64 	%fd390, [%rd69+80];
	fma.rn.f64 	%fd391, %fd389, %fd390, %fd388;
	ld.global.f64 	%fd392, [%rd68+88];
	ld.global.f64 	%fd393, [%rd69+88];
	fma.rn.f64 	%fd394, %fd392, %fd393, %fd391;
	ld.global.f64 	%fd395, [%rd68+96];
	ld.global.f64 	%fd396, [%rd69+96];
	fma.rn.f64 	%fd397, %fd395, %fd396, %fd394;
	ld.global.f64 	%fd398, [%rd68+104];
	ld.global.f64 	%fd399, [%rd69+104];
	fma.rn.f64 	%fd400, %fd398, %fd399, %fd397;
	ld.global.f64 	%fd401, [%rd68+112];
	ld.global.f64 	%fd402, [%rd69+112];
	fma.rn.f64 	%fd403, %fd401, %fd402, %fd400;
	ld.global.f64 	%fd404, [%rd68+120];
	ld.global.f64 	%fd405, [%rd69+120];
	fma.rn.f64 	%fd2014, %fd404, %fd405, %fd403;
	add.s32 	%r461, %r461, 16;
	add.s32 	%r460, %r460, 16;
	setp.ne.s32 	%p13, %r460, %r58;
	@%p13 bra 	$L__BB17_59;
$L__BB17_60:
	setp.eq.s32 	%p14, %r45, 0;
	@%p14 bra 	$L__BB17_70;
	setp.lt.u32 	%p15, %r45, 8;
	@%p15 bra 	$L__BB17_63;
	mul.wide.s32 	%rd70, %r461, 8;
	add.s64 	%rd71, %rd2, %rd70;
	ld.global.f64 	%fd407, [%rd71];
	add.s64 	%rd72, %rd3, %rd70;
	ld.global.f64 	%fd408, [%rd72];
	fma.rn.f64 	%fd409, %fd407, %fd408, %fd2014;
	ld.global.f64 	%fd410, [%rd71+8];
	ld.global.f64 	%fd411, [%rd72+8];
	fma.rn.f64 	%fd412, %fd410, %fd411, %fd409;
	ld.global.f64 	%fd413, [%rd71+16];
	ld.global.f64 	%fd414, [%rd72+16];
	fma.rn.f64 	%fd415, %fd413, %fd414, %fd412;
	ld.global.f64 	%fd416, [%rd71+24];
	ld.global.f64 	%fd417, [%rd72+24];
	fma.rn.f64 	%fd418, %fd416, %fd417, %fd415;
	ld.global.f64 	%fd419, [%rd71+32];
	ld.global.f64 	%fd420, [%rd72+32];
	fma.rn.f64 	%fd421, %fd419, %fd420, %fd418;
	ld.global.f64 	%fd422, [%rd71+40];
	ld.global.f64 	%fd423, [%rd72+40];
	fma.rn.f64 	%fd424, %fd422, %fd423, %fd421;
	ld.global.f64 	%fd425, [%rd71+48];
	ld.global.f64 	%fd426, [%rd72+48];
	fma.rn.f64 	%fd427, %fd425, %fd426, %fd424;
	ld.global.f64 	%fd428, [%rd71+56];
	ld.global.f64 	%fd429, [%rd72+56];
	fma.rn.f64 	%fd2014, %fd428, %fd429, %fd427;
	add.s32 	%r461, %r461, 8;
$L__BB17_63:
	setp.eq.s32 	%p16, %r46, 0;
	@%p16 bra 	$L__BB17_70;
	and.b32  	%r66, %r43, 3;
	setp.lt.u32 	%p17, %r46, 4;
	@%p17 bra 	$L__BB17_66;
	mul.wide.s32 	%rd73, %r461, 8;
	add.s64 	%rd74, %rd2, %rd73;
	ld.global.f64 	%fd431, [%rd74];
	add.s64 	%rd75, %rd3, %rd73;
	ld.global.f64 	%fd432, [%rd75];
	fma.rn.f64 	%fd433, %fd431, %fd432, %fd2014;
	ld.global.f64 	%fd434, [%rd74+8];
	ld.global.f64 	%fd435, [%rd75+8];
	fma.rn.f64 	%fd436, %fd434, %fd435, %fd433;
	ld.global.f64 	%fd437, [%rd74+16];
	ld.global.f64 	%fd438, [%rd75+16];
	fma.rn.f64 	%fd439, %fd437, %fd438, %fd436;
	ld.global.f64 	%fd440, [%rd74+24];
	ld.global.f64 	%fd441, [%rd75+24];
	fma.rn.f64 	%fd2014, %fd440, %fd441, %fd439;
	add.s32 	%r461, %r461, 4;
$L__BB17_66:
	setp.eq.s32 	%p18, %r66, 0;
	@%p18 bra 	$L__BB17_70;
	mul.wide.s32 	%rd76, %r461, 8;
	add.s64 	%rd9, %rd2, %rd76;
	ld.global.f64 	%fd442, [%rd9];
	add.s64 	%rd10, %rd3, %rd76;
	ld.global.f64 	%fd443, [%rd10];
	fma.rn.f64 	%fd2014, %fd442, %fd443, %fd2014;
	setp.eq.s32 	%p19, %r66, 1;
	@%p19 bra 	$L__BB17_70;
	ld.global.f64 	%fd444, [%rd9+8];
	ld.global.f64 	%fd445, [%rd10+8];
	fma.rn.f64 	%fd2014, %fd444, %fd445, %fd2014;
	setp.eq.s32 	%p20, %r66, 2;
	@%p20 bra 	$L__BB17_70;
	ld.global.f64 	%fd446, [%rd9+16];
	ld.global.f64 	%fd447, [%rd10+16];
	fma.rn.f64 	%fd2014, %fd446, %fd447, %fd2014;
$L__BB17_70:
	setp.lt.u32 	%p21, %r44, 15;
	mov.f64 	%fd2022, 0d0000000000000000;
	mov.u32 	%r466, %r213;
	@%p21 bra 	$L__BB17_73;
	and.b32  	%r69, %r43, -16;
	mov.b32 	%r465, 0;
	mov.f64 	%fd2022, 0d0000000000000000;
	mov.u32 	%r466, %r213;
$L__BB17_72:
	.pragma "nounroll";
	mul.wide.s32 	%rd77, %r466, 8;
	add.s64 	%rd78, %rd2, %rd77;
	ld.global.f64 	%fd451, [%rd78];
	add.s64 	%rd79, %rd3, %rd77;
	ld.global.f64 	%fd452, [%rd79];
	fma.rn.f64 	%fd453, %fd451, %fd452, %fd2022;
	ld.global.f64 	%fd454, [%rd78+8];
	ld.global.f64 	%fd455, [%rd79+8];
	fma.rn.f64 	%fd456, %fd454, %fd455, %fd453;
	ld.global.f64 	%fd457, [%rd78+16];
	ld.global.f64 	%fd458, [%rd79+16];
	fma.rn.f64 	%fd459, %fd457, %fd458, %fd456;
	ld.global.f64 	%fd460, [%rd78+24];
	ld.global.f64 	%fd461, [%rd79+24];
	fma.rn.f64 	%fd462, %fd460, %fd461, %fd459;
	ld.global.f64 	%fd463, [%rd78+32];
	ld.global.f64 	%fd464, [%rd79+32];
	fma.rn.f64 	%fd465, %fd463, %fd464, %fd462;
	ld.global.f64 	%fd466, [%rd78+40];
	ld.global.f64 	%fd467, [%rd79+40];
	fma.rn.f64 	%fd468, %fd466, %fd467, %fd465;
	ld.global.f64 	%fd469, [%rd78+48];
	ld.global.f64 	%fd470, [%rd79+48];
	fma.rn.f64 	%fd471, %fd469, %fd470, %fd468;
	ld.global.f64 	%fd472, [%rd78+56];
	ld.global.f64 	%fd473, [%rd79+56];
	fma.rn.f64 	%fd474, %fd472, %fd473, %fd471;
	ld.global.f64 	%fd475, [%rd78+64];
	ld.global.f64 	%fd476, [%rd79+64];
	fma.rn.f64 	%fd477, %fd475, %fd476, %fd474;
	ld.global.f64 	%fd478, [%rd78+72];
	ld.global.f64 	%fd479, [%rd79+72];
	fma.rn.f64 	%fd480, %fd478, %fd479, %fd477;
	ld.global.f64 	%fd481, [%rd78+80];
	ld.global.f64 	%fd482, [%rd79+80];
	fma.rn.f64 	%fd483, %fd481, %fd482, %fd480;
	ld.global.f64 	%fd484, [%rd78+88];
	ld.global.f64 	%fd485, [%rd79+88];
	fma.rn.f64 	%fd486, %fd484, %fd485, %fd483;
	ld.global.f64 	%fd487, [%rd78+96];
	ld.global.f64 	%fd488, [%rd79+96];
	fma.rn.f64 	%fd489, %fd487, %fd488, %fd486;
	ld.global.f64 	%fd490, [%rd78+104];
	ld.global.f64 	%fd491, [%rd79+104];
	fma.rn.f64 	%fd492, %fd490, %fd491, %fd489;
	ld.global.f64 	%fd493, [%rd78+112];
	ld.global.f64 	%fd494, [%rd79+112];
	fma.rn.f64 	%fd495, %fd493, %fd494, %fd492;
	ld.global.f64 	%fd496, [%rd78+120];
	ld.global.f64 	%fd497, [%rd79+120];
	fma.rn.f64 	%fd2022, %fd496, %fd497, %fd495;
	add.s32 	%r466, %r466, 16;
	add.s32 	%r465, %r465, 16;
	setp.ne.s32 	%p22, %r465, %r69;
	@%p22 bra 	$L__BB17_72;
$L__BB17_73:
	setp.eq.s32 	%p23, %r45, 0;
	@%p23 bra 	$L__BB17_83;
	setp.lt.u32 	%p24, %r45, 8;
	@%p24 bra 	$L__BB17_76;
	mul.wide.s32 	%rd80, %r466, 8;
	add.s64 	%rd81, %rd2, %rd80;
	ld.global.f64 	%fd499, [%rd81];
	add.s64 	%rd82, %rd3, %rd80;
	ld.global.f64 	%fd500, [%rd82];
	fma.rn.f64 	%fd501, %fd499, %fd500, %fd2022;
	ld.global.f64 	%fd502, [%rd81+8];
	ld.global.f64 	%fd503, [%rd82+8];
	fma.rn.f64 	%fd504, %fd502, %fd503, %fd501;
	ld.global.f64 	%fd505, [%rd81+16];
	ld.global.f64 	%fd506, [%rd82+16];
	fma.rn.f64 	%fd507, %fd505, %fd506, %fd504;
	ld.global.f64 	%fd508, [%rd81+24];
	ld.global.f64 	%fd509, [%rd82+24];
	fma.rn.f64 	%fd510, %fd508, %fd509, %fd507;
	ld.global.f64 	%fd511, [%rd81+32];
	ld.global.f64 	%fd512, [%rd82+32];
	fma.rn.f64 	%fd513, %fd511, %fd512, %fd510;
	ld.global.f64 	%fd514, [%rd81+40];
	ld.global.f64 	%fd515, [%rd82+40];
	fma.rn.f64 	%fd516, %fd514, %fd515, %fd513;
	ld.global.f64 	%fd517, [%rd81+48];
	ld.global.f64 	%fd518, [%rd82+48];
	fma.rn.f64 	%fd519, %fd517, %fd518, %fd516;
	ld.global.f64 	%fd520, [%rd81+56];
	ld.global.f64 	%fd521, [%rd82+56];
	fma.rn.f64 	%fd2022, %fd520, %fd521, %fd519;
	add.s32 	%r466, %r466, 8;
$L__BB17_76:
	setp.eq.s32 	%p25, %r46, 0;
	@%p25 bra 	$L__BB17_83;
	and.b32  	%r77, %r43, 3;
	setp.lt.u32 	%p26, %r46, 4;
	@%p26 bra 	$L__BB17_79;
	mul.wide.s32 	%rd83, %r466, 8;
	add.s64 	%rd84, %rd2, %rd83;
	ld.global.f64 	%fd523, [%rd84];
	add.s64 	%rd85, %rd3, %rd83;
	ld.global.f64 	%fd524, [%rd85];
	fma.rn.f64 	%fd525, %fd523, %fd524, %fd2022;
	ld.global.f64 	%fd526, [%rd84+8];
	ld.global.f64 	%fd527, [%rd85+8];
	fma.rn.f64 	%fd528, %fd526, %fd527, %fd525;
	ld.global.f64 	%fd529, [%rd84+16];
	ld.global.f64 	%fd530, [%rd85+16];
	fma.rn.f64 	%fd531, %fd529, %fd530, %fd528;
	ld.global.f64 	%fd532, [%rd84+24];
	ld.global.f64 	%fd533, [%rd85+24];
	fma.rn.f64 	%fd2022, %fd532, %fd533, %fd531;
	add.s32 	%r466, %r466, 4;
$L__BB17_79:
	setp.eq.s32 	%p27, %r77, 0;
	@%p27 bra 	$L__BB17_83;
	mul.wide.s32 	%rd86, %r466, 8;
	add.s64 	%rd11, %rd2, %rd86;
	ld.global.f64 	%fd534, [%rd11];
	add.s64 	%rd12, %rd3, %rd86;
	ld.global.f64 	%fd535, [%rd12];
	fma.rn.f64 	%fd2022, %fd534, %fd535, %fd2022;
	setp.eq.s32 	%p28, %r77, 1;
	@%p28 bra 	$L__BB17_83;
	ld.global.f64 	%fd536, [%rd11+8];
	ld.global.f64 	%fd537, [%rd12+8];
	fma.rn.f64 	%fd2022, %fd536, %fd537, %fd2022;
	setp.eq.s32 	%p29, %r77, 2;
	@%p29 bra 	$L__BB17_83;
	ld.global.f64 	%fd538, [%rd11+16];
	ld.global.f64 	%fd539, [%rd12+16];
	fma.rn.f64 	%fd2022, %fd538, %fd539, %fd2022;
$L__BB17_83:
	setp.lt.u32 	%p30, %r44, 15;
	mov.f64 	%fd2030, 0d0000000000000000;
	mov.u32 	%r471, %r213;
	@%p30 bra 	$L__BB17_86;
	mov.b32 	%r470, 0;
	mov.f64 	%fd2030, 0d0000000000000000;
	and.b32  	%r221, %r43, -16;
	mov.u32 	%r471, %r213;
$L__BB17_85:
	.pragma "nounroll";
	mul.wide.s32 	%rd87, %r471, 8;
	add.s64 	%rd88, %rd2, %rd87;
	ld.global.f64 	%fd543, [%rd88];
	add.s64 	%rd89, %rd3, %rd87;
	ld.global.f64 	%fd544, [%rd89];
	fma.rn.f64 	%fd545, %fd543, %fd544, %fd2030;
	ld.global.f64 	%fd546, [%rd88+8];
	ld.global.f64 	%fd547, [%rd89+8];
	fma.rn.f64 	%fd548, %fd546, %fd547, %fd545;
	ld.global.f64 	%fd549, [%rd88+16];
	ld.global.f64 	%fd550, [%rd89+16];
	fma.rn.f64 	%fd551, %fd549, %fd550, %fd548;
	ld.global.f64 	%fd552, [%rd88+24];
	ld.global.f64 	%fd553, [%rd89+24];
	fma.rn.f64 	%fd554, %fd552, %fd553, %fd551;
	ld.global.f64 	%fd555, [%rd88+32];
	ld.global.f64 	%fd556, [%rd89+32];
	fma.rn.f64 	%fd557, %fd555, %fd556, %fd554;
	ld.global.f64 	%fd558, [%rd88+40];
	ld.global.f64 	%fd559, [%rd89+40];
	fma.rn.f64 	%fd560, %fd558, %fd559, %fd557;
	ld.global.f64 	%fd561, [%rd88+48];
	ld.global.f64 	%fd562, [%rd89+48];
	fma.rn.f64 	%fd563, %fd561, %fd562, %fd560;
	ld.global.f64 	%fd564, [%rd88+56];
	ld.global.f64 	%fd565, [%rd89+56];
	fma.rn.f64 	%fd566, %fd564, %fd565, %fd563;
	ld.global.f64 	%fd567, [%rd88+64];
	ld.global.f64 	%fd568, [%rd89+64];
	fma.rn.f64 	%fd569, %fd567, %fd568, %fd566;
	ld.global.f64 	%fd570, [%rd88+72];
	ld.global.f64 	%fd571, [%rd89+72];
	fma.rn.f64 	%fd572, %fd570, %fd571, %fd569;
	ld.global.f64 	%fd573, [%rd88+80];
	ld.global.f64 	%fd574, [%rd89+80];
	fma.rn.f64 	%fd575, %fd573, %fd574, %fd572;
	ld.global.f64 	%fd576, [%rd88+88];
	ld.global.f64 	%fd577, [%rd89+88];
	fma.rn.f64 	%fd578, %fd576, %fd577, %fd575;
	ld.global.f64 	%fd579, [%rd88+96];
	ld.global.f64 	%fd580, [%rd89+96];
	fma.rn.f64 	%fd581, %fd579, %fd580, %fd578;
	ld.global.f64 	%fd582, [%rd88+104];
	ld.global.f64 	%fd583, [%rd89+104];
	fma.rn.f64 	%fd584, %fd582, %fd583, %fd581;
	ld.global.f64 	%fd585, [%rd88+112];
	ld.global.f64 	%fd586, [%rd89+112];
	fma.rn.f64 	%fd587, %fd585, %fd586, %fd584;
	ld.global.f64 	%fd588, [%rd88+120];
	ld.global.f64 	%fd589, [%rd89+120];
	fma.rn.f64 	%fd2030, %fd588, %fd589, %fd587;
	add.s32 	%r471, %r471, 16;
	add.s32 	%r470, %r470, 16;
	setp.ne.s32 	%p31, %r470, %r221;
	@%p31 bra 	$L__BB17_85;
$L__BB17_86:
	setp.eq.s32 	%p32, %r45, 0;
	@%p32 bra 	$L__BB17_96;
	setp.lt.u32 	%p33, %r45, 8;
	@%p33 bra 	$L__BB17_89;
	mul.wide.s32 	%rd90, %r471, 8;
	add.s64 	%rd91, %rd2, %rd90;
	ld.global.f64 	%fd591, [%rd91];
	add.s64 	%rd92, %rd3, %rd90;
	ld.global.f64 	%fd592, [%rd92];
	fma.rn.f64 	%fd593, %fd591, %fd592, %fd2030;
	ld.global.f64 	%fd594, [%rd91+8];
	ld.global.f64 	%fd595, [%rd92+8];
	fma.rn.f64 	%fd596, %fd594, %fd595, %fd593;
	ld.global.f64 	%fd597, [%rd91+16];
	ld.global.f64 	%fd598, [%rd92+16];
	fma.rn.f64 	%fd599, %fd597, %fd598, %fd596;
	ld.global.f64 	%fd600, [%rd91+24];
	ld.global.f64 	%fd601, [%rd92+24];
	fma.rn.f64 	%fd602, %fd600, %fd601, %fd599;
	ld.global.f64 	%fd603, [%rd91+32];
	ld.global.f64 	%fd604, [%rd92+32];
	fma.rn.f64 	%fd605, %fd603, %fd604, %fd602;
	ld.global.f64 	%fd606, [%rd91+40];
	ld.global.f64 	%fd607, [%rd92+40];
	fma.rn.f64 	%fd608, %fd606, %fd607, %fd605;
	ld.global.f64 	%fd609, [%rd91+48];
	ld.global.f64 	%fd610, [%rd92+48];
	fma.rn.f64 	%fd611, %fd609, %fd610, %fd608;
	ld.global.f64 	%fd612, [%rd91+56];
	ld.global.f64 	%fd613, [%rd92+56];
	fma.rn.f64 	%fd2030, %fd612, %fd613, %fd611;
	add.s32 	%r471, %r471, 8;
$L__BB17_89:
	setp.eq.s32 	%p34, %r46, 0;
	@%p34 bra 	$L__BB17_96;
	setp.lt.u32 	%p35, %r46, 4;
	@%p35 bra 	$L__BB17_92;
	mul.wide.s32 	%rd93, %r471, 8;
	add.s64 	%rd94, %rd2, %rd93;
	ld.global.f64 	%fd615, [%rd94];
	add.s64 	%rd95, %rd3, %rd93;
	ld.global.f64 	%fd616, [%rd95];
	fma.rn.f64 	%fd617, %fd615, %fd616, %fd2030;
	ld.global.f64 	%fd618, [%rd94+8];
	ld.global.f64 	%fd619, [%rd95+8];
	fma.rn.f64 	%fd620, %fd618, %fd619, %fd617;
	ld.global.f64 	%fd621, [%rd94+16];
	ld.global.f64 	%fd622, [%rd95+16];
	fma.rn.f64 	%fd623, %fd621, %fd622, %fd620;
	ld.global.f64 	%fd624, [%rd94+24];
	ld.global.f64 	%fd625, [%rd95+24];
	fma.rn.f64 	%fd2030, %fd624, %fd625, %fd623;
	add.s32 	%r471, %r471, 4;
$L__BB17_92:
	and.b32  	%r222, %r43, 3;
	setp.eq.s32 	%p36, %r222, 0;
	@%p36 bra 	$L__BB17_96;
	mul.wide.s32 	%rd96, %r471, 8;
	add.s64 	%rd13, %rd2, %rd96;
	ld.global.f64 	%fd626, [%rd13];
	add.s64 	%rd14, %rd3, %rd96;
	ld.global.f64 	%fd627, [%rd14];
	fma.rn.f64 	%fd2030, %fd626, %fd627, %fd2030;
	setp.eq.s32 	%p37, %r222, 1;
	@%p37 bra 	$L__BB17_96;
	ld.global.f64 	%fd628, [%rd13+8];
	ld.global.f64 	%fd629, [%rd14+8];
	fma.rn.f64 	%fd2030, %fd628, %fd629, %fd2030;
	setp.eq.s32 	%p38, %r222, 2;
	@%p38 bra 	$L__BB17_96;
	ld.global.f64 	%fd630, [%rd13+16];
	ld.global.f64 	%fd631, [%rd14+16];
	fma.rn.f64 	%fd2030, %fd630, %fd631, %fd2030;
$L__BB17_96:
	setp.lt.u32 	%p39, %r44, 15;
	mov.f64 	%fd2038, 0d0000000000000000;
	mov.u32 	%r476, %r213;
	@%p39 bra 	$L__BB17_99;
	mov.b32 	%r475, 0;
	mov.f64 	%fd2038, 0d0000000000000000;
	and.b32  	%r226, %r43, -16;
	mov.u32 	%r476, %r213;
$L__BB17_98:
	.pragma "nounroll";
	mul.wide.s32 	%rd97, %r476, 8;
	add.s64 	%rd98, %rd2, %rd97;
	ld.global.f64 	%fd635, [%rd98];
	add.s64 	%rd99, %rd3, %rd97;
	ld.global.f64 	%fd636, [%rd99];
	fma.rn.f64 	%fd637, %fd635, %fd636, %fd2038;
	ld.global.f64 	%fd638, [%rd98+8];
	ld.global.f64 	%fd639, [%rd99+8];
	fma.rn.f64 	%fd640, %fd638, %fd639, %fd637;
	ld.global.f64 	%fd641, [%rd98+16];
	ld.global.f64 	%fd642, [%rd99+16];
	fma.rn.f64 	%fd643, %fd641, %fd642, %fd640;
	ld.global.f64 	%fd644, [%rd98+24];
	ld.global.f64 	%fd645, [%rd99+24];
	fma.rn.f64 	%fd646, %fd644, %fd645, %fd643;
	ld.global.f64 	%fd647, [%rd98+32];
	ld.global.f64 	%fd648, [%rd99+32];
	fma.rn.f64 	%fd649, %fd647, %fd648, %fd646;
	ld.global.f64 	%fd650, [%rd98+40];
	ld.global.f64 	%fd651, [%rd99+40];
	fma.rn.f64 	%fd652, %fd650, %fd651, %fd649;
	ld.global.f64 	%fd653, [%rd98+48];
	ld.global.f64 	%fd654, [%rd99+48];
	fma.rn.f64 	%fd655, %fd653, %fd654, %fd652;
	ld.global.f64 	%fd656, [%rd98+56];
	ld.global.f64 	%fd657, [%rd99+56];
	fma.rn.f64 	%fd658, %fd656, %fd657, %fd655;
	ld.global.f64 	%fd659, [%rd98+64];
	ld.global.f64 	%fd660, [%rd99+64];
	fma.rn.f64 	%fd661, %fd659, %fd660, %fd658;
	ld.global.f64 	%fd662, [%rd98+72];
	ld.global.f64 	%fd663, [%rd99+72];
	fma.rn.f64 	%fd664, %fd662, %fd663, %fd661;
	ld.global.f64 	%fd665, [%rd98+80];
	ld.global.f64 	%fd666, [%rd99+80];
	fma.rn.f64 	%fd667, %fd665, %fd666, %fd664;
	ld.global.f64 	%fd668, [%rd98+88];
	ld.global.f64 	%fd669, [%rd99+88];
	fma.rn.f64 	%fd670, %fd668, %fd669, %fd667;
	ld.global.f64 	%fd671, [%rd98+96];
	ld.global.f64 	%fd672, [%rd99+96];
	fma.rn.f64 	%fd673, %fd671, %fd672, %fd670;
	ld.global.f64 	%fd674, [%rd98+104];
	ld.global.f64 	%fd675, [%rd99+104];
	fma.rn.f64 	%fd676, %fd674, %fd675, %fd673;
	ld.global.f64 	%fd677, [%rd98+112];
	ld.global.f64 	%fd678, [%rd99+112];
	fma.rn.f64 	%fd679, %fd677, %fd678, %fd676;
	ld.global.f64 	%fd680, [%rd98+120];
	ld.global.f64 	%fd681, [%rd99+120];
	fma.rn.f64 	%fd2038, %fd680, %fd681, %fd679;
	add.s32 	%r476, %r476, 16;
	add.s32 	%r475, %r475, 16;
	setp.ne.s32 	%p40, %r475, %r226;
	@%p40 bra 	$L__BB17_98;
$L__BB17_99:
	setp.eq.s32 	%p41, %r45, 0;
	@%p41 bra 	$L__BB17_109;
	setp.lt.u32 	%p42, %r45, 8;
	@%p42 bra 	$L__BB17_102;
	mul.wide.s32 	%rd100, %r476, 8;
	add.s64 	%rd101, %rd2, %rd100;
	ld.global.f64 	%fd683, [%rd101];
	add.s64 	%rd102, %rd3, %rd100;
	ld.global.f64 	%fd684, [%rd102];
	fma.rn.f64 	%fd685, %fd683, %fd684, %fd2038;
	ld.global.f64 	%fd686, [%rd101+8];
	ld.global.f64 	%fd687, [%rd102+8];
	fma.rn.f64 	%fd688, %fd686, %fd687, %fd685;
	ld.global.f64 	%fd689, [%rd101+16];
	ld.global.f64 	%fd690, [%rd102+16];
	fma.rn.f64 	%fd691, %fd689, %fd690, %fd688;
	ld.global.f64 	%fd692, [%rd101+24];
	ld.global.f64 	%fd693, [%rd102+24];
	fma.rn.f64 	%fd694, %fd692, %fd693, %fd691;
	ld.global.f64 	%fd695, [%rd101+32];
	ld.global.f64 	%fd696, [%rd102+32];
	fma.rn.f64 	%fd697, %fd695, %fd696, %fd694;
	ld.global.f64 	%fd698, [%rd101+40];
	ld.global.f64 	%fd699, [%rd102+40];
	fma.rn.f64 	%fd700, %fd698, %fd699, %fd697;
	ld.global.f64 	%fd701, [%rd101+48];
	ld.global.f64 	%fd702, [%rd102+48];
	fma.rn.f64 	%fd703, %fd701, %fd702, %fd700;
	ld.global.f64 	%fd704, [%rd101+56];
	ld.global.f64 	%fd705, [%rd102+56];
	fma.rn.f64 	%fd2038, %fd704, %fd705, %fd703;
	add.s32 	%r476, %r476, 8;
$L__BB17_102:
	setp.eq.s32 	%p43, %r46, 0;
	@%p43 bra 	$L__BB17_109;
	setp.lt.u32 	%p44, %r46, 4;
	@%p44 bra 	$L__BB17_105;
	mul.wide.s32 	%rd103, %r476, 8;
	add.s64 	%rd104, %rd2, %rd103;
	ld.global.f64 	%fd707, [%rd104];
	add.s64 	%rd105, %rd3, %rd103;
	ld.global.f64 	%fd708, [%rd105];
	fma.rn.f64 	%fd709, %fd707, %fd708, %fd2038;
	ld.global.f64 	%fd710, [%rd104+8];
	ld.global.f64 	%fd711, [%rd105+8];
	fma.rn.f64 	%fd712, %fd710, %fd711, %fd709;
	ld.global.f64 	%fd713, [%rd104+16];
	ld.global.f64 	%fd714, [%rd105+16];
	fma.rn.f64 	%fd715, %fd713, %fd714, %fd712;
	ld.global.f64 	%fd716, [%rd104+24];
	ld.global.f64 	%fd717, [%rd105+24];
	fma.rn.f64 	%fd2038, %fd716, %fd717, %fd715;
	add.s32 	%r476, %r476, 4;
$L__BB17_105:
	and.b32  	%r227, %r43, 3;
	setp.eq.s32 	%p45, %r227, 0;
	@%p45 bra 	$L__BB17_109;
	mul.wide.s32 	%rd106, %r476, 8;
	add.s64 	%rd15, %rd2, %rd106;
	ld.global.f64 	%fd718, [%rd15];
	add.s64 	%rd16, %rd3, %rd106;
	ld.global.f64 	%fd719, [%rd16];
	fma.rn.f64 	%fd2038, %fd718, %fd719, %fd2038;
	setp.eq.s32 	%p46, %r227, 1;
	@%p46 bra 	$L__BB17_109;
	ld.global.f64 	%fd720, [%rd15+8];
	ld.global.f64 	%fd721, [%rd16+8];
	fma.rn.f64 	%fd2038, %fd720, %fd721, %fd2038;
	setp.eq.s32 	%p47, %r227, 2;
	@%p47 bra 	$L__BB17_109;
	ld.global.f64 	%fd722, [%rd15+16];
	ld.global.f64 	%fd723, [%rd16+16];
	fma.rn.f64 	%fd2038, %fd722, %fd723, %fd2038;
$L__BB17_109:
	setp.lt.u32 	%p48, %r44, 15;
	mov.f64 	%fd2046, 0d0000000000000000;
	mov.u32 	%r481, %r213;
	@%p48 bra 	$L__BB17_112;
	mov.b32 	%r480, 0;
	mov.f64 	%fd2046, 0d0000000000000000;
	and.b32  	%r231, %r43, -16;
	mov.u32 	%r481, %r213;
$L__BB17_111:
	.pragma "nounroll";
	mul.wide.s32 	%rd107, %r481, 8;
	add.s64 	%rd108, %rd2, %rd107;
	ld.global.f64 	%fd727, [%rd108];
	add.s64 	%rd109, %rd3, %rd107;
	ld.global.f64 	%fd728, [%rd109];
	fma.rn.f64 	%fd729, %fd727, %fd728, %fd2046;
	ld.global.f64 	%fd730, [%rd108+8];
	ld.global.f64 	%fd731, [%rd109+8];
	fma.rn.f64 	%fd732, %fd730, %fd731, %fd729;
	ld.global.f64 	%fd733, [%rd108+16];
	ld.global.f64 	%fd734, [%rd109+16];
	fma.rn.f64 	%fd735, %fd733, %fd734, %fd732;
	ld.global.f64 	%fd736, [%rd108+24];
	ld.global.f64 	%fd737, [%rd109+24];
	fma.rn.f64 	%fd738, %fd736, %fd737, %fd735;
	ld.global.f64 	%fd739, [%rd108+32];
	ld.global.f64 	%fd740, [%rd109+32];
	fma.rn.f64 	%fd741, %fd739, %fd740, %fd738;
	ld.global.f64 	%fd742, [%rd108+40];
	ld.global.f64 	%fd743, [%rd109+40];
	fma.rn.f64 	%fd744, %fd742, %fd743, %fd741;
	ld.global.f64 	%fd745, [%rd108+48];
	ld.global.f64 	%fd746, [%rd109+48];
	fma.rn.f64 	%fd747, %fd745, %fd746, %fd744;
	ld.global.f64 	%fd748, [%rd108+56];
	ld.global.f64 	%fd749, [%rd109+56];
	fma.rn.f64 	%fd750, %fd748, %fd749, %fd747;
	ld.global.f64 	%fd751, [%rd108+64];
	ld.global.f64 	%fd752, [%rd109+64];
	fma.rn.f64 	%fd753, %fd751, %fd752, %fd750;
	ld.global.f64 	%fd754, [%rd108+72];
	ld.global.f64 	%fd755, [%rd109+72];
	fma.rn.f64 	%fd756, %fd754, %fd755, %fd753;
	ld.global.f64 	%fd757, [%rd108+80];
	ld.global.f64 	%fd758, [%rd109+80];
	fma.rn.f64 	%fd759, %fd757, %fd758, %fd756;
	ld.global.f64 	%fd760, [%rd108+88];
	ld.global.f64 	%fd761, [%rd109+88];
	fma.rn.f64 	%fd762, %fd760, %fd761, %fd759;
	ld.global.f64 	%fd763, [%rd108+96];
	ld.global.f64 	%fd764, [%rd109+96];
	fma.rn.f64 	%fd765, %fd763, %fd764, %fd762;
	ld.global.f64 	%fd766, [%rd108+104];
	ld.global.f64 	%fd767, [%rd109+104];
	fma.rn.f64 	%fd768, %fd766, %fd767, %fd765;
	ld.global.f64 	%fd769, [%rd108+112];
	ld.global.f64 	%fd770, [%rd109+112];
	fma.rn.f64 	%fd771, %fd769, %fd770, %fd768;
	ld.global.f64 	%fd772, [%rd108+120];
	ld.global.f64 	%fd773, [%rd109+120];
	fma.rn.f64 	%fd2046, %fd772, %fd773, %fd771;
	add.s32 	%r481, %r481, 16;
	add.s32 	%r480, %r480, 16;
	setp.ne.s32 	%p49, %r480, %r231;
	@%p49 bra 	$L__BB17_111;
$L__BB17_112:
	setp.eq.s32 	%p50, %r45, 0;
	@%p50 bra 	$L__BB17_122;
	setp.lt.u32 	%p51, %r45, 8;
	@%p51 bra 	$L__BB17_115;
	mul.wide.s32 	%rd110, %r481, 8;
	add.s64 	%rd111, %rd2, %rd110;
	ld.global.f64 	%fd775, [%rd111];
	add.s64 	%rd112, %rd3, %rd110;
	ld.global.f64 	%fd776, [%rd112];
	fma.rn.f64 	%fd777, %fd775, %fd776, %fd2046;
	ld.global.f64 	%fd778, [%rd111+8];
	ld.global.f64 	%fd779, [%rd112+8];
	fma.rn.f64 	%fd780, %fd778, %fd779, %fd777;
	ld.global.f64 	%fd781, [%rd111+16];
	ld.global.f64 	%fd782, [%rd112+16];
	fma.rn.f64 	%fd783, %fd781, %fd782, %fd780;
	ld.global.f64 	%fd784, [%rd111+24];
	ld.global.f64 	%fd785, [%rd112+24];
	fma.rn.f64 	%fd786, %fd784, %fd785, %fd783;
	ld.global.f64 	%fd787, [%rd111+32];
	ld.global.f64 	%fd788, [%rd112+32];
	fma.rn.f64 	%fd789, %fd787, %fd788, %fd786;
	ld.global.f64 	%fd790, [%rd111+40];
	ld.global.f64 	%fd791, [%rd112+40];
	fma.rn.f64 	%fd792, %fd790, %fd791, %fd789;
	ld.global.f64 	%fd793, [%rd111+48];
	ld.global.f64 	%fd794, [%rd112+48];
	fma.rn.f64 	%fd795, %fd793, %fd794, %fd792;
	ld.global.f64 	%fd796, [%rd111+56];
	ld.global.f64 	%fd797, [%rd112+56];
	fma.rn.f64 	%fd2046, %fd796, %fd797, %fd795;
	add.s32 	%r481, %r481, 8;
$L__BB17_115:
	setp.eq.s32 	%p52, %r46, 0;
	@%p52 bra 	$L__BB17_122;
	setp.lt.u32 	%p53, %r46, 4;
	@%p53 bra 	$L__BB17_118;
	mul.wide.s32 	%rd113, %r481, 8;
	add.s64 	%rd114, %rd2, %rd113;
	ld.global.f64 	%fd799, [%rd114];
	add.s64 	%rd115, %rd3, %rd113;
	ld.global.f64 	%fd800, [%rd115];
	fma.rn.f64 	%fd801, %fd799, %fd800, %fd2046;
	ld.global.f64 	%fd802, [%rd114+8];
	ld.global.f64 	%fd803, [%rd115+8];
	fma.rn.f64 	%fd804, %fd802, %fd803, %fd801;
	ld.global.f64 	%fd805, [%rd114+16];
	ld.global.f64 	%fd806, [%rd115+16];
	fma.rn.f64 	%fd807, %fd805, %fd806, %fd804;
	ld.global.f64 	%fd808, [%rd114+24];
	ld.global.f64 	%fd809, [%rd115+24];
	fma.rn.f64 	%fd2046, %fd808, %fd809, %fd807;
	add.s32 	%r481, %r481, 4;
$L__BB17_118:
	and.b32  	%r232, %r43, 3;
	setp.eq.s32 	%p54, %r232, 0;
	@%p54 bra 	$L__BB17_122;
	mul.wide.s32 	%rd116, %r481, 8;
	add.s64 	%rd17, %rd2, %rd116;
	ld.global.f64 	%fd810, [%rd17];
	add.s64 	%rd18, %rd3, %rd116;
	ld.global.f64 	%fd811, [%rd18];
	fma.rn.f64 	%fd2046, %fd810, %fd811, %fd2046;
	setp.eq.s32 	%p55, %r232, 1;
	@%p55 bra 	$L__BB17_122;
	ld.global.f64 	%fd812, [%rd17+8];
	ld.global.f64 	%fd813, [%rd18+8];
	fma.rn.f64 	%fd2046, %fd812, %fd813, %fd2046;
	setp.eq.s32 	%p56, %r232, 2;
	@%p56 bra 	$L__BB17_122;
	ld.global.f64 	%fd814, [%rd17+16];
	ld.global.f64 	%fd815, [%rd18+16];
	fma.rn.f64 	%fd2046, %fd814, %fd815, %fd2046;
$L__BB17_122:
	setp.lt.u32 	%p57, %r44, 15;
	mov.f64 	%fd2054, 0d0000000000000000;
	mov.u32 	%r486, %r213;
	@%p57 bra 	$L__BB17_125;
	mov.b32 	%r485, 0;
	mov.f64 	%fd2054, 0d0000000000000000;
	and.b32  	%r236, %r43, -16;
	mov.u32 	%r486, %r213;
$L__BB17_124:
	.pragma "nounroll";
	mul.wide.s32 	%rd117, %r486, 8;
	add.s64 	%rd118, %rd2, %rd117;
	ld.global.f64 	%fd819, [%rd118];
	add.s64 	%rd119, %rd3, %rd117;
	ld.global.f64 	%fd820, [%rd119];
	fma.rn.f64 	%fd821, %fd819, %fd820, %fd2054;
	ld.global.f64 	%fd822, [%rd118+8];
	ld.global.f64 	%fd823, [%rd119+8];
	fma.rn.f64 	%fd824, %fd822, %fd823, %fd821;
	ld.global.f64 	%fd825, [%rd118+16];
	ld.global.f64 	%fd826, [%rd119+16];
	fma.rn.f64 	%fd827, %fd825, %fd826, %fd824;
	ld.global.f64 	%fd828, [%rd118+24];
	ld.global.f64 	%fd829, [%rd119+24];
	fma.rn.f64 	%fd830, %fd828, %fd829, %fd827;
	ld.global.f64 	%fd831, [%rd118+32];
	ld.global.f64 	%fd832, [%rd119+32];
	fma.rn.f64 	%fd833, %fd831, %fd832, %fd830;
	ld.global.f64 	%fd834, [%rd118+40];
	ld.global.f64 	%fd835, [%rd119+40];
	fma.rn.f64 	%fd836, %fd834, %fd835, %fd833;
	ld.global.f64 	%fd837, [%rd118+48];
	ld.global.f64 	%fd838, [%rd119+48];
	fma.rn.f64 	%fd839, %fd837, %fd838, %fd836;
	ld.global.f64 	%fd840, [%rd118+56];
	ld.global.f64 	%fd841, [%rd119+56];
	fma.rn.f64 	%fd842, %fd840, %fd841, %fd839;
	ld.global.f64 	%fd843, [%rd118+64];
	ld.global.f64 	%fd844, [%rd119+64];
	fma.rn.f64 	%fd845, %fd843, %fd844, %fd842;
	ld.global.f64 	%fd846, [%rd118+72];
	ld.global.f64 	%fd847, [%rd119+72];
	fma.rn.f64 	%fd848, %fd846, %fd847, %fd845;
	ld.global.f64 	%fd849, [%rd118+80];
	ld.global.f64 	%fd850, [%rd119+80];
	fma.rn.f64 	%fd851, %fd849, %fd850, %fd848;
	ld.global.f64 	%fd852, [%rd118+88];
	ld.global.f64 	%fd853, [%rd119+88];
	fma.rn.f64 	%fd854, %fd852, %fd853, %fd851;
	ld.global.f64 	%fd855, [%rd118+96];
	ld.global.f64 	%fd856, [%rd119+96];
	fma.rn.f64 	%fd857, %fd855, %fd856, %fd854;
	ld.global.f64 	%fd858, [%rd118+104];
	ld.global.f64 	%fd859, [%rd119+104];
	fma.rn.f64 	%fd860, %fd858, %fd859, %fd857;
	ld.global.f64 	%fd861, [%rd118+112];
	ld.global.f64 	%fd862, [%rd119+112];
	fma.rn.f64 	%fd863, %fd861, %fd862, %fd860;
	ld.global.f64 	%fd864, [%rd118+120];
	ld.global.f64 	%fd865, [%rd119+120];
	fma.rn.f64 	%fd2054, %fd864, %fd865, %fd863;
	add.s32 	%r486, %r486, 16;
	add.s32 	%r485, %r485, 16;
	setp.ne.s32 	%p58, %r485, %r236;
	@%p58 bra 	$L__BB17_124;
$L__BB17_125:
	setp.eq.s32 	%p59, %r45, 0;
	@%p59 bra 	$L__BB17_135;
	setp.lt.u32 	%p60, %r45, 8;
	@%p60 bra 	$L__BB17_128;
	mul.wide.s32 	%rd120, %r486, 8;
	add.s64 	%rd121, %rd2, %rd120;
	ld.global.f64 	%fd867, [%rd121];
	add.s64 	%rd122, %rd3, %rd120;
	ld.global.f64 	%fd868, [%rd122];
	fma.rn.f64 	%fd869, %fd867, %fd868, %fd2054;
	ld.global.f64 	%fd870, [%rd121+8];
	ld.global.f64 	%fd871, [%rd122+8];
	fma.rn.f64 	%fd872, %fd870, %fd871, %fd869;
	ld.global.f64 	%fd873, [%rd121+16];
	ld.global.f64 	%fd874, [%rd122+16];
	fma.rn.f64 	%fd875, %fd873, %fd874, %fd872;
	ld.global.f64 	%fd876, [%rd121+24];
	ld.global.f64 	%fd877, [%rd122+24];
	fma.rn.f64 	%fd878, %fd876, %fd877, %fd875;
	ld.global.f64 	%fd879, [%rd121+32];
	ld.global.f64 	%fd880, [%rd122+32];
	fma.rn.f64 	%fd881, %fd879, %fd880, %fd878;
	ld.global.f64 	%fd882, [%rd121+40];
	ld.global.f64 	%fd883, [%rd122+40];
	fma.rn.f64 	%fd884, %fd882, %fd883, %fd881;
	ld.global.f64 	%fd885, [%rd121+48];
	ld.global.f64 	%fd886, [%rd122+48];
	fma.rn.f64 	%fd887, %fd885, %fd886, %fd884;
	ld.global.f64 	%fd888, [%rd121+56];
	ld.global.f64 	%fd889, [%rd122+56];
	fma.rn.f64 	%fd2054, %fd888, %fd889, %fd887;
	add.s32 	%r486, %r486, 8;
$L__BB17_128:
	setp.eq.s32 	%p61, %r46, 0;
	@%p61 bra 	$L__BB17_135;
	and.b32  	%r114, %r43, 3;
	setp.lt.u32 	%p62, %r46, 4;
	@%p62 bra 	$L__BB17_131;
	mul.wide.s32 	%rd123, %r486, 8;
	add.s64 	%rd124, %rd2, %rd123;
	ld.global.f64 	%fd891, [%rd124];
	add.s64 	%rd125, %rd3, %rd123;
	ld.global.f64 	%fd892, [%rd125];
	fma.rn.f64 	%fd893, %fd891, %fd892, %fd2054;
	ld.global.f64 	%fd894, [%rd124+8];
	ld.global.f64 	%fd895, [%rd125+8];
	fma.rn.f64 	%fd896, %fd894, %fd895, %fd893;
	ld.global.f64 	%fd897, [%rd124+16];
	ld.global.f64 	%fd898, [%rd125+16];
	fma.rn.f64 	%fd899, %fd897, %fd898, %fd896;
	ld.global.f64 	%fd900, [%rd124+24];
	ld.global.f64 	%fd901, [%rd125+24];
	fma.rn.f64 	%fd2054, %fd900, %fd901, %fd899;
	add.s32 	%r486, %r486, 4;
$L__BB17_131:
	setp.eq.s32 	%p63, %r114, 0;
	@%p63 bra 	$L__BB17_135;
	mul.wide.s32 	%rd126, %r486, 8;
	add.s64 	%rd19, %rd2, %rd126;
	ld.global.f64 	%fd902, [%rd19];
	add.s64 	%rd20, %rd3, %rd126;
	ld.global.f64 	%fd903, [%rd20];
	fma.rn.f64 	%fd2054, %fd902, %fd903, %fd2054;
	setp.eq.s32 	%p64, %r114, 1;
	@%p64 bra 	$L__BB17_135;
	ld.global.f64 	%fd904, [%rd19+8];
	ld.global.f64 	%fd905, [%rd20+8];
	fma.rn.f64 	%fd2054, %fd904, %fd905, %fd2054;
	setp.eq.s32 	%p65, %r114, 2;
	@%p65 bra 	$L__BB17_135;
	ld.global.f64 	%fd906, [%rd19+16];
	ld.global.f64 	%fd907, [%rd20+16];
	fma.rn.f64 	%fd2054, %fd906, %fd907, %fd2054;
$L__BB17_135:
	add.f64 	%fd908, %fd2006, %fd2014;
	add.f64 	%fd909, %fd908, %fd2022;
	add.f64 	%fd910, %fd909, %fd2030;
	add.f64 	%fd911, %fd910, %fd2038;
	add.f64 	%fd912, %fd911, %fd2046;
	add.f64 	%fd2124, %fd912, %fd2054;
$L__BB17_136:
	sub.s64 	%rd127, %rd50, %rd271;
	mul.lo.s32 	%r237, %r212, 3584;
	cvt.s64.s32 	%rd22, %r237;
	setp.lt.u64 	%p66, %rd127, %rd22;
	@%p66 bra 	$L__BB17_253;
	setp.ge.s32 	%p67, %r214, %r213;
	add.s64 	%rd23, %rd50, -3584;
	@%p67 bra 	$L__BB17_140;
$L__BB17_138:
	add.s64 	%rd271, %rd271, %rd22;
	setp.gt.u64 	%p133, %rd271, %rd23;
	@%p133 bra 	$L__BB17_234;
	add.f64 	%fd2124, %fd2124, 0d0000000000000000;
	sub.s64 	%rd202, %rd50, %rd271;
	setp.lt.u64 	%p134, %rd202, %rd22;
	@%p134 bra 	$L__BB17_253;
	bra.uni 	$L__BB17_138;
$L__BB17_140:
	sub.s32 	%r118, %r214, %r213;
	add.s32 	%r238, %r118, 1;
	and.b32  	%r119, %r238, 15;
	and.b32  	%r120, %r238, 7;
	and.b32  	%r121, %r238, -16;
	and.b32  	%r122, %r238, 3;
$L__BB17_141:
	cvt.s64.s32 	%rd128, %r237;
	add.s64 	%rd271, %rd271, %rd128;
	setp.gt.u64 	%p68, %rd271, %rd23;
	@%p68 bra 	$L__BB17_234;
	setp.lt.u32 	%p69, %r118, 15;
	mov.f64 	%fd2065, 0d0000000000000000;
	mov.u32 	%r491, %r213;
	@%p69 bra 	$L__BB17_145;
	mov.b32 	%r490, 0;
	mov.f64 	%fd2065, 0d0000000000000000;
	mov.u32 	%r491, %r213;
$L__BB17_144:
	.pragma "nounroll";
	mul.wide.s32 	%rd130, %r491, 8;
	add.s64 	%rd131, %rd2, %rd130;
	ld.global.f64 	%fd916, [%rd131];
	add.s64 	%rd132, %rd3, %rd130;
	ld.global.f64 	%fd917, [%rd132];
	fma.rn.f64 	%fd918, %fd916, %fd917, %fd2065;
	ld.global.f64 	%fd919, [%rd131+8];
	ld.global.f64 	%fd920, [%rd132+8];
	fma.rn.f64 	%fd921, %fd919, %fd920, %fd918;
	ld.global.f64 	%fd922, [%rd131+16];
	ld.global.f64 	%fd923, [%rd132+16];
	fma.rn.f64 	%fd924, %fd922, %fd923, %fd921;
	ld.global.f64 	%fd925, [%rd131+24];
	ld.global.f64 	%fd926, [%rd132+24];
	fma.rn.f64 	%fd927, %fd925, %fd926, %fd924;
	ld.global.f64 	%fd928, [%rd131+32];
	ld.global.f64 	%fd929, [%rd132+32];
	fma.rn.f64 	%fd930, %fd928, %fd929, %fd927;
	ld.global.f64 	%fd931, [%rd131+40];
	ld.global.f64 	%fd932, [%rd132+40];
	fma.rn.f64 	%fd933, %fd931, %fd932, %fd930;
	ld.global.f64 	%fd934, [%rd131+48];
	ld.global.f64 	%fd935, [%rd132+48];
	fma.rn.f64 	%fd936, %fd934, %fd935, %fd933;
	ld.global.f64 	%fd937, [%rd131+56];
	ld.global.f64 	%fd938, [%rd132+56];
	fma.rn.f64 	%fd939, %fd937, %fd938, %fd936;
	ld.global.f64 	%fd940, [%rd131+64];
	ld.global.f64 	%fd941, [%rd132+64];
	fma.rn.f64 	%fd942, %fd940, %fd941, %fd939;
	ld.global.f64 	%fd943, [%rd131+72];
	ld.global.f64 	%fd944, [%rd132+72];
	fma.rn.f64 	%fd945, %fd943, %fd944, %fd942;
	ld.global.f64 	%fd946, [%rd131+80];
	ld.global.f64 	%fd947, [%rd132+80];
	fma.rn.f64 	%fd948, %fd946, %fd947, %fd945;
	ld.global.f64 	%fd949, [%rd131+88];
	ld.global.f64 	%fd950, [%rd132+88];
	fma.rn.f64 	%fd951, %fd949, %fd950, %fd948;
	ld.global.f64 	%fd952, [%rd131+96];
	ld.global.f64 	%fd953, [%rd132+96];
	fma.rn.f64 	%fd954, %fd952, %fd953, %fd951;
	ld.global.f64 	%fd955, [%rd131+104];
	ld.global.f64 	%fd956, [%rd132+104];
	fma.rn.f64 	%fd957, %fd955, %fd956, %fd954;
	ld.global.f64 	%fd958, [%rd131+112];
	ld.global.f64 	%fd959, [%rd132+112];
	fma.rn.f64 	%fd960, %fd958, %fd959, %fd957;
	ld.global.f64 	%fd961, [%rd131+120];
	ld.global.f64 	%fd962, [%rd132+120];
	fma.rn.f64 	%fd2065, %fd961, %fd962, %fd960;
	add.s32 	%r491, %r491, 16;
	add.s32 	%r490, %r490, 16;
	setp.ne.s32 	%p70, %r490, %r121;
	@%p70 bra 	$L__BB17_144;
$L__BB17_145:
	add.s32 	%r128, %r119, -1;
	add.s32 	%r129, %r120, -1;
	setp.eq.s32 	%p71, %r119, 0;
	@%p71 bra 	$L__BB17_155;
	setp.lt.u32 	%p72, %r128, 7;
	@%p72 bra 	$L__BB17_148;
	mul.wide.s32 	%rd133, %r491, 8;
	add.s64 	%rd134, %rd2, %rd133;
	ld.global.f64 	%fd964, [%rd134];
	add.s64 	%rd135, %rd3, %rd133;
	ld.global.f64 	%fd965, [%rd135];
	fma.rn.f64 	%fd966, %fd964, %fd965, %fd2065;
	ld.global.f64 	%fd967, [%rd134+8];
	ld.global.f64 	%fd968, [%rd135+8];
	fma.rn.f64 	%fd969, %fd967, %fd968, %fd966;
	ld.global.f64 	%fd970, [%rd134+16];
	ld.global.f64 	%fd971, [%rd135+16];
	fma.rn.f64 	%fd972, %fd970, %fd971, %fd969;
	ld.global.f64 	%fd973, [%rd134+24];
	ld.global.f64 	%fd974, [%rd135+24];
	fma.rn.f64 	%fd975, %fd973, %fd974, %fd972;
	ld.global.f64 	%fd976, [%rd134+32];
	ld.global.f64 	%fd977, [%rd135+32];
	fma.rn.f64 	%fd978, %fd976, %fd977, %fd975;
	ld.global.f64 	%fd979, [%rd134+40];
	ld.global.f64 	%fd980, [%rd135+40];
	fma.rn.f64 	%fd981, %fd979, %fd980, %fd978;
	ld.global.f64 	%fd982, [%rd134+48];
	ld.global.f64 	%fd983, [%rd135+48];
	fma.rn.f64 	%fd984, %fd982, %fd983, %fd981;
	ld.global.f64 	%fd985, [%rd134+56];
	ld.global.f64 	%fd986, [%rd135+56];
	fma.rn.f64 	%fd2065, %fd985, %fd986, %fd984;
	add.s32 	%r491, %r491, 8;
$L__BB17_148:
	setp.eq.s32 	%p73, %r120, 0;
	@%p73 bra 	$L__BB17_155;
	setp.lt.u32 	%p74, %r129, 3;
	@%p74 bra 	$L__BB17_151;
	mul.wide.s32 	%rd136, %r491, 8;
	add.s64 	%rd137, %rd2, %rd136;
	ld.global.f64 	%fd988, [%rd137];
	add.s64 	%rd138, %rd3, %rd136;
	ld.global.f64 	%fd989, [%rd138];
	fma.rn.f64 	%fd990, %fd988, %fd989, %fd2065;
	ld.global.f64 	%fd991, [%rd137+8];
	ld.global.f64 	%fd992, [%rd138+8];
	fma.rn.f64 	%fd993, %fd991, %fd992, %fd990;
	ld.global.f64 	%fd994, [%rd137+16];
	ld.global.f64 	%fd995, [%rd138+16];
	fma.rn.f64 	%fd996, %fd994, %fd995, %fd993;
	ld.global.f64 	%fd997, [%rd137+24];
	ld.global.f64 	%fd998, [%rd138+24];
	fma.rn.f64 	%fd2065, %fd997, %fd998, %fd996;
	add.s32 	%r491, %r491, 4;
$L__BB17_151:
	setp.eq.s32 	%p75, %r122, 0;
	@%p75 bra 	$L__BB17_155;
	setp.eq.s32 	%p76, %r122, 1;
	mul.wide.s32 	%rd139, %r491, 8;
	add.s64 	%rd28, %rd2, %rd139;
	ld.global.f64 	%fd999, [%rd28];
	add.s64 	%rd29, %rd3, %rd139;
	ld.global.f64 	%fd1000, [%rd29];
	fma.rn.f64 	%fd2065, %fd999, %fd1000, %fd2065;
	@%p76 bra 	$L__BB17_155;
	setp.eq.s32 	%p77, %r122, 2;
	ld.global.f64 	%fd1001, [%rd28+8];
	ld.global.f64 	%fd1002, [%rd29+8];
	fma.rn.f64 	%fd2065, %fd1001, %fd1002, %fd2065;
	@%p77 bra 	$L__BB17_155;
	ld.global.f64 	%fd1003, [%rd28+16];
	ld.global.f64 	%fd1004, [%rd29+16];
	fma.rn.f64 	%fd2065, %fd1003, %fd1004, %fd2065;
$L__BB17_155:
	setp.lt.u32 	%p78, %r118, 15;
	mov.f64 	%fd2073, 0d0000000000000000;
	mov.u32 	%r496, %r213;
	@%p78 bra 	$L__BB17_158;
	mov.b32 	%r495, 0;
	mov.f64 	%fd2073, 0d0000000000000000;
	mov.u32 	%r496, %r213;
$L__BB17_157:
	.pragma "nounroll";
	mul.wide.s32 	%rd140, %r496, 8;
	add.s64 	%rd141, %rd2, %rd140;
	ld.global.f64 	%fd1008, [%rd141];
	add.s64 	%rd142, %rd3, %rd140;
	ld.global.f64 	%fd1009, [%rd142];
	fma.rn.f64 	%fd1010, %fd1008, %fd1009, %fd2073;
	ld.global.f64 	%fd1011, [%rd141+8];
	ld.global.f64 	%fd1012, [%rd142+8];
	fma.rn.f64 	%fd1013, %fd1011, %fd1012, %fd1010;
	ld.global.f64 	%fd1014, [%rd141+16];
	ld.global.f64 	%fd1015, [%rd142+16];
	fma.rn.f64 	%fd1016, %fd1014, %fd1015, %fd1013;
	ld.global.f64 	%fd1017, [%rd141+24];
	ld.global.f64 	%fd1018, [%rd142+24];
	fma.rn.f64 	%fd1019, %fd1017, %fd1018, %fd1016;
	ld.global.f64 	%fd1020, [%rd141+32];
	ld.global.f64 	%fd1021, [%rd142+32];
	fma.rn.f64 	%fd1022, %fd1020, %fd1021, %fd1019;
	ld.global.f64 	%fd1023, [%rd141+40];
	ld.global.f64 	%fd1024, [%rd142+40];
	fma.rn.f64 	%fd1025, %fd1023, %fd1024, %fd1022;
	ld.global.f64 	%fd1026, [%rd141+48];
	ld.global.f64 	%fd1027, [%rd142+48];
	fma.rn.f64 	%fd1028, %fd1026, %fd1027, %fd1025;
	ld.global.f64 	%fd1029, [%rd141+56];
	ld.global.f64 	%fd1030, [%rd142+56];
	fma.rn.f64 	%fd1031, %fd1029, %fd1030, %fd1028;
	ld.global.f64 	%fd1032, [%rd141+64];
	ld.global.f64 	%fd1033, [%rd142+64];
	fma.rn.f64 	%fd1034, %fd1032, %fd1033, %fd1031;
	ld.global.f64 	%fd1035, [%rd141+72];
	ld.global.f64 	%fd1036, [%rd142+72];
	fma.rn.f64 	%fd1037, %fd1035, %fd1036, %fd1034;
	ld.global.f64 	%fd1038, [%rd141+80];
	ld.global.f64 	%fd1039, [%rd142+80];
	fma.rn.f64 	%fd1040, %fd1038, %fd1039, %fd1037;
	ld.global.f64 	%fd1041, [%rd141+88];
	ld.global.f64 	%fd1042, [%rd142+88];
	fma.rn.f64 	%fd1043, %fd1041, %fd1042, %fd1040;
	ld.global.f64 	%fd1044, [%rd141+96];
	ld.global.f64 	%fd1045, [%rd142+96];
	fma.rn.f64 	%fd1046, %fd1044, %fd1045, %fd1043;
	ld.global.f64 	%fd1047, [%rd141+104];
	ld.global.f64 	%fd1048, [%rd142+104];
	fma.rn.f64 	%fd1049, %fd1047, %fd1048, %fd1046;
	ld.global.f64 	%fd1050, [%rd141+112];
	ld.global.f64 	%fd1051, [%rd142+112];
	fma.rn.f64 	%fd1052, %fd1050, %fd1051, %fd1049;
	ld.global.f64 	%fd1053, [%rd141+120];
	ld.global.f64 	%fd1054, [%rd142+120];
	fma.rn.f64 	%fd2073, %fd1053, %fd1054, %fd1052;
	add.s32 	%r496, %r496, 16;
	add.s32 	%r495, %r495, 16;
	setp.ne.s32 	%p79, %r495, %r121;
	@%p79 bra 	$L__BB17_157;
$L__BB17_158:
	setp.eq.s32 	%p80, %r119, 0;
	@%p80 bra 	$L__BB17_168;
	setp.lt.u32 	%p81, %r128, 7;
	@%p81 bra 	$L__BB17_161;
	mul.wide.s32 	%rd143, %r496, 8;
	add.s64 	%rd144, %rd2, %rd143;
	ld.global.f64 	%fd1056, [%rd144];
	add.s64 	%rd145, %rd3, %rd143;
	ld.global.f64 	%fd1057, [%rd145];
	fma.rn.f64 	%fd1058, %fd1056, %fd1057, %fd2073;
	ld.global.f64 	%fd1059, [%rd144+8];
	ld.global.f64 	%fd1060, [%rd145+8];
	fma.rn.f64 	%fd1061, %fd1059, %fd1060, %fd1058;
	ld.global.f64 	%fd1062, [%rd144+16];
	ld.global.f64 	%fd1063, [%rd145+16];
	fma.rn.f64 	%fd1064, %fd1062, %fd1063, %fd1061;
	ld.global.f64 	%fd1065, [%rd144+24];
	ld.global.f64 	%fd1066, [%rd145+24];
	fma.rn.f64 	%fd1067, %fd1065, %fd1066, %fd1064;
	ld.global.f64 	%fd1068, [%rd144+32];
	ld.global.f64 	%fd1069, [%rd145+32];
	fma.rn.f64 	%fd1070, %fd1068, %fd1069, %fd1067;
	ld.global.f64 	%fd1071, [%rd144+40];
	ld.global.f64 	%fd1072, [%rd145+40];
	fma.rn.f64 	%fd1073, %fd1071, %fd1072, %fd1070;
	ld.global.f64 	%fd1074, [%rd144+48];
	ld.global.f64 	%fd1075, [%rd145+48];
	fma.rn.f64 	%fd1076, %fd1074, %fd1075, %fd1073;
	ld.global.f64 	%fd1077, [%rd144+56];
	ld.global.f64 	%fd1078, [%rd145+56];
	fma.rn.f64 	%fd2073, %fd1077, %fd1078, %fd1076;
	add.s32 	%r496, %r496, 8;
$L__BB17_161:
	setp.eq.s32 	%p82, %r120, 0;
	@%p82 bra 	$L__BB17_168;
	setp.lt.u32 	%p83, %r129, 3;
	@%p83 bra 	$L__BB17_164;
	mul.wide.s32 	%rd146, %r496, 8;
	add.s64 	%rd147, %rd2, %rd146;
	ld.global.f64 	%fd1080, [%rd147];
	add.s64 	%rd148, %rd3, %rd146;
	ld.global.f64 	%fd1081, [%rd148];
	fma.rn.f64 	%fd1082, %fd1080, %fd1081, %fd2073;
	ld.global.f64 	%fd1083, [%rd147+8];
	ld.global.f64 	%fd1084, [%rd148+8];
	fma.rn.f64 	%fd1085, %fd1083, %fd1084, %fd1082;
	ld.global.f64 	%fd1086, [%rd147+16];
	ld.global.f64 	%fd1087, [%rd148+16];
	fma.rn.f64 	%fd1088, %fd1086, %fd1087, %fd1085;
	ld.global.f64 	%fd1089, [%rd147+24];
	ld.global.f64 	%fd1090, [%rd148+24];
	fma.rn.f64 	%fd2073, %fd1089, %fd1090, %fd1088;
	add.s32 	%r496, %r496, 4;
$L__BB17_164:
	setp.eq.s32 	%p84, %r122, 0;
	@%p84 bra 	$L__BB17_168;
	setp.eq.s32 	%p85, %r122, 1;
	mul.wide.s32 	%rd149, %r496, 8;
	add.s64 	%rd30, %rd2, %rd149;
	ld.global.f64 	%fd1091, [%rd30];
	add.s64 	%rd31, %rd3, %rd149;
	ld.global.f64 	%fd1092, [%rd31];
	fma.rn.f64 	%fd2073, %fd1091, %fd1092, %fd2073;
	@%p85 bra 	$L__BB17_168;
	setp.eq.s32 	%p86, %r122, 2;
	ld.global.f64 	%fd1093, [%rd30+8];
	ld.global.f64 	%fd1094, [%rd31+8];
	fma.rn.f64 	%fd2073, %fd1093, %fd1094, %fd2073;
	@%p86 bra 	$L__BB17_168;
	ld.global.f64 	%fd1095, [%rd30+16];
	ld.global.f64 	%fd1096, [%rd31+16];
	fma.rn.f64 	%fd2073, %fd1095, %fd1096, %fd2073;
$L__BB17_168:
	setp.lt.u32 	%p87, %r118, 15;
	mov.f64 	%fd2081, 0d0000000000000000;
	mov.u32 	%r501, %r213;
	@%p87 bra 	$L__BB17_171;
	mov.b32 	%r500, 0;
	mov.f64 	%fd2081, 0d0000000000000000;
	mov.u32 	%r501, %r213;
$L__BB17_170:
	.pragma "nounroll";
	mul.wide.s32 	%rd150, %r501, 8;
	add.s64 	%rd151, %rd2, %rd150;
	ld.global.f64 	%fd1100, [%rd151];
	add.s64 	%rd152, %rd3, %rd150;
	ld.global.f64 	%fd1101, [%rd152];
	fma.rn.f64 	%fd1102, %fd1100, %fd1101, %fd2081;
	ld.global.f64 	%fd1103, [%rd151+8];
	ld.global.f64 	%fd1104, [%rd152+8];
	fma.rn.f64 	%fd1105, %fd1103, %fd1104, %fd1102;
	ld.global.f64 	%fd1106, [%rd151+16];
	ld.global.f64 	%fd1107, [%rd152+16];
	fma.rn.f64 	%fd1108, %fd1106, %fd1107, %fd1105;
	ld.global.f64 	%fd1109, [%rd151+24];
	ld.global.f64 	%fd1110, [%rd152+24];
	fma.rn.f64 	%fd1111, %fd1109, %fd1110, %fd1108;
	ld.global.f64 	%fd1112, [%rd151+32];
	ld.global.f64 	%fd1113, [%rd152+32];
	fma.rn.f64 	%fd1114, %fd1112, %fd1113, %fd1111;
	ld.global.f64 	%fd1115, [%rd151+40];
	ld.global.f64 	%fd1116, [%rd152+40];
	fma.rn.f64 	%fd1117, %fd1115, %fd1116, %fd1114;
	ld.global.f64 	%fd1118, [%rd151+48];
	ld.global.f64 	%fd1119, [%rd152+48];
	fma.rn.f64 	%fd1120, %fd1118, %fd1119, %fd1117;
	ld.global.f64 	%fd1121, [%rd151+56];
	ld.global.f64 	%fd1122, [%rd152+56];
	fma.rn.f64 	%fd1123, %fd1121, %fd1122, %fd1120;
	ld.global.f64 	%fd1124, [%rd151+64];
	ld.global.f64 	%fd1125, [%rd152+64];
	fma.rn.f64 	%fd1126, %fd1124, %fd1125, %fd1123;
	ld.global.f64 	%fd1127, [%rd151+72];
	ld.global.f64 	%fd1128, [%rd152+72];
	fma.rn.f64 	%fd1129, %fd1127, %fd1128, %fd1126;
	ld.global.f64 	%fd1130, [%rd151+80];
	ld.global.f64 	%fd1131, [%rd152+80];
	fma.rn.f64 	%fd1132, %fd1130, %fd1131, %fd1129;
	ld.global.f64 	%fd1133, [%rd151+88];
	ld.global.f64 	%fd1134, [%rd152+88];
	fma.rn.f64 	%fd1135, %fd1133, %fd1134, %fd1132;
	ld.global.f64 	%fd1136, [%rd151+96];
	ld.global.f64 	%fd1137, [%rd152+96];
	fma.rn.f64 	%fd1138, %fd1136, %fd1137, %fd1135;
	ld.global.f64 	%fd1139, [%rd151+104];
	ld.global.f64 	%fd1140, [%rd152+104];
	fma.rn.f64 	%fd1141, %fd1139, %fd1140, %fd1138;
	ld.global.f64 	%fd1142, [%rd151+112];
	ld.global.f64 	%fd1143, [%rd152+112];
	fma.rn.f64 	%fd1144, %fd1142, %fd1143, %fd1141;
	ld.global.f64 	%fd1145, [%rd151+120];
	ld.global.f64 	%fd1146, [%rd152+120];
	fma.rn.f64 	%fd2081, %fd1145, %fd1146, %fd1144;
	add.s32 	%r501, %r501, 16;
	add.s32 	%r500, %r500, 16;
	setp.ne.s32 	%p88, %r500, %r121;
	@%p88 bra 	$L__BB17_170;
$L__BB17_171:
	setp.eq.s32 	%p89, %r119, 0;
	@%p89 bra 	$L__BB17_181;
	setp.lt.u32 	%p90, %r128, 7;
	@%p90 bra 	$L__BB17_174;
	mul.wide.s32 	%rd153, %r501, 8;
	add.s64 	%rd154, %rd2, %rd153;
	ld.global.f64 	%fd1148, [%rd154];
	add.s64 	%rd155, %rd3, %rd153;
	ld.global.f64 	%fd1149, [%rd155];
	fma.rn.f64 	%fd1150, %fd1148, %fd1149, %fd2081;
	ld.global.f64 	%fd1151, [%rd154+8];
	ld.global.f64 	%fd1152, [%rd155+8];
	fma.rn.f64 	%fd1153, %fd1151, %fd1152, %fd1150;
	ld.global.f64 	%fd1154, [%rd154+16];
	ld.global.f64 	%fd1155, [%rd155+16];
	fma.rn.f64 	%fd1156, %fd1154, %fd1155, %fd1153;
	ld.global.f64 	%fd1157, [%rd154+24];
	ld.global.f64 	%fd1158, [%rd155+24];
	fma.rn.f64 	%fd1159, %fd1157, %fd1158, %fd1156;
	ld.global.f64 	%fd1160, [%rd154+32];
	ld.global.f64 	%fd1161, [%rd155+32];
	fma.rn.f64 	%fd1162, %fd1160, %fd1161, %fd1159;
	ld.global.f64 	%fd1163, [%rd154+40];
	ld.global.f64 	%fd1164, [%rd155+40];
	fma.rn.f64 	%fd1165, %fd1163, %fd1164, %fd1162;
	ld.global.f64 	%fd1166, [%rd154+48];
	ld.global.f64 	%fd1167, [%rd155+48];
	fma.rn.f64 	%fd1168, %fd1166, %fd1167, %fd1165;
	ld.global.f64 	%fd1169, [%rd154+56];
	ld.global.f64 	%fd1170, [%rd155+56];
	fma.rn.f64 	%fd2081, %fd1169, %fd1170, %fd1168;
	add.s32 	%r501, %r501, 8;
$L__BB17_174:
	setp.eq.s32 	%p91, %r120, 0;
	@%p91 bra 	$L__BB17_181;
	setp.lt.u32 	%p92, %r129, 3;
	@%p92 bra 	$L__BB17_177;
	mul.wide.s32 	%rd156, %r501, 8;
	add.s64 	%rd157, %rd2, %rd156;
	ld.global.f64 	%fd1172, [%rd157];
	add.s64 	%rd158, %rd3, %rd156;
	ld.global.f64 	%fd1173, [%rd158];
	fma.rn.f64 	%fd1174, %fd1172, %fd1173, %fd2081;
	ld.global.f64 	%fd1175, [%rd157+8];
	ld.global.f64 	%fd1176, [%rd158+8];
	fma.rn.f64 	%fd1177, %fd1175, %fd1176, %fd1174;
	ld.global.f64 	%fd1178, [%rd157+16];
	ld.global.f64 	%fd1179, [%rd158+16];
	fma.rn.f64 	%fd1180, %fd1178, %fd1179, %fd1177;
	ld.global.f64 	%fd1181, [%rd157+24];
	ld.global.f64 	%fd1182, [%rd158+24];
	fma.rn.f64 	%fd2081, %fd1181, %fd1182, %fd1180;
	add.s32 	%r501, %r501, 4;
$L__BB17_177:
	setp.eq.s32 	%p93, %r122, 0;
	@%p93 bra 	$L__BB17_181;
	setp.eq.s32 	%p94, %r122, 1;
	mul.wide.s32 	%rd159, %r501, 8;
	add.s64 	%rd32, %rd2, %rd159;
	ld.global.f64 	%fd1183, [%rd32];
	add.s64 	%rd33, %rd3, %rd159;
	ld.global.f64 	%fd1184, [%rd33];
	fma.rn.f64 	%fd2081, %fd1183, %fd1184, %fd2081;
	@%p94 bra 	$L__BB17_181;
	setp.eq.s32 	%p95, %r122, 2;
	ld.global.f64 	%fd1185, [%rd32+8];
	ld.global.f64 	%fd1186, [%rd33+8];
	fma.rn.f64 	%fd2081, %fd1185, %fd1186, %fd2081;
	@%p95 bra 	$L__BB17_181;
	ld.global.f64 	%fd1187, [%rd32+16];
	ld.global.f64 	%fd1188, [%rd33+16];
	fma.rn.f64 	%fd2081, %fd1187, %fd1188, %fd2081;
$L__BB17_181:
	setp.lt.u32 	%p96, %r118, 15;
	mov.f64 	%fd2089, 0d0000000000000000;
	mov.u32 	%r506, %r213;
	@%p96 bra 	$L__BB17_184;
	mov.b32 	%r505, 0;
	mov.f64 	%fd2089, 0d0000000000000000;
	mov.u32 	%r506, %r213;
$L__BB17_183:
	.pragma "nounroll";
	mul.wide.s32 	%rd160, %r506, 8;
	add.s64 	%rd161, %rd2, %rd160;
	ld.global.f64 	%fd1192, [%rd161];
	add.s64 	%rd162, %rd3, %rd160;
	ld.global.f64 	%fd1193, [%rd162];
	fma.rn.f64 	%fd1194, %fd1192, %fd1193, %fd2089;
	ld.global.f64 	%fd1195, [%rd161+8];
	ld.global.f64 	%fd1196, [%rd162+8];
	fma.rn.f64 	%fd1197, %fd1195, %fd1196, %fd1194;
	ld.global.f64 	%fd1198, [%rd161+16];
	ld.global.f64 	%fd1199, [%rd162+16];
	fma.rn.f64 	%fd1200, %fd1198, %fd1199, %fd1197;
	ld.global.f64 	%fd1201, [%rd161+24];
	ld.global.f64 	%fd1202, [%rd162+24];
	fma.rn.f64 	%fd1203, %fd1201, %fd1202, %fd1200;
	ld.global.f64 	%fd1204, [%rd161+32];
	ld.global.f64 	%fd1205, [%rd162+32];
	fma.rn.f64 	%fd1206, %fd1204, %fd1205, %fd1203;
	ld.global.f64 	%fd1207, [%rd161+40];
	ld.global.f64 	%fd1208, [%rd162+40];
	fma.rn.f64 	%fd1209, %fd1207, %fd1208, %fd1206;
	ld.global.f64 	%fd1210, [%rd161+48];
	ld.global.f64 	%fd1211, [%rd162+48];
	fma.rn.f64 	%fd1212, %fd1210, %fd1211, %fd1209;
	ld.global.f64 	%fd1213, [%rd161+56];
	ld.global.f64 	%fd1214, [%rd162+56];
	fma.rn.f64 	%fd1215, %fd1213, %fd1214, %fd1212;
	ld.global.f64 	%fd1216, [%rd161+64];
	ld.global.f64 	%fd1217, [%rd162+64];
	fma.rn.f64 	%fd1218, %fd1216, %fd1217, %fd1215;
	ld.global.f64 	%fd1219, [%rd161+72];
	ld.global.f64 	%fd1220, [%rd162+72];
	fma.rn.f64 	%fd1221, %fd1219, %fd1220, %fd1218;
	ld.global.f64 	%fd1222, [%rd161+80];
	ld.global.f64 	%fd1223, [%rd162+80];
	fma.rn.f64 	%fd1224, %fd1222, %fd1223, %fd1221;
	ld.global.f64 	%fd1225, [%rd161+88];
	ld.global.f64 	%fd1226, [%rd162+88];
	fma.rn.f64 	%fd1227, %fd1225, %fd1226, %fd1224;
	ld.global.f64 	%fd1228, [%rd161+96];
	ld.global.f64 	%fd1229, [%rd162+96];
	fma.rn.f64 	%fd1230, %fd1228, %fd1229, %fd1227;
	ld.global.f64 	%fd1231, [%rd161+104];
	ld.global.f64 	%fd1232, [%rd162+104];
	fma.rn.f64 	%fd1233, %fd1231, %fd1232, %fd1230;
	ld.global.f64 	%fd1234, [%rd161+112];
	ld.global.f64 	%fd1235, [%rd162+112];
	fma.rn.f64 	%fd1236, %fd1234, %fd1235, %fd1233;
	ld.global.f64 	%fd1237, [%rd161+120];
	ld.global.f64 	%fd1238, [%rd162+120];
	fma.rn.f64 	%fd2089, %fd1237, %fd1238, %fd1236;
	add.s32 	%r506, %r506, 16;
	add.s32 	%r505, %r505, 16;
	setp.ne.s32 	%p97, %r505, %r121;
	@%p97 bra 	$L__BB17_183;
$L__BB17_184:
	setp.eq.s32 	%p98, %r119, 0;
	@%p98 bra 	$L__BB17_194;
	setp.lt.u32 	%p99, %r128, 7;
	@%p99 bra 	$L__BB17_187;
	mul.wide.s32 	%rd163, %r506, 8;
	add.s64 	%rd164, %rd2, %rd163;
	ld.global.f64 	%fd1240, [%rd164];
	add.s64 	%rd165, %rd3, %rd163;
	ld.global.f64 	%fd1241, [%rd165];
	fma.rn.f64 	%fd1242, %fd1240, %fd1241, %fd2089;
	ld.global.f64 	%fd1243, [%rd164+8];
	ld.global.f64 	%fd1244, [%rd165+8];
	fma.rn.f64 	%fd1245, %fd1243, %fd1244, %fd1242;
	ld.global.f64 	%fd1246, [%rd164+16];
	ld.global.f64 	%fd1247, [%rd165+16];
	fma.rn.f64 	%fd1248, %fd1246, %fd1247, %fd1245;
	ld.global.f64 	%fd1249, [%rd164+24];
	ld.global.f64 	%fd1250, [%rd165+24];
	fma.rn.f64 	%fd1251, %fd1249, %fd1250, %fd1248;
	ld.global.f64 	%fd1252, [%rd164+32];
	ld.global.f64 	%fd1253, [%rd165+32];
	fma.rn.f64 	%fd1254, %fd1252, %fd1253, %fd1251;
	ld.global.f64 	%fd1255, [%rd164+40];
	ld.global.f64 	%fd1256, [%rd165+40];
	fma.rn.f64 	%fd1257, %fd1255, %fd1256, %fd1254;
	ld.global.f64 	%fd1258, [%rd164+48];
	ld.global.f64 	%fd1259, [%rd165+48];
	fma.rn.f64 	%fd1260, %fd1258, %fd1259, %fd1257;
	ld.global.f64 	%fd1261, [%rd164+56];
	ld.global.f64 	%fd1262, [%rd165+56];
	fma.rn.f64 	%fd2089, %fd1261, %fd1262, %fd1260;
	add.s32 	%r506, %r506, 8;
$L__BB17_187:
	setp.eq.s32 	%p100, %r120, 0;
	@%p100 bra 	$L__BB17_194;
	setp.lt.u32 	%p101, %r129, 3;
	@%p101 bra 	$L__BB17_190;
	mul.wide.s32 	%rd166, %r506, 8;
	add.s64 	%rd167, %rd2, %rd166;
	ld.global.f64 	%fd1264, [%rd167];
	add.s64 	%rd168, %rd3, %rd166;
	ld.global.f64 	%fd1265, [%rd168];
	fma.rn.f64 	%fd1266, %fd1264, %fd1265, %fd2089;
	ld.global.f64 	%fd1267, [%rd167+8];
	ld.global.f64 	%fd1268, [%rd168+8];
	fma.rn.f64 	%fd1269, %fd1267, %fd1268, %fd1266;
	ld.global.f64 	%fd1270, [%rd167+16];
	ld.global.f64 	%fd1271, [%rd168+16];
	fma.rn.f64 	%fd1272, %fd1270, %fd1271, %fd1269;
	ld.global.f64 	%fd1273, [%rd167+24];
	ld.global.f64 	%fd1274, [%rd168+24];
	fma.rn.f64 	%fd2089, %fd1273, %fd1274, %fd1272;
	add.s32 	%r506, %r506, 4;
$L__BB17_190:
	setp.eq.s32 	%p102, %r122, 0;
	@%p102 bra 	$L__BB17_194;
	setp.eq.s32 	%p103, %r122, 1;
	mul.wide.s32 	%rd169, %r506, 8;
	add.s64 	%rd34, %rd2, %rd169;
	ld.global.f64 	%fd1275, [%rd34];
	add.s64 	%rd35, %rd3, %rd169;
	ld.global.f64 	%fd1276, [%rd35];
	fma.rn.f64 	%fd2089, %fd1275, %fd1276, %fd2089;
	@%p103 bra 	$L__BB17_194;
	setp.eq.s32 	%p104, %r122, 2;
	ld.global.f64 	%fd1277, [%rd34+8];
	ld.global.f64 	%fd1278, [%rd35+8];
	fma.rn.f64 	%fd2089, %fd1277, %fd1278, %fd2089;
	@%p104 bra 	$L__BB17_194;
	ld.global.f64 	%fd1279, [%rd34+16];
	ld.global.f64 	%fd1280, [%rd35+16];
	fma.rn.f64 	%fd2089, %fd1279, %fd1280, %fd2089;
$L__BB17_194:
	setp.lt.u32 	%p105, %r118, 15;
	mov.f64 	%fd2097, 0d0000000000000000;
	mov.u32 	%r511, %r213;
	@%p105 bra 	$L__BB17_197;
	mov.b32 	%r510, 0;
	mov.f64 	%fd2097, 0d0000000000000000;
	mov.u32 	%r511, %r213;
$L__BB17_196:
	.pragma "nounroll";
	mul.wide.s32 	%rd170, %r511, 8;
	add.s64 	%rd171, %rd2, %rd170;
	ld.global.f64 	%fd1284, [%rd171];
	add.s64 	%rd172, %rd3, %rd170;
	ld.global.f64 	%fd1285, [%rd172];
	fma.rn.f64 	%fd1286, %fd1284, %fd1285, %fd2097;
	ld.global.f64 	%fd1287, [%rd171+8];
	ld.global.f64 	%fd1288, [%rd172+8];
	fma.rn.f64 	%fd1289, %fd1287, %fd1288, %fd1286;
	ld.global.f64 	%fd1290, [%rd171+16];
	ld.global.f64 	%fd1291, [%rd172+16];
	fma.rn.f64 	%fd1292, %fd1290, %fd1291, %fd1289;
	ld.global.f64 	%fd1293, [%rd171+24];
	ld.global.f64 	%fd1294, [%rd172+24];
	fma.rn.f64 	%fd1295, %fd1293, %fd1294, %fd1292;
	ld.global.f64 	%fd1296, [%rd171+32];
	ld.global.f64 	%fd1297, [%rd172+32];
	fma.rn.f64 	%fd1298, %fd1296, %fd1297, %fd1295;
	ld.global.f64 	%fd1299, [%rd171+40];
	ld.global.f64 	%fd1300, [%rd172+40];
	fma.rn.f64 	%fd1301, %fd1299, %fd1300, %fd1298;
	ld.global.f64 	%fd1302, [%rd171+48];
	ld.global.f64 	%fd1303, [%rd172+48];
	fma.rn.f64 	%fd1304, %fd1302, %fd1303, %fd1301;
	ld.global.f64 	%fd1305, [%rd171+56];
	ld.global.f64 	%fd1306, [%rd172+56];
	fma.rn.f64 	%fd1307, %fd1305, %fd1306, %fd1304;
	ld.global.f64 	%fd1308, [%rd171+64];
	ld.global.f64 	%fd1309, [%rd172+64];
	fma.rn.f64 	%fd1310, %fd1308, %fd1309, %fd1307;
	ld.global.f64 	%fd1311, [%rd171+72];
	ld.global.f64 	%fd1312, [%rd172+72];
	fma.rn.f64 	%fd1313, %fd1311, %fd1312, %fd1310;
	ld.global.f64 	%fd1314, [%rd171+80];
	ld.global.f64 	%fd1315, [%rd172+80];
	fma.rn.f64 	%fd1316, %fd1314, %fd1315, %fd1313;
	ld.global.f64 	%fd1317, [%rd171+88];
	ld.global.f64 	%fd1318, [%rd172+88];
	fma.rn.f64 	%fd1319, %fd1317, %fd1318, %fd1316;
	ld.global.f64 	%fd1320, [%rd171+96];
	ld.global.f64 	%fd1321, [%rd172+96];
	fma.rn.f64 	%fd1322, %fd1320, %fd1321, %fd1319;
	ld.global.f64 	%fd1323, [%rd171+104];
	ld.global.f64 	%fd1324, [%rd172+104];
	fma.rn.f64 	%fd1325, %fd1323, %fd1324, %fd1322;
	ld.global.f64 	%fd1326, [%rd171+112];
	ld.global.f64 	%fd1327, [%rd172+112];
	fma.rn.f64 	%fd1328, %fd1326, %fd1327, %fd1325;
	ld.global.f64 	%fd1329, [%rd171+120];
	ld.global.f64 	%fd1330, [%rd172+120];
	fma.rn.f64 	%fd2097, %fd1329, %fd1330, %fd1328;
	add.s32 	%r511, %r511, 16;
	add.s32 	%r510, %r510, 16;
	setp.ne.s32 	%p106, %r510, %r121;
	@%p106 bra 	$L__BB17_196;
$L__BB17_197:
	setp.eq.s32 	%p107, %r119, 0;
	@%p107 bra 	$L__BB17_207;
	add.s32 	%r245, %r119, -1;
	setp.lt.u32 	%p108, %r245, 7;
	@%p108 bra 	$L__BB17_200;
	mul.wide.s32 	%rd173, %r511, 8;
	add.s64 	%rd174, %rd2, %rd173;
	ld.global.f64 	%fd1332, [%rd174];
	add.s64 	%rd175, %rd3, %rd173;
	ld.global.f64 	%fd1333, [%rd175];
	fma.rn.f64 	%fd1334, %fd1332, %fd1333, %fd2097;
	ld.global.f64 	%fd1335, [%rd174+8];
	ld.global.f64 	%fd1336, [%rd175+8];
	fma.rn.f64 	%fd1337, %fd1335, %fd1336, %fd1334;
	ld.global.f64 	%fd1338, [%rd174+16];
	ld.global.f64 	%fd1339, [%rd175+16];
	fma.rn.f64 	%fd1340, %fd1338, %fd1339, %fd1337;
	ld.global.f64 	%fd1341, [%rd174+24];
	ld.global.f64 	%fd1342, [%rd175+24];
	fma.rn.f64 	%fd1343, %fd1341, %fd1342, %fd1340;
	ld.global.f64 	%fd1344, [%rd174+32];
	ld.global.f64 	%fd1345, [%rd175+32];
	fma.rn.f64 	%fd1346, %fd1344, %fd1345, %fd1343;
	ld.global.f64 	%fd1347, [%rd174+40];
	ld.global.f64 	%fd1348, [%rd175+40];
	fma.rn.f64 	%fd1349, %fd1347, %fd1348, %fd1346;
	ld.global.f64 	%fd1350, [%rd174+48];
	ld.global.f64 	%fd1351, [%rd175+48];
	fma.rn.f64 	%fd1352, %fd1350, %fd1351, %fd1349;
	ld.global.f64 	%fd1353, [%rd174+56];
	ld.global.f64 	%fd1354, [%rd175+56];
	fma.rn.f64 	%fd2097, %fd1353, %fd1354, %fd1352;
	add.s32 	%r511, %r511, 8;
$L__BB17_200:
	setp.eq.s32 	%p109, %r120, 0;
	@%p109 bra 	$L__BB17_207;
	add.s32 	%r246, %r120, -1;
	setp.lt.u32 	%p110, %r246, 3;
	@%p110 bra 	$L__BB17_203;
	mul.wide.s32 	%rd176, %r511, 8;
	add.s64 	%rd177, %rd2, %rd176;
	ld.global.f64 	%fd1356, [%rd177];
	add.s64 	%rd178, %rd3, %rd176;
	ld.global.f64 	%fd1357, [%rd178];
	fma.rn.f64 	%fd1358, %fd1356, %fd1357, %fd2097;
	ld.global.f64 	%fd1359, [%rd177+8];
	ld.global.f64 	%fd1360, [%rd178+8];
	fma.rn.f64 	%fd1361, %fd1359, %fd1360, %fd1358;
	ld.global.f64 	%fd1362, [%rd177+16];
	ld.global.f64 	%fd1363, [%rd178+16];
	fma.rn.f64 	%fd1364, %fd1362, %fd1363, %fd1361;
	ld.global.f64 	%fd1365, [%rd177+24];
	ld.global.f64 	%fd1366, [%rd178+24];
	fma.rn.f64 	%fd2097, %fd1365, %fd1366, %fd1364;
	add.s32 	%r511, %r511, 4;
$L__BB17_203:
	setp.eq.s32 	%p111, %r122, 0;
	@%p111 bra 	$L__BB17_207;
	setp.eq.s32 	%p112, %r122, 1;
	mul.wide.s32 	%rd179, %r511, 8;
	add.s64 	%rd36, %rd2, %rd179;
	ld.global.f64 	%fd1367, [%rd36];
	add.s64 	%rd37, %rd3, %rd179;
	ld.global.f64 	%fd1368, [%rd37];
	fma.rn.f64 	%fd2097, %fd1367, %fd1368, %fd2097;
	@%p112 bra 	$L__BB17_207;
	setp.eq.s32 	%p113, %r122, 2;
	ld.global.f64 	%fd1369, [%rd36+8];
	ld.global.f64 	%fd1370, [%rd37+8];
	fma.rn.f64 	%fd2097, %fd1369, %fd1370, %fd2097;
	@%p113 bra 	$L__BB17_207;
	ld.global.f64 	%fd1371, [%rd36+16];
	ld.global.f64 	%fd1372, [%rd37+16];
	fma.rn.f64 	%fd2097, %fd1371, %fd1372, %fd2097;
$L__BB17_207:
	mov.f64 	%fd2105, 0d0000000000000000;
	mov.u32 	%r516, %r213;
	@%p105 bra 	$L__BB17_210;
	mov.b32 	%r515, 0;
	mov.f64 	%fd2105, 0d0000000000000000;
	mov.u32 	%r516, %r213;
$L__BB17_209:
	.pragma "nounroll";
	mul.wide.s32 	%rd180, %r516, 8;
	add.s64 	%rd181, %rd2, %rd180;
	ld.global.f64 	%fd1376, [%rd181];
	add.s64 	%rd182, %rd3, %rd180;
	ld.global.f64 	%fd1377, [%rd182];
	fma.rn.f64 	%fd1378, %fd1376, %fd1377, %fd2105;
	ld.global.f64 	%fd1379, [%rd181+8];
	ld.global.f64 	%fd1380, [%rd182+8];
	fma.rn.f64 	%fd1381, %fd1379, %fd1380, %fd1378;
	ld.global.f64 	%fd1382, [%rd181+16];
	ld.global.f64 	%fd1383, [%rd182+16];
	fma.rn.f64 	%fd1384, %fd1382, %fd1383, %fd1381;
	ld.global.f64 	%fd1385, [%rd181+24];
	ld.global.f64 	%fd1386, [%rd182+24];
	fma.rn.f64 	%fd1387, %fd1385, %fd1386, %fd1384;
	ld.global.f64 	%fd1388, [%rd181+32];
	ld.global.f64 	%fd1389, [%rd182+32];
	fma.rn.f64 	%fd1390, %fd1388, %fd1389, %fd1387;
	ld.global.f64 	%fd1391, [%rd181+40];
	ld.global.f64 	%fd1392, [%rd182+40];
	fma.rn.f64 	%fd1393, %fd1391, %fd1392, %fd1390;
	ld.global.f64 	%fd1394, [%rd181+48];
	ld.global.f64 	%fd1395, [%rd182+48];
	fma.rn.f64 	%fd1396, %fd1394, %fd1395, %fd1393;
	ld.global.f64 	%fd1397, [%rd181+56];
	ld.global.f64 	%fd1398, [%rd182+56];
	fma.rn.f64 	%fd1399, %fd1397, %fd1398, %fd1396;
	ld.global.f64 	%fd1400, [%rd181+64];
	ld.global.f64 	%fd1401, [%rd182+64];
	fma.rn.f64 	%fd1402, %fd1400, %fd1401, %fd1399;
	ld.global.f64 	%fd1403, [%rd181+72];
	ld.global.f64 	%fd1404, [%rd182+72];
	fma.rn.f64 	%fd1405, %fd1403, %fd1404, %fd1402;
	ld.global.f64 	%fd1406, [%rd181+80];
	ld.global.f64 	%fd1407, [%rd182+80];
	fma.rn.f64 	%fd1408, %fd1406, %fd1407, %fd1405;
	ld.global.f64 	%fd1409, [%rd181+88];
	ld.global.f64 	%fd1410, [%rd182+88];
	fma.rn.f64 	%fd1411, %fd1409, %fd1410, %fd1408;
	ld.global.f64 	%fd1412, [%rd181+96];
	ld.global.f64 	%fd1413, [%rd182+96];
	fma.rn.f64 	%fd1414, %fd1412, %fd1413, %fd1411;
	ld.global.f64 	%fd1415, [%rd181+104];
	ld.global.f64 	%fd1416, [%rd182+104];
	fma.rn.f64 	%fd1417, %fd1415, %fd1416, %fd1414;
	ld.global.f64 	%fd1418, [%rd181+112];
	ld.global.f64 	%fd1419, [%rd182+112];
	fma.rn.f64 	%fd1420, %fd1418, %fd1419, %fd1417;
	ld.global.f64 	%fd1421, [%rd181+120];
	ld.global.f64 	%fd1422, [%rd182+120];
	fma.rn.f64 	%fd2105, %fd1421, %fd1422, %fd1420;
	add.s32 	%r516, %r516, 16;
	add.s32 	%r515, %r515, 16;
	setp.ne.s32 	%p115, %r515, %r121;
	@%p115 bra 	$L__BB17_209;
$L__BB17_210:
	@%p107 bra 	$L__BB17_220;
	add.s32 	%r248, %r119, -1;
	setp.lt.u32 	%p117, %r248, 7;
	@%p117 bra 	$L__BB17_213;
	mul.wide.s32 	%rd183, %r516, 8;
	add.s64 	%rd184, %rd2, %rd183;
	ld.global.f64 	%fd1424, [%rd184];
	add.s64 	%rd185, %rd3, %rd183;
	ld.global.f64 	%fd1425, [%rd185];
	fma.rn.f64 	%fd1426, %fd1424, %fd1425, %fd2105;
	ld.global.f64 	%fd1427, [%rd184+8];
	ld.global.f64 	%fd1428, [%rd185+8];
	fma.rn.f64 	%fd1429, %fd1427, %fd1428, %fd1426;
	ld.global.f64 	%fd1430, [%rd184+16];
	ld.global.f64 	%fd1431, [%rd185+16];
	fma.rn.f64 	%fd1432, %fd1430, %fd1431, %fd1429;
	ld.global.f64 	%fd1433, [%rd184+24];
	ld.global.f64 	%fd1434, [%rd185+24];
	fma.rn.f64 	%fd1435, %fd1433, %fd1434, %fd1432;
	ld.global.f64 	%fd1436, [%rd184+32];
	ld.global.f64 	%fd1437, [%rd185+32];
	fma.rn.f64 	%fd1438, %fd1436, %fd1437, %fd1435;
	ld.global.f64 	%fd1439, [%rd184+40];
	ld.global.f64 	%fd1440, [%rd185+40];
	fma.rn.f64 	%fd1441, %fd1439, %fd1440, %fd1438;
	ld.global.f64 	%fd1442, [%rd184+48];
	ld.global.f64 	%fd1443, [%rd185+48];
	fma.rn.f64 	%fd1444, %fd1442, %fd1443, %fd1441;
	ld.global.f64 	%fd1445, [%rd184+56];
	ld.global.f64 	%fd1446, [%rd185+56];
	fma.rn.f64 	%fd2105, %fd1445, %fd1446, %fd1444;
	add.s32 	%r516, %r516, 8;
$L__BB17_213:
	setp.eq.s32 	%p118, %r120, 0;
	@%p118 bra 	$L__BB17_220;
	add.s32 	%r249, %r120, -1;
	setp.lt.u32 	%p119, %r249, 3;
	@%p119 bra 	$L__BB17_216;
	mul.wide.s32 	%rd186, %r516, 8;
	add.s64 	%rd187, %rd2, %rd186;
	ld.global.f64 	%fd1448, [%rd187];
	add.s64 	%rd188, %rd3, %rd186;
	ld.global.f64 	%fd1449, [%rd188];
	fma.rn.f64 	%fd1450, %fd1448, %fd1449, %fd2105;
	ld.global.f64 	%fd1451, [%rd187+8];
	ld.global.f64 	%fd1452, [%rd188+8];
	fma.rn.f64 	%fd1453, %fd1451, %fd1452, %fd1450;
	ld.global.f64 	%fd1454, [%rd187+16];
	ld.global.f64 	%fd1455, [%rd188+16];
	fma.rn.f64 	%fd1456, %fd1454, %fd1455, %fd1453;
	ld.global.f64 	%fd1457, [%rd187+24];
	ld.global.f64 	%fd1458, [%rd188+24];
	fma.rn.f64 	%fd2105, %fd1457, %fd1458, %fd1456;
	add.s32 	%r516, %r516, 4;
$L__BB17_216:
	setp.eq.s32 	%p120, %r122, 0;
	@%p120 bra 	$L__BB17_220;
	setp.eq.s32 	%p121, %r122, 1;
	mul.wide.s32 	%rd189, %r516, 8;
	add.s64 	%rd38, %rd2, %rd189;
	ld.global.f64 	%fd1459, [%rd38];
	add.s64 	%rd39, %rd3, %rd189;
	ld.global.f64 	%fd1460, [%rd39];
	fma.rn.f64 	%fd2105, %fd1459, %fd1460, %fd2105;
	@%p121 bra 	$L__BB17_220;
	setp.eq.s32 	%p122, %r122, 2;
	ld.global.f64 	%fd1461, [%rd38+8];
	ld.global.f64 	%fd1462, [%rd39+8];
	fma.rn.f64 	%fd2105, %fd1461, %fd1462, %fd2105;
	@%p122 bra 	$L__BB17_220;
	ld.global.f64 	%fd1463, [%rd38+16];
	ld.global.f64 	%fd1464, [%rd39+16];
	fma.rn.f64 	%fd2105, %fd1463, %fd1464, %fd2105;
$L__BB17_220:
	mov.f64 	%fd2113, 0d0000000000000000;
	mov.u32 	%r521, %r213;
	@%p105 bra 	$L__BB17_223;
	mov.b32 	%r520, 0;
	mov.f64 	%fd2113, 0d0000000000000000;
	mov.u32 	%r521, %r213;
$L__BB17_222:
	.pragma "nounroll";
	mul.wide.s32 	%rd190, %r521, 8;
	add.s64 	%rd191, %rd2, %rd190;
	ld.global.f64 	%fd1468, [%rd191];
	add.s64 	%rd192, %rd3, %rd190;
	ld.global.f64 	%fd1469, [%rd192];
	fma.rn.f64 	%fd1470, %fd1468, %fd1469, %fd2113;
	ld.global.f64 	%fd1471, [%rd191+8];
	ld.global.f64 	%fd1472, [%rd192+8];
	fma.rn.f64 	%fd1473, %fd1471, %fd1472, %fd1470;
	ld.global.f64 	%fd1474, [%rd191+16];
	ld.global.f64 	%fd1475, [%rd192+16];
	fma.rn.f64 	%fd1476, %fd1474, %fd1475, %fd1473;
	ld.global.f64 	%fd1477, [%rd191+24];
	ld.global.f64 	%fd1478, [%rd192+24];
	fma.rn.f64 	%fd1479, %fd1477, %fd1478, %fd1476;
	ld.global.f64 	%fd1480, [%rd191+32];
	ld.global.f64 	%fd1481, [%rd192+32];
	fma.rn.f64 	%fd1482, %fd1480, %fd1481, %fd1479;
	ld.global.f64 	%fd1483, [%rd191+40];
	ld.global.f64 	%fd1484, [%rd192+40];
	fma.rn.f64 	%fd1485, %fd1483, %fd1484, %fd1482;
	ld.global.f64 	%fd1486, [%rd191+48];
	ld.global.f64 	%fd1487, [%rd192+48];
	fma.rn.f64 	%fd1488, %fd1486, %fd1487, %fd1485;
	ld.global.f64 	%fd1489, [%rd191+56];
	ld.global.f64 	%fd1490, [%rd192+56];
	fma.rn.f64 	%fd1491, %fd1489, %fd1490, %fd1488;
	ld.global.f64 	%fd1492, [%rd191+64];
	ld.global.f64 	%fd1493, [%rd192+64];
	fma.rn.f64 	%fd1494, %fd1492, %fd1493, %fd1491;
	ld.global.f64 	%fd1495, [%rd191+72];
	ld.global.f64 	%fd1496, [%rd192+72];
	fma.rn.f64 	%fd1497, %fd1495, %fd1496, %fd1494;
	ld.global.f64 	%fd1498, [%rd191+80];
	ld.global.f64 	%fd1499, [%rd192+80];
	fma.rn.f64 	%fd1500, %fd1498, %fd1499, %fd1497;
	ld.global.f64 	%fd1501, [%rd191+88];
	ld.global.f64 	%fd1502, [%rd192+88];
	fma.rn.f64 	%fd1503, %fd1501, %fd1502, %fd1500;
	ld.global.f64 	%fd1504, [%rd191+96];
	ld.global.f64 	%fd1505, [%rd192+96];
	fma.rn.f64 	%fd1506, %fd1504, %fd1505, %fd1503;
	ld.global.f64 	%fd1507, [%rd191+104];
	ld.global.f64 	%fd1508, [%rd192+104];
	fma.rn.f64 	%fd1509, %fd1507, %fd1508, %fd1506;
	ld.global.f64 	%fd1510, [%rd191+112];
	ld.global.f64 	%fd1511, [%rd192+112];
	fma.rn.f64 	%fd1512, %fd1510, %fd1511, %fd1509;
	ld.global.f64 	%fd1513, [%rd191+120];
	ld.global.f64 	%fd1514, [%rd192+120];
	fma.rn.f64 	%fd2113, %fd1513, %fd1514, %fd1512;
	add.s32 	%r521, %r521, 16;
	add.s32 	%r520, %r520, 16;
	setp.ne.s32 	%p124, %r520, %r121;
	@%p124 bra 	$L__BB17_222;
$L__BB17_223:
	@%p107 bra 	$L__BB17_233;
	add.s32 	%r251, %r119, -1;
	setp.lt.u32 	%p126, %r251, 7;
	@%p126 bra 	$L__BB17_226;
	mul.wide.s32 	%rd193, %r521, 8;
	add.s64 	%rd194, %rd2, %rd193;
	ld.global.f64 	%fd1516, [%rd194];
	add.s64 	%rd195, %rd3, %rd193;
	ld.global.f64 	%fd1517, [%rd195];
	fma.rn.f64 	%fd1518, %fd1516, %fd1517, %fd2113;
	ld.global.f64 	%fd1519, [%rd194+8];
	ld.global.f64 	%fd1520, [%rd195+8];
	fma.rn.f64 	%fd1521, %fd1519, %fd1520, %fd1518;
	ld.global.f64 	%fd1522, [%rd194+16];
	ld.global.f64 	%fd1523, [%rd195+16];
	fma.rn.f64 	%fd1524, %fd1522, %fd1523, %fd1521;
	ld.global.f64 	%fd1525, [%rd194+24];
	ld.global.f64 	%fd1526, [%rd195+24];
	fma.rn.f64 	%fd1527, %fd1525, %fd1526, %fd1524;
	ld.global.f64 	%fd1528, [%rd194+32];
	ld.global.f64 	%fd1529, [%rd195+32];
	fma.rn.f64 	%fd1530, %fd1528, %fd1529, %fd1527;
	ld.global.f64 	%fd1531, [%rd194+40];
	ld.global.f64 	%fd1532, [%rd195+40];
	fma.rn.f64 	%fd1533, %fd1531, %fd1532, %fd1530;
	ld.global.f64 	%fd1534, [%rd194+48];
	ld.global.f64 	%fd1535, [%rd195+48];
	fma.rn.f64 	%fd1536, %fd1534, %fd1535, %fd1533;
	ld.global.f64 	%fd1537, [%rd194+56];
	ld.global.f64 	%fd1538, [%rd195+56];
	fma.rn.f64 	%fd2113, %fd1537, %fd1538, %fd1536;
	add.s32 	%r521, %r521, 8;
$L__BB17_226:
	setp.eq.s32 	%p127, %r120, 0;
	@%p127 bra 	$L__BB17_233;
	add.s32 	%r252, %r120, -1;
	setp.lt.u32 	%p128, %r252, 3;
	@%p128 bra 	$L__BB17_229;
	mul.wide.s32 	%rd196, %r521, 8;
	add.s64 	%rd197, %rd2, %rd196;
	ld.global.f64 	%fd1540, [%rd197];
	add.s64 	%rd198, %rd3, %rd196;
	ld.global.f64 	%fd1541, [%rd198];
	fma.rn.f64 	%fd1542, %fd1540, %fd1541, %fd2113;
	ld.global.f64 	%fd1543, [%rd197+8];
	ld.global.f64 	%fd1544, [%rd198+8];
	fma.rn.f64 	%fd1545, %fd1543, %fd1544, %fd1542;
	ld.global.f64 	%fd1546, [%rd197+16];
	ld.global.f64 	%fd1547, [%rd198+16];
	fma.rn.f64 	%fd1548, %fd1546, %fd1547, %fd1545;
	ld.global.f64 	%fd1549, [%rd197+24];
	ld.global.f64 	%fd1550, [%rd198+24];
	fma.rn.f64 	%fd2113, %fd1549, %fd1550, %fd1548;
	add.s32 	%r521, %r521, 4;
$L__BB17_229:
	setp.eq.s32 	%p129, %r122, 0;
	@%p129 bra 	$L__BB17_233;
	setp.eq.s32 	%p130, %r122, 1;
	mul.wide.s32 	%rd199, %r521, 8;
	add.s64 	%rd40, %rd2, %rd199;
	ld.global.f64 	%fd1551, [%rd40];
	add.s64 	%rd41, %rd3, %rd199;
	ld.global.f64 	%fd1552, [%rd41];
	fma.rn.f64 	%fd2113, %fd1551, %fd1552, %fd2113;
	@%p130 bra 	$L__BB17_233;
	setp.eq.s32 	%p131, %r122, 2;
	ld.global.f64 	%fd1553, [%rd40+8];
	ld.global.f64 	%fd1554, [%rd41+8];
	fma.rn.f64 	%fd2113, %fd1553, %fd1554, %fd2113;
	@%p131 bra 	$L__BB17_233;
	ld.global.f64 	%fd1555, [%rd40+16];
	ld.global.f64 	%fd1556, [%rd41+16];
	fma.rn.f64 	%fd2113, %fd1555, %fd1556, %fd2113;
$L__BB17_233:
	add.f64 	%fd1557, %fd2124, %fd2065;
	add.f64 	%fd1558, %fd1557, %fd2073;
	add.f64 	%fd1559, %fd1558, %fd2081;
	add.f64 	%fd1560, %fd1559, %fd2089;
	add.f64 	%fd1561, %fd1560, %fd2097;
	add.f64 	%fd1562, %fd1561, %fd2105;
	add.f64 	%fd2124, %fd1562, %fd2113;
	sub.s64 	%rd200, %rd50, %rd271;
	cvt.s64.s32 	%rd201, %r237;
	setp.lt.u64 	%p132, %rd200, %rd201;
	@%p132 bra 	$L__BB17_253;
	bra.uni 	$L__BB17_141;
$L__BB17_234:
	setp.le.u64 	%p135, %rd50, %rd271;
	@%p135 bra 	$L__BB17_253;
	cvt.u32.u64 	%r254, %rd271;
	cvt.u32.u64 	%r255, %rd50;
	sub.s32 	%r188, %r255, %r254;
	mov.u32 	%r524, %tid.x;
	setp.ge.s32 	%p136, %r524, %r188;
	@%p136 bra 	$L__BB17_253;
	setp.ge.s32 	%p137, %r214, %r213;
	@%p137 bra 	$L__BB17_238;
	add.f64 	%fd2124, %fd2124, 0d0000000000000000;
	bra.uni 	$L__BB17_253;
$L__BB17_238:
	sub.s32 	%r191, %r214, %r213;
	add.s32 	%r256, %r191, 1;
	and.b32  	%r192, %r256, 15;
	add.s32 	%r193, %r192, -1;
	and.b32  	%r194, %r256, 7;
	add.s32 	%r195, %r194, -1;
	and.b32  	%r196, %r256, -16;
	and.b32  	%r197, %r256, 3;
$L__BB17_239:
	setp.lt.u32 	%p138, %r191, 15;
	mov.f64 	%fd2123, 0d0000000000000000;
	mov.u32 	%r527, %r213;
	@%p138 bra 	$L__BB17_242;
	mov.b32 	%r526, 0;
	mov.f64 	%fd2123, 0d0000000000000000;
	mov.u32 	%r527, %r213;
$L__BB17_241:
	.pragma "nounroll";
	mul.wide.s32 	%rd203, %r527, 8;
	add.s64 	%rd204, %rd2, %rd203;
	ld.global.f64 	%fd1566, [%rd204];
	add.s64 	%rd205, %rd3, %rd203;
	ld.global.f64 	%fd1567, [%rd205];
	fma.rn.f64 	%fd1568, %fd1566, %fd1567, %fd2123;
	ld.global.f64 	%fd1569, [%rd204+8];
	ld.global.f64 	%fd1570, [%rd205+8];
	fma.rn.f64 	%fd1571, %fd1569, %fd1570, %fd1568;
	ld.global.f64 	%fd1572, [%rd204+16];
	ld.global.f64 	%fd1573, [%rd205+16];
	fma.rn.f64 	%fd1574, %fd1572, %fd1573, %fd1571;
	ld.global.f64 	%fd1575, [%rd204+24];
	ld.global.f64 	%fd1576, [%rd205+24];
	fma.rn.f64 	%fd1577, %fd1575, %fd1576, %fd1574;
	ld.global.f64 	%fd1578, [%rd204+32];
	ld.global.f64 	%fd1579, [%rd205+32];
	fma.rn.f64 	%fd1580, %fd1578, %fd1579, %fd1577;
	ld.global.f64 	%fd1581, [%rd204+40];
	ld.global.f64 	%fd1582, [%rd205+40];
	fma.rn.f64 	%fd1583, %fd1581, %fd1582, %fd1580;
	ld.global.f64 	%fd1584, [%rd204+48];
	ld.global.f64 	%fd1585, [%rd205+48];
	fma.rn.f64 	%fd1586, %fd1584, %fd1585, %fd1583;
	ld.global.f64 	%fd1587, [%rd204+56];
	ld.global.f64 	%fd1588, [%rd205+56];
	fma.rn.f64 	%fd1589, %fd1587, %fd1588, %fd1586;
	ld.global.f64 	%fd1590, [%rd204+64];
	ld.global.f64 	%fd1591, [%rd205+64];
	fma.rn.f64 	%fd1592, %fd1590, %fd1591, %fd1589;
	ld.global.f64 	%fd1593, [%rd204+72];
	ld.global.f64 	%fd1594, [%rd205+72];
	fma.rn.f64 	%fd1595, %fd1593, %fd1594, %fd1592;
	ld.global.f64 	%fd1596, [%rd204+80];
	ld.global.f64 	%fd1597, [%rd205+80];
	fma.rn.f64 	%fd1598, %fd1596, %fd1597, %fd1595;
	ld.global.f64 	%fd1599, [%rd204+88];
	ld.global.f64 	%fd1600, [%rd205+88];
	fma.rn.f64 	%fd1601, %fd1599, %fd1600, %fd1598;
	ld.global.f64 	%fd1602, [%rd204+96];
	ld.global.f64 	%fd1603, [%rd205+96];
	fma.rn.f64 	%fd1604, %fd1602, %fd1603, %fd1601;
	ld.global.f64 	%fd1605, [%rd204+104];
	ld.global.f64 	%fd1606, [%rd205+104];
	fma.rn.f64 	%fd1607, %fd1605, %fd1606, %fd1604;
	ld.global.f64 	%fd1608, [%rd204+112];
	ld.global.f64 	%fd1609, [%rd205+112];
	fma.rn.f64 	%fd1610, %fd1608, %fd1609, %fd1607;
	ld.global.f64 	%fd1611, [%rd204+120];
	ld.global.f64 	%fd1612, [%rd205+120];
	fma.rn.f64 	%fd2123, %fd1611, %fd1612, %fd1610;
	add.s32 	%r527, %r527, 16;
	add.s32 	%r526, %r526, 16;
	setp.ne.s32 	%p139, %r526, %r196;
	@%p139 bra 	$L__BB17_241;
$L__BB17_242:
	setp.eq.s32 	%p140, %r192, 0;
	@%p140 bra 	$L__BB17_252;
	setp.lt.u32 	%p141, %r193, 7;
	@%p141 bra 	$L__BB17_245;
	mul.wide.s32 	%rd206, %r527, 8;
	add.s64 	%rd207, %rd2, %rd206;
	ld.global.f64 	%fd1614, [%rd207];
	add.s64 	%rd208, %rd3, %rd206;
	ld.global.f64 	%fd1615, [%rd208];
	fma.rn.f64 	%fd1616, %fd1614, %fd1615, %fd2123;
	ld.global.f64 	%fd1617, [%rd207+8];
	ld.global.f64 	%fd1618, [%rd208+8];
	fma.rn.f64 	%fd1619, %fd1617, %fd1618, %fd1616;
	ld.global.f64 	%fd1620, [%rd207+16];
	ld.global.f64 	%fd1621, [%rd208+16];
	fma.rn.f64 	%fd1622, %fd1620, %fd1621, %fd1619;
	ld.global.f64 	%fd1623, [%rd207+24];
	ld.global.f64 	%fd1624, [%rd208+24];
	fma.rn.f64 	%fd1625, %fd1623, %fd1624, %fd1622;
	ld.global.f64 	%fd1626, [%rd207+32];
	ld.global.f64 	%fd1627, [%rd208+32];
	fma.rn.f64 	%fd1628, %fd1626, %fd1627, %fd1625;
	ld.global.f64 	%fd1629, [%rd207+40];
	ld.global.f64 	%fd1630, [%rd208+40];
	fma.rn.f64 	%fd1631, %fd1629, %fd1630, %fd1628;
	ld.global.f64 	%fd1632, [%rd207+48];
	ld.global.f64 	%fd1633, [%rd208+48];
	fma.rn.f64 	%fd1634, %fd1632, %fd1633, %fd1631;
	ld.global.f64 	%fd1635, [%rd207+56];
	ld.global.f64 	%fd1636, [%rd208+56];
	fma.rn.f64 	%fd2123, %fd1635, %fd1636, %fd1634;
	add.s32 	%r527, %r527, 8;
$L__BB17_245:
	setp.eq.s32 	%p142, %r194, 0;
	@%p142 bra 	$L__BB17_252;
	setp.lt.u32 	%p143, %r195, 3;
	@%p143 bra 	$L__BB17_248;
	mul.wide.s32 	%rd209, %r527, 8;
	add.s64 	%rd210, %rd2, %rd209;
	ld.global.f64 	%fd1638, [%rd210];
	add.s64 	%rd211, %rd3, %rd209;
	ld.global.f64 	%fd1639, [%rd211];
	fma.rn.f64 	%fd1640, %fd1638, %fd1639, %fd2123;
	ld.global.f64 	%fd1641, [%rd210+8];
	ld.global.f64 	%fd1642, [%rd211+8];
	fma.rn.f64 	%fd1643, %fd1641, %fd1642, %fd1640;
	ld.global.f64 	%fd1644, [%rd210+16];
	ld.global.f64 	%fd1645, [%rd211+16];
	fma.rn.f64 	%fd1646, %fd1644, %fd1645, %fd1643;
	ld.global.f64 	%fd1647, [%rd210+24];
	ld.global.f64 	%fd1648, [%rd211+24];
	fma.rn.f64 	%fd2123, %fd1647, %fd1648, %fd1646;
	add.s32 	%r527, %r527, 4;
$L__BB17_248:
	setp.eq.s32 	%p144, %r197, 0;
	@%p144 bra 	$L__BB17_252;
	setp.eq.s32 	%p145, %r197, 1;
	mul.wide.s32 	%rd212, %r527, 8;
	add.s64 	%rd44, %rd2, %rd212;
	ld.global.f64 	%fd1649, [%rd44];
	add.s64 	%rd45, %rd3, %rd212;
	ld.global.f64 	%fd1650, [%rd45];
	fma.rn.f64 	%fd2123, %fd1649, %fd1650, %fd2123;
	@%p145 bra 	$L__BB17_252;
	setp.eq.s32 	%p146, %r197, 2;
	ld.global.f64 	%fd1651, [%rd44+8];
	ld.global.f64 	%fd1652, [%rd45+8];
	fma.rn.f64 	%fd2123, %fd1651, %fd1652, %fd2123;
	@%p146 bra 	$L__BB17_252;
	ld.global.f64 	%fd1653, [%rd44+16];
	ld.global.f64 	%fd1654, [%rd45+16];
	fma.rn.f64 	%fd2123, %fd1653, %fd1654, %fd2123;
$L__BB17_252:
	add.f64 	%fd2124, %fd2124, %fd2123;
	add.s32 	%r524, %r524, 512;
	setp.lt.s32 	%p147, %r524, %r188;
	@%p147 bra 	$L__BB17_239;
$L__BB17_253:
	mov.u32 	%r209, %tid.x;
	// begin inline asm
	mov.u32 %r258, %laneid;
	// end inline asm
	mov.b64 	%rd213, %fd2124;
	mov.b64 	{%r260, %r265}, %rd213;
	mov.b32 	%r266, 1;
	mov.b32 	%r307, 31;
	mov.b32 	%r308, -1;
	// begin inline asm
	shfl.sync.down.b32 %r259, %r260, %r266, %r307, %r308;
	// end inline asm
	// begin inline asm
	shfl.sync.down.b32 %r264, %r265, %r266, %r307, %r308;
	// end inline asm
	mov.b64 	%rd214, {%r259, %r264};
	mov.b64 	%fd1655, %rd214;
	setp.gt.s32 	%p148, %r258, 30;
	add.f64 	%fd1656, %fd2124, %fd1655;
	selp.f64 	%fd1657, %fd2124, %fd1656, %p148;
	mov.b64 	%rd215, %fd1657;
	mov.b64 	{%r270, %r275}, %rd215;
	mov.b32 	%r276, 2;
	// begin inline asm
	shfl.sync.down.b32 %r269, %r270, %r276, %r307, %r308;
	// end inline asm
	// begin inline asm
	shfl.sync.down.b32 %r274, %r275, %r276, %r307, %r308;
	// end inline asm
	mov.b64 	%rd216, {%r269, %r274};
	mov.b64 	%fd1658, %rd216;
	setp.gt.s32 	%p149, %r258, 29;
	add.f64 	%fd1659, %fd1657, %fd1658;
	selp.f64 	%fd1660, %fd1657, %fd1659, %p149;
	mov.b64 	%rd217, %fd1660;
	mov.b64 	{%r280, %r285}, %rd217;
	mov.b32 	%r286, 4;
	// begin inline asm
	shfl.sync.down.b32 %r279, %r280, %r286, %r307, %r308;
	// end inline asm
	// begin inline asm
	shfl.sync.down.b32 %r284, %r285, %r286, %r307, %r308;
	// end inline asm
	mov.b64 	%rd218, {%r279, %r284};
	mov.b64 	%fd1661, %rd218;
	setp.gt.s32 	%p150, %r258, 27;
	add.f64 	%fd1662, %fd1660, %fd1661;
	selp.f64 	%fd1663, %fd1660, %fd1662, %p150;
	mov.b64 	%rd219, %fd1663;
	mov.b64 	{%r290, %r295}, %rd219;
	mov.b32 	%r296, 8;
	// begin inline asm
	shfl.sync.down.b32 %r289, %r290, %r296, %r307, %r308;
	// end inline asm
	// begin inline asm
	shfl.sync.down.b32 %r294, %r295, %r296, %r307, %r308;
	// end inline asm
	mov.b64 	%rd220, {%r289, %r294};
	mov.b64 	%fd1664, %rd220;
	setp.gt.s32 	%p151, %r258, 23;
	add.f64 	%fd1665, %fd1663, %fd1664;
	selp.f64 	%fd1666, %fd1663, %fd1665, %p151;
	mov.b64 	%rd221, %fd1666;
	mov.b64 	{%r300, %r305}, %rd221;
	mov.b32 	%r306, 16;
	// begin inline asm
	shfl.sync.down.b32 %r299, %r300, %r306, %r307, %r308;
	// end inline asm
	// begin inline asm
	shfl.sync.down.b32 %r304, %r305, %r306, %r307, %r308;
	// end inline asm
	mov.b64 	%rd222, {%r299, %r304};
	mov.b64 	%fd1667, %rd222;
	setp.gt.s32 	%p152, %r258, 15;
	add.f64 	%fd259, %fd1666, %fd1667;
	selp.f64 	%fd2125, %fd1666, %fd259, %p152;
	setp.ne.s32 	%p153, %r258, 0;
	@%p153 bra 	$L__BB17_255;
	shr.u32 	%r309, %r209, 2;
	and.b32  	%r310, %r309, 248;
	mov.u32 	%r311, _ZZN3cub18CUB_300001_SM_10006detail6reduce18DeviceReduceKernelINS2_10policy_hubIdyN4cuda3std3__44plusIdEEE10Policy1000EN6thrust24THRUST_300001_SM_1000_NS17counting_iteratorIiNSD_11use_defaultESF_SF_EEyS9_d6SValueEEvT0_PT3_T1_NS0_13GridEvenShareISL_EET2_T4_E12temp_storage;
	add.s32 	%r312, %r311, %r310;
	st.shared.f64 	[%r312+16], %fd259;
$L__BB17_255:
	bar.sync 	0;
	setp.ne.s32 	%p154, %r209, 0;
	@%p154 bra 	$L__BB17_257;
	ld.shared.f64 	%fd1668, [_ZZN3cub18CUB_300001_SM_10006detail6reduce18DeviceReduceKernelINS2_10policy_hubIdyN4cuda3std3__44plusIdEEE10Policy1000EN6thrust24THRUST_300001_SM_1000_NS17counting_iteratorIiNSD_11use_defaultESF_SF_EEyS9_d6SValueEEvT0_PT3_T1_NS0_13GridEvenShareISL_EET2_T4_E12temp_storage+24];
	add.f64 	%fd1669, %fd2125, %fd1668;
	ld.shared.f64 	%fd1670, [_ZZN3cub18CUB_300001_SM_10006detail6reduce18DeviceReduceKernelINS2_10policy_hubIdyN4cuda3std3__44plusIdEEE10Policy1000EN6thrust24THRUST_300001_SM_1000_NS17counting_iteratorIiNSD_11use_defaultESF_SF_EEyS9_d6SValueEEvT0_PT3_T1_NS0_13GridEvenShareISL_EET2_T4_E12temp_storage+32];
	add.f64 	%fd1671, %fd1669, %fd1670;
	ld.shared.f64 	%fd1672, [_ZZN3cub18CUB_300001_SM_10006detail6reduce18DeviceReduceKernelINS2_10policy_hubIdyN4cuda3std3__44plusIdEEE10Policy1000EN6thrust24THRUST_300001_SM_1000_NS17counting_iteratorIiNSD_11use_defaultESF_SF_EEyS9_d6SValueEEvT0_PT3_T1_NS0_13GridEvenShareISL_EET2_T4_E12temp_storage+40];
	add.f64 	%fd1673, %fd1671, %fd1672;
	ld.shared.f64 	%fd1674, [_ZZN3cub18CUB_300001_SM_10006detail6reduce18DeviceReduceKernelINS2_10policy_hubIdyN4cuda3std3__44plusIdEEE10Policy1000EN6thrust24THRUST_300001_SM_1000_NS17counting_iteratorIiNSD_11use_defaultESF_SF_EEyS9_d6SValueEEvT0_PT3_T1_NS0_13GridEvenShareISL_EET2_T4_E12temp_storage+48];
	add.f64 	%fd1675, %fd1673, %fd1674;
	ld.shared.f64 	%fd1676, [_ZZN3cub18CUB_300001_SM_10006detail6reduce18DeviceReduceKernelINS2_10policy_hubIdyN4cuda3std3__44plusIdEEE10Policy1000EN6thrust24THRUST_300001_SM_1000_NS17counting_iteratorIiNSD_11use_defaultESF_SF_EEyS9_d6SValueEEvT0_PT3_T1_NS0_13GridEvenShareISL_EET2_T4_E12temp_storage+56];
	add.f64 	%fd1677, %fd1675, %fd1676;
	ld.shared.f64 	%fd1678, [_ZZN3cub18CUB_300001_SM_10006detail6reduce18DeviceReduceKernelINS2_10policy_hubIdyN4cuda3std3__44plusIdEEE10Policy1000EN6thrust24THRUST_300001_SM_1000_NS17counting_iteratorIiNSD_11use_defaultESF_SF_EEyS9_d6SValueEEvT0_PT3_T1_NS0_13GridEvenShareISL_EET2_T4_E12temp_storage+64];
	add.f64 	%fd1679, %fd1677, %fd1678;
	ld.shared.f64 	%fd1680, [_ZZN3cub18CUB_300001_SM_10006detail6reduce18DeviceReduceKernelINS2_10policy_hubIdyN4cuda3std3__44plusIdEEE10Policy1000EN6thrust24THRUST_300001_SM_1000_NS17counting_iteratorIiNSD_11use_defaultESF_SF_EEyS9_d6SValueEEvT0_PT3_T1_NS0_13GridEvenShareISL_EET2_T4_E12temp_storage+72];
	add.f64 	%fd1681, %fd1679, %fd1680;
	ld.shared.f64 	%fd1682, [_ZZN3cub18CUB_300001_SM_10006detail6reduce18DeviceReduceKernelINS2_10policy_hubIdyN4cuda3std3__44plusIdEEE10Policy1000EN6thrust24THRUST_300001_SM_1000_NS17counting_iteratorIiNSD_11use_defaultESF_SF_EEyS9_d6SValueEEvT0_PT3_T1_NS0_13GridEvenShareISL_EET2_T4_E12temp_storage+80];
	add.f64 	%fd1683, %fd1681, %fd1682;
	ld.shared.f64 	%fd1684, [_ZZN3cub18CUB_300001_SM_10006detail6reduce18DeviceReduceKernelINS2_10policy_hubIdyN4cuda3std3__44plusIdEEE10Policy1000EN6thrust24THRUST_300001_SM_1000_NS17counting_iteratorIiNSD_11use_defaultESF_SF_EEyS9_d6SValueEEvT0_PT3_T1_NS0_13GridEvenShareISL_EET2_T4_E12temp_storage+88];
	add.f64 	%fd1685, %fd1683, %fd1684;
	ld.shared.f64 	%fd1686, [_ZZN3cub18CUB_300001_SM_10006detail6reduce18DeviceReduceKernelINS2_10policy_hubIdyN4cuda3std3__44plusIdEEE10Policy1000EN6thrust24THRUST_300001_SM_1000_NS17counting_iteratorIiNSD_11use_defaultESF_SF_EEyS9_d6SValueEEvT0_PT3_T1_NS0_13GridEvenShareISL_EET2_T4_E12temp_storage+96];
	add.f64 	%fd1687, %fd1685, %fd1686;
	ld.shared.f64 	%fd1688, [_ZZN3cub18CUB_300001_SM_10006detail6reduce18DeviceReduceKernelINS2_10policy_hubIdyN4cuda3std3__44plusIdEEE10Policy1000EN6thrust24THRUST_300001_SM_1000_NS17counting_iteratorIiNSD_11use_defaultESF_SF_EEyS9_d6SValueEEvT0_PT3_T1_NS0_13GridEvenShareISL_EET2_T4_E12temp_storage+104];
	add.f64 	%fd1689, %fd1687, %fd1688;
	ld.shared.f64 	%fd1690, [_ZZN3cub18CUB_300001_SM_10006detail6reduce18DeviceReduceKernelINS2_10policy_hubIdyN4cuda3std3__44plusIdEEE10Policy1000EN6thrust24THRUST_300001_SM_1000_NS17counting_iteratorIiNSD_11use_defaultESF_SF_EEyS9_d6SValueEEvT0_PT3_T1_NS0_13GridEvenShareISL_EET2_T4_E12temp_storage+112];
	add.f64 	%fd1691, %fd1689, %fd1690;
	ld.shared.f64 	%fd1692, [_ZZN3cub18CUB_300001_SM_10006detail6reduce18DeviceReduceKernelINS2_10policy_hubIdyN4cuda3std3__44plusIdEEE10Policy1000EN6thrust24THRUST_300001_SM_1000_NS17counting_iteratorIiNSD_11use_defaultESF_SF_EEyS9_d6SValueEEvT0_PT3_T1_NS0_13GridEvenShareISL_EET2_T4_E12temp_storage+120];
	add.f64 	%fd1693, %fd1691, %fd1692;
	ld.shared.f64 	%fd1694, [_ZZN3cub18CUB_300001_SM_10006detail6reduce18DeviceReduceKernelINS2_10policy_hubIdyN4cuda3std3__44plusIdEEE10Policy1000EN6thrust24THRUST_300001_SM_1000_NS17counting_iteratorIiNSD_11use_defaultESF_SF_EEyS9_d6SValueEEvT0_PT3_T1_NS0_13GridEvenShareISL_EET2_T4_E12temp_storage+128];
	add.f64 	%fd1695, %fd1693, %fd1694;
	ld.shared.f64 	%fd1696, [_ZZN3cub18CUB_300001_SM_10006detail6reduce18DeviceReduceKernelINS2_10policy_hubIdyN4cuda3std3__44plusIdEEE10Policy1000EN6thrust24THRUST_300001_SM_1000_NS17counting_iteratorIiNSD_11use_defaultESF_SF_EEyS9_d6SValueEEvT0_PT3_T1_NS0_13GridEvenShareISL_EET2_T4_E12temp_storage+136];
	add.f64 	%fd2125, %fd1695, %fd1696;
$L__BB17_257:
	mov.u32 	%r438, %tid.x;
	setp.ne.s32 	%p208, %r438, 0;
	@%p208 bra 	$L__BB17_259;
	ld.param.u64 	%rd268, [_ZN3cub18CUB_300001_SM_10006detail6reduce18DeviceReduceKernelINS2_10policy_hubIdyN4cuda3std3__44plusIdEEE10Policy1000EN6thrust24THRUST_300001_SM_1000_NS17counting_iteratorIiNSD_11use_defaultESF_SF_EEyS9_d6SValueEEvT0_PT3_T1_NS0_13GridEvenShareISL_EET2_T4__param_1];
	mov.u32 	%r439, %ctaid.x;
	cvta.to.global.u64 	%rd265, %rd268;
	mul.wide.u32 	%rd266, %r439, 8;
	add.s64 	%rd267, %rd265, %rd266;
	st.global.f64 	[%rd267], %fd2125;
$L__BB17_259:
	ret;

}
	// .globl	_ZN3cub18CUB_300001_SM_10006detail6reduce28DeviceReduceSingleTileKernelINS2_10policy_hubIdjN4cuda3std3__44plusIdEEE10Policy1000EN6thrust24THRUST_300001_SM_1000_NS17counting_iteratorIiNSD_11use_defaultESF_SF_EEPdjS9_dd6DValueEEvT0_T1_T2_T3_T4_T6_
.visible .entry _ZN3cub18CUB_300001_SM_10006detail6reduce28DeviceReduceSingleTileKernelINS2_10policy_hubIdjN4cuda3std3__44plusIdEEE10Policy1000EN6thrust24THRUST_300001_SM_1000_NS17counting_iteratorIiNSD_11use_defaultESF_SF_EEPdjS9_dd6DValueEEvT0_T1_T2_T3_T4_T6_(
	.param .align 4 .b8 _ZN3cub18CUB_300001_SM_10006detail6reduce28DeviceReduceSingleTileKernelINS2_10policy_hubIdjN4cuda3std3__44plusIdEEE10Policy1000EN6thrust24THRUST_300001_SM_1000_NS17counting_iteratorIiNSD_11use_defaultESF_SF_EEPdjS9_dd6DValueEEvT0_T1_T2_T3_T4_T6__param_0[4],
	.param .u64 .ptr .align 1 _ZN3cub18CUB_300001_SM_10006detail6reduce28DeviceReduceSingleTileKernelINS2_10policy_hubIdjN4cuda3std3__44plusIdEEE10Policy1000EN6thrust24THRUST_300001_SM_1000_NS17counting_iteratorIiNSD_11use_defaultESF_SF_EEPdjS9_dd6DValueEEvT0_T1_T2_T3_T4_T6__param_1,
	.param .u32 _ZN3cub18CUB_300001_SM_10006detail6reduce28DeviceReduceSingleTileKernelINS2_10policy_hubIdjN4cuda3std3__44plusIdEEE10Policy1000EN6thrust24THRUST_300001_SM_1000_NS17counting_iteratorIiNSD_11use_defaultESF_SF_EEPdjS9_dd6DValueEEvT0_T1_T2_T3_T4_T6__param_2,
	.param .align 1 .b8 _ZN3cub18CUB_300001_SM_10006detail6reduce28DeviceReduceSingleTileKernelINS2_10policy_hubIdjN4cuda3std3__44plusIdEEE10Policy1000EN6thrust24THRUST_300001_SM_1000_NS17counting_iteratorIiNSD_11use_defaultESF_SF_EEPdjS9_dd6DValueEEvT0_T1_T2_T3_T4_T6__param_3[1],
	.param .f64 _ZN3cub18CUB_300001_SM_10006detail6reduce28DeviceReduceSingleTileKernelINS2_10policy_hubIdjN4cuda3std3__44plusIdEEE10Policy1000EN6thrust24THRUST_300001_SM_1000_NS17counting_iteratorIiNSD_11use_defaultESF_SF_EEPdjS9_dd6DValueEEvT0_T1_T2_T3_T4_T6__param_4,
	.param .align 8 .b8 _ZN3cub18CUB_300001_SM_10006detail6reduce28DeviceReduceSingleTileKernelINS2_10policy_hubIdjN4cuda3std3__44plusIdEEE10Policy1000EN6thrust24THRUST_300001_SM_1000_NS17counting_iteratorIiNSD_11use_defaultESF_SF_EEPdjS9_dd6DValueEEvT0_T1_T2_T3_T4_T6__param_5[40]
)
.maxntid 640
.minnctapersm 1
{
	.reg .pred 	%p<2228>;
	.reg .b16 	%rs<5>;
	.reg .b32 	%r<2521>;
	.reg .b64 	%rd<204>;
	.reg .b64 	%fd<4307>;
	// demoted variable
	.shared .align 8 .b8 _ZZN3cub18CUB_300001_SM_10006detail6reduce28DeviceReduceSingleTileKernelINS2_10policy_hubIdjN4cuda3std3__44plusIdEEE10Policy1000EN6thrust24THRUST_300001_SM_1000_NS17counting_iteratorIiNSD_11use_defaultESF_SF_EEPdjS9_dd6DValueEEvT0_T1_T2_T3_T4_T6_E12temp_storage[192];
	ld.param.u32 	%r416, [_ZN3cub18CUB_300001_SM_10006detail6reduce28DeviceReduceSingleTileKernelINS2_10policy_hubIdjN4cuda3std3__44plusIdEEE10Policy1000EN6thrust24THRUST_300001_SM_1000_NS17counting_iteratorIiNSD_11use_defaultESF_SF_EEPdjS9_dd6DValueEEvT0_T1_T2_T3_T4_T6__param_5+32];
	ld.param.f64 	%fd1774, [_ZN3cub18CUB_300001_SM_10006detail6reduce28DeviceReduceSingleTileKernelINS2_10policy_hubIdjN4cuda3std3__44plusIdEEE10Policy1000EN6thrust24THRUST_300001_SM_1000_NS17counting_iteratorIiNSD_11use_defaultESF_SF_EEPdjS9_dd6DValueEEvT0_T1_T2_T3_T4_T6__param_5+24];
	ld.param.f64 	%fd1773, [_ZN3cub18CUB_300001_SM_10006detail6reduce28DeviceReduceSingleTileKernelINS2_10policy_hubIdjN4cuda3std3__44plusIdEEE10Policy1000EN6thrust24THRUST_300001_SM_1000_NS17counting_iteratorIiNSD_11use_defaultESF_SF_EEPdjS9_dd6DValueEEvT0_T1_T2_T3_T4_T6__param_5+16];
	ld.param.u64 	%rd115, [_ZN3cub18CUB_300001_SM_10006detail6reduce28DeviceReduceSingleTileKernelINS2_10policy_hubIdjN4cuda3std3__44plusIdEEE10Policy1000EN6thrust24THRUST_300001_SM_1000_NS17counting_iteratorIiNSD_11use_defaultESF_SF_EEPdjS9_dd6DValueEEvT0_T1_T2_T3_T4_T6__param_5+8];
	ld.param.u64 	%rd114, [_ZN3cub18CUB_300001_SM_10006detail6reduce28DeviceReduceSingleTileKernelINS2_10policy_hubIdjN4cuda3std3__44plusIdEEE10Policy1000EN6thrust24THRUST_300001_SM_1000_NS17counting_iteratorIiNSD_11use_defaultESF_SF_EEPdjS9_dd6DValueEEvT0_T1_T2_T3_T4_T6__param_5];
	ld.param.u64 	%rd116, [_ZN3cub18CUB_300001_SM_10006detail6reduce28DeviceReduceSingleTileKernelINS2_10policy_hubIdjN4cuda3std3__44plusIdEEE10Policy1000EN6thrust24THRUST_300001_SM_1000_NS17counting_iteratorIiNSD_11use_defaultESF_SF_EEPdjS9_dd6DValueEEvT0_T1_T2_T3_T4_T6__param_1];
	ld.param.u32 	%r415, [_ZN3cub18CUB_300001_SM_10006detail6reduce28DeviceReduceSingleTileKernelINS2_10policy_hubIdjN4cuda3std3__44plusIdEEE10Policy1000EN6thrust24THRUST_300001_SM_1000_NS17counting_iteratorIiNSD_11use_defaultESF_SF_EEPdjS9_dd6DValueEEvT0_T1_T2_T3_T4_T6__param_2];
	ld.param.f64 	%fd1772, [_ZN3cub18CUB_300001_SM_10006detail6reduce28DeviceReduceSingleTileKernelINS2_10policy_hubIdjN4cuda3std3__44plusIdEEE10Policy1000EN6thrust24THRUST_300001_SM_1000_NS17counting_iteratorIiNSD_11use_defaultESF_SF_EEPdjS9_dd6DValueEEvT0_T1_T2_T3_T4_T6__param_4];
	cvta.to.global.u64 	%rd1, %rd116;
	setp.ne.s32 	%p4, %r415, 0;
	@%p4 bra 	$L__BB18_3;
	mov.u32 	%r2423, %tid.x;
	setp.ne.s32 	%p2227, %r2423, 0;
	@%p2227 bra 	$L__BB18_1247;
	st.global.f64 	[%rd1], %fd1772;
	bra.uni 	$L__BB18_1247;
$L__BB18_3:
	cvta.to.global.u64 	%rd2, %rd114;
	cvta.to.global.u64 	%rd3, %rd115;
	setp.gt.u32 	%p5, %r415, 5119;
	@%p5 bra 	$L__BB18_127;
	mov.u32 	%r2, %tid.x;
	setp.ge.u32 	%p1991, %r2, %r415;
	mov.f64 	%fd3990, 0d0000000000000000;
	mov.u32 	%r25, %r2;
	@%p1991 bra 	$L__BB18_45;
	setp.lt.s32 	%p1992, %r416, 1;
	mov.f64 	%fd3958, 0d0000000000000000;
	@%p1992 bra 	$L__BB18_37;
	mov.f64 	%fd3636, 0d4000000000000000;
	{
	.reg .b32 %temp; 
	mov.b64 	{%temp, %r3}, %fd3636;
	}
	and.b32  	%r4, %r3, 2146435072;
	setp.eq.s32 	%p1993, %r4, 1062207488;
	setp.lt.s32 	%p1994, %r3, 0;
	selp.b32 	%r5, 0, 2146435072, %p1994;
	and.b32  	%r2147, %r3, 2147483647;
	setp.ne.s32 	%p1995, %r2147, 1071644672;
	and.pred  	%p1, %p1993, %p1995;
	or.b32  	%r6, %r5, -2147483648;
	add.s32 	%r2148, %r416, -1;
	and.b32  	%r7, %r416, 3;
	setp.lt.u32 	%p1996, %r2148, 3;
	mov.f64 	%fd3958, 0d0000000000000000;
	mov.b32 	%r2426, 0;
	@%p1996 bra 	$L__BB18_29;
	and.b32  	%r2426, %r416, 2147483644;
	mov.f64 	%fd3958, 0d0000000000000000;
	mov.b32 	%r2424, 0;
$L__BB18_8:
	setp.lt.s32 	%p1997, %r3, 0;
	setp.eq.s32 	%p1998, %r4, 1062207488;
	mul.wide.u32 	%rd177, %r2424, 8;
	add.s64 	%rd4, %rd2, %rd177;
	ld.global.f64 	%fd4, [%rd4];
	add.s64 	%rd5, %rd3, %rd177;
	ld.global.f64 	%fd5, [%rd5];
	{
	.reg .b32 %temp; 
	mov.b64 	{%temp, %r10}, %fd5;
	}
	abs.f64 	%fd6, %fd5;
	{ // callseq 300, 0
	.param .b64 param0;
	st.param.f64 	[param0], %fd6;
	.param .b64 param1;
	st.param.f64 	[param1], 0d4000000000000000;
	.param .b64 retval0;
	call.uni (retval0), 
	__internal_accurate_pow, 
	(
	param0, 
	param1
	);
	ld.param.f64 	%fd3638, [retval0];
	} // callseq 300
	setp.lt.s32 	%p2000, %r10, 0;
	neg.f64 	%fd3640, %fd3638;
	selp.f64 	%fd3641, %fd3640, %fd3638, %p1998;
	selp.f64 	%fd3642, %fd3641, %fd3638, %p2000;
	setp.eq.f64 	%p2001, %fd5, 0d0000000000000000;
	selp.b32 	%r2150, %r10, 0, %p1998;
	or.b32  	%r2151, %r2150, 2146435072;
	selp.b32 	%r2152, %r2151, %r2150, %p1997;
	mov.b32 	%r2153, 0;
	mov.b64 	%fd3643, {%r2153, %r2152};
	selp.f64 	%fd3950, %fd3643, %fd3642, %p2001;
	add.f64 	%fd3644, %fd5, 0d4000000000000000;
	{
	.reg .b32 %temp; 
	mov.b64 	{%temp, %r2154}, %fd3644;
	}
	and.b32  	%r2155, %r2154, 2146435072;
	setp.ne.s32 	%p2002, %r2155, 2146435072;
	@%p2002 bra 	$L__BB18_13;
	setp.num.f64 	%p2003, %fd5, %fd5;
	@%p2003 bra 	$L__BB18_11;
	mov.f64 	%fd3645, 0d4000000000000000;
	add.rn.f64 	%fd3950, %fd5, %fd3645;
	bra.uni 	$L__BB18_13;
$L__BB18_11:
	setp.neu.f64 	%p2004, %fd6, 0d7FF0000000000000;
	@%p2004 bra 	$L__BB18_13;
	setp.lt.s32 	%p2005, %r10, 0;
	selp.b32 	%r2156, %r6, %r5, %p1;
	selp.b32 	%r2157, %r2156, %r5, %p2005;
	mov.b32 	%r2158, 0;
	mov.b64 	%fd3950, {%r2158, %r2157};
$L__BB18_13:
	setp.lt.s32 	%p2006, %r3, 0;
	setp.eq.s32 	%p2007, %r4, 1062207488;
	setp.eq.f64 	%p2009, %fd5, 0d3FF0000000000000;
	selp.f64 	%fd3646, 0d3FF0000000000000, %fd3950, %p2009;
	fma.rn.f64 	%fd11, %fd4, %fd3646, %fd3958;
	ld.global.f64 	%fd12, [%rd4+8];
	ld.global.f64 	%fd13, [%rd5+8];
	{
	.reg .b32 %temp; 
	mov.b64 	{%temp, %r11}, %fd13;
	}
	abs.f64 	%fd14, %fd13;
	{ // callseq 301, 0
	.param .b64 param0;
	st.param.f64 	[param0], %fd14;
	.param .b64 param1;
	st.param.f64 	[param1], 0d4000000000000000;
	.param .b64 retval0;
	call.uni (retval0), 
	__internal_accurate_pow, 
	(
	param0, 
	param1
	);
	ld.param.f64 	%fd3647, [retval0];
	} // callseq 301
	setp.lt.s32 	%p2010, %r11, 0;
	neg.f64 	%fd3649, %fd3647;
	selp.f64 	%fd3650, %fd3649, %fd3647, %p2007;
	selp.f64 	%fd3651, %fd3650, %fd3647, %p2010;
	setp.eq.f64 	%p2011, %fd13, 0d0000000000000000;
	selp.b32 	%r2159, %r11, 0, %p2007;
	or.b32  	%r2160, %r2159, 2146435072;
	selp.b32 	%r2161, %r2160, %r2159, %p2006;
	mov.b32 	%r2162, 0;
	mov.b64 	%fd3652, {%r2162, %r2161};
	selp.f64 	%fd3951, %fd3652, %fd3651, %p2011;
	add.f64 	%fd3653, %fd13, 0d4000000000000000;
	{
	.reg .b32 %temp; 
	mov.b64 	{%temp, %r2163}, %fd3653;
	}
	and.b32  	%r2164, %r2163, 2146435072;
	setp.ne.s32 	%p2012, %r2164, 2146435072;
	@%p2012 bra 	$L__BB18_18;
	setp.nan.f64 	%p2013, %fd13, %fd13;
	@%p2013 bra 	$L__BB18_17;
	setp.neu.f64 	%p2014, %fd14, 0d7FF0000000000000;
	@%p2014 bra 	$L__BB18_18;
	setp.lt.s32 	%p2015, %r11, 0;
	selp.b32 	%r2165, %r6, %r5, %p1;
	selp.b32 	%r2166, %r2165, %r5, %p2015;
	mov.b32 	%r2167, 0;
	mov.b64 	%fd3951, {%r2167, %r2166};
	bra.uni 	$L__BB18_18;
$L__BB18_17:
	mov.f64 	%fd3654, 0d4000000000000000;
	add.rn.f64 	%fd3951, %fd13, %fd3654;
$L__BB18_18:
	setp.lt.s32 	%p2016, %r3, 0;
	setp.eq.s32 	%p2017, %r4, 1062207488;
	setp.eq.f64 	%p2019, %fd13, 0d3FF0000000000000;
	selp.f64 	%fd3655, 0d3FF0000000000000, %fd3951, %p2019;
	fma.rn.f64 	%fd19, %fd12, %fd3655, %fd11;
	ld.global.f64 	%fd20, [%rd4+16];
	ld.global.f64 	%fd21, [%rd5+16];
	{
	.reg .b32 %temp; 
	mov.b64 	{%temp, %r12}, %fd21;
	}
	abs.f64 	%fd22, %fd21;
	{ // callseq 302, 0
	.param .b64 param0;
	st.param.f64 	[param0], %fd22;
	.param .b64 param1;
	st.param.f64 	[param1], 0d4000000000000000;
	.param .b64 retval0;
	call.uni (retval0), 
	__internal_accurate_pow, 
	(
	param0, 
	param1
	);
	ld.param.f64 	%fd3656, [retval0];
	} // callseq 302
	setp.lt.s32 	%p2020, %r12, 0;
	neg.f64 	%fd3658, %fd3656;
	selp.f64 	%fd3659, %fd3658, %fd3656, %p2017;
	selp.f64 	%fd3660, %fd3659, %fd3656, %p2020;
	setp.eq.f64 	%p2021, %fd21, 0d0000000000000000;
	selp.b32 	%r2168, %r12, 0, %p2017;
	or.b32  	%r2169, %r2168, 2146435072;
	selp.b32 	%r2170, %r2169, %r2168, %p2016;
	mov.b32 	%r2171, 0;
	mov.b64 	%fd3661, {%r2171, %r2170};
	selp.f64 	%fd3952, %fd3661, %fd3660, %p2021;
	add.f64 	%fd3662, %fd21, 0d4000000000000000;
	{
	.reg .b32 %temp; 
	mov.b64 	{%temp, %r2172}, %fd3662;
	}
	and.b32  	%r2173, %r2172, 2146435072;
	setp.ne.s32 	%p2022, %r2173, 2146435072;
	@%p2022 bra 	$L__BB18_23;
	setp.nan.f64 	%p2023, %fd21, %fd21;
	@%p2023 bra 	$L__BB18_22;
	setp.neu.f64 	%p2024, %fd22, 0d7FF0000000000000;
	@%p2024 bra 	$L__BB18_23;
	setp.lt.s32 	%p2025, %r12, 0;
	selp.b32 	%r2174, %r6, %r5, %p1;
	selp.b32 	%r2175, %r2174, %r5, %p2025;
	mov.b32 	%r2176, 0;
	mov.b64 	%fd3952, {%r2176, %r2175};
	bra.uni 	$L__BB18_23;
$L__BB18_22:
	mov.f64 	%fd3663, 0d4000000000000000;
	add.rn.f64 	%fd3952, %fd21, %fd3663;
$L__BB18_23:
	setp.lt.s32 	%p2026, %r3, 0;
	setp.eq.s32 	%p2027, %r4, 1062207488;
	setp.eq.f64 	%p2029, %fd21, 0d3FF0000000000000;
	selp.f64 	%fd3664, 0d3FF0000000000000, %fd3952, %p2029;
	fma.rn.f64 	%fd27, %fd20, %fd3664, %fd19;
	ld.global.f64 	%fd28, [%rd4+24];
	ld.global.f64 	%fd29, [%rd5+24];
	{
	.reg .b32 %temp; 
	mov.b64 	{%temp, %r13}, %fd29;
	}
	abs.f64 	%fd30, %fd29;
	{ // callseq 303, 0
	.param .b64 param0;
	st.param.f64 	[param0], %fd30;
	.param .b64 param1;
	st.param.f64 	[param1], 0d4000000000000000;
	.param .b64 retval0;
	call.uni (retval0), 
	__internal_accurate_pow, 
	(
	param0, 
	param1
	);
	ld.param.f64 	%fd3665, [retval0];
	} // callseq 303
	setp.lt.s32 	%p2030, %r13, 0;
	neg.f64 	%fd3667, %fd3665;
	selp.f64 	%fd3668, %fd3667, %fd3665, %p2027;
	selp.f64 	%fd3669, %fd3668, %fd3665, %p2030;
	setp.eq.f64 	%p2031, %fd29, 0d0000000000000000;
	selp.b32 	%r2177, %r13, 0, %p2027;
	or.b32  	%r2178, %r2177, 2146435072;
	selp.b32 	%r2179, %r2178, %r2177, %p2026;
	mov.b32 	%r2180, 0;
	mov.b64 	%fd3670, {%r2180, %r2179};
	selp.f64 	%fd3953, %fd3670, %fd3669, %p2031;
	add.f64 	%fd3671, %fd29, 0d4000000000000000;
	{
	.reg .b32 %temp; 
	mov.b64 	{%temp, %r2181}, %fd3671;
	}
	and.b32  	%r2182, %r2181, 2146435072;
	setp.ne.s32 	%p2032, %r2182, 2146435072;
	@%p2032 bra 	$L__BB18_28;
	setp.nan.f64 	%p2033, %fd29, %fd29;
	@%p2033 bra 	$L__BB18_27;
	setp.neu.f64 	%p2034, %fd30, 0d7FF0000000000000;
	@%p2034 bra 	$L__BB18_28;
	setp.lt.s32 	%p2035, %r13, 0;
	selp.b32 	%r2183, %r6, %r5, %p1;
	selp.b32 	%r2184, %r2183, %r5, %p2035;
	mov.b32 	%r2185, 0;
	mov.b64 	%fd3953, {%r2185, %r2184};
	bra.uni 	$L__BB18_28;
$L__BB18_27:
	mov.f64 	%fd3672, 0d4000000000000000;
	add.rn.f64 	%fd3953, %fd29, %fd3672;
$L__BB18_28:
	setp.eq.f64 	%p2036, %fd29, 0d3FF0000000000000;
	selp.f64 	%fd3673, 0d3FF0000000000000, %fd3953, %p2036;
	fma.rn.f64 	%fd3958, %fd28, %fd3673, %fd27;
	add.s32 	%r2424, %r2424, 4;
	setp.ne.s32 	%p2037, %r2424, %r2426;
	@%p2037 bra 	$L__BB18_8;
$L__BB18_29:
	setp.eq.s32 	%p2038, %r7, 0;
	@%p2038 bra 	$L__BB18_37;
	mov.b32 	%r2427, 0;
$L__BB18_31:
	.pragma "nounroll";
	setp.lt.s32 	%p2039, %r3, 0;
	setp.eq.s32 	%p2040, %r4, 1062207488;
	mul.wide.u32 	%rd178, %r2426, 8;
	add.s64 	%rd179, %rd2, %rd178;
	ld.global.f64 	%fd39, [%rd179];
	add.s64 	%rd180, %rd3, %rd178;
	ld.global.f64 	%fd40, [%rd180];
	{
	.reg .b32 %temp; 
	mov.b64 	{%temp, %r18}, %fd40;
	}
	abs.f64 	%fd41, %fd40;
	{ // callseq 304, 0
	.param .b64 param0;
	st.param.f64 	[param0], %fd41;
	.param .b64 param1;
	st.param.f64 	[param1], 0d4000000000000000;
	.param .b64 retval0;
	call.uni (retval0), 
	__internal_accurate_pow, 
	(
	param0, 
	param1
	);
	ld.param.f64 	%fd3674, [retval0];
	} // callseq 304
	setp.lt.s32 	%p2042, %r18, 0;
	neg.f64 	%fd3676, %fd3674;
	selp.f64 	%fd3677, %fd3676, %fd3674, %p2040;
	selp.f64 	%fd3678, %fd3677, %fd3674, %p2042;
	setp.eq.f64 	%p2043, %fd40, 0d0000000000000000;
	selp.b32 	%r2187, %r18, 0, %p2040;
	or.b32  	%r2188, %r2187, 2146435072;
	selp.b32 	%r2189, %r2188, %r2187, %p2039;
	mov.b32 	%r2190, 0;
	mov.b64 	%fd3679, {%r2190, %r2189};
	selp.f64 	%fd3957, %fd3679, %fd3678, %p2043;
	add.f64 	%fd3680, %fd40, 0d4000000000000000;
	{
	.reg .b32 %temp; 
	mov.b64 	{%temp, %r2191}, %fd3680;
	}
	and.b32  	%r2192, %r2191, 2146435072;
	setp.ne.s32 	%p2044, %r2192, 2146435072;
	@%p2044 bra 	$L__BB18_36;
	setp.nan.f64 	%p2045, %fd40, %fd40;
	@%p2045 bra 	$L__BB18_35;
	setp.neu.f64 	%p2046, %fd41, 0d7FF0000000000000;
	@%p2046 bra 	$L__BB18_36;
	setp.lt.s32 	%p2047, %r18, 0;
	selp.b32 	%r2193, %r6, %r5, %p1;
	selp.b32 	%r2194, %r2193, %r5, %p2047;
	mov.b32 	%r2195, 0;
	mov.b64 	%fd3957, {%r2195, %r2194};
	bra.uni 	$L__BB18_36;
$L__BB18_35:
	mov.f64 	%fd3681, 0d4000000000000000;
	add.rn.f64 	%fd3957, %fd40, %fd3681;
$L__BB18_36:
	setp.eq.f64 	%p2048, %fd40, 0d3FF0000000000000;
	selp.f64 	%fd3682, 0d3FF0000000000000, %fd3957, %p2048;
	fma.rn.f64 	%fd3958, %fd39, %fd3682, %fd3958;
	add.s32 	%r2426, %r2426, 1;
	add.s32 	%r2427, %r2427, 1;
	setp.ne.s32 	%p2049, %r2427, %r7;
	@%p2049 bra 	$L__BB18_31;
$L__BB18_37:
	{
	.reg .b32 %temp; 
	mov.b64 	{%temp, %r21}, %fd1774;
	}
	mov.f64 	%fd3683, 0d4000000000000000;
	{
	.reg .b32 %temp; 
	mov.b64 	{%temp, %r2196}, %fd3683;
	}
	and.b32  	%r23, %r2196, 2146435072;
	setp.eq.s32 	%p2050, %r23, 1062207488;
	abs.f64 	%fd48, %fd1774;
	{ // callseq 305, 0
	.param .b64 param0;
	st.param.f64 	[param0], %fd48;
	.param .b64 param1;
	st.param.f64 	[param1], 0d4000000000000000;
	.param .b64 retval0;
	call.uni (retval0), 
	__internal_accurate_pow, 
	(
	param0, 
	param1
	);
	ld.param.f64 	%fd3684, [retval0];
	} // callseq 305
	setp.lt.s32 	%p2051, %r21, 0;
	neg.f64 	%fd3686, %fd3684;
	selp.f64 	%fd3687, %fd3686, %fd3684, %p2050;
	selp.f64 	%fd3960, %fd3687, %fd3684, %p2051;
	setp.neu.f64 	%p2052, %fd1774, 0d0000000000000000;
	@%p2052 bra 	$L__BB18_39;
	setp.eq.s32 	%p2053, %r23, 1062207488;
	selp.b32 	%r2197, %r21, 0, %p2053;
	setp.lt.s32 	%p2054, %r2196, 0;
	or.b32  	%r2198, %r2197, 2146435072;
	selp.b32 	%r2199, %r2198, %r2197, %p2054;
	mov.b32 	%r2200, 0;
	mov.b64 	%fd3960, {%r2200, %r2199};
$L__BB18_39:
	add.f64 	%fd3688, %fd1774, 0d4000000000000000;
	{
	.reg .b32 %temp; 
	mov.b64 	{%temp, %r2201}, %fd3688;
	}
	and.b32  	%r2202, %r2201, 2146435072;
	setp.ne.s32 	%p2055, %r2202, 2146435072;
	@%p2055 bra 	$L__BB18_44;
	setp.num.f64 	%p2056, %fd1774, %fd1774;
	@%p2056 bra 	$L__BB18_42;
	mov.f64 	%fd3689, 0d4000000000000000;
	add.rn.f64 	%fd3960, %fd1774, %fd3689;
	bra.uni 	$L__BB18_44;
$L__BB18_42:
	setp.neu.f64 	%p2057, %fd48, 0d7FF0000000000000;
	@%p2057 bra 	$L__BB18_44;
	setp.lt.s32 	%p2058, %r21, 0;
	setp.eq.s32 	%p2059, %r23, 1062207488;
	setp.lt.s32 	%p2060, %r2196, 0;
	selp.b32 	%r2204, 0, 2146435072, %p2060;
	and.b32  	%r2205, %r2196, 2147483647;
	setp.ne.s32 	%p2061, %r2205, 1071644672;
	or.b32  	%r2206, %r2204, -2147483648;
	selp.b32 	%r2207, %r2206, %r2204, %p2061;
	selp.b32 	%r2208, %r2207, %r2204, %p2059;
	selp.b32 	%r2209, %r2208, %r2204, %p2058;
	mov.b32 	%r2210, 0;
	mov.b64 	%fd3960, {%r2210, %r2209};
$L__BB18_44:
	setp.eq.f64 	%p2062, %fd1774, 0d3FF0000000000000;
	selp.f64 	%fd3690, 0d3FF0000000000000, %fd3960, %p2062;
	mov.f64 	%fd3691, 0d3FF0000000000000;
	sub.f64 	%fd3692, %fd3691, %fd1773;
	mul.f64 	%fd3693, %fd1773, %fd3692;
	div.rn.f64 	%fd3694, %fd3690, %fd3693;
	sub.f64 	%fd3990, %fd3958, %fd3694;
	add.s32 	%r25, %r2, 640;
$L__BB18_45:
	setp.ge.s32 	%p2063, %r25, %r415;
	@%p2063 bra 	$L__BB18_118;
	setp.lt.s32 	%p2064, %r416, 1;
	mov.f64 	%fd3695, 0d4000000000000000;
	{
	.reg .b32 %temp; 
	mov.b64 	{%temp, %r26}, %fd3695;
	}
	and.b32  	%r27, %r26, 2146435072;
	setp.eq.s32 	%p2065, %r27, 1062207488;
	setp.lt.s32 	%p2067, %r26, 0;
	selp.b32 	%r28, 0, 2146435072, %p2067;
	and.b32  	%r2211, %r26, 2147483647;
	setp.ne.s32 	%p2068, %r2211, 1071644672;
	and.pred  	%p2, %p2065, %p2068;
	or.b32  	%r29, %r28, -2147483648;
	{
	.reg .b32 %temp; 
	mov.b64 	{%temp, %r2212}, %fd1774;
	}
	abs.f64 	%fd57, %fd1774;
	{ // callseq 306, 0
	.param .b64 param0;
	st.param.f64 	[param0], %fd57;
	.param .b64 param1;
	st.param.f64 	[param1], 0d4000000000000000;
	.param .b64 retval0;
	call.uni (retval0), 
	__internal_accurate_pow, 
	(
	param0, 
	param1
	);
	ld.param.f64 	%fd3696, [retval0];
	} // callseq 306
	setp.lt.s32 	%p2070, %r2212, 0;
	neg.f64 	%fd3698, %fd3696;
	selp.f64 	%fd3699, %fd3698, %fd3696, %p2065;
	selp.f64 	%fd58, %fd3699, %fd3696, %p2070;
	selp.b32 	%r2213, %r2212, 0, %p2065;
	or.b32  	%r2214, %r2213, 2146435072;
	selp.b32 	%r2215, %r2214, %r2213, %p2067;
	mov.b32 	%r2216, 0;
	mov.b64 	%fd59, {%r2216, %r2215};
	add.f64 	%fd3700, %fd1774, 0d4000000000000000;
	{
	.reg .b32 %temp; 
	mov.b64 	{%temp, %r2217}, %fd3700;
	}
	and.b32  	%r30, %r2217, 2146435072;
	selp.b32 	%r2218, %r29, %r28, %p2;
	selp.b32 	%r2219, %r2218, %r28, %p2070;
	mov.b64 	%fd60, {%r2216, %r2219};
	add.rn.f64 	%fd61, %fd1774, %fd3695;
	mov.f64 	%fd3701, 0d3FF0000000000000;
	sub.f64 	%fd3702, %fd3701, %fd1773;
	mul.f64 	%fd62, %fd1773, %fd3702;
	@%p2064 bra 	$L__BB18_91;
	setp.eq.f64 	%p2110, %fd1774, 0d3FF0000000000000;
	setp.neu.f64 	%p2111, %fd57, 0d7FF0000000000000;
	setp.num.f64 	%p2112, %fd1774, %fd1774;
	setp.ne.s32 	%p2113, %r30, 2146435072;
	setp.eq.f64 	%p2114, %fd1774, 0d0000000000000000;
	add.s32 	%r31, %r416, -1;
	and.b32  	%r32, %r416, 3;
	and.b32  	%r33, %r416, 2147483644;
	selp.f64 	%fd3755, %fd59, %fd58, %p2114;
	selp.f64 	%fd3756, %fd3755, %fd61, %p2113;
	selp.f64 	%fd3757, %fd3755, %fd3756, %p2112;
	selp.f64 	%fd3758, %fd3757, %fd60, %p2111;
	selp.f64 	%fd3759, %fd3757, %fd3758, %p2113;
	selp.f64 	%fd3760, 0d3FF0000000000000, %fd3759, %p2110;
	div.rn.f64 	%fd63, %fd3760, %fd62;
	neg.s32 	%r34, %r33;
	add.s64 	%rd6, %rd2, 16;
	add.s64 	%rd7, %rd3, 16;
$L__BB18_48:
	setp.lt.u32 	%p2115, %r31, 3;
	mov.f64 	%fd3973, 0d0000000000000000;
	mov.b32 	%r2431, 0;
	@%p2115 bra 	$L__BB18_71;
	mov.f64 	%fd3973, 0d0000000000000000;
	mov.u64 	%rd202, %rd7;
	mov.u64 	%rd203, %rd6;
	mov.u32 	%r2430, %r34;
$L__BB18_50:
	setp.lt.s32 	%p2116, %r26, 0;
	setp.eq.s32 	%p2117, %r27, 1062207488;
	ld.global.f64 	%fd66, [%rd203+-16];
	ld.global.f64 	%fd67, [%rd202+-16];
	{
	.reg .b32 %temp; 
	mov.b64 	{%temp, %r37}, %fd67;
	}
	abs.f64 	%fd68, %fd67;
	{ // callseq 307, 0
	.param .b64 param0;
	st.param.f64 	[param0], %fd68;
	.param .b64 param1;
	st.param.f64 	[param1], 0d4000000000000000;
	.param .b64 retval0;
	call.uni (retval0), 
	__internal_accurate_pow, 
	(
	param0, 
	param1
	);
	ld.param.f64 	%fd3764, [retval0];
	} // callseq 307
	setp.lt.s32 	%p2119, %r37, 0;
	neg.f64 	%fd3766, %fd3764;
	selp.f64 	%fd3767, %fd3766, %fd3764, %p2117;
	selp.f64 	%fd3768, %fd3767, %fd3764, %p2119;
	setp.eq.f64 	%p2120, %fd67, 0d0000000000000000;
	selp.b32 	%r2241, %r37, 0, %p2117;
	or.b32  	%r2242, %r2241, 2146435072;
	selp.b32 	%r2243, %r2242, %r2241, %p2116;
	mov.b32 	%r2244, 0;
	mov.b64 	%fd3769, {%r2244, %r2243};
	selp.f64 	%fd3964, %fd3769, %fd3768, %p2120;
	add.f64 	%fd3770, %fd67, 0d4000000000000000;
	{
	.reg .b32 %temp; 
	mov.b64 	{%temp, %r2245}, %fd3770;
	}
	and.b32  	%r2246, %r2245, 2146435072;
	setp.ne.s32 	%p2121, %r2246, 2146435072;
	@%p2121 bra 	$L__BB18_55;
	setp.nan.f64 	%p2122, %fd67, %fd67;
	@%p2122 bra 	$L__BB18_54;
	setp.neu.f64 	%p2123, %fd68, 0d7FF0000000000000;
	@%p2123 bra 	$L__BB18_55;
	setp.lt.s32 	%p2124, %r37, 0;
	selp.b32 	%r2248, %r2218, %r28, %p2124;
	mov.b32 	%r2249, 0;
	mov.b64 	%fd3964, {%r2249, %r2248};
	bra.uni 	$L__BB18_55;
$L__BB18_54:
	mov.f64 	%fd3771, 0d4000000000000000;
	add.rn.f64 	%fd3964, %fd67, %fd3771;
$L__BB18_55:
	setp.lt.s32 	%p2125, %r26, 0;
	setp.eq.s32 	%p2126, %r27, 1062207488;
	setp.eq.f64 	%p2128, %fd67, 0d3FF0000000000000;
	selp.f64 	%fd3772, 0d3FF0000000000000, %fd3964, %p2128;
	fma.rn.f64 	%fd73, %fd66, %fd3772, %fd3973;
	ld.global.f64 	%fd74, [%rd203+-8];
	ld.global.f64 	%fd75, [%rd202+-8];
	{
	.reg .b32 %temp; 
	mov.b64 	{%temp, %r38}, %fd75;
	}
	abs.f64 	%fd76, %fd75;
	{ // callseq 308, 0
	.param .b64 param0;
	st.param.f64 	[param0], %fd76;
	.param .b64 param1;
	st.param.f64 	[param1], 0d4000000000000000;
	.param .b64 retval0;
	call.uni (retval0), 
	__internal_accurate_pow, 
	(
	param0, 
	param1
	);
	ld.param.f64 	%fd3773, [retval0];
	} // callseq 308
	setp.lt.s32 	%p2129, %r38, 0;
	neg.f64 	%fd3775, %fd3773;
	selp.f64 	%fd3776, %fd3775, %fd3773, %p2126;
	selp.f64 	%fd3777, %fd3776, %fd3773, %p2129;
	setp.eq.f64 	%p2130, %fd75, 0d0000000000000000;
	selp.b32 	%r2250, %r38, 0, %p2126;
	or.b32  	%r2251, %r2250, 2146435072;
	selp.b32 	%r2252, %r2251, %r2250, %p2125;
	mov.b32 	%r2253, 0;
	mov.b64 	%fd3778, {%r2253, %r2252};
	selp.f64 	%fd3965, %fd3778, %fd3777, %p2130;
	add.f64 	%fd3779, %fd75, 0d4000000000000000;
	{
	.reg .b32 %temp; 
	mov.b64 	{%temp, %r2254}, %fd3779;
	}
	and.b32  	%r2255, %r2254, 2146435072;
	setp.ne.s32 	%p2131, %r2255, 2146435072;
	@%p2131 bra 	$L__BB18_60;
	setp.nan.f64 	%p2132, %fd75, %fd75;
	@%p2132 bra 	$L__BB18_59;
	setp.neu.f64 	%p2133, %fd76, 0d7FF0000000000000;
	@%p2133 bra 	$L__BB18_60;
	setp.lt.s32 	%p2134, %r38, 0;
	selp.b32 	%r2257, %r2218, %r28, %p2134;
	mov.b32 	%r2258, 0;
	mov.b64 	%fd3965, {%r2258, %r2257};
	bra.uni 	$L__BB18_60;
$L__BB18_59:
	mov.f64 	%fd3780, 0d4000000000000000;
	add.rn.f64 	%fd3965, %fd75, %fd3780;
$L__BB18_60:
	setp.lt.s32 	%p2135, %r26, 0;
	setp.eq.s32 	%p2136, %r27, 1062207488;
	setp.eq.f64 	%p2138, %fd75, 0d3FF0000000000000;
	selp.f64 	%fd3781, 0d3FF0000000000000, %fd3965, %p2138;
	fma.rn.f64 	%fd81, %fd74, %fd3781, %fd73;
	ld.global.f64 	%fd82, [%rd203];
	ld.global.f64 	%fd83, [%rd202];
	{
	.reg .b32 %temp; 
	mov.b64 	{%temp, %r39}, %fd83;
	}
	abs.f64 	%fd84, %fd83;
	{ // callseq 309, 0
	.param .b64 param0;
	st.param.f64 	[param0], %fd84;
	.param .b64 param1;
	st.param.f64 	[param1], 0d4000000000000000;
	.param .b64 retval0;
	call.uni (retval0), 
	__internal_accurate_pow, 
	(
	param0, 
	param1
	);
	ld.param.f64 	%fd3782, [retval0];
	} // callseq 309
	setp.lt.s32 	%p2139, %r39, 0;
	neg.f64 	%fd3784, %fd3782;
	selp.f64 	%fd3785, %fd3784, %fd3782, %p2136;
	selp.f64 	%fd3786, %fd3785, %fd3782, %p2139;
	setp.eq.f64 	%p2140, %fd83, 0d0000000000000000;
	selp.b32 	%r2259, %r39, 0, %p2136;
	or.b32  	%r2260, %r2259, 2146435072;
	selp.b32 	%r2261, %r2260, %r2259, %p2135;
	mov.b32 	%r2262, 0;
	mov.b64 	%fd3787, {%r2262, %r2261};
	selp.f64 	%fd3966, %fd3787, %fd3786, %p2140;
	add.f64 	%fd3788, %fd83, 0d4000000000000000;
	{
	.reg .b32 %temp; 
	mov.b64 	{%temp, %r2263}, %fd3788;
	}
	and.b32  	%r2264, %r2263, 2146435072;
	setp.ne.s32 	%p2141, %r2264, 2146435072;
	@%p2141 bra 	$L__BB18_65;
	setp.nan.f64 	%p2142, %fd83, %fd83;
	@%p2142 bra 	$L__BB18_64;
	setp.neu.f64 	%p2143, %fd84, 0d7FF0000000000000;
	@%p2143 bra 	$L__BB18_65;
	setp.lt.s32 	%p2144, %r39, 0;
	selp.b32 	%r2266, %r2218, %r28, %p2144;
	mov.b32 	%r2267, 0;
	mov.b64 	%fd3966, {%r2267, %r2266};
	bra.uni 	$L__BB18_65;
$L__BB18_64:
	mov.f64 	%fd3789, 0d4000000000000000;
	add.rn.f64 	%fd3966, %fd83, %fd3789;
$L__BB18_65:
	setp.lt.s32 	%p2145, %r26, 0;
	setp.eq.s32 	%p2146, %r27, 1062207488;
	setp.eq.f64 	%p2148, %fd83, 0d3FF0000000000000;
	selp.f64 	%fd3790, 0d3FF0000000000000, %fd3966, %p2148;
	fma.rn.f64 	%fd89, %fd82, %fd3790, %fd81;
	ld.global.f64 	%fd90, [%rd203+8];
	ld.global.f64 	%fd91, [%rd202+8];
	{
	.reg .b32 %temp; 
	mov.b64 	{%temp, %r40}, %fd91;
	}
	abs.f64 	%fd92, %fd91;
	{ // callseq 310, 0
	.param .b64 param0;
	st.param.f64 	[param0], %fd92;
	.param .b64 param1;
	st.param.f64 	[param1], 0d4000000000000000;
	.param .b64 retval0;
	call.uni (retval0), 
	__internal_accurate_pow, 
	(
	param0, 
	param1
	);
	ld.param.f64 	%fd3791, [retval0];
	} // callseq 310
	setp.lt.s32 	%p2149, %r40, 0;
	neg.f64 	%fd3793, %fd3791;
	selp.f64 	%fd3794, %fd3793, %fd3791, %p2146;
	selp.f64 	%fd3795, %fd3794, %fd3791, %p2149;
	setp.eq.f64 	%p2150, %fd91, 0d0000000000000000;
	selp.b32 	%r2268, %r40, 0, %p2146;
	or.b32  	%r2269, %r2268, 2146435072;
	selp.b32 	%r2270, %r2269, %r2268, %p2145;
	mov.b32 	%r2271, 0;
	mov.b64 	%fd3796, {%r2271, %r2270};
	selp.f64 	%fd3967, %fd3796, %fd3795, %p2150;
	add.f64 	%fd3797, %fd91, 0d4000000000000000;
	{
	.reg .b32 %temp; 
	mov.b64 	{%temp, %r2272}, %fd3797;
	}
	and.b32  	%r2273, %r2272, 2146435072;
	setp.ne.s32 	%p2151, %r2273, 2146435072;
	@%p2151 bra 	$L__BB18_70;
	setp.nan.f64 	%p2152, %fd91, %fd91;
	@%p2152 bra 	$L__BB18_69;
	setp.neu.f64 	%p2153, %fd92, 0d7FF0000000000000;
	@%p2153 bra 	$L__BB18_70;
	setp.lt.s32 	%p2154, %r40, 0;
	selp.b32 	%r2275, %r2218, %r28, %p2154;
	mov.b32 	%r2276, 0;
	mov.b64 	%fd3967, {%r2276, %r2275};
	bra.uni 	$L__BB18_70;
$L__BB18_69:
	mov.f64 	%fd3798, 0d4000000000000000;
	add.rn.f64 	%fd3967, %fd91, %fd3798;
$L__BB18_70:
	setp.eq.f64 	%p2155, %fd91, 0d3FF0000000000000;
	selp.f64 	%fd3799, 0d3FF0000000000000, %fd3967, %p2155;
	fma.rn.f64 	%fd3973, %fd90, %fd3799, %fd89;
	add.s32 	%r2430, %r2430, 4;
	add.s64 	%rd203, %rd203, 32;
	add.s64 	%rd202, %rd202, 32;
	setp.ne.s32 	%p2156, %r2430, 0;
	mov.u32 	%r2431, %r33;
	@%p2156 bra 	$L__BB18_50;
$L__BB18_71:
	setp.eq.s32 	%p2157, %r32, 0;
	@%p2157 bra 	$L__BB18_90;
	setp.lt.s32 	%p2158, %r26, 0;
	setp.eq.s32 	%p2159, %r27, 1062207488;
	mul.wide.u32 	%rd181, %r2431, 8;
	add.s64 	%rd12, %rd2, %rd181;
	ld.global.f64 	%fd100, [%rd12];
	add.s64 	%rd13, %rd3, %rd181;
	ld.global.f64 	%fd101, [%rd13];
	{
	.reg .b32 %temp; 
	mov.b64 	{%temp, %r43}, %fd101;
	}
	abs.f64 	%fd102, %fd101;
	{ // callseq 311, 0
	.param .b64 param0;
	st.param.f64 	[param0], %fd102;
	.param .b64 param1;
	st.param.f64 	[param1], 0d4000000000000000;
	.param .b64 retval0;
	call.uni (retval0), 
	__internal_accurate_pow, 
	(
	param0, 
	param1
	);
	ld.param.f64 	%fd3800, [retval0];
	} // callseq 311
	setp.lt.s32 	%p2161, %r43, 0;
	neg.f64 	%fd3802, %fd3800;
	selp.f64 	%fd3803, %fd3802, %fd3800, %p2159;
	selp.f64 	%fd3804, %fd3803, %fd3800, %p2161;
	setp.eq.f64 	%p2162, %fd101, 0d0000000000000000;
	selp.b32 	%r2277, %r43, 0, %p2159;
	or.b32  	%r2278, %r2277, 2146435072;
	selp.b32 	%r2279, %r2278, %r2277, %p2158;
	mov.b32 	%r2280, 0;
	mov.b64 	%fd3805, {%r2280, %r2279};
	selp.f64 	%fd3970, %fd3805, %fd3804, %p2162;
	add.f64 	%fd3806, %fd101, 0d4000000000000000;
	{
	.reg .b32 %temp; 
	mov.b64 	{%temp, %r2281}, %fd3806;
	}
	and.b32  	%r2282, %r2281, 2146435072;
	setp.ne.s32 	%p2163, %r2282, 2146435072;
	@%p2163 bra 	$L__BB18_77;
	setp.nan.f64 	%p2164, %fd101, %fd101;
	@%p2164 bra 	$L__BB18_76;
	setp.neu.f64 	%p2165, %fd102, 0d7FF0000000000000;
	@%p2165 bra 	$L__BB18_77;
	setp.lt.s32 	%p2166, %r43, 0;
	selp.b32 	%r2284, %r2218, %r28, %p2166;
	mov.b32 	%r2285, 0;
	mov.b64 	%fd3970, {%r2285, %r2284};
	bra.uni 	$L__BB18_77;
$L__BB18_76:
	mov.f64 	%fd3807, 0d4000000000000000;
	add.rn.f64 	%fd3970, %fd101, %fd3807;
$L__BB18_77:
	setp.eq.s32 	%p2167, %r32, 1;
	setp.eq.f64 	%p2168, %fd101, 0d3FF0000000000000;
	selp.f64 	%fd3808, 0d3FF0000000000000, %fd3970, %p2168;
	fma.rn.f64 	%fd3973, %fd100, %fd3808, %fd3973;
	@%p2167 bra 	$L__BB18_90;
	setp.lt.s32 	%p2169, %r26, 0;
	setp.eq.s32 	%p2170, %r27, 1062207488;
	ld.global.f64 	%fd108, [%rd12+8];
	ld.global.f64 	%fd109, [%rd13+8];
	{
	.reg .b32 %temp; 
	mov.b64 	{%temp, %r44}, %fd109;
	}
	abs.f64 	%fd110, %fd109;
	{ // callseq 312, 0
	.param .b64 param0;
	st.param.f64 	[param0], %fd110;
	.param .b64 param1;
	st.param.f64 	[param1], 0d4000000000000000;
	.param .b64 retval0;
	call.uni (retval0), 
	__internal_accurate_pow, 
	(
	param0, 
	param1
	);
	ld.param.f64 	%fd3809, [retval0];
	} // callseq 312
	setp.lt.s32 	%p2172, %r44, 0;
	neg.f64 	%fd3811, %fd3809;
	selp.f64 	%fd3812, %fd3811, %fd3809, %p2170;
	selp.f64 	%fd3813, %fd3812, %fd3809, %p2172;
	setp.eq.f64 	%p2173, %fd109, 0d0000000000000000;
	selp.b32 	%r2286, %r44, 0, %p2170;
	or.b32  	%r2287, %r2286, 2146435072;
	selp.b32 	%r2288, %r2287, %r2286, %p2169;
	mov.b32 	%r2289, 0;
	mov.b64 	%fd3814, {%r2289, %r2288};
	selp.f64 	%fd3971, %fd3814, %fd3813, %p2173;
	add.f64 	%fd3815, %fd109, 0d4000000000000000;
	{
	.reg .b32 %temp; 
	mov.b64 	{%temp, %r2290}, %fd3815;
	}
	and.b32  	%r2291, %r2290, 2146435072;
	setp.ne.s32 	%p2174, %r2291, 2146435072;
	@%p2174 bra 	$L__BB18_83;
	setp.nan.f64 	%p2175, %fd109, %fd109;
	@%p2175 bra 	$L__BB18_82;
	setp.neu.f64 	%p2176, %fd110, 0d7FF0000000000000;
	@%p2176 bra 	$L__BB18_83;
	setp.lt.s32 	%p2177, %r44, 0;
	selp.b32 	%r2293, %r2218, %r28, %p2177;
	mov.b32 	%r2294, 0;
	mov.b64 	%fd3971, {%r2294, %r2293};
	bra.uni 	$L__BB18_83;
$L__BB18_82:
	mov.f64 	%fd3816, 0d4000000000000000;
	add.rn.f64 	%fd3971, %fd109, %fd3816;
$L__BB18_83:
	setp.eq.s32 	%p2178, %r32, 2;
	setp.eq.f64 	%p2179, %fd109, 0d3FF0000000000000;
	selp.f64 	%fd3817, 0d3FF0000000000000, %fd3971, %p2179;
	fma.rn.f64 	%fd3973, %fd108, %fd3817, %fd3973;
	@%p2178 bra 	$L__BB18_90;
	setp.lt.s32 	%p2180, %r26, 0;
	setp.eq.s32 	%p2181, %r27, 1062207488;
	ld.global.f64 	%fd116, [%rd12+16];
	ld.global.f64 	%fd117, [%rd13+16];
	{
	.reg .b32 %temp; 
	mov.b64 	{%temp, %r45}, %fd117;
	}
	abs.f64 	%fd118, %fd117;
	{ // callseq 313, 0
	.param .b64 param0;
	st.param.f64 	[param0], %fd118;
	.param .b64 param1;
	st.param.f64 	[param1], 0d4000000000000000;
	.param .b64 retval0;
	call.uni (retval0), 
	__internal_accurate_pow, 
	(
	param0, 
	param1
	);
	ld.param.f64 	%fd3818, [retval0];
	} // callseq 313
	setp.lt.s32 	%p2183, %r45, 0;
	neg.f64 	%fd3820, %fd3818;
	selp.f64 	%fd3821, %fd3820, %fd3818, %p2181;
	selp.f64 	%fd3822, %fd3821, %fd3818, %p2183;
	setp.eq.f64 	%p2184, %fd117, 0d0000000000000000;
	selp.b32 	%r2295, %r45, 0, %p2181;
	or.b32  	%r2296, %r2295, 2146435072;
	selp.b32 	%r2297, %r2296, %r2295, %p2180;
	mov.b32 	%r2298, 0;
	mov.b64 	%fd3823, {%r2298, %r2297};
	selp.f64 	%fd3972, %fd3823, %fd3822, %p2184;
	add.f64 	%fd3824, %fd117, 0d4000000000000000;
	{
	.reg .b32 %temp; 
	mov.b64 	{%temp, %r2299}, %fd3824;
	}
	and.b32  	%r2300, %r2299, 2146435072;
	setp.ne.s32 	%p2185, %r2300, 2146435072;
	@%p2185 bra 	$L__BB18_89;
	setp.nan.f64 	%p2186, %fd117, %fd117;
	@%p2186 bra 	$L__BB18_88;
	setp.neu.f64 	%p2187, %fd118, 0d7FF0000000000000;
	@%p2187 bra 	$L__BB18_89;
	setp.lt.s32 	%p2188, %r45, 0;
	selp.b32 	%r2302, %r2218, %r28, %p2188;
	mov.b32 	%r2303, 0;
	mov.b64 	%fd3972, {%r2303, %r2302};
	bra.uni 	$L__BB18_89;
$L__BB18_88:
	mov.f64 	%fd3825, 0d4000000000000000;
	add.rn.f64 	%fd3972, %fd117, %fd3825;
$L__BB18_89:
	setp.eq.f64 	%p2189, %fd117, 0d3FF0000000000000;
	selp.f64 	%fd3826, 0d3FF0000000000000, %fd3972, %p2189;
	fma.rn.f64 	%fd3973, %fd116, %fd3826, %fd3973;
$L__BB18_90:
	sub.f64 	%fd3827, %fd3973, %fd63;
	add.f64 	%fd3990, %fd3990, %fd3827;
	add.s32 	%r25, %r25, 640;
	setp.lt.s32 	%p2190, %r25, %r415;
	@%p2190 bra 	$L__BB18_48;
	bra.uni 	$L__BB18_118;
$L__BB18_91:
	setp.num.f64 	%p2071, %fd1774, %fd1774;
	@%p2071 bra 	$L__BB18_105;
	setp.neu.f64 	%p2072, %fd1774, 0d0000000000000000;
	@%p2072 bra 	$L__BB18_99;
	not.b32 	%r2225, %r25;
	add.s32 	%r47, %r415, %r2225;
	mul.hi.u32 	%r2226, %r47, -858993459;
	shr.u32 	%r2227, %r2226, 9;
	add.s32 	%r48, %r2227, 1;
	and.b32  	%r2228, %r2227, 3;
	setp.eq.s32 	%p2081, %r2228, 3;
	@%p2081 bra 	$L__BB18_96;
	setp.eq.f64 	%p2082, %fd1774, 0d3FF0000000000000;
	setp.ne.s32 	%p2083, %r30, 2146435072;
	selp.f64 	%fd3716, %fd59, %fd61, %p2083;
	selp.f64 	%fd3717, 0d3FF0000000000000, %fd3716, %p2082;
	div.rn.f64 	%fd3718, %fd3717, %fd62;
	mov.f64 	%fd3719, 0d0000000000000000;
	sub.f64 	%fd126, %fd3719, %fd3718;
	and.b32  	%r49, %r48, 3;
	mov.b32 	%r2433, 0;
$L__BB18_95:
	.pragma "nounroll";
	add.f64 	%fd3990, %fd3990, %fd126;
	add.s32 	%r25, %r25, 640;
	add.s32 	%r2433, %r2433, 1;
	setp.ne.s32 	%p2084, %r2433, %r49;
	@%p2084 bra 	$L__BB18_95;
$L__BB18_96:
	setp.lt.u32 	%p2085, %r47, 1920;
	@%p2085 bra 	$L__BB18_118;
	setp.eq.f64 	%p2086, %fd1774, 0d3FF0000000000000;
	setp.ne.s32 	%p2087, %r30, 2146435072;
	selp.f64 	%fd3720, %fd59, %fd61, %p2087;
	selp.f64 	%fd3721, 0d3FF0000000000000, %fd3720, %p2086;
	div.rn.f64 	%fd3722, %fd3721, %fd62;
	mov.f64 	%fd3723, 0d0000000000000000;
	sub.f64 	%fd131, %fd3723, %fd3722;
$L__BB18_98:
	add.f64 	%fd3724, %fd3990, %fd131;
	add.f64 	%fd3725, %fd3724, %fd131;
	add.f64 	%fd3726, %fd3725, %fd131;
	add.f64 	%fd3990, %fd3726, %fd131;
	add.s32 	%r25, %r25, 2560;
	setp.lt.s32 	%p2088, %r25, %r415;
	@%p2088 bra 	$L__BB18_98;
	bra.uni 	$L__BB18_118;
$L__BB18_99:
	not.b32 	%r2220, %r25;
	add.s32 	%r57, %r415, %r2220;
	mul.hi.u32 	%r2221, %r57, -858993459;
	shr.u32 	%r2222, %r2221, 9;
	add.s32 	%r58, %r2222, 1;
	and.b32  	%r2223, %r2222, 3;
	setp.eq.s32 	%p2073, %r2223, 3;
	@%p2073 bra 	$L__BB18_102;
	setp.eq.f64 	%p2074, %fd1774, 0d3FF0000000000000;
	setp.ne.s32 	%p2075, %r30, 2146435072;
	selp.f64 	%fd3704, %fd58, %fd61, %p2075;
	selp.f64 	%fd3705, 0d3FF0000000000000, %fd3704, %p2074;
	div.rn.f64 	%fd3706, %fd3705, %fd62;
	mov.f64 	%fd3707, 0d0000000000000000;
	sub.f64 	%fd134, %fd3707, %fd3706;
	and.b32  	%r59, %r58, 3;
	mov.b32 	%r2437, 0;
$L__BB18_101:
	.pragma "nounroll";
	add.f64 	%fd3990, %fd3990, %fd134;
	add.s32 	%r25, %r25, 640;
	add.s32 	%r2437, %r2437, 1;
	setp.ne.s32 	%p2076, %r2437, %r59;
	@%p2076 bra 	$L__BB18_101;
$L__BB18_102:
	setp.lt.u32 	%p2077, %r57, 1920;
	@%p2077 bra 	$L__BB18_118;
	setp.eq.f64 	%p2078, %fd1774, 0d3FF0000000000000;
	setp.ne.s32 	%p2079, %r30, 2146435072;
	selp.f64 	%fd3708, %fd58, %fd61, %p2079;
	selp.f64 	%fd3709, 0d3FF0000000000000, %fd3708, %p2078;
	div.rn.f64 	%fd3710, %fd3709, %fd62;
	mov.f64 	%fd3711, 0d0000000000000000;
	sub.f64 	%fd139, %fd3711, %fd3710;
$L__BB18_104:
	add.f64 	%fd3712, %fd3990, %fd139;
	add.f64 	%fd3713, %fd3712, %fd139;
	add.f64 	%fd3714, %fd3713, %fd139;
	add.f64 	%fd3990, %fd3714, %fd139;
	add.s32 	%r25, %r25, 2560;
	setp.lt.s32 	%p2080, %r25, %r415;
	@%p2080 bra 	$L__BB18_104;
	bra.uni 	$L__BB18_118;
$L__BB18_105:
	setp.neu.f64 	%p2089, %fd1774, 0d0000000000000000;
	@%p2089 bra 	$L__BB18_112;
	not.b32 	%r2235, %r25;
	add.s32 	%r67, %r415, %r2235;
	mul.hi.u32 	%r2236, %r67, -858993459;
	shr.u32 	%r2237, %r2236, 9;
	add.s32 	%r68, %r2237, 1;
	and.b32  	%r2238, %r2237, 3;
	setp.eq.s32 	%p2100, %r2238, 3;
	@%p2100 bra 	$L__BB18_109;
	setp.eq.f64 	%p2101, %fd1774, 0d3FF0000000000000;
	setp.neu.f64 	%p2102, %fd57, 0d7FF0000000000000;
	setp.ne.s32 	%p2103, %r30, 2146435072;
	selp.f64 	%fd3742, %fd59, %fd60, %p2102;
	selp.f64 	%fd3743, %fd59, %fd3742, %p2103;
	selp.f64 	%fd3744, 0d3FF0000000000000, %fd3743, %p2101;
	div.rn.f64 	%fd3745, %fd3744, %fd62;
	mov.f64 	%fd3746, 0d0000000000000000;
	sub.f64 	%fd142, %fd3746, %fd3745;
	and.b32  	%r69, %r68, 3;
	mov.b32 	%r2441, 0;
$L__BB18_108:
	.pragma "nounroll";
	add.f64 	%fd3990, %fd3990, %fd142;
	add.s32 	%r25, %r25, 640;
	add.s32 	%r2441, %r2441, 1;
	setp.ne.s32 	%p2104, %r2441, %r69;
	@%p2104 bra 	$L__BB18_108;
$L__BB18_109:
	setp.lt.u32 	%p2105, %r67, 1920;
	@%p2105 bra 	$L__BB18_118;
	setp.eq.f64 	%p2106, %fd1774, 0d3FF0000000000000;
	setp.neu.f64 	%p2107, %fd57, 0d7FF0000000000000;
	setp.ne.s32 	%p2108, %r30, 2146435072;
	selp.f64 	%fd3747, %fd59, %fd60, %p2107;
	selp.f64 	%fd3748, %fd59, %fd3747, %p2108;
	selp.f64 	%fd3749, 0d3FF0000000000000, %fd3748, %p2106;
	div.rn.f64 	%fd3750, %fd3749, %fd62;
	mov.f64 	%fd3751, 0d0000000000000000;
	sub.f64 	%fd147, %fd3751, %fd3750;
$L__BB18_111:
	add.f64 	%fd3752, %fd3990, %fd147;
	add.f64 	%fd3753, %fd3752, %fd147;
	add.f64 	%fd3754, %fd3753, %fd147;
	add.f64 	%fd3990, %fd3754, %fd147;
	add.s32 	%r25, %r25, 2560;
	setp.lt.s32 	%p2109, %r25, %r415;
	@%p2109 bra 	$L__BB18_111;
	bra.uni 	$L__BB18_118;
$L__BB18_112:
	not.b32 	%r2230, %r25;
	add.s32 	%r77, %r415, %r2230;
	mul.hi.u32 	%r2231, %r77, -858993459;
	shr.u32 	%r2232, %r2231, 9;
	add.s32 	%r78, %r2232, 1;
	and.b32  	%r2233, %r2232, 3;
	setp.eq.s32 	%p2090, %r2233, 3;
	@%p2090 bra 	$L__BB18_115;
	setp.eq.f64 	%p2091, %fd1774, 0d3FF0000000000000;
	setp.neu.f64 	%p2092, %fd57, 0d7FF0000000000000;
	setp.ne.s32 	%p2093, %r30, 2146435072;
	selp.f64 	%fd3728, %fd58, %fd60, %p2092;
	selp.f64 	%fd3729, %fd58, %fd3728, %p2093;
	selp.f64 	%fd3730, 0d3FF0000000000000, %fd3729, %p2091;
	div.rn.f64 	%fd3731, %fd3730, %fd62;
	mov.f64 	%fd3732, 0d0000000000000000;
	sub.f64 	%fd150, %fd3732, %fd3731;
	and.b32  	%r79, %r78, 3;
	mov.b32 	%r2445, 0;
$L__BB18_114:
	.pragma "nounroll";
	add.f64 	%fd3990, %fd3990, %fd150;
	add.s32 	%r25, %r25, 640;
	add.s32 	%r2445, %r2445, 1;
	setp.ne.s32 	%p2094, %r2445, %r79;
	@%p2094 bra 	$L__BB18_114;
$L__BB18_115:
	setp.lt.u32 	%p2095, %r77, 1920;
	@%p2095 bra 	$L__BB18_118;
	setp.eq.f64 	%p2096, %fd1774, 0d3FF0000000000000;
	setp.neu.f64 	%p2097, %fd57, 0d7FF0000000000000;
	setp.ne.s32 	%p2098, %r30, 2146435072;
	selp.f64 	%fd3733, %fd58, %fd60, %p2097;
	selp.f64 	%fd3734, %fd58, %fd3733, %p2098;
	selp.f64 	%fd3735, 0d3FF0000000000000, %fd3734, %p2096;
	div.rn.f64 	%fd3736, %fd3735, %fd62;
	mov.f64 	%fd3737, 0d0000000000000000;
	sub.f64 	%fd155, %fd3737, %fd3736;
$L__BB18_117:
	add.f64 	%fd3738, %fd3990, %fd155;
	add.f64 	%fd3739, %fd3738, %fd155;
	add.f64 	%fd3740, %fd3739, %fd155;
	add.f64 	%fd3990, %fd3740, %fd155;
	add.s32 	%r25, %r25, 2560;
	setp.lt.s32 	%p2099, %r25, %r415;
	@%p2099 bra 	$L__BB18_117;
$L__BB18_118:
	setp.lt.s32 	%p2191, %r415, 640;
	@%p2191 bra 	$L__BB18_123;
	// begin inline asm
	mov.u32 %r2367, %laneid;
	// end inline asm
	mov.b64 	%rd192, %fd3990;
	mov.b64 	{%r2369, %r2374}, %rd192;
	mov.b32 	%r2375, 1;
	mov.b32 	%r2416, 31;
	mov.b32 	%r2417, -1;
	// begin inline asm
	shfl.sync.down.b32 %r2368, %r2369, %r2375, %r2416, %r2417;
	// end inline asm
	// begin inline asm
	shfl.sync.down.b32 %r2373, %r2374, %r2375, %r2416, %r2417;
	// end inline asm
	mov.b64 	%rd193, {%r2368, %r2373};
	mov.b64 	%fd3898, %rd193;
	setp.gt.s32 	%p2219, %r2367, 30;
	add.f64 	%fd3899, %fd3990, %fd3898;
	selp.f64 	%fd3900, %fd3990, %fd3899, %p2219;
	mov.b64 	%rd194, %fd3900;
	mov.b64 	{%r2379, %r2384}, %rd194;
	mov.b32 	%r2385, 2;
	// begin inline asm
	shfl.sync.down.b32 %r2378, %r2379, %r2385, %r2416, %r2417;
	// end inline asm
	// begin inline asm
	shfl.sync.down.b32 %r2383, %r2384, %r2385, %r2416, %r2417;
	// end inline asm
	mov.b64 	%rd195, {%r2378, %r2383};
	mov.b64 	%fd3901, %rd195;
	setp.gt.s32 	%p2220, %r2367, 29;
	add.f64 	%fd3902, %fd3900, %fd3901;
	selp.f64 	%fd3903, %fd3900, %fd3902, %p2220;
	mov.b64 	%rd196, %fd3903;
	mov.b64 	{%r2389, %r2394}, %rd196;
	mov.b32 	%r2395, 4;
	// begin inline asm
	shfl.sync.down.b32 %r2388, %r2389, %r2395, %r2416, %r2417;
	// end inline asm
	// begin inline asm
	shfl.sync.down.b32 %r2393, %r2394, %r2395, %r2416, %r2417;
	// end inline asm
	mov.b64 	%rd197, {%r2388, %r2393};
	mov.b64 	%fd3904, %rd197;
	setp.gt.s32 	%p2221, %r2367, 27;
	add.f64 	%fd3905, %fd3903, %fd3904;
	selp.f64 	%fd3906, %fd3903, %fd3905, %p2221;
	mov.b64 	%rd198, %fd3906;
	mov.b64 	{%r2399, %r2404}, %rd198;
	mov.b32 	%r2405, 8;
	// begin inline asm
	shfl.sync.down.b32 %r2398, %r2399, %r2405, %r2416, %r2417;
	// end inline asm
	// begin inline asm
	shfl.sync.down.b32 %r2403, %r2404, %r2405, %r2416, %r2417;
	// end inline asm
	mov.b64 	%rd199, {%r2398, %r2403};
	mov.b64 	%fd3907, %rd199;
	setp.gt.s32 	%p2222, %r2367, 23;
	add.f64 	%fd3908, %fd3906, %fd3907;
	selp.f64 	%fd3909, %fd3906, %fd3908, %p2222;
	mov.b64 	%rd200, %fd3909;
	mov.b64 	{%r2409, %r2414}, %rd200;
	mov.b32 	%r2415, 16;
	// begin inline asm
	shfl.sync.down.b32 %r2408, %r2409, %r2415, %r2416, %r2417;
	// end inline asm
	// begin inline asm
	shfl.sync.down.b32 %r2413, %r2414, %r2415, %r2416, %r2417;
	// end inline asm
	mov.b64 	%rd201, {%r2408, %r2413};
	mov.b64 	%fd3910, %rd201;
	setp.gt.s32 	%p2223, %r2367, 15;
	add.f64 	%fd159, %fd3909, %fd3910;
	selp.f64 	%fd4306, %fd3909, %fd159, %p2223;
	setp.ne.s32 	%p2224, %r2367, 0;
	@%p2224 bra 	$L__BB18_121;
	shr.u32 	%r2418, %r2, 2;
	and.b32  	%r2419, %r2418, 248;
	mov.u32 	%r2420, _ZZN3cub18CUB_300001_SM_10006detail6reduce28DeviceReduceSingleTileKernelINS2_10policy_hubIdjN4cuda3std3__44plusIdEEE10Policy1000EN6thrust24THRUST_300001_SM_1000_NS17counting_iteratorIiNSD_11use_defaultESF_SF_EEPdjS9_dd6DValueEEvT0_T1_T2_T3_T4_T6_E12temp_storage;
	add.s32 	%r2421, %r2420, %r2419;
	st.shared.f64 	[%r2421+24], %fd159;
$L__BB18_121:
	bar.sync 	0;
	setp.ne.s32 	%p2225, %r2, 0;
	@%p2225 bra 	$L__BB18_1245;
	ld.shared.f64 	%fd3911, [_ZZN3cub18CUB_300001_SM_10006detail6reduce28DeviceReduceSingleTileKernelINS2_10policy_hubIdjN4cuda3std3__44plusIdEEE10Policy1000EN6thrust24THRUST_300001_SM_1000_NS17counting_iteratorIiNSD_11use_defaultESF_SF_EEPdjS9_dd6DValueEEvT0_T1_T2_T3_T4_T6_E12temp_storage+32];
	add.f64 	%fd3912, %fd4306, %fd3911;
	ld.shared.f64 	%fd3913, [_ZZN3cub18CUB_300001_SM_10006detail6reduce28DeviceReduceSingleTileKernelINS2_10policy_hubIdjN4cuda3std3__44plusIdEEE10Policy1000EN6thrust24THRUST_300001_SM_1000_NS17counting_iteratorIiNSD_11use_defaultESF_SF_EEPdjS9_dd6DValueEEvT0_T1_T2_T3_T4_T6_E12temp_storage+40];
	add.f64 	%fd3914, %fd3912, %fd3913;
	ld.shared.f64 	%fd3915, [_ZZN3cub18CUB_300001_SM_10006detail6reduce28DeviceReduceSingleTileKernelINS2_10policy_hubIdjN4cuda3std3__44plusIdEEE10Policy1000EN6thrust24THRUST_300001_SM_1000_NS17counting_iteratorIiNSD_11use_defaultESF_SF_EEPdjS9_dd6DValueEEvT0_T1_T2_T3_T4_T6_E12temp_storage+48];
	add.f64 	%fd3916, %fd3914, %fd3915;
	ld.shared.f64 	%fd3917, [_ZZN3cub18CUB_300001_SM_10006detail6reduce28DeviceReduceSingleTileKernelINS2_10policy_hubIdjN4cuda3std3__44plusIdEEE10Policy1000EN6thrust24THRUST_300001_SM_1000_NS17counting_iteratorIiNSD_11use_defaultESF_SF_EEPdjS9_dd6DValueEEvT0_T1_T2_T3_T4_T6_E12temp_storage+56];
	add.f64 	%fd3918, %fd3916, %fd3917;
	ld.shared.f64 	%fd3919, [_ZZN3cub18CUB_300001_SM_10006detail6reduce28DeviceReduceSingleTileKernelINS2_10policy_hubIdjN4cuda3std3__44plusIdEEE10Policy1000EN6thrust24THRUST_300001_SM_1000_NS17counting_iteratorIiNSD_11use_defaultESF_SF_EEPdjS9_dd6DValueEEvT0_T1_T2_T3_T4_T6_E12temp_storage+64];
	add.f64 	%fd3920, %fd3918, %fd3919;
	ld.shared.f64 	%fd3921, [_ZZN3cub18CUB_300001_SM_10006detail6reduce28DeviceReduceSingleTileKernelINS2_10policy_hubIdjN4cuda3std3__44plusIdEEE10Policy1000EN6thrust24THRUST_300001_SM_1000_NS17counting_iteratorIiNSD_11use_defaultESF_SF_EEPdjS9_dd6DValueEEvT0_T1_T2_T3_T4_T6_E12temp_storage+72];
	add.f64 	%fd3922, %fd3920, %fd3921;
	ld.shared.f64 	%fd3923, [_ZZN3cub18CUB_300001_SM_10006detail6reduce28DeviceReduceSingleTileKernelINS2_10policy_hubIdjN4cuda3std3__44plusIdEEE10Policy1000EN6thrust24THRUST_300001_SM_1000_NS17counting_iteratorIiNSD_11use_defaultESF_SF_EEPdjS9_dd6DValueEEvT0_T1_T2_T3_T4_T6_E12temp_storage+80];
	add.f64 	%fd3924, %fd3922, %fd3923;
	ld.shared.f64 	%fd3925, [_ZZN3cub18CUB_300001_SM_10006detail6reduce28DeviceReduceSingleTileKernelINS2_10policy_hubIdjN4cuda3std3__44plusIdEEE10Policy1000EN6thrust24THRUST_300001_SM_1000_NS17counting_iteratorIiNSD_11use_defaultESF_SF_EEPdjS9_dd6DValueEEvT0_T1_T2_T3_T4_T6_E12temp_storage+88];
	add.f64 	%fd3926, %fd3924, %fd3925;
	ld.shared.f64 	%fd3927, [_ZZN3cub18CUB_300001_SM_10006detail6reduce28DeviceReduceSingleTileKernelINS2_10policy_hubIdjN4cuda3std3__44plusIdEEE10Policy1000EN6thrust24THRUST_300001_SM_1000_NS17counting_iteratorIiNSD_11use_defaultESF_SF_EEPdjS9_dd6DValueEEvT0_T1_T2_T3_T4_T6_E12temp_storage+96];
	add.f64 	%fd3928, %fd3926, %fd3927;
	ld.shared.f64 	%fd3929, [_ZZN3cub18CUB_300001_SM_10006detail6reduce28DeviceReduceSingleTileKernelINS2_10policy_hubIdjN4cuda3std3__44plusIdEEE10Policy1000EN6thrust24THRUST_300001_SM_1000_NS17counting_iteratorIiNSD_11use_defaultESF_SF_EEPdjS9_dd6DValueEEvT0_T1_T2_T3_T4_T6_E12temp_storage+104];
	add.f64 	%fd3930, %fd3928, %fd3929;
	ld.shared.f64 	%fd3931, [_ZZN3cub18CUB_300001_SM_10006detail6reduce28DeviceReduceSingleTileKernelINS2_10policy_hubIdjN4cuda3std3__44plusIdEEE10Policy1000EN6thrust24THRUST_300001_SM_1000_NS17counting_iteratorIiNSD_11use_defaultESF_SF_EEPdjS9_dd6DValueEEvT0_T1_T2_T3_T4_T6_E12temp_storage+112];
	add.f64 	%fd3932, %fd3930, %fd3931;
	ld.shared.f64 	%fd3933, [_ZZN3cub18CUB_300001_SM_10006detail6reduce28DeviceReduceSingleTileKernelINS2_10policy_hubIdjN4cuda3std3__44plusIdEEE10Policy1000EN6thrust24THRUST_300001_SM_1000_NS17counting_iteratorIiNSD_11use_defaultESF_SF_EEPdjS9_dd6DValueEEvT0_T1_T2_T3_T4_T6_E12temp_storage+120];
	add.f64 	%fd3934, %fd3932, %fd3933;
	ld.shared.f64 	%fd3935, [_ZZN3cub18CUB_300001_SM_10006detail6reduce28DeviceReduceSingleTileKernelINS2_10policy_hubIdjN4cuda3std3__44plusIdEEE10Policy1000EN6thrust24THRUST_300001_SM_1000_NS17counting_iteratorIiNSD_11use_defaultESF_SF_EEPdjS9_dd6DValueEEvT0_T1_T2_T3_T4_T6_E12temp_storage+128];
	add.f64 	%fd3936, %fd3934, %fd3935;
	ld.shared.f64 	%fd3937, [_ZZN3cub18CUB_300001_SM_10006detail6reduce28DeviceReduceSingleTileKernelINS2_10policy_hubIdjN4cuda3std3__44plusIdEEE10Policy1000EN6thrust24THRUST_300001_SM_1000_NS17counting_iteratorIiNSD_11use_defaultESF_SF_EEPdjS9_dd6DValueEEvT0_T1_T2_T3_T4_T6_E12temp_storage+136];
	add.f64 	%fd3938, %fd3936, %fd3937;
	ld.shared.f64 	%fd3939, [_ZZN3cub18CUB_300001_SM_10006detail6reduce28DeviceReduceSingleTileKernelINS2_10policy_hubIdjN4cuda3std3__44plusIdEEE10Policy1000EN6thrust24THRUST_300001_SM_1000_NS17counting_iteratorIiNSD_11use_defaultESF_SF_EEPdjS9_dd6DValueEEvT0_T1_T2_T3_T4_T6_E12temp_storage+144];
	add.f64 	%fd3940, %fd3938, %fd3939;
	ld.shared.f64 	%fd3941, [_ZZN3cub18CUB_300001_SM_10006detail6reduce28DeviceReduceSingleTileKernelINS2_10policy_hubIdjN4cuda3std3__44plusIdEEE10Policy1000EN6thrust24THRUST_300001_SM_1000_NS17counting_iteratorIiNSD_11use_defaultESF_SF_EEPdjS9_dd6DValueEEvT0_T1_T2_T3_T4_T6_E12temp_storage+152];
	add.f64 	%fd3942, %fd3940, %fd3941;
	ld.shared.f64 	%fd3943, [_ZZN3cub18CUB_300001_SM_10006detail6reduce28DeviceReduceSingleTileKernelINS2_10policy_hubIdjN4cuda3std3__44plusIdEEE10Policy1000EN6thrust24THRUST_300001_SM_1000_NS17counting_iteratorIiNSD_11use_defaultESF_SF_EEPdjS9_dd6DValueEEvT0_T1_T2_T3_T4_T6_E12temp_storage+160];
	add.f64 	%fd3944, %fd3942, %fd3943;
	ld.shared.f64 	%fd3945, [_ZZN3cub18CUB_300001_SM_10006detail6reduce28DeviceReduceSingleTileKernelINS2_10policy_hubIdjN4cuda3std3__44plusIdEEE10Policy1000EN6thrust24THRUST_300001_SM_1000_NS17counting_iteratorIiNSD_11use_defaultESF_SF_EEPdjS9_dd6DValueEEvT0_T1_T2_T3_T4_T6_E12temp_storage+168];
	add.f64 	%fd3946, %fd3944, %fd3945;
	ld.shared.f64 	%fd3947, [_ZZN3cub18CUB_300001_SM_10006detail6reduce28DeviceReduceSingleTileKernelINS2_10policy_hubIdjN4cuda3std3__44plusIdEEE10Policy1000EN6thrust24THRUST_300001_SM_1000_NS17counting_iteratorIiNSD_11use_defaultESF_SF_EEPdjS9_dd6DValueEEvT0_T1_T2_T3_T4_T6_E12temp_storage+176];
	add.f64 	%fd4306, %fd3946, %fd3947;
	bra.uni 	$L__BB18_1245;
$L__BB18_123:
	// begin inline asm
	mov.u32 %r2304, %laneid;
	// end inline asm
	and.b32  	%r2355, %r2, 992;
	add.s32 	%r2356, %r2355, 32;
	setp.gt.s32 	%p2192, %r2356, %r415;
	not.b32 	%r2357, %r2355;
	add.s32 	%r2358, %r415, %r2357;
	selp.b32 	%r2353, %r2358, 31, %p2192;
	mov.b64 	%rd182, %fd3990;
	mov.b64 	{%r2306, %r2311}, %rd182;
	mov.b32 	%r2312, 1;
	mov.b32 	%r2354, -1;
	// begin inline asm
	shfl.sync.down.b32 %r2305, %r2306, %r2312, %r2353, %r2354;
	// end inline asm
	// begin inline asm
	shfl.sync.down.b32 %r2310, %r2311, %r2312, %r2353, %r2354;
	// end inline asm
	mov.b64 	%rd183, {%r2305, %r2310};
	mov.b64 	%fd3828, %rd183;
	setp.lt.s32 	%p2193, %r2304, %r2353;
	add.f64 	%fd3829, %fd3990, %fd3828;
	selp.f64 	%fd3830, %fd3829, %fd3990, %p2193;
	mov.b64 	%rd184, %fd3830;
	mov.b64 	{%r2316, %r2321}, %rd184;
	mov.b32 	%r2322, 2;
	// begin inline asm
	shfl.sync.down.b32 %r2315, %r2316, %r2322, %r2353, %r2354;
	// end inline asm
	// begin inline asm
	shfl.sync.down.b32 %r2320, %r2321, %r2322, %r2353, %r2354;
	// end inline asm
	mov.b64 	%rd185, {%r2315, %r2320};
	mov.b64 	%fd3831, %rd185;
	add.s32 	%r2359, %r2304, 2;
	setp.gt.s32 	%p2194, %r2359, %r2353;
	add.f64 	%fd3832, %fd3830, %fd3831;
	selp.f64 	%fd3833, %fd3830, %fd3832, %p2194;
	mov.b64 	%rd186, %fd3833;
	mov.b64 	{%r2326, %r2331}, %rd186;
	mov.b32 	%r2332, 4;
	// begin inline asm
	shfl.sync.down.b32 %r2325, %r2326, %r2332, %r2353, %r2354;
	// end inline asm
	// begin inline asm
	shfl.sync.down.b32 %r2330, %r2331, %r2332, %r2353, %r2354;
	// end inline asm
	mov.b64 	%rd187, {%r2325, %r2330};
	mov.b64 	%fd3834, %rd187;
	add.s32 	%r2360, %r2304, 4;
	setp.gt.s32 	%p2195, %r2360, %r2353;
	add.f64 	%fd3835, %fd3833, %fd3834;
	selp.f64 	%fd3836, %fd3833, %fd3835, %p2195;
	mov.b64 	%rd188, %fd3836;
	mov.b64 	{%r2336, %r2341}, %rd188;
	mov.b32 	%r2342, 8;
	// begin inline asm
	shfl.sync.down.b32 %r2335, %r2336, %r2342, %r2353, %r2354;
	// end inline asm
	// begin inline asm
	shfl.sync.down.b32 %r2340, %r2341, %r2342, %r2353, %r2354;
	// end inline asm
	mov.b64 	%rd189, {%r2335, %r2340};
	mov.b64 	%fd3837, %rd189;
	add.s32 	%r2361, %r2304, 8;
	setp.gt.s32 	%p2196, %r2361, %r2353;
	add.f64 	%fd3838, %fd3836, %fd3837;
	selp.f64 	%fd3839, %fd3836, %fd3838, %p2196;
	mov.b64 	%rd190, %fd3839;
	mov.b64 	{%r2346, %r2351}, %rd190;
	mov.b32 	%r2352, 16;
	// begin inline asm
	shfl.sync.down.b32 %r2345, %r2346, %r2352, %r2353, %r2354;
	// end inline asm
	// begin inline asm
	shfl.sync.down.b32 %r2350, %r2351, %r2352, %r2353, %r2354;
	// end inline asm
	mov.b64 	%rd191, {%r2345, %r2350};
	mov.b64 	%fd3840, %rd191;
	add.s32 	%r2362, %r2304, 16;
	setp.gt.s32 	%p2197, %r2362, %r2353;
	add.f64 	%fd3841, %fd3839, %fd3840;
	selp.f64 	%fd4306, %fd3839, %fd3841, %p2197;
	setp.ne.s32 	%p2198, %r2304, 0;
	@%p2198 bra 	$L__BB18_125;
	shr.u32 	%r2363, %r2, 2;
	and.b32  	%r2364, %r2363, 248;
	mov.u32 	%r2365, _ZZN3cub18CUB_300001_SM_10006detail6reduce28DeviceReduceSingleTileKernelINS2_10policy_hubIdjN4cuda3std3__44plusIdEEE10Policy1000EN6thrust24THRUST_300001_SM_1000_NS17counting_iteratorIiNSD_11use_defaultESF_SF_EEPdjS9_dd6DValueEEvT0_T1_T2_T3_T4_T6_E12temp_storage;
	add.s32 	%r2366, %r2365, %r2364;
	st.shared.f64 	[%r2366+24], %fd4306;
$L__BB18_125:
	bar.sync 	0;
	setp.ne.s32 	%p2199, %r2, 0;
	@%p2199 bra 	$L__BB18_1245;
	setp.gt.s32 	%p2200, %r415, 32;
	ld.shared.f64 	%fd3842, [_ZZN3cub18CUB_300001_SM_10006detail6reduce28DeviceReduceSingleTileKernelINS2_10policy_hubIdjN4cuda3std3__44plusIdEEE10Policy1000EN6thrust24THRUST_300001_SM_1000_NS17counting_iteratorIiNSD_11use_defaultESF_SF_EEPdjS9_dd6DValueEEvT0_T1_T2_T3_T4_T6_E12temp_storage+32];
	add.f64 	%fd3843, %fd4306, %fd3842;
	selp.f64 	%fd3844, %fd3843, %fd4306, %p2200;
	setp.gt.s32 	%p2201, %r415, 64;
	ld.shared.f64 	%fd3845, [_ZZN3cub18CUB_300001_SM_10006detail6reduce28DeviceReduceSingleTileKernelINS2_10policy_hubIdjN4cuda3std3__44plusIdEEE10Policy1000EN6thrust24THRUST_300001_SM_1000_NS17counting_iteratorIiNSD_11use_defaultESF_SF_EEPdjS9_dd6DValueEEvT0_T1_T2_T3_T4_T6_E12temp_storage+40];
	add.f64 	%fd3846, %fd3845, %fd3844;
	selp.f64 	%fd3847, %fd3846, %fd3844, %p2201;
	setp.gt.s32 	%p2202, %r415, 96;
	ld.shared.f64 	%fd3848, [_ZZN3cub18CUB_300001_SM_10006detail6reduce28DeviceReduceSingleTileKernelINS2_10policy_hubIdjN4cuda3std3__44plusIdEEE10Policy1000EN6thrust24THRUST_300001_SM_1000_NS17counting_iteratorIiNSD_11use_defaultESF_SF_EEPdjS9_dd6DValueEEvT0_T1_T2_T3_T4_T6_E12temp_storage+48];
	add.f64 	%fd3849, %fd3848, %fd3847;
	selp.f64 	%fd3850, %fd3849, %fd3847, %p2202;
	setp.gt.s32 	%p2203, %r415, 128;
	ld.shared.f64 	%fd3851, [_ZZN3cub18CUB_300001_SM_10006detail6reduce28DeviceReduceSingleTileKernelINS2_10policy_hubIdjN4cuda3std3__44plusIdEEE10Policy1000EN6thrust24THRUST_300001_SM_1000_NS17counting_iteratorIiNSD_11use_defaultESF_SF_EEPdjS9_dd6DValueEEvT0_T1_T2_T3_T4_T6_E12temp_storage+56];
	add.f64 	%fd3852, %fd3851, %fd3850;
	selp.f64 	%fd3853, %fd3852, %fd3850, %p2203;
	setp.gt.s32 	%p2204, %r415, 160;
	ld.shared.f64 	%fd3854, [_ZZN3cub18CUB_300001_SM_10006detail6reduce28DeviceReduceSingleTileKernelINS2_10policy_hubIdjN4cuda3std3__44plusIdEEE10Policy1000EN6thrust24THRUST_300001_SM_1000_NS17counting_iteratorIiNSD_11use_defaultESF_SF_EEPdjS9_dd6DValueEEvT0_T1_T2_T3_T4_T6_E12temp_storage+64];
	add.f64 	%fd3855, %fd3854, %fd3853;
	selp.f64 	%fd3856, %fd3855, %fd3853, %p2204;
	setp.gt.s32 	%p2205, %r415, 192;
	ld.shared.f64 	%fd3857, [_ZZN3cub18CUB_300001_SM_10006detail6reduce28DeviceReduceSingleTileKernelINS2_10policy_hubIdjN4cuda3std3__44plusIdEEE10Policy1000EN6thrust24THRUST_300001_SM_1000_NS17counting_iteratorIiNSD_11use_defaultESF_SF_EEPdjS9_dd6DValueEEvT0_T1_T2_T3_T4_T6_E12temp_storage+72];
	add.f64 	%fd3858, %fd3857, %fd3856;
	selp.f64 	%fd3859, %fd3858, %fd3856, %p2205;
	setp.gt.s32 	%p2206, %r415, 224;
	ld.shared.f64 	%fd3860, [_ZZN3cub18CUB_300001_SM_10006detail6reduce28DeviceReduceSingleTileKernelINS2_10policy_hubIdjN4cuda3std3__44plusIdEEE10Policy1000EN6thrust24THRUST_300001_SM_1000_NS17counting_iteratorIiNSD_11use_defaultESF_SF_EEPdjS9_dd6DValueEEvT0_T1_T2_T3_T4_T6_E12temp_storage+80];
	add.f64 	%fd3861, %fd3860, %fd3859;
	selp.f64 	%fd3862, %fd3861, %fd3859, %p2206;
	setp.gt.s32 	%p2207, %r415, 256;
	ld.shared.f64 	%fd3863, [_ZZN3cub18CUB_300001_SM_10006detail6reduce28DeviceReduceSingleTileKernelINS2_10policy_hubIdjN4cuda3std3__44plusIdEEE10Policy1000EN6thrust24THRUST_300001_SM_1000_NS17counting_iteratorIiNSD_11use_defaultESF_SF_EEPdjS9_dd6DValueEEvT0_T1_T2_T3_T4_T6_E12temp_storage+88];
	add.f64 	%fd3864, %fd3863, %fd3862;
	selp.f64 	%fd3865, %fd3864, %fd3862, %p2207;
	setp.gt.s32 	%p2208, %r415, 288;
	ld.shared.f64 	%fd3866, [_ZZN3cub18CUB_300001_SM_10006detail6reduce28DeviceReduceSingleTileKernelINS2_10policy_hubIdjN4cuda3std3__44plusIdEEE10Policy1000EN6thrust24THRUST_300001_SM_1000_NS17counting_iteratorIiNSD_11use_defaultESF_SF_EEPdjS9_dd6DValueEEvT0_T1_T2_T3_T4_T6_E12temp_storage+96];
	add.f64 	%fd3867, %fd3866, %fd3865;
	selp.f64 	%fd3868, %fd3867, %fd3865, %p2208;
	setp.gt.s32 	%p2209, %r415, 320;
	ld.shared.f64 	%fd3869, [_ZZN3cub18CUB_300001_SM_10006detail6reduce28DeviceReduceSingleTileKernelINS2_10policy_hubIdjN4cuda3std3__44plusIdEEE10Policy1000EN6thrust24THRUST_300001_SM_1000_NS17counting_iteratorIiNSD_11use_defaultESF_SF_EEPdjS9_dd6DValueEEvT0_T1_T2_T3_T4_T6_E12temp_storage+104];
	add.f64 	%fd3870, %fd3869, %fd3868;
	selp.f64 	%fd3871, %fd3870, %fd3868, %p2209;
	setp.gt.s32 	%p2210, %r415, 352;
	ld.shared.f64 	%fd3872, [_ZZN3cub18CUB_300001_SM_10006detail6reduce28DeviceReduceSingleTileKernelINS2_10policy_hubIdjN4cuda3std3__44plusIdEEE10Policy1000EN6thrust24THRUST_300001_SM_1000_NS17counting_iteratorIiNSD_11use_defaultESF_SF_EEPdjS9_dd6DValueEEvT0_T1_T2_T3_T4_T6_E12temp_storage+112];
	add.f64 	%fd3873, %fd3872, %fd3871;
	selp.f64 	%fd3874, %fd3873, %fd3871, %p2210;
	setp.gt.s32 	%p2211, %r415, 384;
	ld.shared.f64 	%fd3875, [_ZZN3cub18CUB_300001_SM_10006detail6reduce28DeviceReduceSingleTileKernelINS2_10policy_hubIdjN4cuda3std3__44plusIdEEE10Policy1000EN6thrust24THRUST_300001_SM_1000_NS17counting_iteratorIiNSD_11use_defaultESF_SF_EEPdjS9_dd6DValueEEvT0_T1_T2_T3_T4_T6_E12temp_storage+120];
	add.f64 	%fd3876, %fd3875, %fd3874;
	selp.f64 	%fd3877, %fd3876, %fd3874, %p2211;
	setp.gt.s32 	%p2212, %r415, 416;
	ld.shared.f64 	%fd3878, [_ZZN3cub18CUB_300001_SM_10006detail6reduce28DeviceReduceSingleTileKernelINS2_10policy_hubIdjN4cuda3std3__44plusIdEEE10Policy1000EN6thrust24THRUST_300001_SM_1000_NS17counting_iteratorIiNSD_11use_defaultESF_SF_EEPdjS9_dd6DValueEEvT0_T1_T2_T3_T4_T6_E12temp_storage+128];
	add.f64 	%fd3879, %fd3878, %fd3877;
	selp.f64 	%fd3880, %fd3879, %fd3877, %p2212;
	setp.gt.s32 	%p2213, %r415, 448;
	ld.shared.f64 	%fd3881, [_ZZN3cub18CUB_300001_SM_10006detail6reduce28DeviceReduceSingleTileKernelINS2_10policy_hubIdjN4cuda3std3__44plusIdEEE10Policy1000EN6thrust24THRUST_300001_SM_1000_NS17counting_iteratorIiNSD_11use_defaultESF_SF_EEPdjS9_dd6DValueEEvT0_T1_T2_T3_T4_T6_E12temp_storage+136];
	add.f64 	%fd3882, %fd3881, %fd3880;
	selp.f64 	%fd3883, %fd3882, %fd3880, %p2213;
	setp.gt.s32 	%p2214, %r415, 480;
	ld.shared.f64 	%fd3884, [_ZZN3cub18CUB_300001_SM_10006detail6reduce28DeviceReduceSingleTileKernelINS2_10policy_hubIdjN4cuda3std3__44plusIdEEE10Policy1000EN6thrust24THRUST_300001_SM_1000_NS17counting_iteratorIiNSD_11use_defaultESF_SF_EEPdjS9_dd6DValueEEvT0_T1_T2_T3_T4_T6_E12temp_storage+144];
	add.f64 	%fd3885, %fd3884, %fd3883;
	selp.f64 	%fd3886, %fd3885, %fd3883, %p2214;
	setp.gt.s32 	%p2215, %r415, 512;
	ld.shared.f64 	%fd3887, [_ZZN3cub18CUB_300001_SM_10006detail6reduce28DeviceReduceSingleTileKernelINS2_10policy_hubIdjN4cuda3std3__44plusIdEEE10Policy1000EN6thrust24THRUST_300001_SM_1000_NS17counting_iteratorIiNSD_11use_defaultESF_SF_EEPdjS9_dd6DValueEEvT0_T1_T2_T3_T4_T6_E12temp_storage+152];
	add.f64 	%fd3888, %fd3887, %fd3886;
	selp.f64 	%fd3889, %fd3888, %fd3886, %p2215;
	setp.gt.s32 	%p2216, %r415, 544;
	ld.shared.f64 	%fd3890, [_ZZN3cub18CUB_300001_SM_10006detail6reduce28DeviceReduceSingleTileKernelINS2_10policy_hubIdjN4cuda3std3__44plusIdEEE10Policy1000EN6thrust24THRUST_300001_SM_1000_NS17counting_iteratorIiNSD_11use_defaultESF_SF_EEPdjS9_dd6DValueEEvT0_T1_T2_T3_T4_T6_E12temp_storage+160];
	add.f64 	%fd3891, %fd3890, %fd3889;
	selp.f64 	%fd3892, %fd3891, %fd3889, %p2216;
	setp.gt.s32 	%p2217, %r415, 576;
	ld.shared.f64 	%fd3893, [_ZZN3cub18CUB_300001_SM_10006detail6reduce28DeviceReduceSingleTileKernelINS2_10policy_hubIdjN4cuda3std3__44plusIdEEE10Policy1000EN6thrust24THRUST_300001_SM_1000_NS17counting_iteratorIiNSD_11use_defaultESF_SF_EEPdjS9_dd6DValueEEvT0_T1_T2_T3_T4_T6_E12temp_storage+168];
	add.f64 	%fd3894, %fd3893, %fd3892;
	selp.f64 	%fd3895, %fd3894, %fd3892, %p2217;
	setp.gt.s32 	%p2218, %r415, 608;
	ld.shared.f64 	%fd3896, [_ZZN3cub18CUB_300001_SM_10006detail6reduce28DeviceReduceSingleTileKernelINS2_10policy_hubIdjN4cuda3std3__44plusIdEEE10Policy1000EN6thrust24THRUST_300001_SM_1000_NS17counting_iteratorIiNSD_11use_defaultESF_SF_EEPdjS9_dd6DValueEEvT0_T1_T2_T3_T4_T6_E12temp_storage+176];
	add.f64 	%fd3897, %fd3896, %fd3895;
	selp.f64 	%fd4306, %fd3897, %fd3895, %p2218;
	bra.uni 	$L__BB18_1245;
$L__BB18_127:
	setp.lt.s32 	%p6, %r416, 1;
	mov.f64 	%fd1775, 0d4000000000000000;
	{
	.reg .b32 %temp; 
	mov.b64 	{%temp, %r87}, %fd1775;
	}
	and.b32  	%r88, %r87, 2146435072;
	setp.eq.s32 	%p7, %r88, 1062207488;
	setp.lt.s32 	%p9, %r87, 0;
	selp.b32 	%r89, 0, 2146435072, %p9;
	and.b32  	%r422, %r87, 2147483647;
	setp.ne.s32 	%p10, %r422, 1071644672;
	and.pred  	%p3, %p7, %p10;
	or.b32  	%r90, %r89, -2147483648;
	{
	.reg .b32 %temp; 
	mov.b64 	{%temp, %r423}, %fd1774;
	}
	abs.f64 	%fd164, %fd1774;
	{ // callseq 124, 0
	.param .b64 param0;
	st.param.f64 	[param0], %fd164;
	.param .b64 param1;
	st.param.f64 	[param1], 0d4000000000000000;
	.param .b64 retval0;
	call.uni (retval0), 
	__internal_accurate_pow, 
	(
	param0, 
	param1
	);
	ld.param.f64 	%fd1776, [retval0];
	} // callseq 124
	setp.lt.s32 	%p12, %r423, 0;
	neg.f64 	%fd1778, %fd1776;
	selp.f64 	%fd1779, %fd1778, %fd1776, %p7;
	selp.f64 	%fd165, %fd1779, %fd1776, %p12;
	selp.b32 	%r424, %r423, 0, %p7;
	or.b32  	%r425, %r424, 2146435072;
	selp.b32 	%r426, %r425, %r424, %p9;
	mov.b32 	%r427, 0;
	mov.b64 	%fd166, {%r427, %r426};
	add.f64 	%fd1780, %fd1774, 0d4000000000000000;
	{
	.reg .b32 %temp; 
	mov.b64 	{%temp, %r428}, %fd1780;
	}
	and.b32  	%r91, %r428, 2146435072;
	selp.b32 	%r429, %r90, %r89, %p3;
	selp.b32 	%r430, %r429, %r89, %p12;
	mov.b64 	%fd167, {%r427, %r430};
	add.rn.f64 	%fd168, %fd1774, %fd1775;
	mov.f64 	%fd1781, 0d3FF0000000000000;
	sub.f64 	%fd1782, %fd1781, %fd1773;
	mul.f64 	%fd169, %fd1773, %fd1782;
	@%p6 bra 	$L__BB18_465;
	add.s32 	%r92, %r416, -1;
	and.b32  	%r93, %r416, 3;
	setp.lt.u32 	%p26, %r92, 3;
	mov.f64 	%fd4078, 0d0000000000000000;
	mov.b32 	%r2463, 0;
	@%p26 bra 	$L__BB18_151;
	and.b32  	%r2463, %r416, 2147483644;
	mov.f64 	%fd4078, 0d0000000000000000;
	mov.b32 	%r2448, 0;
$L__BB18_130:
	setp.lt.s32 	%p27, %r87, 0;
	setp.eq.s32 	%p28, %r88, 1062207488;
	mul.wide.u32 	%rd117, %r2448, 8;
	add.s64 	%rd14, %rd2, %rd117;
	ld.global.f64 	%fd171, [%rd14];
	add.s64 	%rd15, %rd3, %rd117;
	ld.global.f64 	%fd172, [%rd15];
	{
	.reg .b32 %temp; 
	mov.b64 	{%temp, %r95}, %fd172;
	}
	abs.f64 	%fd173, %fd172;
	{ // callseq 125, 0
	.param .b64 param0;
	st.param.f64 	[param0], %fd173;
	.param .b64 param1;
	st.param.f64 	[param1], 0d4000000000000000;
	.param .b64 retval0;
	call.uni (retval0), 
	__internal_accurate_pow, 
	(
	param0, 
	param1
	);
	ld.param.f64 	%fd1804, [retval0];
	} // callseq 125
	setp.lt.s32 	%p30, %r95, 0;
	neg.f64 	%fd1806, %fd1804;
	selp.f64 	%fd1807, %fd1806, %fd1804, %p28;
	selp.f64 	%fd1808, %fd1807, %fd1804, %p30;
	setp.eq.f64 	%p31, %fd172, 0d0000000000000000;
	selp.b32 	%r433, %r95, 0, %p28;
	or.b32  	%r434, %r433, 2146435072;
	selp.b32 	%r435, %r434, %r433, %p27;
	mov.b32 	%r436, 0;
	mov.b64 	%fd1809, {%r436, %r435};
	selp.f64 	%fd3992, %fd1809, %fd1808, %p31;
	add.f64 	%fd1810, %fd172, 0d4000000000000000;
	{
	.reg .b32 %temp; 
	mov.b64 	{%temp, %r437}, %fd1810;
	}
	and.b32  	%r438, %r437, 2146435072;
	setp.ne.s32 	%p32, %r438, 2146435072;
	@%p32 bra 	$L__BB18_135;
	setp.nan.f64 	%p33, %fd172, %fd172;
	@%p33 bra 	$L__BB18_134;
	setp.neu.f64 	%p34, %fd173, 0d7FF0000000000000;
	@%p34 bra 	$L__BB18_135;
	setp.lt.s32 	%p35, %r95, 0;
	selp.b32 	%r440, %r429, %r89, %p35;
	mov.b32 	%r441, 0;
	mov.b64 	%fd3992, {%r441, %r440};
	bra.uni 	$L__BB18_135;
$L__BB18_134:
	mov.f64 	%fd1811, 0d4000000000000000;
	add.rn.f64 	%fd3992, %fd172, %fd1811;
$L__BB18_135:
	setp.lt.s32 	%p36, %r87, 0;
	setp.eq.s32 	%p37, %r88, 1062207488;
	setp.eq.f64 	%p39, %fd172, 0d3FF0000000000000;
	selp.f64 	%fd1812, 0d3FF0000000000000, %fd3992, %p39;
	fma.rn.f64 	%fd178, %fd171, %fd1812, %fd4078;
	ld.global.f64 	%fd179, [%rd14+8];
	ld.global.f64 	%fd180, [%rd15+8];
	{
	.reg .b32 %temp; 
	mov.b64 	{%temp, %r96}, %fd180;
	}
	abs.f64 	%fd181, %fd180;
	{ // callseq 126, 0
	.param .b64 param0;
	st.param.f64 	[param0], %fd181;
	.param .b64 param1;
	st.param.f64 	[param1], 0d4000000000000000;
	.param .b64 retval0;
	call.uni (retval0), 
	__internal_accurate_pow, 
	(
	param0, 
	param1
	);
	ld.param.f64 	%fd1813, [retval0];
	} // callseq 126
	setp.lt.s32 	%p40, %r96, 0;
	neg.f64 	%fd1815, %fd1813;
	selp.f64 	%fd1816, %fd1815, %fd1813, %p37;
	selp.f64 	%fd1817, %fd1816, %fd1813, %p40;
	setp.eq.f64 	%p41, %fd180, 0d0000000000000000;
	selp.b32 	%r442, %r96, 0, %p37;
	or.b32  	%r443, %r442, 2146435072;
	selp.b32 	%r444, %r443, %r442, %p36;
	mov.b32 	%r445, 0;
	mov.b64 	%fd1818, {%r445, %r444};
	selp.f64 	%fd3993, %fd1818, %fd1817, %p41;
	add.f64 	%fd1819, %fd180, 0d4000000000000000;
	{
	.reg .b32 %temp; 
	mov.b64 	{%temp, %r446}, %fd1819;
	}
	and.b32  	%r447, %r446, 2146435072;
	setp.ne.s32 	%p42, %r447, 2146435072;
	@%p42 bra 	$L__BB18_140;
	setp.nan.f64 	%p43, %fd180, %fd180;
	@%p43 bra 	$L__BB18_139;
	setp.neu.f64 	%p44, %fd181, 0d7FF0000000000000;
	@%p44 bra 	$L__BB18_140;
	setp.lt.s32 	%p45, %r96, 0;
	selp.b32 	%r449, %r429, %r89, %p45;
	mov.b32 	%r450, 0;
	mov.b64 	%fd3993, {%r450, %r449};
	bra.uni 	$L__BB18_140;
$L__BB18_139:
	mov.f64 	%fd1820, 0d4000000000000000;
	add.rn.f64 	%fd3993, %fd180, %fd1820;
$L__BB18_140:
	setp.lt.s32 	%p46, %r87, 0;
	setp.eq.s32 	%p47, %r88, 1062207488;
	setp.eq.f64 	%p49, %fd180, 0d3FF0000000000000;
	selp.f64 	%fd1821, 0d3FF0000000000000, %fd3993, %p49;
	fma.rn.f64 	%fd186, %fd179, %fd1821, %fd178;
	ld.global.f64 	%fd187, [%rd14+16];
	ld.global.f64 	%fd188, [%rd15+16];
	{
	.reg .b32 %temp; 
	mov.b64 	{%temp, %r97}, %fd188;
	}
	abs.f64 	%fd189, %fd188;
	{ // callseq 127, 0
	.param .b64 param0;
	st.param.f64 	[param0], %fd189;
	.param .b64 param1;
	st.param.f64 	[param1], 0d4000000000000000;
	.param .b64 retval0;
	call.uni (retval0), 
	__internal_accurate_pow, 
	(
	param0, 
	param1
	);
	ld.param.f64 	%fd1822, [retval0];
	} // callseq 127
	setp.lt.s32 	%p50, %r97, 0;
	neg.f64 	%fd1824, %fd1822;
	selp.f64 	%fd1825, %fd1824, %fd1822, %p47;
	selp.f64 	%fd1826, %fd1825, %fd1822, %p50;
	setp.eq.f64 	%p51, %fd188, 0d0000000000000000;
	selp.b32 	%r451, %r97, 0, %p47;
	or.b32  	%r452, %r451, 2146435072;
	selp.b32 	%r453, %r452, %r451, %p46;
	mov.b32 	%r454, 0;
	mov.b64 	%fd1827, {%r454, %r453};
	selp.f64 	%fd3994, %fd1827, %fd1826, %p51;
	add.f64 	%fd1828, %fd188, 0d4000000000000000;
	{
	.reg .b32 %temp; 
	mov.b64 	{%temp, %r455}, %fd1828;
	}
	and.b32  	%r456, %r455, 2146435072;
	setp.ne.s32 	%p52, %r456, 2146435072;
	@%p52 bra 	$L__BB18_145;
	setp.nan.f64 	%p53, %fd188, %fd188;
	@%p53 bra 	$L__BB18_144;
	setp.neu.f64 	%p54, %fd189, 0d7FF0000000000000;
	@%p54 bra 	$L__BB18_145;
	setp.lt.s32 	%p55, %r97, 0;
	selp.b32 	%r458, %r429, %r89, %p55;
	mov.b32 	%r459, 0;
	mov.b64 	%fd3994, {%r459, %r458};
	bra.uni 	$L__BB18_145;
$L__BB18_144:
	mov.f64 	%fd1829, 0d4000000000000000;
	add.rn.f64 	%fd3994, %fd188, %fd1829;
$L__BB18_145:
	setp.lt.s32 	%p56, %r87, 0;
	setp.eq.s32 	%p57, %r88, 1062207488;
	setp.eq.f64 	%p59, %fd188, 0d3FF0000000000000;
	selp.f64 	%fd1830, 0d3FF0000000000000, %fd3994, %p59;
	fma.rn.f64 	%fd194, %fd187, %fd1830, %fd186;
	ld.global.f64 	%fd195, [%rd14+24];
	ld.global.f64 	%fd196, [%rd15+24];
	{
	.reg .b32 %temp; 
	mov.b64 	{%temp, %r98}, %fd196;
	}
	abs.f64 	%fd197, %fd196;
	{ // callseq 128, 0
	.param .b64 param0;
	st.param.f64 	[param0], %fd197;
	.param .b64 param1;
	st.param.f64 	[param1], 0d4000000000000000;
	.param .b64 retval0;
	call.uni (retval0), 
	__internal_accurate_pow, 
	(
	param0, 
	param1
	);
	ld.param.f64 	%fd1831, [retval0];
	} // callseq 128
	setp.lt.s32 	%p60, %r98, 0;
	neg.f64 	%fd1833, %fd1831;
	selp.f64 	%fd1834, %fd1833, %fd1831, %p57;
	selp.f64 	%fd1835, %fd1834, %fd1831, %p60;
	setp.eq.f64 	%p61, %fd196, 0d0000000000000000;
	selp.b32 	%r460, %r98, 0, %p57;
	or.b32  	%r461, %r460, 2146435072;
	selp.b32 	%r462, %r461, %r460, %p56;
	mov.b32 	%r463, 0;
	mov.b64 	%fd1836, {%r463, %r462};
	selp.f64 	%fd3995, %fd1836, %fd1835, %p61;
	add.f64 	%fd1837, %fd196, 0d4000000000000000;
	{
	.reg .b32 %temp; 
	mov.b64 	{%temp, %r464}, %fd1837;
	}
	and.b32  	%r465, %r464, 2146435072;
	setp.ne.s32 	%p62, %r465, 2146435072;
	@%p62 bra 	$L__BB18_150;
	setp.nan.f64 	%p63, %fd196, %fd196;
	@%p63 bra 	$L__BB18_149;
	setp.neu.f64 	%p64, %fd197, 0d7FF0000000000000;
	@%p64 bra 	$L__BB18_150;
	setp.lt.s32 	%p65, %r98, 0;
	selp.b32 	%r467, %r429, %r89, %p65;
	mov.b32 	%r468, 0;
	mov.b64 	%fd3995, {%r468, %r467};
	bra.uni 	$L__BB18_150;
$L__BB18_149:
	mov.f64 	%fd1838, 0d4000000000000000;
	add.rn.f64 	%fd3995, %fd196, %fd1838;
$L__BB18_150:
	setp.eq.f64 	%p66, %fd196, 0d3FF0000000000000;
	selp.f64 	%fd1839, 0d3FF0000000000000, %fd3995, %p66;
	fma.rn.f64 	%fd4078, %fd195, %fd1839, %fd194;
	add.s32 	%r2448, %r2448, 4;
	setp.eq.s32 	%p67, %r2448, %r2463;
	@%p67 bra 	$L__BB18_151;
	bra.uni 	$L__BB18_130;
$L__BB18_151:
	setp.eq.s32 	%p68, %r93, 0;
	@%p68 bra 	$L__BB18_464;
	setp.lt.s32 	%p69, %r87, 0;
	setp.eq.s32 	%p70, %r88, 1062207488;
	mul.wide.u32 	%rd118, %r2463, 8;
	add.s64 	%rd44, %rd2, %rd118;
	ld.global.f64 	%fd633, [%rd44];
	add.s64 	%rd45, %rd3, %rd118;
	ld.global.f64 	%fd634, [%rd45];
	{
	.reg .b32 %temp; 
	mov.b64 	{%temp, %r179}, %fd634;
	}
	abs.f64 	%fd635, %fd634;
	{ // callseq 129, 0
	.param .b64 param0;
	st.param.f64 	[param0], %fd635;
	.param .b64 param1;
	st.param.f64 	[param1], 0d4000000000000000;
	.param .b64 retval0;
	call.uni (retval0), 
	__internal_accurate_pow, 
	(
	param0, 
	param1
	);
	ld.param.f64 	%fd1840, [retval0];
	} // callseq 129
	setp.lt.s32 	%p72, %r179, 0;
	neg.f64 	%fd1842, %fd1840;
	selp.f64 	%fd1843, %fd1842, %fd1840, %p70;
	selp.f64 	%fd1844, %fd1843, %fd1840, %p72;
	setp.eq.f64 	%p73, %fd634, 0d0000000000000000;
	selp.b32 	%r469, %r179, 0, %p70;
	or.b32  	%r470, %r469, 2146435072;
	selp.b32 	%r471, %r470, %r469, %p69;
	mov.b32 	%r472, 0;
	mov.b64 	%fd1845, {%r472, %r471};
	selp.f64 	%fd4075, %fd1845, %fd1844, %p73;
	add.f64 	%fd1846, %fd634, 0d4000000000000000;
	{
	.reg .b32 %temp; 
	mov.b64 	{%temp, %r473}, %fd1846;
	}
	and.b32  	%r474, %r473, 2146435072;
	setp.ne.s32 	%p74, %r474, 2146435072;
	@%p74 bra 	$L__BB18_451;
	setp.nan.f64 	%p75, %fd634, %fd634;
	@%p75 bra 	$L__BB18_450;
	setp.neu.f64 	%p76, %fd635, 0d7FF0000000000000;
	@%p76 bra 	$L__BB18_451;
	setp.lt.s32 	%p77, %r179, 0;
	selp.b32 	%r476, %r429, %r89, %p77;
	mov.b32 	%r477, 0;
	mov.b64 	%fd4075, {%r477, %r476};
	bra.uni 	$L__BB18_451;
$L__BB18_156:
	and.b32  	%r2450, %r416, 2147483644;
	mov.f64 	%fd4006, 0d0000000000000000;
	mov.b32 	%r2449, 0;
$L__BB18_157:
	setp.lt.s32 	%p102, %r87, 0;
	setp.eq.s32 	%p103, %r88, 1062207488;
	mul.wide.u32 	%rd119, %r2449, 8;
	add.s64 	%rd16, %rd2, %rd119;
	ld.global.f64 	%fd204, [%rd16];
	add.s64 	%rd17, %rd3, %rd119;
	ld.global.f64 	%fd205, [%rd17];
	{
	.reg .b32 %temp; 
	mov.b64 	{%temp, %r102}, %fd205;
	}
	abs.f64 	%fd206, %fd205;
	{ // callseq 132, 0
	.param .b64 param0;
	st.param.f64 	[param0], %fd206;
	.param .b64 param1;
	st.param.f64 	[param1], 0d4000000000000000;
	.param .b64 retval0;
	call.uni (retval0), 
	__internal_accurate_pow, 
	(
	param0, 
	param1
	);
	ld.param.f64 	%fd1870, [retval0];
	} // callseq 132
	setp.lt.s32 	%p105, %r102, 0;
	neg.f64 	%fd1872, %fd1870;
	selp.f64 	%fd1873, %fd1872, %fd1870, %p103;
	selp.f64 	%fd1874, %fd1873, %fd1870, %p105;
	setp.eq.f64 	%p106, %fd205, 0d0000000000000000;
	selp.b32 	%r498, %r102, 0, %p103;
	or.b32  	%r499, %r498, 2146435072;
	selp.b32 	%r500, %r499, %r498, %p102;
	mov.b32 	%r501, 0;
	mov.b64 	%fd1875, {%r501, %r500};
	selp.f64 	%fd3997, %fd1875, %fd1874, %p106;
	add.f64 	%fd1876, %fd205, 0d4000000000000000;
	{
	.reg .b32 %temp; 
	mov.b64 	{%temp, %r502}, %fd1876;
	}
	and.b32  	%r503, %r502, 2146435072;
	setp.ne.s32 	%p107, %r503, 2146435072;
	@%p107 bra 	$L__BB18_162;
	setp.nan.f64 	%p108, %fd205, %fd205;
	@%p108 bra 	$L__BB18_161;
	setp.neu.f64 	%p109, %fd206, 0d7FF0000000000000;
	@%p109 bra 	$L__BB18_162;
	setp.lt.s32 	%p110, %r102, 0;
	selp.b32 	%r505, %r429, %r89, %p110;
	mov.b32 	%r506, 0;
	mov.b64 	%fd3997, {%r506, %r505};
	bra.uni 	$L__BB18_162;
$L__BB18_161:
	mov.f64 	%fd1877, 0d4000000000000000;
	add.rn.f64 	%fd3997, %fd205, %fd1877;
$L__BB18_162:
	setp.lt.s32 	%p111, %r87, 0;
	setp.eq.s32 	%p112, %r88, 1062207488;
	setp.eq.f64 	%p114, %fd205, 0d3FF0000000000000;
	selp.f64 	%fd1878, 0d3FF0000000000000, %fd3997, %p114;
	fma.rn.f64 	%fd211, %fd204, %fd1878, %fd4006;
	ld.global.f64 	%fd212, [%rd16+8];
	ld.global.f64 	%fd213, [%rd17+8];
	{
	.reg .b32 %temp; 
	mov.b64 	{%temp, %r103}, %fd213;
	}
	abs.f64 	%fd214, %fd213;
	{ // callseq 133, 0
	.param .b64 param0;
	st.param.f64 	[param0], %fd214;
	.param .b64 param1;
	st.param.f64 	[param1], 0d4000000000000000;
	.param .b64 retval0;
	call.uni (retval0), 
	__internal_accurate_pow, 
	(
	param0, 
	param1
	);
	ld.param.f64 	%fd1879, [retval0];
	} // callseq 133
	setp.lt.s32 	%p115, %r103, 0;
	neg.f64 	%fd1881, %fd1879;
	selp.f64 	%fd1882, %fd1881, %fd1879, %p112;
	selp.f64 	%fd1883, %fd1882, %fd1879, %p115;
	setp.eq.f64 	%p116, %fd213, 0d0000000000000000;
	selp.b32 	%r507, %r103, 0, %p112;
	or.b32  	%r508, %r507, 2146435072;
	selp.b32 	%r509, %r508, %r507, %p111;
	mov.b32 	%r510, 0;
	mov.b64 	%fd1884, {%r510, %r509};
	selp.f64 	%fd3998, %fd1884, %fd1883, %p116;
	add.f64 	%fd1885, %fd213, 0d4000000000000000;
	{
	.reg .b32 %temp; 
	mov.b64 	{%temp, %r511}, %fd1885;
	}
	and.b32  	%r512, %r511, 2146435072;
	setp.ne.s32 	%p117, %r512, 2146435072;
	@%p117 bra 	$L__BB18_167;
	setp.nan.f64 	%p118, %fd213, %fd213;
	@%p118 bra 	$L__BB18_166;
	setp.neu.f64 	%p119, %fd214, 0d7FF0000000000000;
	@%p119 bra 	$L__BB18_167;
	setp.lt.s32 	%p120, %r103, 0;
	selp.b32 	%r514, %r429, %r89, %p120;
	mov.b32 	%r515, 0;
	mov.b64 	%fd3998, {%r515, %r514};
	bra.uni 	$L__BB18_167;
$L__BB18_166:
	mov.f64 	%fd1886, 0d4000000000000000;
	add.rn.f64 	%fd3998, %fd213, %fd1886;
$L__BB18_167:
	setp.lt.s32 	%p121, %r87, 0;
	setp.eq.s32 	%p122, %r88, 1062207488;
	setp.eq.f64 	%p124, %fd213, 0d3FF0000000000000;
	selp.f64 	%fd1887, 0d3FF0000000000000, %fd3998, %p124;
	fma.rn.f64 	%fd219, %fd212, %fd1887, %fd211;
	ld.global.f64 	%fd220, [%rd16+16];
	ld.global.f64 	%fd221, [%rd17+16];
	{
	.reg .b32 %temp; 
	mov.b64 	{%temp, %r104}, %fd221;
	}
	abs.f64 	%fd222, %fd221;
	{ // callseq 134, 0
	.param .b64 param0;
	st.param.f64 	[param0], %fd222;
	.param .b64 param1;
	st.param.f64 	[param1], 0d4000000000000000;
	.param .b64 retval0;
	call.uni (retval0), 
	__internal_accurate_pow, 
	(
	param0, 
	param1
	);
	ld.param.f64 	%fd1888, [retval0];
	} // callseq 134
	setp.lt.s32 	%p125, %r104, 0;
	neg.f64 	%fd1890, %fd1888;
	selp.f64 	%fd1891, %fd1890, %fd1888, %p122;
	selp.f64 	%fd1892, %fd1891, %fd1888, %p125;
	setp.eq.f64 	%p126, %fd221, 0d0000000000000000;
	selp.b32 	%r516, %r104, 0, %p122;
	or.b32  	%r517, %r516, 2146435072;
	selp.b32 	%r518, %r517, %r516, %p121;
	mov.b32 	%r519, 0;
	mov.b64 	%fd1893, {%r519, %r518};
	selp.f64 	%fd3999, %fd1893, %fd1892, %p126;
	add.f64 	%fd1894, %fd221, 0d4000000000000000;
	{
	.reg .b32 %temp; 
	mov.b64 	{%temp, %r520}, %fd1894;
	}
	and.b32  	%r521, %r520, 2146435072;
	setp.ne.s32 	%p127, %r521, 2146435072;
	@%p127 bra 	$L__BB18_172;
	setp.nan.f64 	%p128, %fd221, %fd221;
	@%p128 bra 	$L__BB18_171;
	setp.neu.f64 	%p129, %fd222, 0d7FF0000000000000;
	@%p129 bra 	$L__BB18_172;
	setp.lt.s32 	%p130, %r104, 0;
	selp.b32 	%r523, %r429, %r89, %p130;
	mov.b32 	%r524, 0;
	mov.b64 	%fd3999, {%r524, %r523};
	bra.uni 	$L__BB18_172;
$L__BB18_171:
	mov.f64 	%fd1895, 0d4000000000000000;
	add.rn.f64 	%fd3999, %fd221, %fd1895;
$L__BB18_172:
	setp.lt.s32 	%p131, %r87, 0;
	setp.eq.s32 	%p132, %r88, 1062207488;
	setp.eq.f64 	%p134, %fd221, 0d3FF0000000000000;
	selp.f64 	%fd1896, 0d3FF0000000000000, %fd3999, %p134;
	fma.rn.f64 	%fd227, %fd220, %fd1896, %fd219;
	ld.global.f64 	%fd228, [%rd16+24];
	ld.global.f64 	%fd229, [%rd17+24];
	{
	.reg .b32 %temp; 
	mov.b64 	{%temp, %r105}, %fd229;
	}
	abs.f64 	%fd230, %fd229;
	{ // callseq 135, 0
	.param .b64 param0;
	st.param.f64 	[param0], %fd230;
	.param .b64 param1;
	st.param.f64 	[param1], 0d4000000000000000;
	.param .b64 retval0;
	call.uni (retval0), 
	__internal_accurate_pow, 
	(
	param0, 
	param1
	);
	ld.param.f64 	%fd1897, [retval0];
	} // callseq 135
	setp.lt.s32 	%p135, %r105, 0;
	neg.f64 	%fd1899, %fd1897;
	selp.f64 	%fd1900, %fd1899, %fd1897, %p132;
	selp.f64 	%fd1901, %fd1900, %fd1897, %p135;
	setp.eq.f64 	%p136, %fd229, 0d0000000000000000;
	selp.b32 	%r525, %r105, 0, %p132;
	or.b32  	%r526, %r525, 2146435072;
	selp.b32 	%r527, %r526, %r525, %p131;
	mov.b32 	%r528, 0;
	mov.b64 	%fd1902, {%r528, %r527};
	selp.f64 	%fd4000, %fd1902, %fd1901, %p136;
	add.f64 	%fd1903, %fd229, 0d4000000000000000;
	{
	.reg .b32 %temp; 
	mov.b64 	{%temp, %r529}, %fd1903;
	}
	and.b32  	%r530, %r529, 2146435072;
	setp.ne.s32 	%p137, %r530, 2146435072;
	@%p137 bra 	$L__BB18_177;
	setp.nan.f64 	%p138, %fd229, %fd229;
	@%p138 bra 	$L__BB18_176;
	setp.neu.f64 	%p139, %fd230, 0d7FF0000000000000;
	@%p139 bra 	$L__BB18_177;
	setp.lt.s32 	%p140, %r105, 0;
	selp.b32 	%r532, %r429, %r89, %p140;
	mov.b32 	%r533, 0;
	mov.b64 	%fd4000, {%r533, %r532};
	bra.uni 	$L__BB18_177;
$L__BB18_176:
	mov.f64 	%fd1904, 0d4000000000000000;
	add.rn.f64 	%fd4000, %fd229, %fd1904;
$L__BB18_177:
	setp.eq.f64 	%p141, %fd229, 0d3FF0000000000000;
	selp.f64 	%fd1905, 0d3FF0000000000000, %fd4000, %p141;
	fma.rn.f64 	%fd4006, %fd228, %fd1905, %fd227;
	add.s32 	%r2449, %r2449, 4;
	setp.ne.s32 	%p142, %r2449, %r2450;
	@%p142 bra 	$L__BB18_157;
$L__BB18_178:
	setp.eq.s32 	%p143, %r93, 0;
	@%p143 bra 	$L__BB18_197;
	setp.lt.s32 	%p144, %r87, 0;
	setp.eq.s32 	%p145, %r88, 1062207488;
	mul.wide.u32 	%rd120, %r2450, 8;
	add.s64 	%rd18, %rd2, %rd120;
	ld.global.f64 	%fd238, [%rd18];
	add.s64 	%rd19, %rd3, %rd120;
	ld.global.f64 	%fd239, [%rd19];
	{
	.reg .b32 %temp; 
	mov.b64 	{%temp, %r108}, %fd239;
	}
	abs.f64 	%fd240, %fd239;
	{ // callseq 136, 0
	.param .b64 param0;
	st.param.f64 	[param0], %fd240;
	.param .b64 param1;
	st.param.f64 	[param1], 0d4000000000000000;
	.param .b64 retval0;
	call.uni (retval0), 
	__internal_accurate_pow, 
	(
	param0, 
	param1
	);
	ld.param.f64 	%fd1906, [retval0];
	} // callseq 136
	setp.lt.s32 	%p147, %r108, 0;
	neg.f64 	%fd1908, %fd1906;
	selp.f64 	%fd1909, %fd1908, %fd1906, %p145;
	selp.f64 	%fd1910, %fd1909, %fd1906, %p147;
	setp.eq.f64 	%p148, %fd239, 0d0000000000000000;
	selp.b32 	%r534, %r108, 0, %p145;
	or.b32  	%r535, %r534, 2146435072;
	selp.b32 	%r536, %r535, %r534, %p144;
	mov.b32 	%r537, 0;
	mov.b64 	%fd1911, {%r537, %r536};
	selp.f64 	%fd4003, %fd1911, %fd1910, %p148;
	add.f64 	%fd1912, %fd239, 0d4000000000000000;
	{
	.reg .b32 %temp; 
	mov.b64 	{%temp, %r538}, %fd1912;
	}
	and.b32  	%r539, %r538, 2146435072;
	setp.ne.s32 	%p149, %r539, 2146435072;
	@%p149 bra 	$L__BB18_184;
	setp.nan.f64 	%p150, %fd239, %fd239;
	@%p150 bra 	$L__BB18_183;
	setp.neu.f64 	%p151, %fd240, 0d7FF0000000000000;
	@%p151 bra 	$L__BB18_184;
	setp.lt.s32 	%p152, %r108, 0;
	selp.b32 	%r541, %r429, %r89, %p152;
	mov.b32 	%r542, 0;
	mov.b64 	%fd4003, {%r542, %r541};
	bra.uni 	$L__BB18_184;
$L__BB18_183:
	mov.f64 	%fd1913, 0d4000000000000000;
	add.rn.f64 	%fd4003, %fd239, %fd1913;
$L__BB18_184:
	setp.eq.f64 	%p153, %fd239, 0d3FF0000000000000;
	selp.f64 	%fd1914, 0d3FF0000000000000, %fd4003, %p153;
	fma.rn.f64 	%fd4006, %fd238, %fd1914, %fd4006;
	setp.eq.s32 	%p154, %r93, 1;
	@%p154 bra 	$L__BB18_197;
	setp.lt.s32 	%p155, %r87, 0;
	setp.eq.s32 	%p156, %r88, 1062207488;
	ld.global.f64 	%fd246, [%rd18+8];
	ld.global.f64 	%fd247, [%rd19+8];
	{
	.reg .b32 %temp; 
	mov.b64 	{%temp, %r109}, %fd247;
	}
	abs.f64 	%fd248, %fd247;
	{ // callseq 137, 0
	.param .b64 param0;
	st.param.f64 	[param0], %fd248;
	.param .b64 param1;
	st.param.f64 	[param1], 0d4000000000000000;
	.param .b64 retval0;
	call.uni (retval0), 
	__internal_accurate_pow, 
	(
	param0, 
	param1
	);
	ld.param.f64 	%fd1915, [retval0];
	} // callseq 137
	setp.lt.s32 	%p158, %r109, 0;
	neg.f64 	%fd1917, %fd1915;
	selp.f64 	%fd1918, %fd1917, %fd1915, %p156;
	selp.f64 	%fd1919, %fd1918, %fd1915, %p158;
	setp.eq.f64 	%p159, %fd247, 0d0000000000000000;
	selp.b32 	%r543, %r109, 0, %p156;
	or.b32  	%r544, %r543, 2146435072;
	selp.b32 	%r545, %r544, %r543, %p155;
	mov.b32 	%r546, 0;
	mov.b64 	%fd1920, {%r546, %r545};
	selp.f64 	%fd4004, %fd1920, %fd1919, %p159;
	add.f64 	%fd1921, %fd247, 0d4000000000000000;
	{
	.reg .b32 %temp; 
	mov.b64 	{%temp, %r547}, %fd1921;
	}
	and.b32  	%r548, %r547, 2146435072;
	setp.ne.s32 	%p160, %r548, 2146435072;
	@%p160 bra 	$L__BB18_190;
	setp.nan.f64 	%p161, %fd247, %fd247;
	@%p161 bra 	$L__BB18_189;
	setp.neu.f64 	%p162, %fd248, 0d7FF0000000000000;
	@%p162 bra 	$L__BB18_190;
	setp.lt.s32 	%p163, %r109, 0;
	selp.b32 	%r550, %r429, %r89, %p163;
	mov.b32 	%r551, 0;
	mov.b64 	%fd4004, {%r551, %r550};
	bra.uni 	$L__BB18_190;
$L__BB18_189:
	mov.f64 	%fd1922, 0d4000000000000000;
	add.rn.f64 	%fd4004, %fd247, %fd1922;
$L__BB18_190:
	setp.eq.f64 	%p164, %fd247, 0d3FF0000000000000;
	selp.f64 	%fd1923, 0d3FF0000000000000, %fd4004, %p164;
	fma.rn.f64 	%fd4006, %fd246, %fd1923, %fd4006;
	setp.eq.s32 	%p165, %r93, 2;
	@%p165 bra 	$L__BB18_197;
	setp.lt.s32 	%p166, %r87, 0;
	setp.eq.s32 	%p167, %r88, 1062207488;
	ld.global.f64 	%fd254, [%rd18+16];
	ld.global.f64 	%fd255, [%rd19+16];
	{
	.reg .b32 %temp; 
	mov.b64 	{%temp, %r110}, %fd255;
	}
	abs.f64 	%fd256, %fd255;
	{ // callseq 138, 0
	.param .b64 param0;
	st.param.f64 	[param0], %fd256;
	.param .b64 param1;
	st.param.f64 	[param1], 0d4000000000000000;
	.param .b64 retval0;
	call.uni (retval0), 
	__internal_accurate_pow, 
	(
	param0, 
	param1
	);
	ld.param.f64 	%fd1924, [retval0];
	} // callseq 138
	setp.lt.s32 	%p169, %r110, 0;
	neg.f64 	%fd1926, %fd1924;
	selp.f64 	%fd1927, %fd1926, %fd1924, %p167;
	selp.f64 	%fd1928, %fd1927, %fd1924, %p169;
	setp.eq.f64 	%p170, %fd255, 0d0000000000000000;
	selp.b32 	%r552, %r110, 0, %p167;
	or.b32  	%r553, %r552, 2146435072;
	selp.b32 	%r554, %r553, %r552, %p166;
	mov.b32 	%r555, 0;
	mov.b64 	%fd1929, {%r555, %r554};
	selp.f64 	%fd4005, %fd1929, %fd1928, %p170;
	add.f64 	%fd1930, %fd255, 0d4000000000000000;
	{
	.reg .b32 %temp; 
	mov.b64 	{%temp, %r556}, %fd1930;
	}
	and.b32  	%r557, %r556, 2146435072;
	setp.ne.s32 	%p171, %r557, 2146435072;
	@%p171 bra 	$L__BB18_196;
	setp.nan.f64 	%p172, %fd255, %fd255;
	@%p172 bra 	$L__BB18_195;
	setp.neu.f64 	%p173, %fd256, 0d7FF0000000000000;
	@%p173 bra 	$L__BB18_196;
	setp.lt.s32 	%p174, %r110, 0;
	selp.b32 	%r559, %r429, %r89, %p174;
	mov.b32 	%r560, 0;
	mov.b64 	%fd4005, {%r560, %r559};
	bra.uni 	$L__BB18_196;
$L__BB18_195:
	mov.f64 	%fd1931, 0d4000000000000000;
	add.rn.f64 	%fd4005, %fd255, %fd1931;
$L__BB18_196:
	setp.eq.f64 	%p175, %fd255, 0d3FF0000000000000;
	selp.f64 	%fd1932, 0d3FF0000000000000, %fd4005, %p175;
	fma.rn.f64 	%fd4006, %fd254, %fd1932, %fd4006;
$L__BB18_197:
	setp.lt.u32 	%p176, %r92, 3;
	mov.f64 	%fd4017, 0d0000000000000000;
	mov.b32 	%r2452, 0;
	@%p176 bra 	$L__BB18_220;
	and.b32  	%r2452, %r416, 2147483644;
	mov.f64 	%fd4017, 0d0000000000000000;
	mov.b32 	%r2451, 0;
$L__BB18_199:
	setp.lt.s32 	%p177, %r87, 0;
	setp.eq.s32 	%p178, %r88, 1062207488;
	mul.wide.u32 	%rd121, %r2451, 8;
	add.s64 	%rd20, %rd2, %rd121;
	ld.global.f64 	%fd264, [%rd20];
	add.s64 	%rd21, %rd3, %rd121;
	ld.global.f64 	%fd265, [%rd21];
	{
	.reg .b32 %temp; 
	mov.b64 	{%temp, %r113}, %fd265;
	}
	abs.f64 	%fd266, %fd265;
	{ // callseq 139, 0
	.param .b64 param0;
	st.param.f64 	[param0], %fd266;
	.param .b64 param1;
	st.param.f64 	[param1], 0d4000000000000000;
	.param .b64 retval0;
	call.uni (retval0), 
	__internal_accurate_pow, 
	(
	param0, 
	param1
	);
	ld.param.f64 	%fd1936, [retval0];
	} // callseq 139
	setp.lt.s32 	%p180, %r113, 0;
	neg.f64 	%fd1938, %fd1936;
	selp.f64 	%fd1939, %fd1938, %fd1936, %p178;
	selp.f64 	%fd1940, %fd1939, %fd1936, %p180;
	setp.eq.f64 	%p181, %fd265, 0d0000000000000000;
	selp.b32 	%r563, %r113, 0, %p178;
	or.b32  	%r564, %r563, 2146435072;
	selp.b32 	%r565, %r564, %r563, %p177;
	mov.b32 	%r566, 0;
	mov.b64 	%fd1941, {%r566, %r565};
	selp.f64 	%fd4008, %fd1941, %fd1940, %p181;
	add.f64 	%fd1942, %fd265, 0d4000000000000000;
	{
	.reg .b32 %temp; 
	mov.b64 	{%temp, %r567}, %fd1942;
	}
	and.b32  	%r568, %r567, 2146435072;
	setp.ne.s32 	%p182, %r568, 2146435072;
	@%p182 bra 	$L__BB18_204;
	setp.nan.f64 	%p183, %fd265, %fd265;
	@%p183 bra 	$L__BB18_203;
	setp.neu.f64 	%p184, %fd266, 0d7FF0000000000000;
	@%p184 bra 	$L__BB18_204;
	setp.lt.s32 	%p185, %r113, 0;
	selp.b32 	%r570, %r429, %r89, %p185;
	mov.b32 	%r571, 0;
	mov.b64 	%fd4008, {%r571, %r570};
	bra.uni 	$L__BB18_204;
$L__BB18_203:
	mov.f64 	%fd1943, 0d4000000000000000;
	add.rn.f64 	%fd4008, %fd265, %fd1943;
$L__BB18_204:
	setp.lt.s32 	%p186, %r87, 0;
	setp.eq.s32 	%p187, %r88, 1062207488;
	setp.eq.f64 	%p189, %fd265, 0d3FF0000000000000;
	selp.f64 	%fd1944, 0d3FF0000000000000, %fd4008, %p189;
	fma.rn.f64 	%fd271, %fd264, %fd1944, %fd4017;
	ld.global.f64 	%fd272, [%rd20+8];
	ld.global.f64 	%fd273, [%rd21+8];
	{
	.reg .b32 %temp; 
	mov.b64 	{%temp, %r114}, %fd273;
	}
	abs.f64 	%fd274, %fd273;
	{ // callseq 140, 0
	.param .b64 param0;
	st.param.f64 	[param0], %fd274;
	.param .b64 param1;
	st.param.f64 	[param1], 0d4000000000000000;
	.param .b64 retval0;
	call.uni (retval0), 
	__internal_accurate_pow, 
	(
	param0, 
	param1
	);
	ld.param.f64 	%fd1945, [retval0];
	} // callseq 140
	setp.lt.s32 	%p190, %r114, 0;
	neg.f64 	%fd1947, %fd1945;
	selp.f64 	%fd1948, %fd1947, %fd1945, %p187;
	selp.f64 	%fd1949, %fd1948, %fd1945, %p190;
	setp.eq.f64 	%p191, %fd273, 0d0000000000000000;
	selp.b32 	%r572, %r114, 0, %p187;
	or.b32  	%r573, %r572, 2146435072;
	selp.b32 	%r574, %r573, %r572, %p186;
	mov.b32 	%r575, 0;
	mov.b64 	%fd1950, {%r575, %r574};
	selp.f64 	%fd4009, %fd1950, %fd1949, %p191;
	add.f64 	%fd1951, %fd273, 0d4000000000000000;
	{
	.reg .b32 %temp; 
	mov.b64 	{%temp, %r576}, %fd1951;
	}
	and.b32  	%r577, %r576, 2146435072;
	setp.ne.s32 	%p192, %r577, 2146435072;
	@%p192 bra 	$L__BB18_209;
	setp.nan.f64 	%p193, %fd273, %fd273;
	@%p193 bra 	$L__BB18_208;
	setp.neu.f64 	%p194, %fd274, 0d7FF0000000000000;
	@%p194 bra 	$L__BB18_209;
	setp.lt.s32 	%p195, %r114, 0;
	selp.b32 	%r579, %r429, %r89, %p195;
	mov.b32 	%r580, 0;
	mov.b64 	%fd4009, {%r580, %r579};
	bra.uni 	$L__BB18_209;
$L__BB18_208:
	mov.f64 	%fd1952, 0d4000000000000000;
	add.rn.f64 	%fd4009, %fd273, %fd1952;
$L__BB18_209:
	setp.lt.s32 	%p196, %r87, 0;
	setp.eq.s32 	%p197, %r88, 1062207488;
	setp.eq.f64 	%p199, %fd273, 0d3FF0000000000000;
	selp.f64 	%fd1953, 0d3FF0000000000000, %fd4009, %p199;
	fma.rn.f64 	%fd279, %fd272, %fd1953, %fd271;
	ld.global.f64 	%fd280, [%rd20+16];
	ld.global.f64 	%fd281, [%rd21+16];
	{
	.reg .b32 %temp; 
	mov.b64 	{%temp, %r115}, %fd281;
	}
	abs.f64 	%fd282, %fd281;
	{ // callseq 141, 0
	.param .b64 param0;
	st.param.f64 	[param0], %fd282;
	.param .b64 param1;
	st.param.f64 	[param1], 0d4000000000000000;
	.param .b64 retval0;
	call.uni (retval0), 
	__internal_accurate_pow, 
	(
	param0, 
	param1
	);
	ld.param.f64 	%fd1954, [retval0];
	} // callseq 141
	setp.lt.s32 	%p200, %r115, 0;
	neg.f64 	%fd1956, %fd1954;
	selp.f64 	%fd1957, %fd1956, %fd1954, %p197;
	selp.f64 	%fd1958, %fd1957, %fd1954, %p200;
	setp.eq.f64 	%p201, %fd281, 0d0000000000000000;
	selp.b32 	%r581, %r115, 0, %p197;
	or.b32  	%r582, %r581, 2146435072;
	selp.b32 	%r583, %r582, %r581, %p196;
	mov.b32 	%r584, 0;
	mov.b64 	%fd1959, {%r584, %r583};
	selp.f64 	%fd4010, %fd1959, %fd1958, %p201;
	add.f64 	%fd1960, %fd281, 0d4000000000000000;
	{
	.reg .b32 %temp; 
	mov.b64 	{%temp, %r585}, %fd1960;
	}
	and.b32  	%r586, %r585, 2146435072;
	setp.ne.s32 	%p202, %r586, 2146435072;
	@%p202 bra 	$L__BB18_214;
	setp.nan.f64 	%p203, %fd281, %fd281;
	@%p203 bra 	$L__BB18_213;
	setp.neu.f64 	%p204, %fd282, 0d7FF0000000000000;
	@%p204 bra 	$L__BB18_214;
	setp.lt.s32 	%p205, %r115, 0;
	selp.b32 	%r588, %r429, %r89, %p205;
	mov.b32 	%r589, 0;
	mov.b64 	%fd4010, {%r589, %r588};
	bra.uni 	$L__BB18_214;
$L__BB18_213:
	mov.f64 	%fd1961, 0d4000000000000000;
	add.rn.f64 	%fd4010, %fd281, %fd1961;
$L__BB18_214:
	setp.lt.s32 	%p206, %r87, 0;
	setp.eq.s32 	%p207, %r88, 1062207488;
	setp.eq.f64 	%p209, %fd281, 0d3FF0000000000000;
	selp.f64 	%fd1962, 0d3FF0000000000000, %fd4010, %p209;
	fma.rn.f64 	%fd287, %fd280, %fd1962, %fd279;
	ld.global.f64 	%fd288, [%rd20+24];
	ld.global.f64 	%fd289, [%rd21+24];
	{
	.reg .b32 %temp; 
	mov.b64 	{%temp, %r116}, %fd289;
	}
	abs.f64 	%fd290, %fd289;
	{ // callseq 142, 0
	.param .b64 param0;
	st.param.f64 	[param0], %fd290;
	.param .b64 param1;
	st.param.f64 	[param1], 0d4000000000000000;
	.param .b64 retval0;
	call.uni (retval0), 
	__internal_accurate_pow, 
	(
	param0, 
	param1
	);
	ld.param.f64 	%fd1963, [retval0];
	} // callseq 142
	setp.lt.s32 	%p210, %r116, 0;
	neg.f64 	%fd1965, %fd1963;
	selp.f64 	%fd1966, %fd1965, %fd1963, %p207;
	selp.f64 	%fd1967, %fd1966, %fd1963, %p210;
	setp.eq.f64 	%p211, %fd289, 0d0000000000000000;
	selp.b32 	%r590, %r116, 0, %p207;
	or.b32  	%r591, %r590, 2146435072;
	selp.b32 	%r592, %r591, %r590, %p206;
	mov.b32 	%r593, 0;
	mov.b64 	%fd1968, {%r593, %r592};
	selp.f64 	%fd4011, %fd1968, %fd1967, %p211;
	add.f64 	%fd1969, %fd289, 0d4000000000000000;
	{
	.reg .b32 %temp; 
	mov.b64 	{%temp, %r594}, %fd1969;
	}
	and.b32  	%r595, %r594, 2146435072;
	setp.ne.s32 	%p212, %r595, 2146435072;
	@%p212 bra 	$L__BB18_219;
	setp.nan.f64 	%p213, %fd289, %fd289;
	@%p213 bra 	$L__BB18_218;
	setp.neu.f64 	%p214, %fd290, 0d7FF0000000000000;
	@%p214 bra 	$L__BB18_219;
	setp.lt.s32 	%p215, %r116, 0;
	selp.b32 	%r597, %r429, %r89, %p215;
	mov.b32 	%r598, 0;
	mov.b64 	%fd4011, {%r598, %r597};
	bra.uni 	$L__BB18_219;
$L__BB18_218:
	mov.f64 	%fd1970, 0d4000000000000000;
	add.rn.f64 	%fd4011, %fd289, %fd1970;
$L__BB18_219:
	setp.eq.f64 	%p216, %fd289, 0d3FF0000000000000;
	selp.f64 	%fd1971, 0d3FF0000000000000, %fd4011, %p216;
	fma.rn.f64 	%fd4017, %fd288, %fd1971, %fd287;
	add.s32 	%r2451, %r2451, 4;
	setp.ne.s32 	%p217, %r2451, %r2452;
	@%p217 bra 	$L__BB18_199;
$L__BB18_220:
	setp.eq.s32 	%p218, %r93, 0;
	@%p218 bra 	$L__BB18_239;
	setp.lt.s32 	%p219, %r87, 0;
	setp.eq.s32 	%p220, %r88, 1062207488;
	mul.wide.u32 	%rd122, %r2452, 8;
	add.s64 	%rd22, %rd2, %rd122;
	ld.global.f64 	%fd298, [%rd22];
	add.s64 	%rd23, %rd3, %rd122;
	ld.global.f64 	%fd299, [%rd23];
	{
	.reg .b32 %temp; 
	mov.b64 	{%temp, %r119}, %fd299;
	}
	abs.f64 	%fd300, %fd299;
	{ // callseq 143, 0
	.param .b64 param0;
	st.param.f64 	[param0], %fd300;
	.param .b64 param1;
	st.param.f64 	[param1], 0d4000000000000000;
	.param .b64 retval0;
	call.uni (retval0), 
	__internal_accurate_pow, 
	(
	param0, 
	param1
	);
	ld.param.f64 	%fd1972, [retval0];
	} // callseq 143
	setp.lt.s32 	%p222, %r119, 0;
	neg.f64 	%fd1974, %fd1972;
	selp.f64 	%fd1975, %fd1974, %fd1972, %p220;
	selp.f64 	%fd1976, %fd1975, %fd1972, %p222;
	setp.eq.f64 	%p223, %fd299, 0d0000000000000000;
	selp.b32 	%r599, %r119, 0, %p220;
	or.b32  	%r600, %r599, 2146435072;
	selp.b32 	%r601, %r600, %r599, %p219;
	mov.b32 	%r602, 0;
	mov.b64 	%fd1977, {%r602, %r601};
	selp.f64 	%fd4014, %fd1977, %fd1976, %p223;
	add.f64 	%fd1978, %fd299, 0d4000000000000000;
	{
	.reg .b32 %temp; 
	mov.b64 	{%temp, %r603}, %fd1978;
	}
	and.b32  	%r604, %r603, 2146435072;
	setp.ne.s32 	%p224, %r604, 2146435072;
	@%p224 bra 	$L__BB18_226;
	setp.nan.f64 	%p225, %fd299, %fd299;
	@%p225 bra 	$L__BB18_225;
	setp.neu.f64 	%p226, %fd300, 0d7FF0000000000000;
	@%p226 bra 	$L__BB18_226;
	setp.lt.s32 	%p227, %r119, 0;
	selp.b32 	%r606, %r429, %r89, %p227;
	mov.b32 	%r607, 0;
	mov.b64 	%fd4014, {%r607, %r606};
	bra.uni 	$L__BB18_226;
$L__BB18_225:
	mov.f64 	%fd1979, 0d4000000000000000;
	add.rn.f64 	%fd4014, %fd299, %fd1979;
$L__BB18_226:
	setp.eq.f64 	%p228, %fd299, 0d3FF0000000000000;
	selp.f64 	%fd1980, 0d3FF0000000000000, %fd4014, %p228;
	fma.rn.f64 	%fd4017, %fd298, %fd1980, %fd4017;
	setp.eq.s32 	%p229, %r93, 1;
	@%p229 bra 	$L__BB18_239;
	setp.lt.s32 	%p230, %r87, 0;
	setp.eq.s32 	%p231, %r88, 1062207488;
	ld.global.f64 	%fd306, [%rd22+8];
	ld.global.f64 	%fd307, [%rd23+8];
	{
	.reg .b32 %temp; 
	mov.b64 	{%temp, %r120}, %fd307;
	}
	abs.f64 	%fd308, %fd307;
	{ // callseq 144, 0
	.param .b64 param0;
	st.param.f64 	[param0], %fd308;
	.param .b64 param1;
	st.param.f64 	[param1], 0d4000000000000000;
	.param .b64 retval0;
	call.uni (retval0), 
	__internal_accurate_pow, 
	(
	param0, 
	param1
	);
	ld.param.f64 	%fd1981, [retval0];
	} // callseq 144
	setp.lt.s32 	%p233, %r120, 0;
	neg.f64 	%fd1983, %fd1981;
	selp.f64 	%fd1984, %fd1983, %fd1981, %p231;
	selp.f64 	%fd1985, %fd1984, %fd1981, %p233;
	setp.eq.f64 	%p234, %fd307, 0d0000000000000000;
	selp.b32 	%r608, %r120, 0, %p231;
	or.b32  	%r609, %r608, 2146435072;
	selp.b32 	%r610, %r609, %r608, %p230;
	mov.b32 	%r611, 0;
	mov.b64 	%fd1986, {%r611, %r610};
	selp.f64 	%fd4015, %fd1986, %fd1985, %p234;
	add.f64 	%fd1987, %fd307, 0d4000000000000000;
	{
	.reg .b32 %temp; 
	mov.b64 	{%temp, %r612}, %fd1987;
	}
	and.b32  	%r613, %r612, 2146435072;
	setp.ne.s32 	%p235, %r613, 2146435072;
	@%p235 bra 	$L__BB18_232;
	setp.nan.f64 	%p236, %fd307, %fd307;
	@%p236 bra 	$L__BB18_231;
	setp.neu.f64 	%p237, %fd308, 0d7FF0000000000000;
	@%p237 bra 	$L__BB18_232;
	setp.lt.s32 	%p238, %r120, 0;
	selp.b32 	%r615, %r429, %r89, %p238;
	mov.b32 	%r616, 0;
	mov.b64 	%fd4015, {%r616, %r615};
	bra.uni 	$L__BB18_232;
$L__BB18_231:
	mov.f64 	%fd1988, 0d4000000000000000;
	add.rn.f64 	%fd4015, %fd307, %fd1988;
$L__BB18_232:
	setp.eq.f64 	%p239, %fd307, 0d3FF0000000000000;
	selp.f64 	%fd1989, 0d3FF0000000000000, %fd4015, %p239;
	fma.rn.f64 	%fd4017, %fd306, %fd1989, %fd4017;
	setp.eq.s32 	%p240, %r93, 2;
	@%p240 bra 	$L__BB18_239;
	setp.lt.s32 	%p241, %r87, 0;
	setp.eq.s32 	%p242, %r88, 1062207488;
	ld.global.f64 	%fd314, [%rd22+16];
	ld.global.f64 	%fd315, [%rd23+16];
	{
	.reg .b32 %temp; 
	mov.b64 	{%temp, %r121}, %fd315;
	}
	abs.f64 	%fd316, %fd315;
	{ // callseq 145, 0
	.param .b64 param0;
	st.param.f64 	[param0], %fd316;
	.param .b64 param1;
	st.param.f64 	[param1], 0d4000000000000000;
	.param .b64 retval0;
	call.uni (retval0), 
	__internal_accurate_pow, 
	(
	param0, 
	param1
	);
	ld.param.f64 	%fd1990, [retval0];
	} // callseq 145
	setp.lt.s32 	%p244, %r121, 0;
	neg.f64 	%fd1992, %fd1990;
	selp.f64 	%fd1993, %fd1992, %fd1990, %p242;
	selp.f64 	%fd1994, %fd1993, %fd1990, %p244;
	setp.eq.f64 	%p245, %fd315, 0d0000000000000000;
	selp.b32 	%r617, %r121, 0, %p242;
	or.b32  	%r618, %r617, 2146435072;
	selp.b32 	%r619, %r618, %r617, %p241;
	mov.b32 	%r620, 0;
	mov.b64 	%fd1995, {%r620, %r619};
	selp.f64 	%fd4016, %fd1995, %fd1994, %p245;
	add.f64 	%fd1996, %fd315, 0d4000000000000000;
	{
	.reg .b32 %temp; 
	mov.b64 	{%temp, %r621}, %fd1996;
	}
	and.b32  	%r622, %r621, 2146435072;
	setp.ne.s32 	%p246, %r622, 2146435072;
	@%p246 bra 	$L__BB18_238;
	setp.nan.f64 	%p247, %fd315, %fd315;
	@%p247 bra 	$L__BB18_237;
	setp.neu.f64 	%p248, %fd316, 0d7FF0000000000000;
	@%p248 bra 	$L__BB18_238;
	setp.lt.s32 	%p249, %r121, 0;
	selp.b32 	%r624, %r429, %r89, %p249;
	mov.b32 	%r625, 0;
	mov.b64 	%fd4016, {%r625, %r624};
	bra.uni 	$L__BB18_238;
$L__BB18_237:
	mov.f64 	%fd1997, 0d4000000000000000;
	add.rn.f64 	%fd4016, %fd315, %fd1997;
$L__BB18_238:
	setp.eq.f64 	%p250, %fd315, 0d3FF0000000000000;
	selp.f64 	%fd1998, 0d3FF0000000000000, %fd4016, %p250;
	fma.rn.f64 	%fd4017, %fd314, %fd1998, %fd4017;
$L__BB18_239:
	setp.lt.u32 	%p251, %r92, 3;
	mov.f64 	%fd4028, 0d0000000000000000;
	mov.b32 	%r2454, 0;
	@%p251 bra 	$L__BB18_262;
	and.b32  	%r2454, %r416, 2147483644;
	mov.f64 	%fd4028, 0d0000000000000000;
	mov.b32 	%r2453, 0;
$L__BB18_241:
	setp.lt.s32 	%p252, %r87, 0;
	setp.eq.s32 	%p253, %r88, 1062207488;
	mul.wide.u32 	%rd123, %r2453, 8;
	add.s64 	%rd24, %rd2, %rd123;
	ld.global.f64 	%fd324, [%rd24];
	add.s64 	%rd25, %rd3, %rd123;
	ld.global.f64 	%fd325, [%rd25];
	{
	.reg .b32 %temp; 
	mov.b64 	{%temp, %r124}, %fd325;
	}
	abs.f64 	%fd326, %fd325;
	{ // callseq 146, 0
	.param .b64 param0;
	st.param.f64 	[param0], %fd326;
	.param .b64 param1;
	st.param.f64 	[param1], 0d4000000000000000;
	.param .b64 retval0;
	call.uni (retval0), 
	__internal_accurate_pow, 
	(
	param0, 
	param1
	);
	ld.param.f64 	%fd2002, [retval0];
	} // callseq 146
	setp.lt.s32 	%p255, %r124, 0;
	neg.f64 	%fd2004, %fd2002;
	selp.f64 	%fd2005, %fd2004, %fd2002, %p253;
	selp.f64 	%fd2006, %fd2005, %fd2002, %p255;
	setp.eq.f64 	%p256, %fd325, 0d0000000000000000;
	selp.b32 	%r628, %r124, 0, %p253;
	or.b32  	%r629, %r628, 2146435072;
	selp.b32 	%r630, %r629, %r628, %p252;
	mov.b32 	%r631, 0;
	mov.b64 	%fd2007, {%r631, %r630};
	selp.f64 	%fd4019, %fd2007, %fd2006, %p256;
	add.f64 	%fd2008, %fd325, 0d4000000000000000;
	{
	.reg .b32 %temp; 
	mov.b64 	{%temp, %r632}, %fd2008;
	}
	and.b32  	%r633, %r632, 2146435072;
	setp.ne.s32 	%p257, %r633, 2146435072;
	@%p257 bra 	$L__BB18_246;
	setp.nan.f64 	%p258, %fd325, %fd325;
	@%p258 bra 	$L__BB18_245;
	setp.neu.f64 	%p259, %fd326, 0d7FF0000000000000;
	@%p259 bra 	$L__BB18_246;
	setp.lt.s32 	%p260, %r124, 0;
	selp.b32 	%r635, %r429, %r89, %p260;
	mov.b32 	%r636, 0;
	mov.b64 	%fd4019, {%r636, %r635};
	bra.uni 	$L__BB18_246;
$L__BB18_245:
	mov.f64 	%fd2009, 0d4000000000000000;
	add.rn.f64 	%fd4019, %fd325, %fd2009;
$L__BB18_246:
	setp.lt.s32 	%p261, %r87, 0;
	setp.eq.s32 	%p262, %r88, 1062207488;
	setp.eq.f64 	%p264, %fd325, 0d3FF0000000000000;
	selp.f64 	%fd2010, 0d3FF0000000000000, %fd4019, %p264;
	fma.rn.f64 	%fd331, %fd324, %fd2010, %fd4028;
	ld.global.f64 	%fd332, [%rd24+8];
	ld.global.f64 	%fd333, [%rd25+8];
	{
	.reg .b32 %temp; 
	mov.b64 	{%temp, %r125}, %fd333;
	}
	abs.f64 	%fd334, %fd333;
	{ // callseq 147, 0
	.param .b64 param0;
	st.param.f64 	[param0], %fd334;
	.param .b64 param1;
	st.param.f64 	[param1], 0d4000000000000000;
	.param .b64 retval0;
	call.uni (retval0), 
	__internal_accurate_pow, 
	(
	param0, 
	param1
	);
	ld.param.f64 	%fd2011, [retval0];
	} // callseq 147
	setp.lt.s32 	%p265, %r125, 0;
	neg.f64 	%fd2013, %fd2011;
	selp.f64 	%fd2014, %fd2013, %fd2011, %p262;
	selp.f64 	%fd2015, %fd2014, %fd2011, %p265;
	setp.eq.f64 	%p266, %fd333, 0d0000000000000000;
	selp.b32 	%r637, %r125, 0, %p262;
	or.b32  	%r638, %r637, 2146435072;
	selp.b32 	%r639, %r638, %r637, %p261;
	mov.b32 	%r640, 0;
	mov.b64 	%fd2016, {%r640, %r639};
	selp.f64 	%fd4020, %fd2016, %fd2015, %p266;
	add.f64 	%fd2017, %fd333, 0d4000000000000000;
	{
	.reg .b32 %temp; 
	mov.b64 	{%temp, %r641}, %fd2017;
	}
	and.b32  	%r642, %r641, 2146435072;
	setp.ne.s32 	%p267, %r642, 2146435072;
	@%p267 bra 	$L__BB18_251;
	setp.nan.f64 	%p268, %fd333, %fd333;
	@%p268 bra 	$L__BB18_250;
	setp.neu.f64 	%p269, %fd334, 0d7FF0000000000000;
	@%p269 bra 	$L__BB18_251;
	setp.lt.s32 	%p270, %r125, 0;
	selp.b32 	%r644, %r429, %r89, %p270;
	mov.b32 	%r645, 0;
	mov.b64 	%fd4020, {%r645, %r644};
	bra.uni 	$L__BB18_251;
$L__BB18_250:
	mov.f64 	%fd2018, 0d4000000000000000;
	add.rn.f64 	%fd4020, %fd333, %fd2018;
$L__BB18_251:
	setp.lt.s32 	%p271, %r87, 0;
	setp.eq.s32 	%p272, %r88, 1062207488;
	setp.eq.f64 	%p274, %fd333, 0d3FF0000000000000;
	selp.f64 	%fd2019, 0d3FF0000000000000, %fd4020, %p274;
	fma.rn.f64 	%fd339, %fd332, %fd2019, %fd331;
	ld.global.f64 	%fd340, [%rd24+16];
	ld.global.f64 	%fd341, [%rd25+16];
	{
	.reg .b32 %temp; 
	mov.b64 	{%temp, %r126}, %fd341;
	}
	abs.f64 	%fd342, %fd341;
	{ // callseq 148, 0
	.param .b64 param0;
	st.param.f64 	[param0], %fd342;
	.param .b64 param1;
	st.param.f64 	[param1], 0d4000000000000000;
	.param .b64 retval0;
	call.uni (retval0), 
	__internal_accurate_pow, 
	(
	param0, 
	param1
	);
	ld.param.f64 	%fd2020, [retval0];
	} // callseq 148
	setp.lt.s32 	%p275, %r126, 0;
	neg.f64 	%fd2022, %fd2020;
	selp.f64 	%fd2023, %fd2022, %fd2020, %p272;
	selp.f64 	%fd2024, %fd2023, %fd2020, %p275;
	setp.eq.f64 	%p276, %fd341, 0d0000000000000000;
	selp.b32 	%r646, %r126, 0, %p272;
	or.b32  	%r647, %r646, 2146435072;
	selp.b32 	%r648, %r647, %r646, %p271;
	mov.b32 	%r649, 0;
	mov.b64 	%fd2025, {%r649, %r648};
	selp.f64 	%fd4021, %fd2025, %fd2024, %p276;
	add.f64 	%fd2026, %fd341, 0d4000000000000000;
	{
	.reg .b32 %temp; 
	mov.b64 	{%temp, %r650}, %fd2026;
	}
	and.b32  	%r651, %r650, 2146435072;
	setp.ne.s32 	%p277, %r651, 2146435072;
	@%p277 bra 	$L__BB18_256;
	setp.nan.f64 	%p278, %fd341, %fd341;
	@%p278 bra 	$L__BB18_255;
	setp.neu.f64 	%p279, %fd342, 0d7FF0000000000000;
	@%p279 bra 	$L__BB18_256;
	setp.lt.s32 	%p280, %r126, 0;
	selp.b32 	%r653, %r429, %r89, %p280;
	mov.b32 	%r654, 0;
	mov.b64 	%fd4021, {%r654, %r653};
	bra.uni 	$L__BB18_256;
$L__BB18_255:
	mov.f64 	%fd2027, 0d4000000000000000;
	add.rn.f64 	%fd4021, %fd341, %fd2027;
$L__BB18_256:
	setp.lt.s32 	%p281, %r87, 0;
	setp.eq.s32 	%p282, %r88, 1062207488;
	setp.eq.f64 	%p284, %fd341, 0d3FF0000000000000;
	selp.f64 	%fd2028, 0d3FF0000000000000, %fd4021, %p284;
	fma.rn.f64 	%fd347, %fd340, %fd2028, %fd339;
	ld.global.f64 	%fd348, [%rd24+24];
	ld.global.f64 	%fd349, [%rd25+24];
	{
	.reg .b32 %temp; 
	mov.b64 	{%temp, %r127}, %fd349;
	}
	abs.f64 	%fd350, %fd349;
	{ // callseq 149, 0
	.param .b64 param0;
	st.param.f64 	[param0], %fd350;
	.param .b64 param1;
	st.param.f64 	[param1], 0d4000000000000000;
	.param .b64 retval0;
	call.uni (retval0), 
	__internal_accurate_pow, 
	(
	param0, 
	param1
	);
	ld.param.f64 	%fd2029, [retval0];
	} // callseq 149
	setp.lt.s32 	%p285, %r127, 0;
	neg.f64 	%fd2031, %fd2029;
	selp.f64 	%fd2032, %fd2031, %fd2029, %p282;
	selp.f64 	%fd2033, %fd2032, %fd2029, %p285;
	setp.eq.f64 	%p286, %fd349, 0d0000000000000000;
	selp.b32 	%r655, %r127, 0, %p282;
	or.b32  	%r656, %r655, 2146435072;
	selp.b32 	%r657, %r656, %r655, %p281;
	mov.b32 	%r658, 0;
	mov.b64 	%fd2034, {%r658, %r657};
	selp.f64 	%fd4022, %fd2034, %fd2033, %p286;
	add.f64 	%fd2035, %fd349, 0d4000000000000000;
	{
	.reg .b32 %temp; 
	mov.b64 	{%temp, %r659}, %fd2035;
	}
	and.b32  	%r660, %r659, 2146435072;
	setp.ne.s32 	%p287, %r660, 2146435072;
	@%p287 bra 	$L__BB18_261;
	setp.nan.f64 	%p288, %fd349, %fd349;
	@%p288 bra 	$L__BB18_260;
	setp.neu.f64 	%p289, %fd350, 0d7FF0000000000000;
	@%p289 bra 	$L__BB18_261;
	setp.lt.s32 	%p290, %r127, 0;
	selp.b32 	%r662, %r429, %r89, %p290;
	mov.b32 	%r663, 0;
	mov.b64 	%fd4022, {%r663, %r662};
	bra.uni 	$L__BB18_261;
$L__BB18_260:
	mov.f64 	%fd2036, 0d4000000000000000;
	add.rn.f64 	%fd4022, %fd349, %fd2036;
$L__BB18_261:
	setp.eq.f64 	%p291, %fd349, 0d3FF0000000000000;
	selp.f64 	%fd2037, 0d3FF0000000000000, %fd4022, %p291;
	fma.rn.f64 	%fd4028, %fd348, %fd2037, %fd347;
	add.s32 	%r2453, %r2453, 4;
	setp.ne.s32 	%p292, %r2453, %r2454;
	@%p292 bra 	$L__BB18_241;
$L__BB18_262:
	setp.eq.s32 	%p293, %r93, 0;
	@%p293 bra 	$L__BB18_281;
	setp.lt.s32 	%p294, %r87, 0;
	setp.eq.s32 	%p295, %r88, 1062207488;
	mul.wide.u32 	%rd124, %r2454, 8;
	add.s64 	%rd26, %rd2, %rd124;
	ld.global.f64 	%fd358, [%rd26];
	add.s64 	%rd27, %rd3, %rd124;
	ld.global.f64 	%fd359, [%rd27];
	{
	.reg .b32 %temp; 
	mov.b64 	{%temp, %r130}, %fd359;
	}
	abs.f64 	%fd360, %fd359;
	{ // callseq 150, 0
	.param .b64 param0;
	st.param.f64 	[param0], %fd360;
	.param .b64 param1;
	st.param.f64 	[param1], 0d4000000000000000;
	.param .b64 retval0;
	call.uni (retval0), 
	__internal_accurate_pow, 
	(
	param0, 
	param1
	);
	ld.param.f64 	%fd2038, [retval0];
	} // callseq 150
	setp.lt.s32 	%p297, %r130, 0;
	neg.f64 	%fd2040, %fd2038;
	selp.f64 	%fd2041, %fd2040, %fd2038, %p295;
	selp.f64 	%fd2042, %fd2041, %fd2038, %p297;
	setp.eq.f64 	%p298, %fd359, 0d0000000000000000;
	selp.b32 	%r664, %r130, 0, %p295;
	or.b32  	%r665, %r664, 2146435072;
	selp.b32 	%r666, %r665, %r664, %p294;
	mov.b32 	%r667, 0;
	mov.b64 	%fd2043, {%r667, %r666};
	selp.f64 	%fd4025, %fd2043, %fd2042, %p298;
	add.f64 	%fd2044, %fd359, 0d4000000000000000;
	{
	.reg .b32 %temp; 
	mov.b64 	{%temp, %r668}, %fd2044;
	}
	and.b32  	%r669, %r668, 2146435072;
	setp.ne.s32 	%p299, %r669, 2146435072;
	@%p299 bra 	$L__BB18_268;
	setp.nan.f64 	%p300, %fd359, %fd359;
	@%p300 bra 	$L__BB18_267;
	setp.neu.f64 	%p301, %fd360, 0d7FF0000000000000;
	@%p301 bra 	$L__BB18_268;
	setp.lt.s32 	%p302, %r130, 0;
	selp.b32 	%r671, %r429, %r89, %p302;
	mov.b32 	%r672, 0;
	mov.b64 	%fd4025, {%r672, %r671};
	bra.uni 	$L__BB18_268;
$L__BB18_267:
	mov.f64 	%fd2045, 0d4000000000000000;
	add.rn.f64 	%fd4025, %fd359, %fd2045;
$L__BB18_268:
	setp.eq.f64 	%p303, %fd359, 0d3FF0000000000000;
	selp.f64 	%fd2046, 0d3FF0000000000000, %fd4025, %p303;
	fma.rn.f64 	%fd4028, %fd358, %fd2046, %fd4028;
	setp.eq.s32 	%p304, %r93, 1;
	@%p304 bra 	$L__BB18_281;
	setp.lt.s32 	%p305, %r87, 0;
	setp.eq.s32 	%p306, %r88, 1062207488;
	ld.global.f64 	%fd366, [%rd26+8];
	ld.global.f64 	%fd367, [%rd27+8];
	{
	.reg .b32 %temp; 
	mov.b64 	{%temp, %r131}, %fd367;
	}
	abs.f64 	%fd368, %fd367;
	{ // callseq 151, 0
	.param .b64 param0;
	st.param.f64 	[param0], %fd368;
	.param .b64 param1;
	st.param.f64 	[param1], 0d4000000000000000;
	.param .b64 retval0;
	call.uni (retval0), 
	__internal_accurate_pow, 
	(
	param0, 
	param1
	);
	ld.param.f64 	%fd2047, [retval0];
	} // callseq 151
	setp.lt.s32 	%p308, %r131, 0;
	neg.f64 	%fd2049, %fd2047;
	selp.f64 	%fd2050, %fd2049, %fd2047, %p306;
	selp.f64 	%fd2051, %fd2050, %fd2047, %p308;
	setp.eq.f64 	%p309, %fd367, 0d0000000000000000;
	selp.b32 	%r673, %r131, 0, %p306;
	or.b32  	%r674, %r673, 2146435072;
	selp.b32 	%r675, %r674, %r673, %p305;
	mov.b32 	%r676, 0;
	mov.b64 	%fd2052, {%r676, %r675};
	selp.f64 	%fd4026, %fd2052, %fd2051, %p309;
	add.f64 	%fd2053, %fd367, 0d4000000000000000;
	{
	.reg .b32 %temp; 
	mov.b64 	{%temp, %r677}, %fd2053;
	}
	and.b32  	%r678, %r677, 2146435072;
	setp.ne.s32 	%p310, %r678, 2146435072;
	@%p310 bra 	$L__BB18_274;
	setp.nan.f64 	%p311, %fd367, %fd367;
	@%p311 bra 	$L__BB18_273;
	setp.neu.f64 	%p312, %fd368, 0d7FF0000000000000;
	@%p312 bra 	$L__BB18_274;
	setp.lt.s32 	%p313, %r131, 0;
	selp.b32 	%r680, %r429, %r89, %p313;
	mov.b32 	%r681, 0;
	mov.b64 	%fd4026, {%r681, %r680};
	bra.uni 	$L__BB18_274;
$L__BB18_273:
	mov.f64 	%fd2054, 0d4000000000000000;
	add.rn.f64 	%fd4026, %fd367, %fd2054;
$L__BB18_274:
	setp.eq.f64 	%p314, %fd367, 0d3FF0000000000000;
	selp.f64 	%fd2055, 0d3FF0000000000000, %fd4026, %p314;
	fma.rn.f64 	%fd4028, %fd366, %fd2055, %fd4028;
	setp.eq.s32 	%p315, %r93, 2;
	@%p315 bra 	$L__BB18_281;
	setp.lt.s32 	%p316, %r87, 0;
	setp.eq.s32 	%p317, %r88, 1062207488;
	ld.global.f64 	%fd374, [%rd26+16];
	ld.global.f64 	%fd375, [%rd27+16];
	{
	.reg .b32 %temp; 
	mov.b64 	{%temp, %r132}, %fd375;
	}
	abs.f64 	%fd376, %fd375;
	{ // callseq 152, 0
	.param .b64 param0;
	st.param.f64 	[param0], %fd376;
	.param .b64 param1;
	st.param.f64 	[param1], 0d4000000000000000;
	.param .b64 retval0;
	call.uni (retval0), 
	__internal_accurate_pow, 
	(
	param0, 
	param1
	);
	ld.param.f64 	%fd2056, [retval0];
	} // callseq 152
	setp.lt.s32 	%p319, %r132, 0;
	neg.f64 	%fd2058, %fd2056;
	selp.f64 	%fd2059, %fd2058, %fd2056, %p317;
	selp.f64 	%fd2060, %fd2059, %fd2056, %p319;
	setp.eq.f64 	%p320, %fd375, 0d0000000000000000;
	selp.b32 	%r682, %r132, 0, %p317;
	or.b32  	%r683, %r682, 2146435072;
	selp.b32 	%r684, %r683, %r682, %p316;
	mov.b32 	%r685, 0;
	mov.b64 	%fd2061, {%r685, %r684};
	selp.f64 	%fd4027, %fd2061, %fd2060, %p320;
	add.f64 	%fd2062, %fd375, 0d4000000000000000;
	{
	.reg .b32 %temp; 
	mov.b64 	{%temp, %r686}, %fd2062;
	}
	and.b32  	%r687, %r686, 2146435072;
	setp.ne.s32 	%p321, %r687, 2146435072;
	@%p321 bra 	$L__BB18_280;
	setp.nan.f64 	%p322, %fd375, %fd375;
	@%p322 bra 	$L__BB18_279;
	setp.neu.f64 	%p323, %fd376, 0d7FF0000000000000;
	@%p323 bra 	$L__BB18_280;
	setp.lt.s32 	%p324, %r132, 0;
	selp.b32 	%r689, %r429, %r89, %p324;
	mov.b32 	%r690, 0;
	mov.b64 	%fd4027, {%r690, %r689};
	bra.uni 	$L__BB18_280;
$L__BB18_279:
	mov.f64 	%fd2063, 0d4000000000000000;
	add.rn.f64 	%fd4027, %fd375, %fd2063;
$L__BB18_280:
	setp.eq.f64 	%p325, %fd375, 0d3FF0000000000000;
	selp.f64 	%fd2064, 0d3FF0000000000000, %fd4027, %p325;
	fma.rn.f64 	%fd4028, %fd374, %fd2064, %fd4028;
$L__BB18_281:
	setp.lt.u32 	%p326, %r92, 3;
	mov.f64 	%fd4039, 0d0000000000000000;
	mov.b32 	%r2456, 0;
	@%p326 bra 	$L__BB18_304;
	and.b32  	%r2456, %r416, 2147483644;
	mov.f64 	%fd4039, 0d0000000000000000;
	mov.b32 	%r2455, 0;
$L__BB18_283:
	setp.lt.s32 	%p327, %r87, 0;
	setp.eq.s32 	%p328, %r88, 1062207488;
	mul.wide.u32 	%rd125, %r2455, 8;
	add.s64 	%rd28, %rd2, %rd125;
	ld.global.f64 	%fd384, [%rd28];
	add.s64 	%rd29, %rd3, %rd125;
	ld.global.f64 	%fd385, [%rd29];
	{
	.reg .b32 %temp; 
	mov.b64 	{%temp, %r135}, %fd385;
	}
	abs.f64 	%fd386, %fd385;
	{ // callseq 153, 0
	.param .b64 param0;
	st.param.f64 	[param0], %fd386;
	.param .b64 param1;
	st.param.f64 	[param1], 0d4000000000000000;
	.param .b64 retval0;
	call.uni (retval0), 
	__internal_accurate_pow, 
	(
	param0, 
	param1
	);
	ld.param.f64 	%fd2068, [retval0];
	} // callseq 153
	setp.lt.s32 	%p330, %r135, 0;
	neg.f64 	%fd2070, %fd2068;
	selp.f64 	%fd2071, %fd2070, %fd2068, %p328;
	selp.f64 	%fd2072, %fd2071, %fd2068, %p330;
	setp.eq.f64 	%p331, %fd385, 0d0000000000000000;
	selp.b32 	%r693, %r135, 0, %p328;
	or.b32  	%r694, %r693, 2146435072;
	selp.b32 	%r695, %r694, %r693, %p327;
	mov.b32 	%r696, 0;
	mov.b64 	%fd2073, {%r696, %r695};
	selp.f64 	%fd4030, %fd2073, %fd2072, %p331;
	add.f64 	%fd2074, %fd385, 0d4000000000000000;
	{
	.reg .b32 %temp; 
	mov.b64 	{%temp, %r697}, %fd2074;
	}
	and.b32  	%r698, %r697, 2146435072;
	setp.ne.s32 	%p332, %r698, 2146435072;
	@%p332 bra 	$L__BB18_288;
	setp.nan.f64 	%p333, %fd385, %fd385;
	@%p333 bra 	$L__BB18_287;
	setp.neu.f64 	%p334, %fd386, 0d7FF0000000000000;
	@%p334 bra 	$L__BB18_288;
	setp.lt.s32 	%p335, %r135, 0;
	selp.b32 	%r700, %r429, %r89, %p335;
	mov.b32 	%r701, 0;
	mov.b64 	%fd4030, {%r701, %r700};
	bra.uni 	$L__BB18_288;
$L__BB18_287:
	mov.f64 	%fd2075, 0d4000000000000000;
	add.rn.f64 	%fd4030, %fd385, %fd2075;
$L__BB18_288:
	setp.lt.s32 	%p336, %r87, 0;
	setp.eq.s32 	%p337, %r88, 1062207488;
	setp.eq.f64 	%p339, %fd385, 0d3FF0000000000000;
	selp.f64 	%fd2076, 0d3FF0000000000000, %fd4030, %p339;
	fma.rn.f64 	%fd391, %fd384, %fd2076, %fd4039;
	ld.global.f64 	%fd392, [%rd28+8];
	ld.global.f64 	%fd393, [%rd29+8];
	{
	.reg .b32 %temp; 
	mov.b64 	{%temp, %r136}, %fd393;
	}
	abs.f64 	%fd394, %fd393;
	{ // callseq 154, 0
	.param .b64 param0;
	st.param.f64 	[param0], %fd394;
	.param .b64 param1;
	st.param.f64 	[param1], 0d4000000000000000;
	.param .b64 retval0;
	call.uni (retval0), 
	__internal_accurate_pow, 
	(
	param0, 
	param1
	);
	ld.param.f64 	%fd2077, [retval0];
	} // callseq 154
	setp.lt.s32 	%p340, %r136, 0;
	neg.f64 	%fd2079, %fd2077;
	selp.f64 	%fd2080, %fd2079, %fd2077, %p337;
	selp.f64 	%fd2081, %fd2080, %fd2077, %p340;
	setp.eq.f64 	%p341, %fd393, 0d0000000000000000;
	selp.b32 	%r702, %r136, 0, %p337;
	or.b32  	%r703, %r702, 2146435072;
	selp.b32 	%r704, %r703, %r702, %p336;
	mov.b32 	%r705, 0;
	mov.b64 	%fd2082, {%r705, %r704};
	selp.f64 	%fd4031, %fd2082, %fd2081, %p341;
	add.f64 	%fd2083, %fd393, 0d4000000000000000;
	{
	.reg .b32 %temp; 
	mov.b64 	{%temp, %r706}, %fd2083;
	}
	and.b32  	%r707, %r706, 2146435072;
	setp.ne.s32 	%p342, %r707, 2146435072;
	@%p342 bra 	$L__BB18_293;
	setp.nan.f64 	%p343, %fd393, %fd393;
	@%p343 bra 	$L__BB18_292;
	setp.neu.f64 	%p344, %fd394, 0d7FF0000000000000;
	@%p344 bra 	$L__BB18_293;
	setp.lt.s32 	%p345, %r136, 0;
	selp.b32 	%r709, %r429, %r89, %p345;
	mov.b32 	%r710, 0;
	mov.b64 	%fd4031, {%r710, %r709};
	bra.uni 	$L__BB18_293;
$L__BB18_292:
	mov.f64 	%fd2084, 0d4000000000000000;
	add.rn.f64 	%fd4031, %fd393, %fd2084;
$L__BB18_293:
	setp.lt.s32 	%p346, %r87, 0;
	setp.eq.s32 	%p347, %r88, 1062207488;
	setp.eq.f64 	%p349, %fd393, 0d3FF0000000000000;
	selp.f64 	%fd2085, 0d3FF0000000000000, %fd4031, %p349;
	fma.rn.f64 	%fd399, %fd392, %fd2085, %fd391;
	ld.global.f64 	%fd400, [%rd28+16];
	ld.global.f64 	%fd401, [%rd29+16];
	{
	.reg .b32 %temp; 
	mov.b64 	{%temp, %r137}, %fd401;
	}
	abs.f64 	%fd402, %fd401;
	{ // callseq 155, 0
	.param .b64 param0;
	st.param.f64 	[param0], %fd402;
	.param .b64 param1;
	st.param.f64 	[param1], 0d4000000000000000;
	.param .b64 retval0;
	call.uni (retval0), 
	__internal_accurate_pow, 
	(
	param0, 
	param1
	);
	ld.param.f64 	%fd2086, [retval0];
	} // callseq 155
	setp.lt.s32 	%p350, %r137, 0;
	neg.f64 	%fd2088, %fd2086;
	selp.f64 	%fd2089, %fd2088, %fd2086, %p347;
	selp.f64 	%fd2090, %fd2089, %fd2086, %p350;
	setp.eq.f64 	%p351, %fd401, 0d0000000000000000;
	selp.b32 	%r711, %r137, 0, %p347;
	or.b32  	%r712, %r711, 2146435072;
	selp.b32 	%r713, %r712, %r711, %p346;
	mov.b32 	%r714, 0;
	mov.b64 	%fd2091, {%r714, %r713};
	selp.f64 	%fd4032, %fd2091, %fd2090, %p351;
	add.f64 	%fd2092, %fd401, 0d4000000000000000;
	{
	.reg .b32 %temp; 
	mov.b64 	{%temp, %r715}, %fd2092;
	}
	and.b32  	%r716, %r715, 2146435072;
	setp.ne.s32 	%p352, %r716, 2146435072;
	@%p352 bra 	$L__BB18_298;
	setp.nan.f64 	%p353, %fd401, %fd401;
	@%p353 bra 	$L__BB18_297;
	setp.neu.f64 	%p354, %fd402, 0d7FF0000000000000;
	@%p354 bra 	$L__BB18_298;
	setp.lt.s32 	%p355, %r137, 0;
	selp.b32 	%r718, %r429, %r89, %p355;
	mov.b32 	%r719, 0;
	mov.b64 	%fd4032, {%r719, %r718};
	bra.uni 	$L__BB18_298;
$L__BB18_297:
	mov.f64 	%fd2093, 0d4000000000000000;
	add.rn.f64 	%fd4032, %fd401, %fd2093;
$L__BB18_298:
	setp.lt.s32 	%p356, %r87, 0;
	setp.eq.s32 	%p357, %r88, 1062207488;
	setp.eq.f64 	%p359, %fd401, 0d3FF0000000000000;
	selp.f64 	%fd2094, 0d3FF0000000000000, %fd4032, %p359;
	fma.rn.f64 	%fd407, %fd400, %fd2094, %fd399;
	ld.global.f64 	%fd408, [%rd28+24];
	ld.global.f64 	%fd409, [%rd29+24];
	{
	.reg .b32 %temp; 
	mov.b64 	{%temp, %r138}, %fd409;
	}
	abs.f64 	%fd410, %fd409;
	{ // callseq 156, 0
	.param .b64 param0;
	st.param.f64 	[param0], %fd410;
	.param .b64 param1;
	st.param.f64 	[param1], 0d4000000000000000;
	.param .b64 retval0;
	call.uni (retval0), 
	__internal_accurate_pow, 
	(
	param0, 
	param1
	);
	ld.param.f64 	%fd2095, [retval0];
	} // callseq 156
	setp.lt.s32 	%p360, %r138, 0;
	neg.f64 	%fd2097, %fd2095;
	selp.f64 	%fd2098, %fd2097, %fd2095, %p357;
	selp.f64 	%fd2099, %fd2098, %fd2095, %p360;
	setp.eq.f64 	%p361, %fd409, 0d0000000000000000;
	selp.b32 	%r720, %r138, 0, %p357;
	or.b32  	%r721, %r720, 2146435072;
	selp.b32 	%r722, %r721, %r720, %p356;
	mov.b32 	%r723, 0;
	mov.b64 	%fd2100, {%r723, %r722};
	selp.f64 	%fd4033, %fd2100, %fd2099, %p361;
	add.f64 	%fd2101, %fd409, 0d4000000000000000;
	{
	.reg .b32 %temp; 
	mov.b64 	{%temp, %r724}, %fd2101;
	}
	and.b32  	%r725, %r724, 2146435072;
	setp.ne.s32 	%p362, %r725, 2146435072;
	@%p362 bra 	$L__BB18_303;
	setp.nan.f64 	%p363, %fd409, %fd409;
	@%p363 bra 	$L__BB18_302;
	setp.neu.f64 	%p364, %fd410, 0d7FF0000000000000;
	@%p364 bra 	$L__BB18_303;
	setp.lt.s32 	%p365, %r138, 0;
	selp.b32 	%r727, %r429, %r89, %p365;
	mov.b32 	%r728, 0;
	mov.b64 	%fd4033, {%r728, %r727};
	bra.uni 	$L__BB18_303;
$L__BB18_302:
	mov.f64 	%fd2102, 0d4000000000000000;
	add.rn.f64 	%fd4033, %fd409, %fd2102;
$L__BB18_303:
	setp.eq.f64 	%p366, %fd409, 0d3FF0000000000000;
	selp.f64 	%fd2103, 0d3FF0000000000000, %fd4033, %p366;
	fma.rn.f64 	%fd4039, %fd408, %fd2103, %fd407;
	add.s32 	%r2455, %r2455, 4;
	setp.ne.s32 	%p367, %r2455, %r2456;
	@%p367 bra 	$L__BB18_283;
$L__BB18_304:
	setp.eq.s32 	%p368, %r93, 0;
	@%p368 bra 	$L__BB18_323;
	setp.lt.s32 	%p369, %r87, 0;
	setp.eq.s32 	%p370, %r88, 1062207488;
	mul.wide.u32 	%rd126, %r2456, 8;
	add.s64 	%rd30, %rd2, %rd126;
	ld.global.f64 	%fd418, [%rd30];
	add.s64 	%rd31, %rd3, %rd126;
	ld.global.f64 	%fd419, [%rd31];
	{
	.reg .b32 %temp; 
	mov.b64 	{%temp, %r141}, %fd419;
	}
	abs.f64 	%fd420, %fd419;
	{ // callseq 157, 0
	.param .b64 param0;
	st.param.f64 	[param0], %fd420;
	.param .b64 param1;
	st.param.f64 	[param1], 0d4000000000000000;
	.param .b64 retval0;
	call.uni (retval0), 
	__internal_accurate_pow, 
	(
	param0, 
	param1
	);
	ld.param.f64 	%fd2104, [retval0];
	} // callseq 157
	setp.lt.s32 	%p372, %r141, 0;
	neg.f64 	%fd2106, %fd2104;
	selp.f64 	%fd2107, %fd2106, %fd2104, %p370;
	selp.f64 	%fd2108, %fd2107, %fd2104, %p372;
	setp.eq.f64 	%p373, %fd419, 0d0000000000000000;
	selp.b32 	%r729, %r141, 0, %p370;
	or.b32  	%r730, %r729, 2146435072;
	selp.b32 	%r731, %r730, %r729, %p369;
	mov.b32 	%r732, 0;
	mov.b64 	%fd2109, {%r732, %r731};
	selp.f64 	%fd4036, %fd2109, %fd2108, %p373;
	add.f64 	%fd2110, %fd419, 0d4000000000000000;
	{
	.reg .b32 %temp; 
	mov.b64 	{%temp, %r733}, %fd2110;
	}
	and.b32  	%r734, %r733, 2146435072;
	setp.ne.s32 	%p374, %r734, 2146435072;
	@%p374 bra 	$L__BB18_310;
	setp.nan.f64 	%p375, %fd419, %fd419;
	@%p375 bra 	$L__BB18_309;
	setp.neu.f64 	%p376, %fd420, 0d7FF0000000000000;
	@%p376 bra 	$L__BB18_310;
	setp.lt.s32 	%p377, %r141, 0;
	selp.b32 	%r736, %r429, %r89, %p377;
	mov.b32 	%r737, 0;
	mov.b64 	%fd4036, {%r737, %r736};
	bra.uni 	$L__BB18_310;
$L__BB18_309:
	mov.f64 	%fd2111, 0d4000000000000000;
	add.rn.f64 	%fd4036, %fd419, %fd2111;
$L__BB18_310:
	setp.eq.f64 	%p378, %fd419, 0d3FF0000000000000;
	selp.f64 	%fd2112, 0d3FF0000000000000, %fd4036, %p378;
	fma.rn.f64 	%fd4039, %fd418, %fd2112, %fd4039;
	setp.eq.s32 	%p379, %r93, 1;
	@%p379 bra 	$L__BB18_323;
	setp.lt.s32 	%p380, %r87, 0;
	setp.eq.s32 	%p381, %r88, 1062207488;
	ld.global.f64 	%fd426, [%rd30+8];
	ld.global.f64 	%fd427, [%rd31+8];
	{
	.reg .b32 %temp; 
	mov.b64 	{%temp, %r142}, %fd427;
	}
	abs.f64 	%fd428, %fd427;
	{ // callseq 158, 0
	.param .b64 param0;
	st.param.f64 	[param0], %fd428;
	.param .b64 param1;
	st.param.f64 	[param1], 0d4000000000000000;
	.param .b64 retval0;
	call.uni (retval0), 
	__internal_accurate_pow, 
	(
	param0, 
	param1
	);
	ld.param.f64 	%fd2113, [retval0];
	} // callseq 158
	setp.lt.s32 	%p383, %r142, 0;
	neg.f64 	%fd2115, %fd2113;
	selp.f64 	%fd2116, %fd2115, %fd2113, %p381;
	selp.f64 	%fd2117, %fd2116, %fd2113, %p383;
	setp.eq.f64 	%p384, %fd427, 0d0000000000000000;
	selp.b32 	%r738, %r142, 0, %p381;
	or.b32  	%r739, %r738, 2146435072;
	selp.b32 	%r740, %r739, %r738, %p380;
	mov.b32 	%r741, 0;
	mov.b64 	%fd2118, {%r741, %r740};
	selp.f64 	%fd4037, %fd2118, %fd2117, %p384;
	add.f64 	%fd2119, %fd427, 0d4000000000000000;
	{
	.reg .b32 %temp; 
	mov.b64 	{%temp, %r742}, %fd2119;
	}
	and.b32  	%r743, %r742, 2146435072;
	setp.ne.s32 	%p385, %r743, 2146435072;
	@%p385 bra 	$L__BB18_316;
	setp.nan.f64 	%p386, %fd427, %fd427;
	@%p386 bra 	$L__BB18_315;
	setp.neu.f64 	%p387, %fd428, 0d7FF0000000000000;
	@%p387 bra 	$L__BB18_316;
	setp.lt.s32 	%p388, %r142, 0;
	selp.b32 	%r745, %r429, %r89, %p388;
	mov.b32 	%r746, 0;
	mov.b64 	%fd4037, {%r746, %r745};
	bra.uni 	$L__BB18_316;
$L__BB18_315:
	mov.f64 	%fd2120, 0d4000000000000000;
	add.rn.f64 	%fd4037, %fd427, %fd2120;
$L__BB18_316:
	setp.eq.f64 	%p389, %fd427, 0d3FF0000000000000;
	selp.f64 	%fd2121, 0d3FF0000000000000, %fd4037, %p389;
	fma.rn.f64 	%fd4039, %fd426, %fd2121, %fd4039;
	setp.eq.s32 	%p390, %r93, 2;
	@%p390 bra 	$L__BB18_323;
	setp.lt.s32 	%p391, %r87, 0;
	setp.eq.s32 	%p392, %r88, 1062207488;
	ld.global.f64 	%fd434, [%rd30+16];
	ld.global.f64 	%fd435, [%rd31+16];
	{
	.reg .b32 %temp; 
	mov.b64 	{%temp, %r143}, %fd435;
	}
	abs.f64 	%fd436, %fd435;
	{ // callseq 159, 0
	.param .b64 param0;
	st.param.f64 	[param0], %fd436;
	.param .b64 param1;
	st.param.f64 	[param1], 0d4000000000000000;
	.param .b64 retval0;
	call.uni (retval0), 
	__internal_accurate_pow, 
	(
	param0, 
	param1
	);
	ld.param.f64 	%fd2122, [retval0];
	} // callseq 159
	setp.lt.s32 	%p394, %r143, 0;
	neg.f64 	%fd2124, %fd2122;
	selp.f64 	%fd2125, %fd2124, %fd2122, %p392;
	selp.f64 	%fd2126, %fd2125, %fd2122, %p394;
	setp.eq.f64 	%p395, %fd435, 0d0000000000000000;
	selp.b32 	%r747, %r143, 0, %p392;
	or.b32  	%r748, %r747, 2146435072;
	selp.b32 	%r749, %r748, %r747, %p391;
	mov.b32 	%r750, 0;
	mov.b64 	%fd2127, {%r750, %r749};
	selp.f64 	%fd4038, %fd2127, %fd2126, %p395;
	add.f64 	%fd2128, %fd435, 0d4000000000000000;
	{
	.reg .b32 %temp; 
	mov.b64 	{%temp, %r751}, %fd2128;
	}
	and.b32  	%r752, %r751, 2146435072;
	setp.ne.s32 	%p396, %r752, 2146435072;
	@%p396 bra 	$L__BB18_322;
	setp.nan.f64 	%p397, %fd435, %fd435;
	@%p397 bra 	$L__BB18_321;
	setp.neu.f64 	%p398, %fd436, 0d7FF0000000000000;
	@%p398 bra 	$L__BB18_322;
	setp.lt.s32 	%p399, %r143, 0;
	selp.b32 	%r754, %r429, %r89, %p399;
	mov.b32 	%r755, 0;
	mov.b64 	%fd4038, {%r755, %r754};
	bra.uni 	$L__BB18_322;
$L__BB18_321:
	mov.f64 	%fd2129, 0d4000000000000000;
	add.rn.f64 	%fd4038, %fd435, %fd2129;
$L__BB18_322:
	setp.eq.f64 	%p400, %fd435, 0d3FF0000000000000;
	selp.f64 	%fd2130, 0d3FF0000000000000, %fd4038, %p400;
	fma.rn.f64 	%fd4039, %fd434, %fd2130, %fd4039;
$L__BB18_323:
	setp.lt.u32 	%p401, %r92, 3;
	mov.f64 	%fd4050, 0d0000000000000000;
	mov.b32 	%r2458, 0;
	@%p401 bra 	$L__BB18_346;
	and.b32  	%r2458, %r416, 2147483644;
	mov.f64 	%fd4050, 0d0000000000000000;
	mov.b32 	%r2457, 0;
$L__BB18_325:
	setp.lt.s32 	%p402, %r87, 0;
	setp.eq.s32 	%p403, %r88, 1062207488;
	mul.wide.u32 	%rd127, %r2457, 8;
	add.s64 	%rd32, %rd2, %rd127;
	ld.global.f64 	%fd444, [%rd32];
	add.s64 	%rd33, %rd3, %rd127;
	ld.global.f64 	%fd445, [%rd33];
	{
	.reg .b32 %temp; 
	mov.b64 	{%temp, %r146}, %fd445;
	}
	abs.f64 	%fd446, %fd445;
	{ // callseq 160, 0
	.param .b64 param0;
	st.param.f64 	[param0], %fd446;
	.param .b64 param1;
	st.param.f64 	[param1], 0d4000000000000000;
	.param .b64 retval0;
	call.uni (retval0), 
	__internal_accurate_pow, 
	(
	param0, 
	param1
	);
	ld.param.f64 	%fd2134, [retval0];
	} // callseq 160
	setp.lt.s32 	%p405, %r146, 0;
	neg.f64 	%fd2136, %fd2134;
	selp.f64 	%fd2137, %fd2136, %fd2134, %p403;
	selp.f64 	%fd2138, %fd2137, %fd2134, %p405;
	setp.eq.f64 	%p406, %fd445, 0d0000000000000000;
	selp.b32 	%r758, %r146, 0, %p403;
	or.b32  	%r759, %r758, 2146435072;
	selp.b32 	%r760, %r759, %r758, %p402;
	mov.b32 	%r761, 0;
	mov.b64 	%fd2139, {%r761, %r760};
	selp.f64 	%fd4041, %fd2139, %fd2138, %p406;
	add.f64 	%fd2140, %fd445, 0d4000000000000000;
	{
	.reg .b32 %temp; 
	mov.b64 	{%temp, %r762}, %fd2140;
	}
	and.b32  	%r763, %r762, 2146435072;
	setp.ne.s32 	%p407, %r763, 2146435072;
	@%p407 bra 	$L__BB18_330;
	setp.nan.f64 	%p408, %fd445, %fd445;
	@%p408 bra 	$L__BB18_329;
	setp.neu.f64 	%p409, %fd446, 0d7FF0000000000000;
	@%p409 bra 	$L__BB18_330;
	setp.lt.s32 	%p410, %r146, 0;
	selp.b32 	%r765, %r429, %r89, %p410;
	mov.b32 	%r766, 0;
	mov.b64 	%fd4041, {%r766, %r765};
	bra.uni 	$L__BB18_330;
$L__BB18_329:
	mov.f64 	%fd2141, 0d4000000000000000;
	add.rn.f64 	%fd4041, %fd445, %fd2141;
$L__BB18_330:
	setp.lt.s32 	%p411, %r87, 0;
	setp.eq.s32 	%p412, %r88, 1062207488;
	setp.eq.f64 	%p414, %fd445, 0d3FF0000000000000;
	selp.f64 	%fd2142, 0d3FF0000000000000, %fd4041, %p414;
	fma.rn.f64 	%fd451, %fd444, %fd2142, %fd4050;
	ld.global.f64 	%fd452, [%rd32+8];
	ld.global.f64 	%fd453, [%rd33+8];
	{
	.reg .b32 %temp; 
	mov.b64 	{%temp, %r147}, %fd453;
	}
	abs.f64 	%fd454, %fd453;
	{ // callseq 161, 0
	.param .b64 param0;
	st.param.f64 	[param0], %fd454;
	.param .b64 param1;
	st.param.f64 	[param1], 0d4000000000000000;
	.param .b64 retval0;
	call.uni (retval0), 
	__internal_accurate_pow, 
	(
	param0, 
	param1
	);
	ld.param.f64 	%fd2143, [retval0];
	} // callseq 161
	setp.lt.s32 	%p415, %r147, 0;
	neg.f64 	%fd2145, %fd2143;
	selp.f64 	%fd2146, %fd2145, %fd2143, %p412;
	selp.f64 	%fd2147, %fd2146, %fd2143, %p415;
	setp.eq.f64 	%p416, %fd453, 0d0000000000000000;
	selp.b32 	%r767, %r147, 0, %p412;
	or.b32  	%r768, %r767, 2146435072;
	selp.b32 	%r769, %r768, %r767, %p411;
	mov.b32 	%r770, 0;
	mov.b64 	%fd2148, {%r770, %r769};
	selp.f64 	%fd4042, %fd2148, %fd2147, %p416;
	add.f64 	%fd2149, %fd453, 0d4000000000000000;
	{
	.reg .b32 %temp; 
	mov.b64 	{%temp, %r771}, %fd2149;
	}
	and.b32  	%r772, %r771, 2146435072;
	setp.ne.s32 	%p417, %r772, 2146435072;
	@%p417 bra 	$L__BB18_335;
	setp.nan.f64 	%p418, %fd453, %fd453;
	@%p418 bra 	$L__BB18_334;
	setp.neu.f64 	%p419, %fd454, 0d7FF0000000000000;
	@%p419 bra 	$L__BB18_335;
	setp.lt.s32 	%p420, %r147, 0;
	selp.b32 	%r774, %r429, %r89, %p420;
	mov.b32 	%r775, 0;
	mov.b64 	%fd4042, {%r775, %r774};
	bra.uni 	$L__BB18_335;
$L__BB18_334:
	mov.f64 	%fd2150, 0d4000000000000000;
	add.rn.f64 	%fd4042, %fd453, %fd2150;
$L__BB18_335:
	setp.lt.s32 	%p421, %r87, 0;
	setp.eq.s32 	%p422, %r88, 1062207488;
	setp.eq.f64 	%p424, %fd453, 0d3FF0000000000000;
	selp.f64 	%fd2151, 0d3FF0000000000000, %fd4042, %p424;
	fma.rn.f64 	%fd459, %fd452, %fd2151, %fd451;
	ld.global.f64 	%fd460, [%rd32+16];
	ld.global.f64 	%fd461, [%rd33+16];
	{
	.reg .b32 %temp; 
	mov.b64 	{%temp, %r148}, %fd461;
	}
	abs.f64 	%fd462, %fd461;
	{ // callseq 162, 0
	.param .b64 param0;
	st.param.f64 	[param0], %fd462;
	.param .b64 param1;
	st.param.f64 	[param1], 0d4000000000000000;
	.param .b64 retval0;
	call.uni (retval0), 
	__internal_accurate_pow, 
	(
	param0, 
	param1
	);
	ld.param.f64 	%fd2152, [retval0];
	} // callseq 162
	setp.lt.s32 	%p425, %r148, 0;
	neg.f64 	%fd2154, %fd2152;
	selp.f64 	%fd2155, %fd2154, %fd2152, %p422;
	selp.f64 	%fd2156, %fd2155, %fd2152, %p425;
	setp.eq.f64 	%p426, %fd461, 0d0000000000000000;
	selp.b32 	%r776, %r148, 0, %p422;
	or.b32  	%r777, %r776, 2146435072;
	selp.b32 	%r778, %r777, %r776, %p421;
	mov.b32 	%r779, 0;
	mov.b64 	%fd2157, {%r779, %r778};
	selp.f64 	%fd4043, %fd2157, %fd2156, %p426;
	add.f64 	%fd2158, %fd461, 0d4000000000000000;
	{
	.reg .b32 %temp; 
	mov.b64 	{%temp, %r780}, %fd2158;
	}
	and.b32  	%r781, %r780, 2146435072;
	setp.ne.s32 	%p427, %r781, 2146435072;
	@%p427 bra 	$L__BB18_340;
	setp.nan.f64 	%p428, %fd461, %fd461;
	@%p428 bra 	$L__BB18_339;
	setp.neu.f64 	%p429, %fd462, 0d7FF0000000000000;
	@%p429 bra 	$L__BB18_340;
	setp.lt.s32 	%p430, %r148, 0;
	selp.b32 	%r783, %r429, %r89, %p430;
	mov.b32 	%r784, 0;
	mov.b64 	%fd4043, {%r784, %r783};
	bra.uni 	$L__BB18_340;
$L__BB18_339:
	mov.f64 	%fd2159, 0d4000000000000000;
	add.rn.f64 	%fd4043, %fd461, %fd2159;
$L__BB18_340:
	setp.lt.s32 	%p431, %r87, 0;
	setp.eq.s32 	%p432, %r88, 1062207488;
	setp.eq.f64 	%p434, %fd461, 0d3FF0000000000000;
	selp.f64 	%fd2160, 0d3FF0000000000000, %fd4043, %p434;
	fma.rn.f64 	%fd467, %fd460, %fd2160, %fd459;
	ld.global.f64 	%fd468, [%rd32+24];
	ld.global.f64 	%fd469, [%rd33+24];
	{
	.reg .b32 %temp; 
	mov.b64 	{%temp, %r149}, %fd469;
	}
	abs.f64 	%fd470, %fd469;
	{ // callseq 163, 0
	.param .b64 param0;
	st.param.f64 	[param0], %fd470;
	.param .b64 param1;
	st.param.f64 	[param1], 0d4000000000000000;
	.param .b64 retval0;
	call.uni (retval0), 
	__internal_accurate_pow, 
	(
	param0, 
	param1
	);
	ld.param.f64 	%fd2161, [retval0];
	} // callseq 163
	setp.lt.s32 	%p435, %r149, 0;
	neg.f64 	%fd2163, %fd2161;
	selp.f64 	%fd2164, %fd2163, %fd2161, %p432;
	selp.f64 	%fd2165, %fd2164, %fd2161, %p435;
	setp.eq.f64 	%p436, %fd469, 0d0000000000000000;
	selp.b32 	%r785, %r149, 0, %p432;
	or.b32  	%r786, %r785, 2146435072;
	selp.b32 	%r787, %r786, %r785, %p431;
	mov.b32 	%r788, 0;
	mov.b64 	%fd2166, {%r788, %r787};
	selp.f64 	%fd4044, %fd2166, %fd2165, %p436;
	add.f64 	%fd2167, %fd469, 0d4000000000000000;
	{
	.reg .b32 %temp; 
	mov.b64 	{%temp, %r789}, %fd2167;
	}
	and.b32  	%r790, %r789, 2146435072;
	setp.ne.s32 	%p437, %r790, 2146435072;
	@%p437 bra 	$L__BB18_345;
	setp.nan.f64 	%p438, %fd469, %fd469;
	@%p438 bra 	$L__BB18_344;
	setp.neu.f64 	%p439, %fd470, 0d7FF0000000000000;
	@%p439 bra 	$L__BB18_345;
	setp.lt.s32 	%p440, %r149, 0;
	selp.b32 	%r792, %r429, %r89, %p440;
	mov.b32 	%r793, 0;
	mov.b64 	%fd4044, {%r793, %r792};
	bra.uni 	$L__BB18_345;
$L__BB18_344:
	mov.f64 	%fd2168, 0d4000000000000000;
	add.rn.f64 	%fd4044, %fd469, %fd2168;
$L__BB18_345:
	setp.eq.f64 	%p441, %fd469, 0d3FF0000000000000;
	selp.f64 	%fd2169, 0d3FF0000000000000, %fd4044, %p441;
	fma.rn.f64 	%fd4050, %fd468, %fd2169, %fd467;
	add.s32 	%r2457, %r2457, 4;
	setp.ne.s32 	%p442, %r2457, %r2458;
	@%p442 bra 	$L__BB18_325;
$L__BB18_346:
	setp.eq.s32 	%p443, %r93, 0;
	@%p443 bra 	$L__BB18_365;
	setp.lt.s32 	%p444, %r87, 0;
	setp.eq.s32 	%p445, %r88, 1062207488;
	mul.wide.u32 	%rd128, %r2458, 8;
	add.s64 	%rd34, %rd2, %rd128;
	ld.global.f64 	%fd478, [%rd34];
	add.s64 	%rd35, %rd3, %rd128;
	ld.global.f64 	%fd479, [%rd35];
	{
	.reg .b32 %temp; 
	mov.b64 	{%temp, %r152}, %fd479;
	}
	abs.f64 	%fd480, %fd479;
	{ // callseq 164, 0
	.param .b64 param0;
	st.param.f64 	[param0], %fd480;
	.param .b64 param1;
	st.param.f64 	[param1], 0d4000000000000000;
	.param .b64 retval0;
	call.uni (retval0), 
	__internal_accurate_pow, 
	(
	param0, 
	param1
	);
	ld.param.f64 	%fd2170, [retval0];
	} // callseq 164
	setp.lt.s32 	%p447, %r152, 0;
	neg.f64 	%fd2172, %fd2170;
	selp.f64 	%fd2173, %fd2172, %fd2170, %p445;
	selp.f64 	%fd2174, %fd2173, %fd2170, %p447;
	setp.eq.f64 	%p448, %fd479, 0d0000000000000000;
	selp.b32 	%r794, %r152, 0, %p445;
	or.b32  	%r795, %r794, 2146435072;
	selp.b32 	%r796, %r795, %r794, %p444;
	mov.b32 	%r797, 0;
	mov.b64 	%fd2175, {%r797, %r796};
	selp.f64 	%fd4047, %fd2175, %fd2174, %p448;
	add.f64 	%fd2176, %fd479, 0d4000000000000000;
	{
	.reg .b32 %temp; 
	mov.b64 	{%temp, %r798}, %fd2176;
	}
	and.b32  	%r799, %r798, 2146435072;
	setp.ne.s32 	%p449, %r799, 2146435072;
	@%p449 bra 	$L__BB18_352;
	setp.nan.f64 	%p450, %fd479, %fd479;
	@%p450 bra 	$L__BB18_351;
	setp.neu.f64 	%p451, %fd480, 0d7FF0000000000000;
	@%p451 bra 	$L__BB18_352;
	setp.lt.s32 	%p452, %r152, 0;
	selp.b32 	%r801, %r429, %r89, %p452;
	mov.b32 	%r802, 0;
	mov.b64 	%fd4047, {%r802, %r801};
	bra.uni 	$L__BB18_352;
$L__BB18_351:
	mov.f64 	%fd2177, 0d4000000000000000;
	add.rn.f64 	%fd4047, %fd479, %fd2177;
$L__BB18_352:
	setp.eq.f64 	%p453, %fd479, 0d3FF0000000000000;
	selp.f64 	%fd2178, 0d3FF0000000000000, %fd4047, %p453;
	fma.rn.f64 	%fd4050, %fd478, %fd2178, %fd4050;
	setp.eq.s32 	%p454, %r93, 1;
	@%p454 bra 	$L__BB18_365;
	setp.lt.s32 	%p455, %r87, 0;
	setp.eq.s32 	%p456, %r88, 1062207488;
	ld.global.f64 	%fd486, [%rd34+8];
	ld.global.f64 	%fd487, [%rd35+8];
	{
	.reg .b32 %temp; 
	mov.b64 	{%temp, %r153}, %fd487;
	}
	abs.f64 	%fd488, %fd487;
	{ // callseq 165, 0
	.param .b64 param0;
	st.param.f64 	[param0], %fd488;
	.param .b64 param1;
	st.param.f64 	[param1], 0d4000000000000000;
	.param .b64 retval0;
	call.uni (retval0), 
	__internal_accurate_pow, 
	(
	param0, 
	param1
	);
	ld.param.f64 	%fd2179, [retval0];
	} // callseq 165
	setp.lt.s32 	%p458, %r153, 0;
	neg.f64 	%fd2181, %fd2179;
	selp.f64 	%fd2182, %fd2181, %fd2179, %p456;
	selp.f64 	%fd2183, %fd2182, %fd2179, %p458;
	setp.eq.f64 	%p459, %fd487, 0d0000000000000000;
	selp.b32 	%r803, %r153, 0, %p456;
	or.b32  	%r804, %r803, 2146435072;
	selp.b32 	%r805, %r804, %r803, %p455;
	mov.b32 	%r806, 0;
	mov.b64 	%fd2184, {%r806, %r805};
	selp.f64 	%fd4048, %fd2184, %fd2183, %p459;
	add.f64 	%fd2185, %fd487, 0d4000000000000000;
	{
	.reg .b32 %temp; 
	mov.b64 	{%temp, %r807}, %fd2185;
	}
	and.b32  	%r808, %r807, 2146435072;
	setp.ne.s32 	%p460, %r808, 2146435072;
	@%p460 bra 	$L__BB18_358;
	setp.nan.f64 	%p461, %fd487, %fd487;
	@%p461 bra 	$L__BB18_357;
	setp.neu.f64 	%p462, %fd488, 0d7FF0000000000000;
	@%p462 bra 	$L__BB18_358;
	setp.lt.s32 	%p463, %r153, 0;
	selp.b32 	%r810, %r429, %r89, %p463;
	mov.b32 	%r811, 0;
	mov.b64 	%fd4048, {%r811, %r810};
	bra.uni 	$L__BB18_358;
$L__BB18_357:
	mov.f64 	%fd2186, 0d4000000000000000;
	add.rn.f64 	%fd4048, %fd487, %fd2186;
$L__BB18_358:
	setp.eq.f64 	%p464, %fd487, 0d3FF0000000000000;
	selp.f64 	%fd2187, 0d3FF0000000000000, %fd4048, %p464;
	fma.rn.f64 	%fd4050, %fd486, %fd2187, %fd4050;
	setp.eq.s32 	%p465, %r93, 2;
	@%p465 bra 	$L__BB18_365;
	setp.lt.s32 	%p466, %r87, 0;
	setp.eq.s32 	%p467, %r88, 1062207488;
	ld.global.f64 	%fd494, [%rd34+16];
	ld.global.f64 	%fd495, [%rd35+16];
	{
	.reg .b32 %temp; 
	mov.b64 	{%temp, %r154}, %fd495;
	}
	abs.f64 	%fd496, %fd495;
	{ // callseq 166, 0
	.param .b64 param0;
	st.param.f64 	[param0], %fd496;
	.param .b64 param1;
	st.param.f64 	[param1], 0d4000000000000000;
	.param .b64 retval0;
	call.uni (retval0), 
	__internal_accurate_pow, 
	(
	param0, 
	param1
	);
	ld.param.f64 	%fd2188, [retval0];
	} // callseq 166
	setp.lt.s32 	%p469, %r154, 0;
	neg.f64 	%fd2190, %fd2188;
	selp.f64 	%fd2191, %fd2190, %fd2188, %p467;
	selp.f64 	%fd2192, %fd2191, %fd2188, %p469;
	setp.eq.f64 	%p470, %fd495, 0d0000000000000000;
	selp.b32 	%r812, %r154, 0, %p467;
	or.b32  	%r813, %r812, 2146435072;
	selp.b32 	%r814, %r813, %r812, %p466;
	mov.b32 	%r815, 0;
	mov.b64 	%fd2193, {%r815, %r814};
	selp.f64 	%fd4049, %fd2193, %fd2192, %p470;
	add.f64 	%fd2194, %fd495, 0d4000000000000000;
	{
	.reg .b32 %temp; 
	mov.b64 	{%temp, %r816}, %fd2194;
	}
	and.b32  	%r817, %r816, 2146435072;
	setp.ne.s32 	%p471, %r817, 2146435072;
	@%p471 bra 	$L__BB18_364;
	setp.nan.f64 	%p472, %fd495, %fd495;
	@%p472 bra 	$L__BB18_363;
	setp.neu.f64 	%p473, %fd496, 0d7FF0000000000000;
	@%p473 bra 	$L__BB18_364;
	setp.lt.s32 	%p474, %r154, 0;
	selp.b32 	%r819, %r429, %r89, %p474;
	mov.b32 	%r820, 0;
	mov.b64 	%fd4049, {%r820, %r819};
	bra.uni 	$L__BB18_364;
$L__BB18_363:
	mov.f64 	%fd2195, 0d4000000000000000;
	add.rn.f64 	%fd4049, %fd495, %fd2195;
$L__BB18_364:
	setp.eq.f64 	%p475, %fd495, 0d3FF0000000000000;
	selp.f64 	%fd2196, 0d3FF0000000000000, %fd4049, %p475;
	fma.rn.f64 	%fd4050, %fd494, %fd2196, %fd4050;
$L__BB18_365:
	setp.lt.u32 	%p476, %r92, 3;
	mov.f64 	%fd4061, 0d0000000000000000;
	mov.b32 	%r2460, 0;
	@%p476 bra 	$L__BB18_388;
	and.b32  	%r2460, %r416, 2147483644;
	mov.f64 	%fd4061, 0d0000000000000000;
	mov.b32 	%r2459, 0;
$L__BB18_367:
	setp.lt.s32 	%p477, %r87, 0;
	setp.eq.s32 	%p478, %r88, 1062207488;
	mul.wide.u32 	%rd129, %r2459, 8;
	add.s64 	%rd36, %rd2, %rd129;
	ld.global.f64 	%fd504, [%rd36];
	add.s64 	%rd37, %rd3, %rd129;
	ld.global.f64 	%fd505, [%rd37];
	{
	.reg .b32 %temp; 
	mov.b64 	{%temp, %r157}, %fd505;
	}
	abs.f64 	%fd506, %fd505;
	{ // callseq 167, 0
	.param .b64 param0;
	st.param.f64 	[param0], %fd506;
	.param .b64 param1;
	st.param.f64 	[param1], 0d4000000000000000;
	.param .b64 retval0;
	call.uni (retval0), 
	__internal_accurate_pow, 
	(
	param0, 
	param1
	);
	ld.param.f64 	%fd2200, [retval0];
	} // callseq 167
	setp.lt.s32 	%p480, %r157, 0;
	neg.f64 	%fd2202, %fd2200;
	selp.f64 	%fd2203, %fd2202, %fd2200, %p478;
	selp.f64 	%fd2204, %fd2203, %fd2200, %p480;
	setp.eq.f64 	%p481, %fd505, 0d0000000000000000;
	selp.b32 	%r823, %r157, 0, %p478;
	or.b32  	%r824, %r823, 2146435072;
	selp.b32 	%r825, %r824, %r823, %p477;
	mov.b32 	%r826, 0;
	mov.b64 	%fd2205, {%r826, %r825};
	selp.f64 	%fd4052, %fd2205, %fd2204, %p481;
	add.f64 	%fd2206, %fd505, 0d4000000000000000;
	{
	.reg .b32 %temp; 
	mov.b64 	{%temp, %r827}, %fd2206;
	}
	and.b32  	%r828, %r827, 2146435072;
	setp.ne.s32 	%p482, %r828, 2146435072;
	@%p482 bra 	$L__BB18_372;
	setp.nan.f64 	%p483, %fd505, %fd505;
	@%p483 bra 	$L__BB18_371;
	setp.neu.f64 	%p484, %fd506, 0d7FF0000000000000;
	@%p484 bra 	$L__BB18_372;
	setp.lt.s32 	%p485, %r157, 0;
	selp.b32 	%r830, %r429, %r89, %p485;
	mov.b32 	%r831, 0;
	mov.b64 	%fd4052, {%r831, %r830};
	bra.uni 	$L__BB18_372;
$L__BB18_371:
	mov.f64 	%fd2207, 0d4000000000000000;
	add.rn.f64 	%fd4052, %fd505, %fd2207;
$L__BB18_372:
	setp.lt.s32 	%p486, %r87, 0;
	setp.eq.s32 	%p487, %r88, 1062207488;
	setp.eq.f64 	%p489, %fd505, 0d3FF0000000000000;
	selp.f64 	%fd2208, 0d3FF0000000000000, %fd4052, %p489;
	fma.rn.f64 	%fd511, %fd504, %fd2208, %fd4061;
	ld.global.f64 	%fd512, [%rd36+8];
	ld.global.f64 	%fd513, [%rd37+8];
	{
	.reg .b32 %temp; 
	mov.b64 	{%temp, %r158}, %fd513;
	}
	abs.f64 	%fd514, %fd513;
	{ // callseq 168, 0
	.param .b64 param0;
	st.param.f64 	[param0], %fd514;
	.param .b64 param1;
	st.param.f64 	[param1], 0d4000000000000000;
	.param .b64 retval0;
	call.uni (retval0), 
	__internal_accurate_pow, 
	(
	param0, 
	param1
	);
	ld.param.f64 	%fd2209, [retval0];
	} // callseq 168
	setp.lt.s32 	%p490, %r158, 0;
	neg.f64 	%fd2211, %fd2209;
	selp.f64 	%fd2212, %fd2211, %fd2209, %p487;
	selp.f64 	%fd2213, %fd2212, %fd2209, %p490;
	setp.eq.f64 	%p491, %fd513, 0d0000000000000000;
	selp.b32 	%r832, %r158, 0, %p487;
	or.b32  	%r833, %r832, 2146435072;
	selp.b32 	%r834, %r833, %r832, %p486;
	mov.b32 	%r835, 0;
	mov.b64 	%fd2214, {%r835, %r834};
	selp.f64 	%fd4053, %fd2214, %fd2213, %p491;
	add.f64 	%fd2215, %fd513, 0d4000000000000000;
	{
	.reg .b32 %temp; 
	mov.b64 	{%temp, %r836}, %fd2215;
	}
	and.b32  	%r837, %r836, 2146435072;
	setp.ne.s32 	%p492, %r837, 2146435072;
	@%p492 bra 	$L__BB18_377;
	setp.nan.f64 	%p493, %fd513, %fd513;
	@%p493 bra 	$L__BB18_376;
	setp.neu.f64 	%p494, %fd514, 0d7FF0000000000000;
	@%p494 bra 	$L__BB18_377;
	setp.lt.s32 	%p495, %r158, 0;
	selp.b32 	%r839, %r429, %r89, %p495;
	mov.b32 	%r840, 0;
	mov.b64 	%fd4053, {%r840, %r839};
	bra.uni 	$L__BB18_377;
$L__BB18_376:
	mov.f64 	%fd2216, 0d4000000000000000;
	add.rn.f64 	%fd4053, %fd513, %fd2216;
$L__BB18_377:
	setp.lt.s32 	%p496, %r87, 0;
	setp.eq.s32 	%p497, %r88, 1062207488;
	setp.eq.f64 	%p499, %fd513, 0d3FF0000000000000;
	selp.f64 	%fd2217, 0d3FF0000000000000, %fd4053, %p499;
	fma.rn.f64 	%fd519, %fd512, %fd2217, %fd511;
	ld.global.f64 	%fd520, [%rd36+16];
	ld.global.f64 	%fd521, [%rd37+16];
	{
	.reg .b32 %temp; 
	mov.b64 	{%temp, %r159}, %fd521;
	}
	abs.f64 	%fd522, %fd521;
	{ // callseq 169, 0
	.param .b64 param0;
	st.param.f64 	[param0], %fd522;
	.param .b64 param1;
	st.param.f64 	[param1], 0d4000000000000000;
	.param .b64 retval0;
	call.uni (retval0), 
	__internal_accurate_pow, 
	(
	param0, 
	param1
	);
	ld.param.f64 	%fd2218, [retval0];
	} // callseq 169
	setp.lt.s32 	%p500, %r159, 0;
	neg.f64 	%fd2220, %fd2218;
	selp.f64 	%fd2221, %fd2220, %fd2218, %p497;
	selp.f64 	%fd2222, %fd2221, %fd2218, %p500;
	setp.eq.f64 	%p501, %fd521, 0d0000000000000000;
	selp.b32 	%r841, %r159, 0, %p497;
	or.b32  	%r842, %r841, 2146435072;
	selp.b32 	%r843, %r842, %r841, %p496;
	mov.b32 	%r844, 0;
	mov.b64 	%fd2223, {%r844, %r843};
	selp.f64 	%fd4054, %fd2223, %fd2222, %p501;
	add.f64 	%fd2224, %fd521, 0d4000000000000000;
	{
	.reg .b32 %temp; 
	mov.b64 	{%temp, %r845}, %fd2224;
	}
	and.b32  	%r846, %r845, 2146435072;
	setp.ne.s32 	%p502, %r846, 2146435072;
	@%p502 bra 	$L__BB18_382;
	setp.nan.f64 	%p503, %fd521, %fd521;
	@%p503 bra 	$L__BB18_381;
	setp.neu.f64 	%p504, %fd522, 0d7FF0000000000000;
	@%p504 bra 	$L__BB18_382;
	setp.lt.s32 	%p505, %r159, 0;
	selp.b32 	%r848, %r429, %r89, %p505;
	mov.b32 	%r849, 0;
	mov.b64 	%fd4054, {%r849, %r848};
	bra.uni 	$L__BB18_382;
$L__BB18_381:
	mov.f64 	%fd2225, 0d4000000000000000;
	add.rn.f64 	%fd4054, %fd521, %fd2225;
$L__BB18_382:
	setp.lt.s32 	%p506, %r87, 0;
	setp.eq.s32 	%p507, %r88, 1062207488;
	setp.eq.f64 	%p509, %fd521, 0d3FF0000000000000;
	selp.f64 	%fd2226, 0d3FF0000000000000, %fd4054, %p509;
	fma.rn.f64 	%fd527, %fd520, %fd2226, %fd519;
	ld.global.f64 	%fd528, [%rd36+24];
	ld.global.f64 	%fd529, [%rd37+24];
	{
	.reg .b32 %temp; 
	mov.b64 	{%temp, %r160}, %fd529;
	}
	abs.f64 	%fd530, %fd529;
	{ // callseq 170, 0
	.param .b64 param0;
	st.param.f64 	[param0], %fd530;
	.param .b64 param1;
	st.param.f64 	[param1], 0d4000000000000000;
	.param .b64 retval0;
	call.uni (retval0), 
	__internal_accurate_pow, 
	(
	param0, 
	param1
	);
	ld.param.f64 	%fd2227, [retval0];
	} // callseq 170
	setp.lt.s32 	%p510, %r160, 0;
	neg.f64 	%fd2229, %fd2227;
	selp.f64 	%fd2230, %fd2229, %fd2227, %p507;
	selp.f64 	%fd2231, %fd2230, %fd2227, %p510;
	setp.eq.f64 	%p511, %fd529, 0d0000000000000000;
	selp.b32 	%r850, %r160, 0, %p507;
	or.b32  	%r851, %r850, 2146435072;
	selp.b32 	%r852, %r851, %r850, %p506;
	mov.b32 	%r853, 0;
	mov.b64 	%fd2232, {%r853, %r852};
	selp.f64 	%fd4055, %fd2232, %fd2231, %p511;
	add.f64 	%fd2233, %fd529, 0d4000000000000000;
	{
	.reg .b32 %temp; 
	mov.b64 	{%temp, %r854}, %fd2233;
	}
	and.b32  	%r855, %r854, 2146435072;
	setp.ne.s32 	%p512, %r855, 2146435072;
	@%p512 bra 	$L__BB18_387;
	setp.nan.f64 	%p513, %fd529, %fd529;
	@%p513 bra 	$L__BB18_386;
	setp.neu.f64 	%p514, %fd530, 0d7FF0000000000000;
	@%p514 bra 	$L__BB18_387;
	setp.lt.s32 	%p515, %r160, 0;
	selp.b32 	%r857, %r429, %r89, %p515;
	mov.b32 	%r858, 0;
	mov.b64 	%fd4055, {%r858, %r857};
	bra.uni 	$L__BB18_387;
$L__BB18_386:
	mov.f64 	%fd2234, 0d4000000000000000;
	add.rn.f64 	%fd4055, %fd529, %fd2234;
$L__BB18_387:
	setp.eq.f64 	%p516, %fd529, 0d3FF0000000000000;
	selp.f64 	%fd2235, 0d3FF0000000000000, %fd4055, %p516;
	fma.rn.f64 	%fd4061, %fd528, %fd2235, %fd527;
	add.s32 	%r2459, %r2459, 4;
	setp.ne.s32 	%p517, %r2459, %r2460;
	@%p517 bra 	$L__BB18_367;
$L__BB18_388:
	setp.eq.s32 	%p518, %r93, 0;
	@%p518 bra 	$L__BB18_407;
	setp.lt.s32 	%p519, %r87, 0;
	setp.eq.s32 	%p520, %r88, 1062207488;
	mul.wide.u32 	%rd130, %r2460, 8;
	add.s64 	%rd38, %rd2, %rd130;
	ld.global.f64 	%fd538, [%rd38];
	add.s64 	%rd39, %rd3, %rd130;
	ld.global.f64 	%fd539, [%rd39];
	{
	.reg .b32 %temp; 
	mov.b64 	{%temp, %r163}, %fd539;
	}
	abs.f64 	%fd540, %fd539;
	{ // callseq 171, 0
	.param .b64 param0;
	st.param.f64 	[param0], %fd540;
	.param .b64 param1;
	st.param.f64 	[param1], 0d4000000000000000;
	.param .b64 retval0;
	call.uni (retval0), 
	__internal_accurate_pow, 
	(
	param0, 
	param1
	);
	ld.param.f64 	%fd2236, [retval0];
	} // callseq 171
	setp.lt.s32 	%p522, %r163, 0;
	neg.f64 	%fd2238, %fd2236;
	selp.f64 	%fd2239, %fd2238, %fd2236, %p520;
	selp.f64 	%fd2240, %fd2239, %fd2236, %p522;
	setp.eq.f64 	%p523, %fd539, 0d0000000000000000;
	selp.b32 	%r859, %r163, 0, %p520;
	or.b32  	%r860, %r859, 2146435072;
	selp.b32 	%r861, %r860, %r859, %p519;
	mov.b32 	%r862, 0;
	mov.b64 	%fd2241, {%r862, %r861};
	selp.f64 	%fd4058, %fd2241, %fd2240, %p523;
	add.f64 	%fd2242, %fd539, 0d4000000000000000;
	{
	.reg .b32 %temp; 
	mov.b64 	{%temp, %r863}, %fd2242;
	}
	and.b32  	%r864, %r863, 2146435072;
	setp.ne.s32 	%p524, %r864, 2146435072;
	@%p524 bra 	$L__BB18_394;
	setp.nan.f64 	%p525, %fd539, %fd539;
	@%p525 bra 	$L__BB18_393;
	setp.neu.f64 	%p526, %fd540, 0d7FF0000000000000;
	@%p526 bra 	$L__BB18_394;
	setp.lt.s32 	%p527, %r163, 0;
	selp.b32 	%r866, %r429, %r89, %p527;
	mov.b32 	%r867, 0;
	mov.b64 	%fd4058, {%r867, %r866};
	bra.uni 	$L__BB18_394;
$L__BB18_393:
	mov.f64 	%fd2243, 0d4000000000000000;
	add.rn.f64 	%fd4058, %fd539, %fd2243;
$L__BB18_394:
	setp.eq.f64 	%p528, %fd539, 0d3FF0000000000000;
	selp.f64 	%fd2244, 0d3FF0000000000000, %fd4058, %p528;
	fma.rn.f64 	%fd4061, %fd538, %fd2244, %fd4061;
	setp.eq.s32 	%p529, %r93, 1;
	@%p529 bra 	$L__BB18_407;
	setp.lt.s32 	%p530, %r87, 0;
	setp.eq.s32 	%p531, %r88, 1062207488;
	ld.global.f64 	%fd546, [%rd38+8];
	ld.global.f64 	%fd547, [%rd39+8];
	{
	.reg .b32 %temp; 
	mov.b64 	{%temp, %r164}, %fd547;
	}
	abs.f64 	%fd548, %fd547;
	{ // callseq 172, 0
	.param .b64 param0;
	st.param.f64 	[param0], %fd548;
	.param .b64 param1;
	st.param.f64 	[param1], 0d4000000000000000;
	.param .b64 retval0;
	call.uni (retval0), 
	__internal_accurate_pow, 
	(
	param0, 
	param1
	);
	ld.param.f64 	%fd2245, [retval0];
	} // callseq 172
	setp.lt.s32 	%p533, %r164, 0;
	neg.f64 	%fd2247, %fd2245;
	selp.f64 	%fd2248, %fd2247, %fd2245, %p531;
	selp.f64 	%fd2249, %fd2248, %fd2245, %p533;
	setp.eq.f64 	%p534, %fd547, 0d0000000000000000;
	selp.b32 	%r868, %r164, 0, %p531;
	or.b32  	%r869, %r868, 2146435072;
	selp.b32 	%r870, %r869, %r868, %p530;
	mov.b32 	%r871, 0;
	mov.b64 	%fd2250, {%r871, %r870};
	selp.f64 	%fd4059, %fd2250, %fd2249, %p534;
	add.f64 	%fd2251, %fd547, 0d4000000000000000;
	{
	.reg .b32 %temp; 
	mov.b64 	{%temp, %r872}, %fd2251;
	}
	and.b32  	%r873, %r872, 2146435072;
	setp.ne.s32 	%p535, %r873, 2146435072;
	@%p535 bra 	$L__BB18_400;
	setp.nan.f64 	%p536, %fd547, %fd547;
	@%p536 bra 	$L__BB18_399;
	setp.neu.f64 	%p537, %fd548, 0d7FF0000000000000;
	@%p537 bra 	$L__BB18_400;
	setp.lt.s32 	%p538, %r164, 0;
	selp.b32 	%r875, %r429, %r89, %p538;
	mov.b32 	%r876, 0;
	mov.b64 	%fd4059, {%r876, %r875};
	bra.uni 	$L__BB18_400;
$L__BB18_399:
	mov.f64 	%fd2252, 0d4000000000000000;
	add.rn.f64 	%fd4059, %fd547, %fd2252;
$L__BB18_400:
	setp.eq.f64 	%p539, %fd547, 0d3FF0000000000000;
	selp.f64 	%fd2253, 0d3FF0000000000000, %fd4059, %p539;
	fma.rn.f64 	%fd4061, %fd546, %fd2253, %fd4061;
	setp.eq.s32 	%p540, %r93, 2;
	@%p540 bra 	$L__BB18_407;
	setp.lt.s32 	%p541, %r87, 0;
	setp.eq.s32 	%p542, %r88, 1062207488;
	ld.global.f64 	%fd554, [%rd38+16];
	ld.global.f64 	%fd555, [%rd39+16];
	{
	.reg .b32 %temp; 
	mov.b64 	{%temp, %r165}, %fd555;
	}
	abs.f64 	%fd556, %fd555;
	{ // callseq 173, 0
	.param .b64 param0;
	st.param.f64 	[param0], %fd556;
	.param .b64 param1;
	st.param.f64 	[param1], 0d4000000000000000;
	.param .b64 retval0;
	call.uni (retval0), 
	__internal_accurate_pow, 
	(
	param0, 
	param1
	);
	ld.param.f64 	%fd2254, [retval0];
	} // callseq 173
	setp.lt.s32 	%p544, %r165, 0;
	neg.f64 	%fd2256, %fd2254;
	selp.f64 	%fd2257, %fd2256, %fd2254, %p542;
	selp.f64 	%fd2258, %fd2257, %fd2254, %p544;
	setp.eq.f64 	%p545, %fd555, 0d0000000000000000;
	selp.b32 	%r877, %r165, 0, %p542;
	or.b32  	%r878, %r877, 2146435072;
	selp.b32 	%r879, %r878, %r877, %p541;
	mov.b32 	%r880, 0;
	mov.b64 	%fd2259, {%r880, %r879};
	selp.f64 	%fd4060, %fd2259, %fd2258, %p545;
	add.f64 	%fd2260, %fd555, 0d4000000000000000;
	{
	.reg .b32 %temp; 
	mov.b64 	{%temp, %r881}, %fd2260;
	}
	and.b32  	%r882, %r881, 2146435072;
	setp.ne.s32 	%p546, %r882, 2146435072;
	@%p546 bra 	$L__BB18_406;
	setp.nan.f64 	%p547, %fd555, %fd555;
	@%p547 bra 	$L__BB18_405;
	setp.neu.f64 	%p548, %fd556, 0d7FF0000000000000;
	@%p548 bra 	$L__BB18_406;
	setp.lt.s32 	%p549, %r165, 0;
	selp.b32 	%r884, %r429, %r89, %p549;
	mov.b32 	%r885, 0;
	mov.b64 	%fd4060, {%r885, %r884};
	bra.uni 	$L__BB18_406;
$L__BB18_405:
	mov.f64 	%fd2261, 0d4000000000000000;
	add.rn.f64 	%fd4060, %fd555, %fd2261;
$L__BB18_406:
	setp.eq.f64 	%p550, %fd555, 0d3FF0000000000000;
	selp.f64 	%fd2262, 0d3FF0000000000000, %fd4060, %p550;
	fma.rn.f64 	%fd4061, %fd554, %fd2262, %fd4061;
$L__BB18_407:
	setp.lt.u32 	%p551, %r92, 3;
	mov.f64 	%fd4072, 0d0000000000000000;
	mov.b32 	%r2462, 0;
	@%p551 bra 	$L__BB18_430;
	and.b32  	%r2462, %r416, 2147483644;
	mov.f64 	%fd4072, 0d0000000000000000;
	mov.b32 	%r2461, 0;
$L__BB18_409:
	setp.lt.s32 	%p552, %r87, 0;
	setp.eq.s32 	%p553, %r88, 1062207488;
	mul.wide.u32 	%rd131, %r2461, 8;
	add.s64 	%rd40, %rd2, %rd131;
	ld.global.f64 	%fd564, [%rd40];
	add.s64 	%rd41, %rd3, %rd131;
	ld.global.f64 	%fd565, [%rd41];
	{
	.reg .b32 %temp; 
	mov.b64 	{%temp, %r168}, %fd565;
	}
	abs.f64 	%fd566, %fd565;
	{ // callseq 174, 0
	.param .b64 param0;
	st.param.f64 	[param0], %fd566;
	.param .b64 param1;
	st.param.f64 	[param1], 0d4000000000000000;
	.param .b64 retval0;
	call.uni (retval0), 
	__internal_accurate_pow, 
	(
	param0, 
	param1
	);
	ld.param.f64 	%fd2266, [retval0];
	} // callseq 174
	setp.lt.s32 	%p555, %r168, 0;
	neg.f64 	%fd2268, %fd2266;
	selp.f64 	%fd2269, %fd2268, %fd2266, %p553;
	selp.f64 	%fd2270, %fd2269, %fd2266, %p555;
	setp.eq.f64 	%p556, %fd565, 0d0000000000000000;
	selp.b32 	%r888, %r168, 0, %p553;
	or.b32  	%r889, %r888, 2146435072;
	selp.b32 	%r890, %r889, %r888, %p552;
	mov.b32 	%r891, 0;
	mov.b64 	%fd2271, {%r891, %r890};
	selp.f64 	%fd4063, %fd2271, %fd2270, %p556;
	add.f64 	%fd2272, %fd565, 0d4000000000000000;
	{
	.reg .b32 %temp; 
	mov.b64 	{%temp, %r892}, %fd2272;
	}
	and.b32  	%r893, %r892, 2146435072;
	setp.ne.s32 	%p557, %r893, 2146435072;
	@%p557 bra 	$L__BB18_414;
	setp.nan.f64 	%p558, %fd565, %fd565;
	@%p558 bra 	$L__BB18_413;
	setp.neu.f64 	%p559, %fd566, 0d7FF0000000000000;
	@%p559 bra 	$L__BB18_414;
	setp.lt.s32 	%p560, %r168, 0;
	selp.b32 	%r895, %r429, %r89, %p560;
	mov.b32 	%r896, 0;
	mov.b64 	%fd4063, {%r896, %r895};
	bra.uni 	$L__BB18_414;
$L__BB18_413:
	mov.f64 	%fd2273, 0d4000000000000000;
	add.rn.f64 	%fd4063, %fd565, %fd2273;
$L__BB18_414:
	setp.lt.s32 	%p561, %r87, 0;
	setp.eq.s32 	%p562, %r88, 1062207488;
	setp.eq.f64 	%p564, %fd565, 0d3FF0000000000000;
	selp.f64 	%fd2274, 0d3FF0000000000000, %fd4063, %p564;
	fma.rn.f64 	%fd571, %fd564, %fd2274, %fd4072;
	ld.global.f64 	%fd572, [%rd40+8];
	ld.global.f64 	%fd573, [%rd41+8];
	{
	.reg .b32 %temp; 
	mov.b64 	{%temp, %r169}, %fd573;
	}
	abs.f64 	%fd574, %fd573;
	{ // callseq 175, 0
	.param .b64 param0;
	st.param.f64 	[param0], %fd574;
	.param .b64 param1;
	st.param.f64 	[param1], 0d4000000000000000;
	.param .b64 retval0;
	call.uni (retval0), 
	__internal_accurate_pow, 
	(
	param0, 
	param1
	);
	ld.param.f64 	%fd2275, [retval0];
	} // callseq 175
	setp.lt.s32 	%p565, %r169, 0;
	neg.f64 	%fd2277, %fd2275;
	selp.f64 	%fd2278, %fd2277, %fd2275, %p562;
	selp.f64 	%fd2279, %fd2278, %fd2275, %p565;
	setp.eq.f64 	%p566, %fd573, 0d0000000000000000;
	selp.b32 	%r897, %r169, 0, %p562;
	or.b32  	%r898, %r897, 2146435072;
	selp.b32 	%r899, %r898, %r897, %p561;
	mov.b32 	%r900, 0;
	mov.b64 	%fd2280, {%r900, %r899};
	selp.f64 	%fd4064, %fd2280, %fd2279, %p566;
	add.f64 	%fd2281, %fd573, 0d4000000000000000;
	{
	.reg .b32 %temp; 
	mov.b64 	{%temp, %r901}, %fd2281;
	}
	and.b32  	%r902, %r901, 2146435072;
	setp.ne.s32 	%p567, %r902, 2146435072;
	@%p567 bra 	$L__BB18_419;
	setp.nan.f64 	%p568, %fd573, %fd573;
	@%p568 bra 	$L__BB18_418;
	setp.neu.f64 	%p569, %fd574, 0d7FF0000000000000;
	@%p569 bra 	$L__BB18_419;
	setp.lt.s32 	%p570, %r169, 0;
	selp.b32 	%r904, %r429, %r89, %p570;
	mov.b32 	%r905, 0;
	mov.b64 	%fd4064, {%r905, %r904};
	bra.uni 	$L__BB18_419;
$L__BB18_418:
	mov.f64 	%fd2282, 0d4000000000000000;
	add.rn.f64 	%fd4064, %fd573, %fd2282;
$L__BB18_419:
	setp.lt.s32 	%p571, %r87, 0;
	setp.eq.s32 	%p572, %r88, 1062207488;
	setp.eq.f64 	%p574, %fd573, 0d3FF0000000000000;
	selp.f64 	%fd2283, 0d3FF0000000000000, %fd4064, %p574;
	fma.rn.f64 	%fd579, %fd572, %fd2283, %fd571;
	ld.global.f64 	%fd580, [%rd40+16];
	ld.global.f64 	%fd581, [%rd41+16];
	{
	.reg .b32 %temp; 
	mov.b64 	{%temp, %r170}, %fd581;
	}
	abs.f64 	%fd582, %fd581;
	{ // callseq 176, 0
	.param .b64 param0;
	st.param.f64 	[param0], %fd582;
	.param .b64 param1;
	st.param.f64 	[param1], 0d4000000000000000;
	.param .b64 retval0;
	call.uni (retval0), 
	__internal_accurate_pow, 
	(
	param0, 
	param1
	);
	ld.param.f64 	%fd2284, [retval0];
	} // callseq 176
	setp.lt.s32 	%p575, %r170, 0;
	neg.f64 	%fd2286, %fd2284;
	selp.f64 	%fd2287, %fd2286, %fd2284, %p572;
	selp.f64 	%fd2288, %fd2287, %fd2284, %p575;
	setp.eq.f64 	%p576, %fd581, 0d0000000000000000;
	selp.b32 	%r906, %r170, 0, %p572;
	or.b32  	%r907, %r906, 2146435072;
	selp.b32 	%r908, %r907, %r906, %p571;
	mov.b32 	%r909, 0;
	mov.b64 	%fd2289, {%r909, %r908};
	selp.f64 	%fd4065, %fd2289, %fd2288, %p576;
	add.f64 	%fd2290, %fd581, 0d4000000000000000;
	{
	.reg .b32 %temp; 
	mov.b64 	{%temp, %r910}, %fd2290;
	}
	and.b32  	%r911, %r910, 2146435072;
	setp.ne.s32 	%p577, %r911, 2146435072;
	@%p577 bra 	$L__BB18_424;
	setp.nan.f64 	%p578, %fd581, %fd581;
	@%p578 bra 	$L__BB18_423;
	setp.neu.f64 	%p579, %fd582, 0d7FF0000000000000;
	@%p579 bra 	$L__BB18_424;
	setp.lt.s32 	%p580, %r170, 0;
	selp.b32 	%r913, %r429, %r89, %p580;
	mov.b32 	%r914, 0;
	mov.b64 	%fd4065, {%r914, %r913};
	bra.uni 	$L__BB18_424;
$L__BB18_423:
	mov.f64 	%fd2291, 0d4000000000000000;
	add.rn.f64 	%fd4065, %fd581, %fd2291;
$L__BB18_424:
	setp.lt.s32 	%p581, %r87, 0;
	setp.eq.s32 	%p582, %r88, 1062207488;
	setp.eq.f64 	%p584, %fd581, 0d3FF0000000000000;
	selp.f64 	%fd2292, 0d3FF0000000000000, %fd4065, %p584;
	fma.rn.f64 	%fd587, %fd580, %fd2292, %fd579;
	ld.global.f64 	%fd588, [%rd40+24];
	ld.global.f64 	%fd589, [%rd41+24];
	{
	.reg .b32 %temp; 
	mov.b64 	{%temp, %r171}, %fd589;
	}
	abs.f64 	%fd590, %fd589;
	{ // callseq 177, 0
	.param .b64 param0;
	st.param.f64 	[param0], %fd590;
	.param .b64 param1;
	st.param.f64 	[param1], 0d4000000000000000;
	.param .b64 retval0;
	call.uni (retval0), 
	__internal_accurate_pow, 
	(
	param0, 
	param1
	);
	ld.param.f64 	%fd2293, [retval0];
	} // callseq 177
	setp.lt.s32 	%p585, %r171, 0;
	neg.f64 	%fd2295, %fd2293;
	selp.f64 	%fd2296, %fd2295, %fd2293, %p582;
	selp.f64 	%fd2297, %fd2296, %fd2293, %p585;
	setp.eq.f64 	%p586, %fd589, 0d0000000000000000;
	selp.b32 	%r915, %r171, 0, %p582;
	or.b32  	%r916, %r915, 2146435072;
	selp.b32 	%r917, %r916, %r915, %p581;
	mov.b32 	%r918, 0;
	mov.b64 	%fd2298, {%r918, %r917};
	selp.f64 	%fd4066, %fd2298, %fd2297, %p586;
	add.f64 	%fd2299, %fd589, 0d4000000000000000;
	{
	.reg .b32 %temp; 
	mov.b64 	{%temp, %r919}, %fd2299;
	}
	and.b32  	%r920, %r919, 2146435072;
	setp.ne.s32 	%p587, %r920, 2146435072;
	@%p587 bra 	$L__BB18_429;
	setp.nan.f64 	%p588, %fd589, %fd589;
	@%p588 bra 	$L__BB18_428;
	setp.neu.f64 	%p589, %fd590, 0d7FF0000000000000;
	@%p589 bra 	$L__BB18_429;
	setp.lt.s32 	%p590, %r171, 0;
	selp.b32 	%r922, %r429, %r89, %p590;
	mov.b32 	%r923, 0;
	mov.b64 	%fd4066, {%r923, %r922};
	bra.uni 	$L__BB18_429;
$L__BB18_428:
	mov.f64 	%fd2300, 0d4000000000000000;
	add.rn.f64 	%fd4066, %fd589, %fd2300;
$L__BB18_429:
	setp.eq.f64 	%p591, %fd589, 0d3FF0000000000000;
	selp.f64 	%fd2301, 0d3FF0000000000000, %fd4066, %p591;
	fma.rn.f64 	%fd4072, %fd588, %fd2301, %fd587;
	add.s32 	%r2461, %r2461, 4;
	setp.ne.s32 	%p592, %r2461, %r2462;
	@%p592 bra 	$L__BB18_409;
$L__BB18_430:
	setp.eq.s32 	%p593, %r93, 0;
	@%p593 bra 	$L__BB18_449;
	setp.lt.s32 	%p594, %r87, 0;
	setp.eq.s32 	%p595, %r88, 1062207488;
	mul.wide.u32 	%rd132, %r2462, 8;
	add.s64 	%rd42, %rd2, %rd132;
	ld.global.f64 	%fd598, [%rd42];
	add.s64 	%rd43, %rd3, %rd132;
	ld.global.f64 	%fd599, [%rd43];
	{
	.reg .b32 %temp; 
	mov.b64 	{%temp, %r174}, %fd599;
	}
	abs.f64 	%fd600, %fd599;
	{ // callseq 178, 0
	.param .b64 param0;
	st.param.f64 	[param0], %fd600;
	.param .b64 param1;
	st.param.f64 	[param1], 0d4000000000000000;
	.param .b64 retval0;
	call.uni (retval0), 
	__internal_accurate_pow, 
	(
	param0, 
	param1
	);
	ld.param.f64 	%fd2302, [retval0];
	} // callseq 178
	setp.lt.s32 	%p597, %r174, 0;
	neg.f64 	%fd2304, %fd2302;
	selp.f64 	%fd2305, %fd2304, %fd2302, %p595;
	selp.f64 	%fd2306, %fd2305, %fd2302, %p597;
	setp.eq.f64 	%p598, %fd599, 0d0000000000000000;
	selp.b32 	%r924, %r174, 0, %p595;
	or.b32  	%r925, %r924, 2146435072;
	selp.b32 	%r926, %r925, %r924, %p594;
	mov.b32 	%r927, 0;
	mov.b64 	%fd2307, {%r927, %r926};
	selp.f64 	%fd4069, %fd2307, %fd2306, %p598;
	add.f64 	%fd2308, %fd599, 0d4000000000000000;
	{
	.reg .b32 %temp; 
	mov.b64 	{%temp, %r928}, %fd2308;
	}
	and.b32  	%r929, %r928, 2146435072;
	setp.ne.s32 	%p599, %r929, 2146435072;
	@%p599 bra 	$L__BB18_436;
	setp.nan.f64 	%p600, %fd599, %fd599;
	@%p600 bra 	$L__BB18_435;
	setp.neu.f64 	%p601, %fd600, 0d7FF0000000000000;
	@%p601 bra 	$L__BB18_436;
	setp.lt.s32 	%p602, %r174, 0;
	selp.b32 	%r931, %r429, %r89, %p602;
	mov.b32 	%r932, 0;
	mov.b64 	%fd4069, {%r932, %r931};
	bra.uni 	$L__BB18_436;
$L__BB18_435:
	mov.f64 	%fd2309, 0d4000000000000000;
	add.rn.f64 	%fd4069, %fd599, %fd2309;
$L__BB18_436:
	setp.eq.f64 	%p603, %fd599, 0d3FF0000000000000;
	selp.f64 	%fd2310, 0d3FF0000000000000, %fd4069, %p603;
	fma.rn.f64 	%fd4072, %fd598, %fd2310, %fd4072;
	setp.eq.s32 	%p604, %r93, 1;
	@%p604 bra 	$L__BB18_449;
	setp.lt.s32 	%p605, %r87, 0;
	setp.eq.s32 	%p606, %r88, 1062207488;
	ld.global.f64 	%fd606, [%rd42+8];
	ld.global.f64 	%fd607, [%rd43+8];
	{
	.reg .b32 %temp; 
	mov.b64 	{%temp, %r175}, %fd607;
	}
	abs.f64 	%fd608, %fd607;
	{ // callseq 179, 0
	.param .b64 param0;
	st.param.f64 	[param0], %fd608;
	.param .b64 param1;
	st.param.f64 	[param1], 0d4000000000000000;
	.param .b64 retval0;
	call.uni (retval0), 
	__internal_accurate_pow, 
	(
	param0, 
	param1
	);
	ld.param.f64 	%fd2311, [retval0];
	} // callseq 179
	setp.lt.s32 	%p608, %r175, 0;
	neg.f64 	%fd2313, %fd2311;
	selp.f64 	%fd2314, %fd2313, %fd2311, %p606;
	selp.f64 	%fd2315, %fd2314, %fd2311, %p608;
	setp.eq.f64 	%p609, %fd607, 0d0000000000000000;
	selp.b32 	%r933, %r175, 0, %p606;
	or.b32  	%r934, %r933, 2146435072;
	selp.b32 	%r935, %r934, %r933, %p605;
	mov.b32 	%r936, 0;
	mov.b64 	%fd2316, {%r936, %r935};
	selp.f64 	%fd4070, %fd2316, %fd2315, %p609;
	add.f64 	%fd2317, %fd607, 0d4000000000000000;
	{
	.reg .b32 %temp; 
	mov.b64 	{%temp, %r937}, %fd2317;
	}
	and.b32  	%r938, %r937, 2146435072;
	setp.ne.s32 	%p610, %r938, 2146435072;
	@%p610 bra 	$L__BB18_442;
	setp.nan.f64 	%p611, %fd607, %fd607;
	@%p611 bra 	$L__BB18_441;
	setp.neu.f64 	%p612, %fd608, 0d7FF0000000000000;
	@%p612 bra 	$L__BB18_442;
	setp.lt.s32 	%p613, %r175, 0;
	selp.b32 	%r940, %r429, %r89, %p613;
	mov.b32 	%r941, 0;
	mov.b64 	%fd4070, {%r941, %r940};
	bra.uni 	$L__BB18_442;
$L__BB18_441:
	mov.f64 	%fd2318, 0d4000000000000000;
	add.rn.f64 	%fd4070, %fd607, %fd2318;
$L__BB18_442:
	setp.eq.f64 	%p614, %fd607, 0d3FF0000000000000;
	selp.f64 	%fd2319, 0d3FF0000000000000, %fd4070, %p614;
	fma.rn.f64 	%fd4072, %fd606, %fd2319, %fd4072;
	setp.eq.s32 	%p615, %r93, 2;
	@%p615 bra 	$L__BB18_449;
	setp.lt.s32 	%p616, %r87, 0;
	setp.eq.s32 	%p617, %r88, 1062207488;
	ld.global.f64 	%fd614, [%rd42+16];
	ld.global.f64 	%fd615, [%rd43+16];
	{
	.reg .b32 %temp; 
	mov.b64 	{%temp, %r176}, %fd615;
	}
	abs.f64 	%fd616, %fd615;
	{ // callseq 180, 0
	.param .b64 param0;
	st.param.f64 	[param0], %fd616;
	.param .b64 param1;
	st.param.f64 	[param1], 0d4000000000000000;
	.param .b64 retval0;
	call.uni (retval0), 
	__internal_accurate_pow, 
	(
	param0, 
	param1
	);
	ld.param.f64 	%fd2320, [retval0];
	} // callseq 180
	setp.lt.s32 	%p619, %r176, 0;
	neg.f64 	%fd2322, %fd2320;
	selp.f64 	%fd2323, %fd2322, %fd2320, %p617;
	selp.f64 	%fd2324, %fd2323, %fd2320, %p619;
	setp.eq.f64 	%p620, %fd615, 0d0000000000000000;
	selp.b32 	%r942, %r176, 0, %p617;
	or.b32  	%r943, %r942, 2146435072;
	selp.b32 	%r944, %r943, %r942, %p616;
	mov.b32 	%r945, 0;
	mov.b64 	%fd2325, {%r945, %r944};
	selp.f64 	%fd4071, %fd2325, %fd2324, %p620;
	add.f64 	%fd2326, %fd615, 0d4000000000000000;
	{
	.reg .b32 %temp; 
	mov.b64 	{%temp, %r946}, %fd2326;
	}
	and.b32  	%r947, %r946, 2146435072;
	setp.ne.s32 	%p621, %r947, 2146435072;
	@%p621 bra 	$L__BB18_448;
	setp.nan.f64 	%p622, %fd615, %fd615;
	@%p622 bra 	$L__BB18_447;
	setp.neu.f64 	%p623, %fd616, 0d7FF0000000000000;
	@%p623 bra 	$L__BB18_448;
	setp.lt.s32 	%p624, %r176, 0;
	selp.b32 	%r949, %r429, %r89, %p624;
	mov.b32 	%r950, 0;
	mov.b64 	%fd4071, {%r950, %r949};
	bra.uni 	$L__BB18_448;
$L__BB18_447:
	mov.f64 	%fd2327, 0d4000000000000000;
	add.rn.f64 	%fd4071, %fd615, %fd2327;
$L__BB18_448:
	setp.eq.f64 	%p625, %fd615, 0d3FF0000000000000;
	selp.f64 	%fd2328, 0d3FF0000000000000, %fd4071, %p625;
	fma.rn.f64 	%fd4072, %fd614, %fd2328, %fd4072;
$L__BB18_449:
	setp.ne.s32 	%p626, %r91, 2146435072;
	setp.num.f64 	%p627, %fd1774, %fd1774;
	setp.eq.f64 	%p628, %fd1774, 0d0000000000000000;
	selp.f64 	%fd2329, %fd166, %fd165, %p628;
	selp.f64 	%fd2330, %fd2329, %fd168, %p626;
	selp.f64 	%fd2331, %fd2329, %fd2330, %p627;
	setp.neu.f64 	%p629, %fd164, 0d7FF0000000000000;
	selp.f64 	%fd2332, %fd2331, %fd167, %p629;
	selp.f64 	%fd2333, %fd2331, %fd2332, %p626;
	setp.eq.f64 	%p630, %fd1774, 0d3FF0000000000000;
	selp.f64 	%fd2334, 0d3FF0000000000000, %fd2333, %p630;
	div.rn.f64 	%fd2335, %fd2334, %fd169;
	sub.f64 	%fd4079, %fd4072, %fd2335;
	sub.f64 	%fd4085, %fd4006, %fd2335;
	sub.f64 	%fd4084, %fd4017, %fd2335;
	sub.f64 	%fd4083, %fd4028, %fd2335;
	sub.f64 	%fd4082, %fd4039, %fd2335;
	sub.f64 	%fd4081, %fd4050, %fd2335;
	sub.f64 	%fd4080, %fd4061, %fd2335;
	sub.f64 	%fd4086, %fd4078, %fd2335;
	bra.uni 	$L__BB18_472;
$L__BB18_450:
	mov.f64 	%fd1847, 0d4000000000000000;
	add.rn.f64 	%fd4075, %fd634, %fd1847;
$L__BB18_451:
	setp.eq.f64 	%p78, %fd634, 0d3FF0000000000000;
	selp.f64 	%fd1848, 0d3FF0000000000000, %fd4075, %p78;
	fma.rn.f64 	%fd4078, %fd633, %fd1848, %fd4078;
	setp.eq.s32 	%p79, %r93, 1;
	@%p79 bra 	$L__BB18_464;
	setp.lt.s32 	%p80, %r87, 0;
	setp.eq.s32 	%p81, %r88, 1062207488;
	ld.global.f64 	%fd641, [%rd44+8];
	ld.global.f64 	%fd642, [%rd45+8];
	{
	.reg .b32 %temp; 
	mov.b64 	{%temp, %r180}, %fd642;
	}
	abs.f64 	%fd643, %fd642;
	{ // callseq 130, 0
	.param .b64 param0;
	st.param.f64 	[param0], %fd643;
	.param .b64 param1;
	st.param.f64 	[param1], 0d4000000000000000;
	.param .b64 retval0;
	call.uni (retval0), 
	__internal_accurate_pow, 
	(
	param0, 
	param1
	);
	ld.param.f64 	%fd1849, [retval0];
	} // callseq 130
	setp.lt.s32 	%p83, %r180, 0;
	neg.f64 	%fd1851, %fd1849;
	selp.f64 	%fd1852, %fd1851, %fd1849, %p81;
	selp.f64 	%fd1853, %fd1852, %fd1849, %p83;
	setp.eq.f64 	%p84, %fd642, 0d0000000000000000;
	selp.b32 	%r478, %r180, 0, %p81;
	or.b32  	%r479, %r478, 2146435072;
	selp.b32 	%r480, %r479, %r478, %p80;
	mov.b32 	%r481, 0;
	mov.b64 	%fd1854, {%r481, %r480};
	selp.f64 	%fd4076, %fd1854, %fd1853, %p84;
	add.f64 	%fd1855, %fd642, 0d4000000000000000;
	{
	.reg .b32 %temp; 
	mov.b64 	{%temp, %r482}, %fd1855;
	}
	and.b32  	%r483, %r482, 2146435072;
	setp.ne.s32 	%p85, %r483, 2146435072;
	@%p85 bra 	$L__BB18_457;
	setp.nan.f64 	%p86, %fd642, %fd642;
	@%p86 bra 	$L__BB18_456;
	setp.neu.f64 	%p87, %fd643, 0d7FF0000000000000;
	@%p87 bra 	$L__BB18_457;
	setp.lt.s32 	%p88, %r180, 0;
	selp.b32 	%r485, %r429, %r89, %p88;
	mov.b32 	%r486, 0;
	mov.b64 	%fd4076, {%r486, %r485};
	bra.uni 	$L__BB18_457;
$L__BB18_456:
	mov.f64 	%fd1856, 0d4000000000000000;
	add.rn.f64 	%fd4076, %fd642, %fd1856;
$L__BB18_457:
	setp.eq.f64 	%p89, %fd642, 0d3FF0000000000000;
	selp.f64 	%fd1857, 0d3FF0000000000000, %fd4076, %p89;
	fma.rn.f64 	%fd4078, %fd641, %fd1857, %fd4078;
	setp.eq.s32 	%p90, %r93, 2;
	@%p90 bra 	$L__BB18_464;
	setp.lt.s32 	%p91, %r87, 0;
	setp.eq.s32 	%p92, %r88, 1062207488;
	ld.global.f64 	%fd649, [%rd44+16];
	ld.global.f64 	%fd650, [%rd45+16];
	{
	.reg .b32 %temp; 
	mov.b64 	{%temp, %r181}, %fd650;
	}
	abs.f64 	%fd651, %fd650;
	{ // callseq 131, 0
	.param .b64 param0;
	st.param.f64 	[param0], %fd651;
	.param .b64 param1;
	st.param.f64 	[param1], 0d4000000000000000;
	.param .b64 retval0;
	call.uni (retval0), 
	__internal_accurate_pow, 
	(
	param0, 
	param1
	);
	ld.param.f64 	%fd1858, [retval0];
	} // callseq 131
	setp.lt.s32 	%p94, %r181, 0;
	neg.f64 	%fd1860, %fd1858;
	selp.f64 	%fd1861, %fd1860, %fd1858, %p92;
	selp.f64 	%fd1862, %fd1861, %fd1858, %p94;
	setp.eq.f64 	%p95, %fd650, 0d0000000000000000;
	selp.b32 	%r487, %r181, 0, %p92;
	or.b32  	%r488, %r487, 2146435072;
	selp.b32 	%r489, %r488, %r487, %p91;
	mov.b32 	%r490, 0;
	mov.b64 	%fd1863, {%r490, %r489};
	selp.f64 	%fd4077, %fd1863, %fd1862, %p95;
	add.f64 	%fd1864, %fd650, 0d4000000000000000;
	{
	.reg .b32 %temp; 
	mov.b64 	{%temp, %r491}, %fd1864;
	}
	and.b32  	%r492, %r491, 2146435072;
	setp.ne.s32 	%p96, %r492, 2146435072;
	@%p96 bra 	$L__BB18_463;
	setp.nan.f64 	%p97, %fd650, %fd650;
	@%p97 bra 	$L__BB18_462;
	setp.neu.f64 	%p98, %fd651, 0d7FF0000000000000;
	@%p98 bra 	$L__BB18_463;
	setp.lt.s32 	%p99, %r181, 0;
	selp.b32 	%r494, %r429, %r89, %p99;
	mov.b32 	%r495, 0;
	mov.b64 	%fd4077, {%r495, %r494};
	bra.uni 	$L__BB18_463;
$L__BB18_462:
	mov.f64 	%fd1865, 0d4000000000000000;
	add.rn.f64 	%fd4077, %fd650, %fd1865;
$L__BB18_463:
	setp.eq.f64 	%p100, %fd650, 0d3FF0000000000000;
	selp.f64 	%fd1866, 0d3FF0000000000000, %fd4077, %p100;
	fma.rn.f64 	%fd4078, %fd649, %fd1866, %fd4078;
$L__BB18_464:
	setp.lt.u32 	%p101, %r92, 3;
	mov.f64 	%fd4006, 0d0000000000000000;
	mov.b32 	%r2450, 0;
	@%p101 bra 	$L__BB18_178;
	bra.uni 	$L__BB18_156;
$L__BB18_465:
	setp.num.f64 	%p13, %fd1774, %fd1774;
	@%p13 bra 	$L__BB18_469;
	setp.neu.f64 	%p14, %fd1774, 0d0000000000000000;
	@%p14 bra 	$L__BB18_468;
	setp.eq.f64 	%p17, %fd1774, 0d3FF0000000000000;
	setp.ne.s32 	%p18, %r91, 2146435072;
	selp.f64 	%fd1787, %fd166, %fd168, %p18;
	selp.f64 	%fd1788, 0d3FF0000000000000, %fd1787, %p17;
	div.rn.f64 	%fd1789, %fd1788, %fd169;
	mov.f64 	%fd1790, 0d0000000000000000;
	sub.f64 	%fd4079, %fd1790, %fd1789;
	mov.f64 	%fd4080, %fd4079;
	mov.f64 	%fd4081, %fd4079;
	mov.f64 	%fd4082, %fd4079;
	mov.f64 	%fd4083, %fd4079;
	mov.f64 	%fd4084, %fd4079;
	mov.f64 	%fd4085, %fd4079;
	mov.f64 	%fd4086, %fd4079;
	bra.uni 	$L__BB18_472;
$L__BB18_468:
	setp.eq.f64 	%p15, %fd1774, 0d3FF0000000000000;
	setp.ne.s32 	%p16, %r91, 2146435072;
	selp.f64 	%fd1783, %fd165, %fd168, %p16;
	selp.f64 	%fd1784, 0d3FF0000000000000, %fd1783, %p15;
	div.rn.f64 	%fd1785, %fd1784, %fd169;
	mov.f64 	%fd1786, 0d0000000000000000;
	sub.f64 	%fd4079, %fd1786, %fd1785;
	mov.f64 	%fd4080, %fd4079;
	mov.f64 	%fd4081, %fd4079;
	mov.f64 	%fd4082, %fd4079;
	mov.f64 	%fd4083, %fd4079;
	mov.f64 	%fd4084, %fd4079;
	mov.f64 	%fd4085, %fd4079;
	mov.f64 	%fd4086, %fd4079;
	bra.uni 	$L__BB18_472;
$L__BB18_469:
	setp.neu.f64 	%p19, %fd1774, 0d0000000000000000;
	@%p19 bra 	$L__BB18_471;
	setp.eq.f64 	%p23, %fd1774, 0d3FF0000000000000;
	setp.neu.f64 	%p24, %fd164, 0d7FF0000000000000;
	setp.ne.s32 	%p25, %r91, 2146435072;
	selp.f64 	%fd1796, %fd166, %fd167, %p24;
	selp.f64 	%fd1797, %fd166, %fd1796, %p25;
	selp.f64 	%fd1798, 0d3FF0000000000000, %fd1797, %p23;
	div.rn.f64 	%fd1799, %fd1798, %fd169;
	mov.f64 	%fd1800, 0d0000000000000000;
	sub.f64 	%fd4079, %fd1800, %fd1799;
	mov.f64 	%fd4080, %fd4079;
	mov.f64 	%fd4081, %fd4079;
	mov.f64 	%fd4082, %fd4079;
	mov.f64 	%fd4083, %fd4079;
	mov.f64 	%fd4084, %fd4079;
	mov.f64 	%fd4085, %fd4079;
	mov.f64 	%fd4086, %fd4079;
	bra.uni 	$L__BB18_472;
$L__BB18_471:
	setp.eq.f64 	%p20, %fd1774, 0d3FF0000000000000;
	setp.neu.f64 	%p21, %fd164, 0d7FF0000000000000;
	setp.ne.s32 	%p22, %r91, 2146435072;
	selp.f64 	%fd1791, %fd165, %fd167, %p21;
	selp.f64 	%fd1792, %fd165, %fd1791, %p22;
	selp.f64 	%fd1793, 0d3FF0000000000000, %fd1792, %p20;
	div.rn.f64 	%fd1794, %fd1793, %fd169;
	mov.f64 	%fd1795, 0d0000000000000000;
	sub.f64 	%fd4079, %fd1795, %fd1794;
	mov.f64 	%fd4080, %fd4079;
	mov.f64 	%fd4081, %fd4079;
	mov.f64 	%fd4082, %fd4079;
	mov.f64 	%fd4083, %fd4079;
	mov.f64 	%fd4084, %fd4079;
	mov.f64 	%fd4085, %fd4079;
	mov.f64 	%fd4086, %fd4079;
$L__BB18_472:
	add.f64 	%fd2336, %fd4086, %fd4085;
	add.f64 	%fd2337, %fd2336, %fd4084;
	add.f64 	%fd2338, %fd2337, %fd4083;
	add.f64 	%fd2339, %fd2338, %fd4082;
	add.f64 	%fd2340, %fd2339, %fd4081;
	add.f64 	%fd2341, %fd2340, %fd4080;
	add.f64 	%fd4305, %fd2341, %fd4079;
	add.s32 	%r182, %r415, -5120;
	setp.lt.u32 	%p631, %r182, 5120;
	mov.b32 	%r2501, 5120;
	@%p631 bra 	$L__BB18_1167;
	setp.lt.s32 	%p632, %r416, 1;
	@%p632 bra 	$L__BB18_1152;
	setp.eq.f64 	%p654, %fd1774, 0d3FF0000000000000;
	setp.neu.f64 	%p655, %fd164, 0d7FF0000000000000;
	setp.ne.s32 	%p656, %r91, 2146435072;
	setp.eq.f64 	%p657, %fd1774, 0d0000000000000000;
	add.s32 	%r183, %r416, -1;
	and.b32  	%r184, %r416, 3;
	and.b32  	%r185, %r416, 2147483644;
	selp.f64 	%fd2388, %fd166, %fd165, %p657;
	selp.f64 	%fd2389, %fd2388, %fd167, %p655;
	selp.f64 	%fd2390, %fd2388, %fd2389, %p656;
	selp.f64 	%fd2391, 0d3FF0000000000000, %fd2390, %p654;
	div.rn.f64 	%fd671, %fd2391, %fd169;
	selp.f64 	%fd2392, %fd2388, %fd168, %p656;
	selp.f64 	%fd2393, 0d3FF0000000000000, %fd2392, %p654;
	div.rn.f64 	%fd672, %fd2393, %fd169;
	mov.b32 	%r2501, 5120;
$L__BB18_475:
	setp.num.f64 	%p658, %fd1774, %fd1774;
	@%p658 bra 	$L__BB18_1134;
	setp.lt.u32 	%p659, %r183, 3;
	mov.f64 	%fd4175, 0d0000000000000000;
	mov.b32 	%r2480, 0;
	@%p659 bra 	$L__BB18_499;
	mov.f64 	%fd4175, 0d0000000000000000;
	mov.b32 	%r2465, 0;
$L__BB18_478:
	setp.lt.s32 	%p660, %r87, 0;
	setp.eq.s32 	%p661, %r88, 1062207488;
	mul.wide.u32 	%rd133, %r2465, 8;
	add.s64 	%rd46, %rd2, %rd133;
	ld.global.f64 	%fd675, [%rd46];
	add.s64 	%rd47, %rd3, %rd133;
	ld.global.f64 	%fd676, [%rd47];
	{
	.reg .b32 %temp; 
	mov.b64 	{%temp, %r189}, %fd676;
	}
	abs.f64 	%fd677, %fd676;
	{ // callseq 181, 0
	.param .b64 param0;
	st.param.f64 	[param0], %fd677;
	.param .b64 param1;
	st.param.f64 	[param1], 0d4000000000000000;
	.param .b64 retval0;
	call.uni (retval0), 
	__internal_accurate_pow, 
	(
	param0, 
	param1
	);
	ld.param.f64 	%fd2397, [retval0];
	} // callseq 181
	setp.lt.s32 	%p663, %r189, 0;
	neg.f64 	%fd2399, %fd2397;
	selp.f64 	%fd2400, %fd2399, %fd2397, %p661;
	selp.f64 	%fd2401, %fd2400, %fd2397, %p663;
	setp.eq.f64 	%p664, %fd676, 0d0000000000000000;
	selp.b32 	%r963, %r189, 0, %p661;
	or.b32  	%r964, %r963, 2146435072;
	selp.b32 	%r965, %r964, %r963, %p660;
	mov.b32 	%r966, 0;
	mov.b64 	%fd2402, {%r966, %r965};
	selp.f64 	%fd4089, %fd2402, %fd2401, %p664;
	add.f64 	%fd2403, %fd676, 0d4000000000000000;
	{
	.reg .b32 %temp; 
	mov.b64 	{%temp, %r967}, %fd2403;
	}
	and.b32  	%r968, %r967, 2146435072;
	setp.ne.s32 	%p665, %r968, 2146435072;
	@%p665 bra 	$L__BB18_483;
	setp.nan.f64 	%p666, %fd676, %fd676;
	@%p666 bra 	$L__BB18_482;
	setp.neu.f64 	%p667, %fd677, 0d7FF0000000000000;
	@%p667 bra 	$L__BB18_483;
	setp.lt.s32 	%p668, %r189, 0;
	selp.b32 	%r970, %r429, %r89, %p668;
	mov.b32 	%r971, 0;
	mov.b64 	%fd4089, {%r971, %r970};
	bra.uni 	$L__BB18_483;
$L__BB18_482:
	mov.f64 	%fd2404, 0d4000000000000000;
	add.rn.f64 	%fd4089, %fd676, %fd2404;
$L__BB18_483:
	setp.lt.s32 	%p669, %r87, 0;
	setp.eq.s32 	%p670, %r88, 1062207488;
	setp.eq.f64 	%p672, %fd676, 0d3FF0000000000000;
	selp.f64 	%fd2405, 0d3FF0000000000000, %fd4089, %p672;
	fma.rn.f64 	%fd682, %fd675, %fd2405, %fd4175;
	ld.global.f64 	%fd683, [%rd46+8];
	ld.global.f64 	%fd684, [%rd47+8];
	{
	.reg .b32 %temp; 
	mov.b64 	{%temp, %r190}, %fd684;
	}
	abs.f64 	%fd685, %fd684;
	{ // callseq 182, 0
	.param .b64 param0;
	st.param.f64 	[param0], %fd685;
	.param .b64 param1;
	st.param.f64 	[param1], 0d4000000000000000;
	.param .b64 retval0;
	call.uni (retval0), 
	__internal_accurate_pow, 
	(
	param0, 
	param1
	);
	ld.param.f64 	%fd2406, [retval0];
	} // callseq 182
	setp.lt.s32 	%p673, %r190, 0;
	neg.f64 	%fd2408, %fd2406;
	selp.f64 	%fd2409, %fd2408, %fd2406, %p670;
	selp.f64 	%fd2410, %fd2409, %fd2406, %p673;
	setp.eq.f64 	%p674, %fd684, 0d0000000000000000;
	selp.b32 	%r972, %r190, 0, %p670;
	or.b32  	%r973, %r972, 2146435072;
	selp.b32 	%r974, %r973, %r972, %p669;
	mov.b32 	%r975, 0;
	mov.b64 	%fd2411, {%r975, %r974};
	selp.f64 	%fd4090, %fd2411, %fd2410, %p674;
	add.f64 	%fd2412, %fd684, 0d4000000000000000;
	{
	.reg .b32 %temp; 
	mov.b64 	{%temp, %r976}, %fd2412;
	}
	and.b32  	%r977, %r976, 2146435072;
	setp.ne.s32 	%p675, %r977, 2146435072;
	@%p675 bra 	$L__BB18_488;
	setp.nan.f64 	%p676, %fd684, %fd684;
	@%p676 bra 	$L__BB18_487;
	setp.neu.f64 	%p677, %fd685, 0d7FF0000000000000;
	@%p677 bra 	$L__BB18_488;
	setp.lt.s32 	%p678, %r190, 0;
	selp.b32 	%r979, %r429, %r89, %p678;
	mov.b32 	%r980, 0;
	mov.b64 	%fd4090, {%r980, %r979};
	bra.uni 	$L__BB18_488;
$L__BB18_487:
	mov.f64 	%fd2413, 0d4000000000000000;
	add.rn.f64 	%fd4090, %fd684, %fd2413;
$L__BB18_488:
	setp.lt.s32 	%p679, %r87, 0;
	setp.eq.s32 	%p680, %r88, 1062207488;
	setp.eq.f64 	%p682, %fd684, 0d3FF0000000000000;
	selp.f64 	%fd2414, 0d3FF0000000000000, %fd4090, %p682;
	fma.rn.f64 	%fd690, %fd683, %fd2414, %fd682;
	ld.global.f64 	%fd691, [%rd46+16];
	ld.global.f64 	%fd692, [%rd47+16];
	{
	.reg .b32 %temp; 
	mov.b64 	{%temp, %r191}, %fd692;
	}
	abs.f64 	%fd693, %fd692;
	{ // callseq 183, 0
	.param .b64 param0;
	st.param.f64 	[param0], %fd693;
	.param .b64 param1;
	st.param.f64 	[param1], 0d4000000000000000;
	.param .b64 retval0;
	call.uni (retval0), 
	__internal_accurate_pow, 
	(
	param0, 
	param1
	);
	ld.param.f64 	%fd2415, [retval0];
	} // callseq 183
	setp.lt.s32 	%p683, %r191, 0;
	neg.f64 	%fd2417, %fd2415;
	selp.f64 	%fd2418, %fd2417, %fd2415, %p680;
	selp.f64 	%fd2419, %fd2418, %fd2415, %p683;
	setp.eq.f64 	%p684, %fd692, 0d0000000000000000;
	selp.b32 	%r981, %r191, 0, %p680;
	or.b32  	%r982, %r981, 2146435072;
	selp.b32 	%r983, %r982, %r981, %p679;
	mov.b32 	%r984, 0;
	mov.b64 	%fd2420, {%r984, %r983};
	selp.f64 	%fd4091, %fd2420, %fd2419, %p684;
	add.f64 	%fd2421, %fd692, 0d4000000000000000;
	{
	.reg .b32 %temp; 
	mov.b64 	{%temp, %r985}, %fd2421;
	}
	and.b32  	%r986, %r985, 2146435072;
	setp.ne.s32 	%p685, %r986, 2146435072;
	@%p685 bra 	$L__BB18_493;
	setp.nan.f64 	%p686, %fd692, %fd692;
	@%p686 bra 	$L__BB18_492;
	setp.neu.f64 	%p687, %fd693, 0d7FF0000000000000;
	@%p687 bra 	$L__BB18_493;
	setp.lt.s32 	%p688, %r191, 0;
	selp.b32 	%r988, %r429, %r89, %p688;
	mov.b32 	%r989, 0;
	mov.b64 	%fd4091, {%r989, %r988};
	bra.uni 	$L__BB18_493;
$L__BB18_492:
	mov.f64 	%fd2422, 0d4000000000000000;
	add.rn.f64 	%fd4091, %fd692, %fd2422;
$L__BB18_493:
	setp.lt.s32 	%p689, %r87, 0;
	setp.eq.s32 	%p690, %r88, 1062207488;
	setp.eq.f64 	%p692, %fd692, 0d3FF0000000000000;
	selp.f64 	%fd2423, 0d3FF0000000000000, %fd4091, %p692;
	fma.rn.f64 	%fd698, %fd691, %fd2423, %fd690;
	ld.global.f64 	%fd699, [%rd46+24];
	ld.global.f64 	%fd700, [%rd47+24];
	{
	.reg .b32 %temp; 
	mov.b64 	{%temp, %r192}, %fd700;
	}
	abs.f64 	%fd701, %fd700;
	{ // callseq 184, 0
	.param .b64 param0;
	st.param.f64 	[param0], %fd701;
	.param .b64 param1;
	st.param.f64 	[param1], 0d4000000000000000;
	.param .b64 retval0;
	call.uni (retval0), 
	__internal_accurate_pow, 
	(
	param0, 
	param1
	);
	ld.param.f64 	%fd2424, [retval0];
	} // callseq 184
	setp.lt.s32 	%p693, %r192, 0;
	neg.f64 	%fd2426, %fd2424;
	selp.f64 	%fd2427, %fd2426, %fd2424, %p690;
	selp.f64 	%fd2428, %fd2427, %fd2424, %p693;
	setp.eq.f64 	%p694, %fd700, 0d0000000000000000;
	selp.b32 	%r990, %r192, 0, %p690;
	or.b32  	%r991, %r990, 2146435072;
	selp.b32 	%r992, %r991, %r990, %p689;
	mov.b32 	%r993, 0;
	mov.b64 	%fd2429, {%r993, %r992};
	selp.f64 	%fd4092, %fd2429, %fd2428, %p694;
	add.f64 	%fd2430, %fd700, 0d4000000000000000;
	{
	.reg .b32 %temp; 
	mov.b64 	{%temp, %r994}, %fd2430;
	}
	and.b32  	%r995, %r994, 2146435072;
	setp.ne.s32 	%p695, %r995, 2146435072;
	@%p695 bra 	$L__BB18_498;
	setp.nan.f64 	%p696, %fd700, %fd700;
	@%p696 bra 	$L__BB18_497;
	setp.neu.f64 	%p697, %fd701, 0d7FF0000000000000;
	@%p697 bra 	$L__BB18_498;
	setp.lt.s32 	%p698, %r192, 0;
	selp.b32 	%r997, %r429, %r89, %p698;
	mov.b32 	%r998, 0;
	mov.b64 	%fd4092, {%r998, %r997};
	bra.uni 	$L__BB18_498;
$L__BB18_497:
	mov.f64 	%fd2431, 0d4000000000000000;
	add.rn.f64 	%fd4092, %fd700, %fd2431;
$L__BB18_498:
	setp.eq.f64 	%p699, %fd700, 0d3FF0000000000000;
	selp.f64 	%fd2432, 0d3FF0000000000000, %fd4092, %p699;
	fma.rn.f64 	%fd4175, %fd699, %fd2432, %fd698;
	add.s32 	%r2465, %r2465, 4;
	setp.eq.s32 	%p700, %r2465, %r185;
	mov.u32 	%r2480, %r185;
	@%p700 bra 	$L__BB18_499;
	bra.uni 	$L__BB18_478;
$L__BB18_499:
	setp.eq.s32 	%p701, %r184, 0;
	@%p701 bra 	$L__BB18_813;
	setp.lt.s32 	%p702, %r87, 0;
	setp.eq.s32 	%p703, %r88, 1062207488;
	mul.wide.u32 	%rd134, %r2480, 8;
	add.s64 	%rd76, %rd2, %rd134;
	ld.global.f64 	%fd1137, [%rd76];
	add.s64 	%rd77, %rd3, %rd134;
	ld.global.f64 	%fd1138, [%rd77];
	{
	.reg .b32 %temp; 
	mov.b64 	{%temp, %r265}, %fd1138;
	}
	abs.f64 	%fd1139, %fd1138;
	{ // callseq 185, 0
	.param .b64 param0;
	st.param.f64 	[param0], %fd1139;
	.param .b64 param1;
	st.param.f64 	[param1], 0d4000000000000000;
	.param .b64 retval0;
	call.uni (retval0), 
	__internal_accurate_pow, 
	(
	param0, 
	param1
	);
	ld.param.f64 	%fd2433, [retval0];
	} // callseq 185
	setp.lt.s32 	%p705, %r265, 0;
	neg.f64 	%fd2435, %fd2433;
	selp.f64 	%fd2436, %fd2435, %fd2433, %p703;
	selp.f64 	%fd2437, %fd2436, %fd2433, %p705;
	setp.eq.f64 	%p706, %fd1138, 0d0000000000000000;
	selp.b32 	%r999, %r265, 0, %p703;
	or.b32  	%r1000, %r999, 2146435072;
	selp.b32 	%r1001, %r1000, %r999, %p702;
	mov.b32 	%r1002, 0;
	mov.b64 	%fd2438, {%r1002, %r1001};
	selp.f64 	%fd4172, %fd2438, %fd2437, %p706;
	add.f64 	%fd2439, %fd1138, 0d4000000000000000;
	{
	.reg .b32 %temp; 
	mov.b64 	{%temp, %r1003}, %fd2439;
	}
	and.b32  	%r1004, %r1003, 2146435072;
	setp.ne.s32 	%p707, %r1004, 2146435072;
	@%p707 bra 	$L__BB18_800;
	setp.nan.f64 	%p708, %fd1138, %fd1138;
	@%p708 bra 	$L__BB18_799;
	setp.neu.f64 	%p709, %fd1139, 0d7FF0000000000000;
	@%p709 bra 	$L__BB18_800;
	setp.lt.s32 	%p710, %r265, 0;
	selp.b32 	%r1006, %r429, %r89, %p710;
	mov.b32 	%r1007, 0;
	mov.b64 	%fd4172, {%r1007, %r1006};
	bra.uni 	$L__BB18_800;
$L__BB18_504:
	setp.lt.s32 	%p735, %r87, 0;
	setp.eq.s32 	%p736, %r88, 1062207488;
	mul.wide.u32 	%rd135, %r2466, 8;
	add.s64 	%rd48, %rd2, %rd135;
	ld.global.f64 	%fd708, [%rd48];
	add.s64 	%rd49, %rd3, %rd135;
	ld.global.f64 	%fd709, [%rd49];
	{
	.reg .b32 %temp; 
	mov.b64 	{%temp, %r195}, %fd709;
	}
	abs.f64 	%fd710, %fd709;
	{ // callseq 188, 0
	.param .b64 param0;
	st.param.f64 	[param0], %fd710;
	.param .b64 param1;
	st.param.f64 	[param1], 0d4000000000000000;
	.param .b64 retval0;
	call.uni (retval0), 
	__internal_accurate_pow, 
	(
	param0, 
	param1
	);
	ld.param.f64 	%fd2463, [retval0];
	} // callseq 188
	setp.lt.s32 	%p738, %r195, 0;
	neg.f64 	%fd2465, %fd2463;
	selp.f64 	%fd2466, %fd2465, %fd2463, %p736;
	selp.f64 	%fd2467, %fd2466, %fd2463, %p738;
	setp.eq.f64 	%p739, %fd709, 0d0000000000000000;
	selp.b32 	%r1028, %r195, 0, %p736;
	or.b32  	%r1029, %r1028, 2146435072;
	selp.b32 	%r1030, %r1029, %r1028, %p735;
	mov.b32 	%r1031, 0;
	mov.b64 	%fd2468, {%r1031, %r1030};
	selp.f64 	%fd4094, %fd2468, %fd2467, %p739;
	add.f64 	%fd2469, %fd709, 0d4000000000000000;
	{
	.reg .b32 %temp; 
	mov.b64 	{%temp, %r1032}, %fd2469;
	}
	and.b32  	%r1033, %r1032, 2146435072;
	setp.ne.s32 	%p740, %r1033, 2146435072;
	@%p740 bra 	$L__BB18_509;
	setp.nan.f64 	%p741, %fd709, %fd709;
	@%p741 bra 	$L__BB18_508;
	setp.neu.f64 	%p742, %fd710, 0d7FF0000000000000;
	@%p742 bra 	$L__BB18_509;
	setp.lt.s32 	%p743, %r195, 0;
	selp.b32 	%r1035, %r429, %r89, %p743;
	mov.b32 	%r1036, 0;
	mov.b64 	%fd4094, {%r1036, %r1035};
	bra.uni 	$L__BB18_509;
$L__BB18_508:
	mov.f64 	%fd2470, 0d4000000000000000;
	add.rn.f64 	%fd4094, %fd709, %fd2470;
$L__BB18_509:
	setp.lt.s32 	%p744, %r87, 0;
	setp.eq.s32 	%p745, %r88, 1062207488;
	setp.eq.f64 	%p747, %fd709, 0d3FF0000000000000;
	selp.f64 	%fd2471, 0d3FF0000000000000, %fd4094, %p747;
	fma.rn.f64 	%fd715, %fd708, %fd2471, %fd4103;
	ld.global.f64 	%fd716, [%rd48+8];
	ld.global.f64 	%fd717, [%rd49+8];
	{
	.reg .b32 %temp; 
	mov.b64 	{%temp, %r196}, %fd717;
	}
	abs.f64 	%fd718, %fd717;
	{ // callseq 189, 0
	.param .b64 param0;
	st.param.f64 	[param0], %fd718;
	.param .b64 param1;
	st.param.f64 	[param1], 0d4000000000000000;
	.param .b64 retval0;
	call.uni (retval0), 
	__internal_accurate_pow, 
	(
	param0, 
	param1
	);
	ld.param.f64 	%fd2472, [retval0];
	} // callseq 189
	setp.lt.s32 	%p748, %r196, 0;
	neg.f64 	%fd2474, %fd2472;
	selp.f64 	%fd2475, %fd2474, %fd2472, %p745;
	selp.f64 	%fd2476, %fd2475, %fd2472, %p748;
	setp.eq.f64 	%p749, %fd717, 0d0000000000000000;
	selp.b32 	%r1037, %r196, 0, %p745;
	or.b32  	%r1038, %r1037, 2146435072;
	selp.b32 	%r1039, %r1038, %r1037, %p744;
	mov.b32 	%r1040, 0;
	mov.b64 	%fd2477, {%r1040, %r1039};
	selp.f64 	%fd4095, %fd2477, %fd2476, %p749;
	add.f64 	%fd2478, %fd717, 0d4000000000000000;
	{
	.reg .b32 %temp; 
	mov.b64 	{%temp, %r1041}, %fd2478;
	}
	and.b32  	%r1042, %r1041, 2146435072;
	setp.ne.s32 	%p750, %r1042, 2146435072;
	@%p750 bra 	$L__BB18_514;
	setp.nan.f64 	%p751, %fd717, %fd717;
	@%p751 bra 	$L__BB18_513;
	setp.neu.f64 	%p752, %fd718, 0d7FF0000000000000;
	@%p752 bra 	$L__BB18_514;
	setp.lt.s32 	%p753, %r196, 0;
	selp.b32 	%r1044, %r429, %r89, %p753;
	mov.b32 	%r1045, 0;
	mov.b64 	%fd4095, {%r1045, %r1044};
	bra.uni 	$L__BB18_514;
$L__BB18_513:
	mov.f64 	%fd2479, 0d4000000000000000;
	add.rn.f64 	%fd4095, %fd717, %fd2479;
$L__BB18_514:
	setp.lt.s32 	%p754, %r87, 0;
	setp.eq.s32 	%p755, %r88, 1062207488;
	setp.eq.f64 	%p757, %fd717, 0d3FF0000000000000;
	selp.f64 	%fd2480, 0d3FF0000000000000, %fd4095, %p757;
	fma.rn.f64 	%fd723, %fd716, %fd2480, %fd715;
	ld.global.f64 	%fd724, [%rd48+16];
	ld.global.f64 	%fd725, [%rd49+16];
	{
	.reg .b32 %temp; 
	mov.b64 	{%temp, %r197}, %fd725;
	}
	abs.f64 	%fd726, %fd725;
	{ // callseq 190, 0
	.param .b64 param0;
	st.param.f64 	[param0], %fd726;
	.param .b64 param1;
	st.param.f64 	[param1], 0d4000000000000000;
	.param .b64 retval0;
	call.uni (retval0), 
	__internal_accurate_pow, 
	(
	param0, 
	param1
	);
	ld.param.f64 	%fd2481, [retval0];
	} // callseq 190
	setp.lt.s32 	%p758, %r197, 0;
	neg.f64 	%fd2483, %fd2481;
	selp.f64 	%fd2484, %fd2483, %fd2481, %p755;
	selp.f64 	%fd2485, %fd2484, %fd2481, %p758;
	setp.eq.f64 	%p759, %fd725, 0d0000000000000000;
	selp.b32 	%r1046, %r197, 0, %p755;
	or.b32  	%r1047, %r1046, 2146435072;
	selp.b32 	%r1048, %r1047, %r1046, %p754;
	mov.b32 	%r1049, 0;
	mov.b64 	%fd2486, {%r1049, %r1048};
	selp.f64 	%fd4096, %fd2486, %fd2485, %p759;
	add.f64 	%fd2487, %fd725, 0d4000000000000000;
	{
	.reg .b32 %temp; 
	mov.b64 	{%temp, %r1050}, %fd2487;
	}
	and.b32  	%r1051, %r1050, 2146435072;
	setp.ne.s32 	%p760, %r1051, 2146435072;
	@%p760 bra 	$L__BB18_519;
	setp.nan.f64 	%p761, %fd725, %fd725;
	@%p761 bra 	$L__BB18_518;
	setp.neu.f64 	%p762, %fd726, 0d7FF0000000000000;
	@%p762 bra 	$L__BB18_519;
	setp.lt.s32 	%p763, %r197, 0;
	selp.b32 	%r1053, %r429, %r89, %p763;
	mov.b32 	%r1054, 0;
	mov.b64 	%fd4096, {%r1054, %r1053};
	bra.uni 	$L__BB18_519;
$L__BB18_518:
	mov.f64 	%fd2488, 0d4000000000000000;
	add.rn.f64 	%fd4096, %fd725, %fd2488;
$L__BB18_519:
	setp.lt.s32 	%p764, %r87, 0;
	setp.eq.s32 	%p765, %r88, 1062207488;
	setp.eq.f64 	%p767, %fd725, 0d3FF0000000000000;
	selp.f64 	%fd2489, 0d3FF0000000000000, %fd4096, %p767;
	fma.rn.f64 	%fd731, %fd724, %fd2489, %fd723;
	ld.global.f64 	%fd732, [%rd48+24];
	ld.global.f64 	%fd733, [%rd49+24];
	{
	.reg .b32 %temp; 
	mov.b64 	{%temp, %r198}, %fd733;
	}
	abs.f64 	%fd734, %fd733;
	{ // callseq 191, 0
	.param .b64 param0;
	st.param.f64 	[param0], %fd734;
	.param .b64 param1;
	st.param.f64 	[param1], 0d4000000000000000;
	.param .b64 retval0;
	call.uni (retval0), 
	__internal_accurate_pow, 
	(
	param0, 
	param1
	);
	ld.param.f64 	%fd2490, [retval0];
	} // callseq 191
	setp.lt.s32 	%p768, %r198, 0;
	neg.f64 	%fd2492, %fd2490;
	selp.f64 	%fd2493, %fd2492, %fd2490, %p765;
	selp.f64 	%fd2494, %fd2493, %fd2490, %p768;
	setp.eq.f64 	%p769, %fd733, 0d0000000000000000;
	selp.b32 	%r1055, %r198, 0, %p765;
	or.b32  	%r1056, %r1055, 2146435072;
	selp.b32 	%r1057, %r1056, %r1055, %p764;
	mov.b32 	%r1058, 0;
	mov.b64 	%fd2495, {%r1058, %r1057};
	selp.f64 	%fd4097, %fd2495, %fd2494, %p769;
	add.f64 	%fd2496, %fd733, 0d4000000000000000;
	{
	.reg .b32 %temp; 
	mov.b64 	{%temp, %r1059}, %fd2496;
	}
	and.b32  	%r1060, %r1059, 2146435072;
	setp.ne.s32 	%p770, %r1060, 2146435072;
	@%p770 bra 	$L__BB18_524;
	setp.nan.f64 	%p771, %fd733, %fd733;
	@%p771 bra 	$L__BB18_523;
	setp.neu.f64 	%p772, %fd734, 0d7FF0000000000000;
	@%p772 bra 	$L__BB18_524;
	setp.lt.s32 	%p773, %r198, 0;
	selp.b32 	%r1062, %r429, %r89, %p773;
	mov.b32 	%r1063, 0;
	mov.b64 	%fd4097, {%r1063, %r1062};
	bra.uni 	$L__BB18_524;
$L__BB18_523:
	mov.f64 	%fd2497, 0d4000000000000000;
	add.rn.f64 	%fd4097, %fd733, %fd2497;
$L__BB18_524:
	setp.eq.f64 	%p774, %fd733, 0d3FF0000000000000;
	selp.f64 	%fd2498, 0d3FF0000000000000, %fd4097, %p774;
	fma.rn.f64 	%fd4103, %fd732, %fd2498, %fd731;
	add.s32 	%r2466, %r2466, 4;
	setp.ne.s32 	%p775, %r2466, %r185;
	mov.u32 	%r2467, %r185;
	@%p775 bra 	$L__BB18_504;
$L__BB18_525:
	setp.eq.s32 	%p776, %r184, 0;
	@%p776 bra 	$L__BB18_544;
	setp.lt.s32 	%p777, %r87, 0;
	setp.eq.s32 	%p778, %r88, 1062207488;
	mul.wide.u32 	%rd136, %r2467, 8;
	add.s64 	%rd50, %rd2, %rd136;
	ld.global.f64 	%fd742, [%rd50];
	add.s64 	%rd51, %rd3, %rd136;
	ld.global.f64 	%fd743, [%rd51];
	{
	.reg .b32 %temp; 
	mov.b64 	{%temp, %r201}, %fd743;
	}
	abs.f64 	%fd744, %fd743;
	{ // callseq 192, 0
	.param .b64 param0;
	st.param.f64 	[param0], %fd744;
	.param .b64 param1;
	st.param.f64 	[param1], 0d4000000000000000;
	.param .b64 retval0;
	call.uni (retval0), 
	__internal_accurate_pow, 
	(
	param0, 
	param1
	);
	ld.param.f64 	%fd2499, [retval0];
	} // callseq 192
	setp.lt.s32 	%p780, %r201, 0;
	neg.f64 	%fd2501, %fd2499;
	selp.f64 	%fd2502, %fd2501, %fd2499, %p778;
	selp.f64 	%fd2503, %fd2502, %fd2499, %p780;
	setp.eq.f64 	%p781, %fd743, 0d0000000000000000;
	selp.b32 	%r1064, %r201, 0, %p778;
	or.b32  	%r1065, %r1064, 2146435072;
	selp.b32 	%r1066, %r1065, %r1064, %p777;
	mov.b32 	%r1067, 0;
	mov.b64 	%fd2504, {%r1067, %r1066};
	selp.f64 	%fd4100, %fd2504, %fd2503, %p781;
	add.f64 	%fd2505, %fd743, 0d4000000000000000;
	{
	.reg .b32 %temp; 
	mov.b64 	{%temp, %r1068}, %fd2505;
	}
	and.b32  	%r1069, %r1068, 2146435072;
	setp.ne.s32 	%p782, %r1069, 2146435072;
	@%p782 bra 	$L__BB18_531;
	setp.nan.f64 	%p783, %fd743, %fd743;
	@%p783 bra 	$L__BB18_530;
	setp.neu.f64 	%p784, %fd744, 0d7FF0000000000000;
	@%p784 bra 	$L__BB18_531;
	setp.lt.s32 	%p785, %r201, 0;
	selp.b32 	%r1071, %r429, %r89, %p785;
	mov.b32 	%r1072, 0;
	mov.b64 	%fd4100, {%r1072, %r1071};
	bra.uni 	$L__BB18_531;
$L__BB18_530:
	mov.f64 	%fd2506, 0d4000000000000000;
	add.rn.f64 	%fd4100, %fd743, %fd2506;
$L__BB18_531:
	setp.eq.s32 	%p786, %r184, 1;
	setp.eq.f64 	%p787, %fd743, 0d3FF0000000000000;
	selp.f64 	%fd2507, 0d3FF0000000000000, %fd4100, %p787;
	fma.rn.f64 	%fd4103, %fd742, %fd2507, %fd4103;
	@%p786 bra 	$L__BB18_544;
	setp.lt.s32 	%p788, %r87, 0;
	setp.eq.s32 	%p789, %r88, 1062207488;
	ld.global.f64 	%fd750, [%rd50+8];
	ld.global.f64 	%fd751, [%rd51+8];
	{
	.reg .b32 %temp; 
	mov.b64 	{%temp, %r202}, %fd751;
	}
	abs.f64 	%fd752, %fd751;
	{ // callseq 193, 0
	.param .b64 param0;
	st.param.f64 	[param0], %fd752;
	.param .b64 param1;
	st.param.f64 	[param1], 0d4000000000000000;
	.param .b64 retval0;
	call.uni (retval0), 
	__internal_accurate_pow, 
	(
	param0, 
	param1
	);
	ld.param.f64 	%fd2508, [retval0];
	} // callseq 193
	setp.lt.s32 	%p791, %r202, 0;
	neg.f64 	%fd2510, %fd2508;
	selp.f64 	%fd2511, %fd2510, %fd2508, %p789;
	selp.f64 	%fd2512, %fd2511, %fd2508, %p791;
	setp.eq.f64 	%p792, %fd751, 0d0000000000000000;
	selp.b32 	%r1073, %r202, 0, %p789;
	or.b32  	%r1074, %r1073, 2146435072;
	selp.b32 	%r1075, %r1074, %r1073, %p788;
	mov.b32 	%r1076, 0;
	mov.b64 	%fd2513, {%r1076, %r1075};
	selp.f64 	%fd4101, %fd2513, %fd2512, %p792;
	add.f64 	%fd2514, %fd751, 0d4000000000000000;
	{
	.reg .b32 %temp; 
	mov.b64 	{%temp, %r1077}, %fd2514;
	}
	and.b32  	%r1078, %r1077, 2146435072;
	setp.ne.s32 	%p793, %r1078, 2146435072;
	@%p793 bra 	$L__BB18_537;
	setp.nan.f64 	%p794, %fd751, %fd751;
	@%p794 bra 	$L__BB18_536;
	setp.neu.f64 	%p795, %fd752, 0d7FF0000000000000;
	@%p795 bra 	$L__BB18_537;
	setp.lt.s32 	%p796, %r202, 0;
	selp.b32 	%r1080, %r429, %r89, %p796;
	mov.b32 	%r1081, 0;
	mov.b64 	%fd4101, {%r1081, %r1080};
	bra.uni 	$L__BB18_537;
$L__BB18_536:
	mov.f64 	%fd2515, 0d4000000000000000;
	add.rn.f64 	%fd4101, %fd751, %fd2515;
$L__BB18_537:
	setp.eq.s32 	%p797, %r184, 2;
	setp.eq.f64 	%p798, %fd751, 0d3FF0000000000000;
	selp.f64 	%fd2516, 0d3FF0000000000000, %fd4101, %p798;
	fma.rn.f64 	%fd4103, %fd750, %fd2516, %fd4103;
	@%p797 bra 	$L__BB18_544;
	setp.lt.s32 	%p799, %r87, 0;
	setp.eq.s32 	%p800, %r88, 1062207488;
	ld.global.f64 	%fd758, [%rd50+16];
	ld.global.f64 	%fd759, [%rd51+16];
	{
	.reg .b32 %temp; 
	mov.b64 	{%temp, %r203}, %fd759;
	}
	abs.f64 	%fd760, %fd759;
	{ // callseq 194, 0
	.param .b64 param0;
	st.param.f64 	[param0], %fd760;
	.param .b64 param1;
	st.param.f64 	[param1], 0d4000000000000000;
	.param .b64 retval0;
	call.uni (retval0), 
	__internal_accurate_pow, 
	(
	param0, 
	param1
	);
	ld.param.f64 	%fd2517, [retval0];
	} // callseq 194
	setp.lt.s32 	%p802, %r203, 0;
	neg.f64 	%fd2519, %fd2517;
	selp.f64 	%fd2520, %fd2519, %fd2517, %p800;
	selp.f64 	%fd2521, %fd2520, %fd2517, %p802;
	setp.eq.f64 	%p803, %fd759, 0d0000000000000000;
	selp.b32 	%r1082, %r203, 0, %p800;
	or.b32  	%r1083, %r1082, 2146435072;
	selp.b32 	%r1084, %r1083, %r1082, %p799;
	mov.b32 	%r1085, 0;
	mov.b64 	%fd2522, {%r1085, %r1084};
	selp.f64 	%fd4102, %fd2522, %fd2521, %p803;
	add.f64 	%fd2523, %fd759, 0d4000000000000000;
	{
	.reg .b32 %temp; 
	mov.b64 	{%temp, %r1086}, %fd2523;
	}
	and.b32  	%r1087, %r1086, 2146435072;
	setp.ne.s32 	%p804, %r1087, 2146435072;
	@%p804 bra 	$L__BB18_543;
	setp.nan.f64 	%p805, %fd759, %fd759;
	@%p805 bra 	$L__BB18_542;
	setp.neu.f64 	%p806, %fd760, 0d7FF0000000000000;
	@%p806 bra 	$L__BB18_543;
	setp.lt.s32 	%p807, %r203, 0;
	selp.b32 	%r1089, %r429, %r89, %p807;
	mov.b32 	%r1090, 0;
	mov.b64 	%fd4102, {%r1090, %r1089};
	bra.uni 	$L__BB18_543;
$L__BB18_542:
	mov.f64 	%fd2524, 0d4000000000000000;
	add.rn.f64 	%fd4102, %fd759, %fd2524;
$L__BB18_543:
	setp.eq.f64 	%p808, %fd759, 0d3FF0000000000000;
	selp.f64 	%fd2525, 0d3FF0000000000000, %fd4102, %p808;
	fma.rn.f64 	%fd4103, %fd758, %fd2525, %fd4103;
$L__BB18_544:
	setp.lt.u32 	%p809, %r183, 3;
	mov.f64 	%fd4114, 0d0000000000000000;
	mov.b32 	%r2469, 0;
	@%p809 bra 	$L__BB18_567;
	mov.f64 	%fd4114, 0d0000000000000000;
	mov.b32 	%r2468, 0;
$L__BB18_546:
	setp.lt.s32 	%p810, %r87, 0;
	setp.eq.s32 	%p811, %r88, 1062207488;
	mul.wide.u32 	%rd137, %r2468, 8;
	add.s64 	%rd52, %rd2, %rd137;
	ld.global.f64 	%fd768, [%rd52];
	add.s64 	%rd53, %rd3, %rd137;
	ld.global.f64 	%fd769, [%rd53];
	{
	.reg .b32 %temp; 
	mov.b64 	{%temp, %r205}, %fd769;
	}
	abs.f64 	%fd770, %fd769;
	{ // callseq 195, 0
	.param .b64 param0;
	st.param.f64 	[param0], %fd770;
	.param .b64 param1;
	st.param.f64 	[param1], 0d4000000000000000;
	.param .b64 retval0;
	call.uni (retval0), 
	__internal_accurate_pow, 
	(
	param0, 
	param1
	);
	ld.param.f64 	%fd2529, [retval0];
	} // callseq 195
	setp.lt.s32 	%p813, %r205, 0;
	neg.f64 	%fd2531, %fd2529;
	selp.f64 	%fd2532, %fd2531, %fd2529, %p811;
	selp.f64 	%fd2533, %fd2532, %fd2529, %p813;
	setp.eq.f64 	%p814, %fd769, 0d0000000000000000;
	selp.b32 	%r1093, %r205, 0, %p811;
	or.b32  	%r1094, %r1093, 2146435072;
	selp.b32 	%r1095, %r1094, %r1093, %p810;
	mov.b32 	%r1096, 0;
	mov.b64 	%fd2534, {%r1096, %r1095};
	selp.f64 	%fd4105, %fd2534, %fd2533, %p814;
	add.f64 	%fd2535, %fd769, 0d4000000000000000;
	{
	.reg .b32 %temp; 
	mov.b64 	{%temp, %r1097}, %fd2535;
	}
	and.b32  	%r1098, %r1097, 2146435072;
	setp.ne.s32 	%p815, %r1098, 2146435072;
	@%p815 bra 	$L__BB18_551;
	setp.nan.f64 	%p816, %fd769, %fd769;
	@%p816 bra 	$L__BB18_550;
	setp.neu.f64 	%p817, %fd770, 0d7FF0000000000000;
	@%p817 bra 	$L__BB18_551;
	setp.lt.s32 	%p818, %r205, 0;
	selp.b32 	%r1100, %r429, %r89, %p818;
	mov.b32 	%r1101, 0;
	mov.b64 	%fd4105, {%r1101, %r1100};
	bra.uni 	$L__BB18_551;
$L__BB18_550:
	mov.f64 	%fd2536, 0d4000000000000000;
	add.rn.f64 	%fd4105, %fd769, %fd2536;
$L__BB18_551:
	setp.lt.s32 	%p819, %r87, 0;
	setp.eq.s32 	%p820, %r88, 1062207488;
	setp.eq.f64 	%p822, %fd769, 0d3FF0000000000000;
	selp.f64 	%fd2537, 0d3FF0000000000000, %fd4105, %p822;
	fma.rn.f64 	%fd775, %fd768, %fd2537, %fd4114;
	ld.global.f64 	%fd776, [%rd52+8];
	ld.global.f64 	%fd777, [%rd53+8];
	{
	.reg .b32 %temp; 
	mov.b64 	{%temp, %r206}, %fd777;
	}
	abs.f64 	%fd778, %fd777;
	{ // callseq 196, 0
	.param .b64 param0;
	st.param.f64 	[param0], %fd778;
	.param .b64 param1;
	st.param.f64 	[param1], 0d4000000000000000;
	.param .b64 retval0;
	call.uni (retval0), 
	__internal_accurate_pow, 
	(
	param0, 
	param1
	);
	ld.param.f64 	%fd2538, [retval0];
	} // callseq 196
	setp.lt.s32 	%p823, %r206, 0;
	neg.f64 	%fd2540, %fd2538;
	selp.f64 	%fd2541, %fd2540, %fd2538, %p820;
	selp.f64 	%fd2542, %fd2541, %fd2538, %p823;
	setp.eq.f64 	%p824, %fd777, 0d0000000000000000;
	selp.b32 	%r1102, %r206, 0, %p820;
	or.b32  	%r1103, %r1102, 2146435072;
	selp.b32 	%r1104, %r1103, %r1102, %p819;
	mov.b32 	%r1105, 0;
	mov.b64 	%fd2543, {%r1105, %r1104};
	selp.f64 	%fd4106, %fd2543, %fd2542, %p824;
	add.f64 	%fd2544, %fd777, 0d4000000000000000;
	{
	.reg .b32 %temp; 
	mov.b64 	{%temp, %r1106}, %fd2544;
	}
	and.b32  	%r1107, %r1106, 2146435072;
	setp.ne.s32 	%p825, %r1107, 2146435072;
	@%p825 bra 	$L__BB18_556;
	setp.nan.f64 	%p826, %fd777, %fd777;
	@%p826 bra 	$L__BB18_555;
	setp.neu.f64 	%p827, %fd778, 0d7FF0000000000000;
	@%p827 bra 	$L__BB18_556;
	setp.lt.s32 	%p828, %r206, 0;
	selp.b32 	%r1109, %r429, %r89, %p828;
	mov.b32 	%r1110, 0;
	mov.b64 	%fd4106, {%r1110, %r1109};
	bra.uni 	$L__BB18_556;
$L__BB18_555:
	mov.f64 	%fd2545, 0d4000000000000000;
	add.rn.f64 	%fd4106, %fd777, %fd2545;
$L__BB18_556:
	setp.lt.s32 	%p829, %r87, 0;
	setp.eq.s32 	%p830, %r88, 1062207488;
	setp.eq.f64 	%p832, %fd777, 0d3FF0000000000000;
	selp.f64 	%fd2546, 0d3FF0000000000000, %fd4106, %p832;
	fma.rn.f64 	%fd783, %fd776, %fd2546, %fd775;
	ld.global.f64 	%fd784, [%rd52+16];
	ld.global.f64 	%fd785, [%rd53+16];
	{
	.reg .b32 %temp; 
	mov.b64 	{%temp, %r207}, %fd785;
	}
	abs.f64 	%fd786, %fd785;
	{ // callseq 197, 0
	.param .b64 param0;
	st.param.f64 	[param0], %fd786;
	.param .b64 param1;
	st.param.f64 	[param1], 0d4000000000000000;
	.param .b64 retval0;
	call.uni (retval0), 
	__internal_accurate_pow, 
	(
	param0, 
	param1
	);
	ld.param.f64 	%fd2547, [retval0];
	} // callseq 197
	setp.lt.s32 	%p833, %r207, 0;
	neg.f64 	%fd2549, %fd2547;
	selp.f64 	%fd2550, %fd2549, %fd2547, %p830;
	selp.f64 	%fd2551, %fd2550, %fd2547, %p833;
	setp.eq.f64 	%p834, %fd785, 0d0000000000000000;
	selp.b32 	%r1111, %r207, 0, %p830;
	or.b32  	%r1112, %r1111, 2146435072;
	selp.b32 	%r1113, %r1112, %r1111, %p829;
	mov.b32 	%r1114, 0;
	mov.b64 	%fd2552, {%r1114, %r1113};
	selp.f64 	%fd4107, %fd2552, %fd2551, %p834;
	add.f64 	%fd2553, %fd785, 0d4000000000000000;
	{
	.reg .b32 %temp; 
	mov.b64 	{%temp, %r1115}, %fd2553;
	}
	and.b32  	%r1116, %r1115, 2146435072;
	setp.ne.s32 	%p835, %r1116, 2146435072;
	@%p835 bra 	$L__BB18_561;
	setp.nan.f64 	%p836, %fd785, %fd785;
	@%p836 bra 	$L__BB18_560;
	setp.neu.f64 	%p837, %fd786, 0d7FF0000000000000;
	@%p837 bra 	$L__BB18_561;
	setp.lt.s32 	%p838, %r207, 0;
	selp.b32 	%r1118, %r429, %r89, %p838;
	mov.b32 	%r1119, 0;
	mov.b64 	%fd4107, {%r1119, %r1118};
	bra.uni 	$L__BB18_561;
$L__BB18_560:
	mov.f64 	%fd2554, 0d4000000000000000;
	add.rn.f64 	%fd4107, %fd785, %fd2554;
$L__BB18_561:
	setp.lt.s32 	%p839, %r87, 0;
	setp.eq.s32 	%p840, %r88, 1062207488;
	setp.eq.f64 	%p842, %fd785, 0d3FF0000000000000;
	selp.f64 	%fd2555, 0d3FF0000000000000, %fd4107, %p842;
	fma.rn.f64 	%fd791, %fd784, %fd2555, %fd783;
	ld.global.f64 	%fd792, [%rd52+24];
	ld.global.f64 	%fd793, [%rd53+24];
	{
	.reg .b32 %temp; 
	mov.b64 	{%temp, %r208}, %fd793;
	}
	abs.f64 	%fd794, %fd793;
	{ // callseq 198, 0
	.param .b64 param0;
	st.param.f64 	[param0], %fd794;
	.param .b64 param1;
	st.param.f64 	[param1], 0d4000000000000000;
	.param .b64 retval0;
	call.uni (retval0), 
	__internal_accurate_pow, 
	(
	param0, 
	param1
	);
	ld.param.f64 	%fd2556, [retval0];
	} // callseq 198
	setp.lt.s32 	%p843, %r208, 0;
	neg.f64 	%fd2558, %fd2556;
	selp.f64 	%fd2559, %fd2558, %fd2556, %p840;
	selp.f64 	%fd2560, %fd2559, %fd2556, %p843;
	setp.eq.f64 	%p844, %fd793, 0d0000000000000000;
	selp.b32 	%r1120, %r208, 0, %p840;
	or.b32  	%r1121, %r1120, 2146435072;
	selp.b32 	%r1122, %r1121, %r1120, %p839;
	mov.b32 	%r1123, 0;
	mov.b64 	%fd2561, {%r1123, %r1122};
	selp.f64 	%fd4108, %fd2561, %fd2560, %p844;
	add.f64 	%fd2562, %fd793, 0d4000000000000000;
	{
	.reg .b32 %temp; 
	mov.b64 	{%temp, %r1124}, %fd2562;
	}
	and.b32  	%r1125, %r1124, 2146435072;
	setp.ne.s32 	%p845, %r1125, 2146435072;
	@%p845 bra 	$L__BB18_566;
	setp.nan.f64 	%p846, %fd793, %fd793;
	@%p846 bra 	$L__BB18_565;
	setp.neu.f64 	%p847, %fd794, 0d7FF0000000000000;
	@%p847 bra 	$L__BB18_566;
	setp.lt.s32 	%p848, %r208, 0;
	selp.b32 	%r1127, %r429, %r89, %p848;
	mov.b32 	%r1128, 0;
	mov.b64 	%fd4108, {%r1128, %r1127};
	bra.uni 	$L__BB18_566;
$L__BB18_565:
	mov.f64 	%fd2563, 0d4000000000000000;
	add.rn.f64 	%fd4108, %fd793, %fd2563;
$L__BB18_566:
	setp.eq.f64 	%p849, %fd793, 0d3FF0000000000000;
	selp.f64 	%fd2564, 0d3FF0000000000000, %fd4108, %p849;
	fma.rn.f64 	%fd4114, %fd792, %fd2564, %fd791;
	add.s32 	%r2468, %r2468, 4;
	setp.ne.s32 	%p850, %r2468, %r185;
	mov.u32 	%r2469, %r185;
	@%p850 bra 	$L__BB18_546;
$L__BB18_567:
	setp.eq.s32 	%p851, %r184, 0;
	@%p851 bra 	$L__BB18_586;
	setp.lt.s32 	%p852, %r87, 0;
	setp.eq.s32 	%p853, %r88, 1062207488;
	mul.wide.u32 	%rd138, %r2469, 8;
	add.s64 	%rd54, %rd2, %rd138;
	ld.global.f64 	%fd802, [%rd54];
	add.s64 	%rd55, %rd3, %rd138;
	ld.global.f64 	%fd803, [%rd55];
	{
	.reg .b32 %temp; 
	mov.b64 	{%temp, %r211}, %fd803;
	}
	abs.f64 	%fd804, %fd803;
	{ // callseq 199, 0
	.param .b64 param0;
	st.param.f64 	[param0], %fd804;
	.param .b64 param1;
	st.param.f64 	[param1], 0d4000000000000000;
	.param .b64 retval0;
	call.uni (retval0), 
	__internal_accurate_pow, 
	(
	param0, 
	param1
	);
	ld.param.f64 	%fd2565, [retval0];
	} // callseq 199
	setp.lt.s32 	%p855, %r211, 0;
	neg.f64 	%fd2567, %fd2565;
	selp.f64 	%fd2568, %fd2567, %fd2565, %p853;
	selp.f64 	%fd2569, %fd2568, %fd2565, %p855;
	setp.eq.f64 	%p856, %fd803, 0d0000000000000000;
	selp.b32 	%r1129, %r211, 0, %p853;
	or.b32  	%r1130, %r1129, 2146435072;
	selp.b32 	%r1131, %r1130, %r1129, %p852;
	mov.b32 	%r1132, 0;
	mov.b64 	%fd2570, {%r1132, %r1131};
	selp.f64 	%fd4111, %fd2570, %fd2569, %p856;
	add.f64 	%fd2571, %fd803, 0d4000000000000000;
	{
	.reg .b32 %temp; 
	mov.b64 	{%temp, %r1133}, %fd2571;
	}
	and.b32  	%r1134, %r1133, 2146435072;
	setp.ne.s32 	%p857, %r1134, 2146435072;
	@%p857 bra 	$L__BB18_573;
	setp.nan.f64 	%p858, %fd803, %fd803;
	@%p858 bra 	$L__BB18_572;
	setp.neu.f64 	%p859, %fd804, 0d7FF0000000000000;
	@%p859 bra 	$L__BB18_573;
	setp.lt.s32 	%p860, %r211, 0;
	selp.b32 	%r1136, %r429, %r89, %p860;
	mov.b32 	%r1137, 0;
	mov.b64 	%fd4111, {%r1137, %r1136};
	bra.uni 	$L__BB18_573;
$L__BB18_572:
	mov.f64 	%fd2572, 0d4000000000000000;
	add.rn.f64 	%fd4111, %fd803, %fd2572;
$L__BB18_573:
	setp.eq.s32 	%p861, %r184, 1;
	setp.eq.f64 	%p862, %fd803, 0d3FF0000000000000;
	selp.f64 	%fd2573, 0d3FF0000000000000, %fd4111, %p862;
	fma.rn.f64 	%fd4114, %fd802, %fd2573, %fd4114;
	@%p861 bra 	$L__BB18_586;
	setp.lt.s32 	%p863, %r87, 0;
	setp.eq.s32 	%p864, %r88, 1062207488;
	ld.global.f64 	%fd810, [%rd54+8];
	ld.global.f64 	%fd811, [%rd55+8];
	{
	.reg .b32 %temp; 
	mov.b64 	{%temp, %r212}, %fd811;
	}
	abs.f64 	%fd812, %fd811;
	{ // callseq 200, 0
	.param .b64 param0;
	st.param.f64 	[param0], %fd812;
	.param .b64 param1;
	st.param.f64 	[param1], 0d4000000000000000;
	.param .b64 retval0;
	call.uni (retval0), 
	__internal_accurate_pow, 
	(
	param0, 
	param1
	);
	ld.param.f64 	%fd2574, [retval0];
	} // callseq 200
	setp.lt.s32 	%p866, %r212, 0;
	neg.f64 	%fd2576, %fd2574;
	selp.f64 	%fd2577, %fd2576, %fd2574, %p864;
	selp.f64 	%fd2578, %fd2577, %fd2574, %p866;
	setp.eq.f64 	%p867, %fd811, 0d0000000000000000;
	selp.b32 	%r1138, %r212, 0, %p864;
	or.b32  	%r1139, %r1138, 2146435072;
	selp.b32 	%r1140, %r1139, %r1138, %p863;
	mov.b32 	%r1141, 0;
	mov.b64 	%fd2579, {%r1141, %r1140};
	selp.f64 	%fd4112, %fd2579, %fd2578, %p867;
	add.f64 	%fd2580, %fd811, 0d4000000000000000;
	{
	.reg .b32 %temp; 
	mov.b64 	{%temp, %r1142}, %fd2580;
	}
	and.b32  	%r1143, %r1142, 2146435072;
	setp.ne.s32 	%p868, %r1143, 2146435072;
	@%p868 bra 	$L__BB18_579;
	setp.nan.f64 	%p869, %fd811, %fd811;
	@%p869 bra 	$L__BB18_578;
	setp.neu.f64 	%p870, %fd812, 0d7FF0000000000000;
	@%p870 bra 	$L__BB18_579;
	setp.lt.s32 	%p871, %r212, 0;
	selp.b32 	%r1145, %r429, %r89, %p871;
	mov.b32 	%r1146, 0;
	mov.b64 	%fd4112, {%r1146, %r1145};
	bra.uni 	$L__BB18_579;
$L__BB18_578:
	mov.f64 	%fd2581, 0d4000000000000000;
	add.rn.f64 	%fd4112, %fd811, %fd2581;
$L__BB18_579:
	setp.eq.s32 	%p872, %r184, 2;
	setp.eq.f64 	%p873, %fd811, 0d3FF0000000000000;
	selp.f64 	%fd2582, 0d3FF0000000000000, %fd4112, %p873;
	fma.rn.f64 	%fd4114, %fd810, %fd2582, %fd4114;
	@%p872 bra 	$L__BB18_586;
	setp.lt.s32 	%p874, %r87, 0;
	setp.eq.s32 	%p875, %r88, 1062207488;
	ld.global.f64 	%fd818, [%rd54+16];
	ld.global.f64 	%fd819, [%rd55+16];
	{
	.reg .b32 %temp; 
	mov.b64 	{%temp, %r213}, %fd819;
	}
	abs.f64 	%fd820, %fd819;
	{ // callseq 201, 0
	.param .b64 param0;
	st.param.f64 	[param0], %fd820;
	.param .b64 param1;
	st.param.f64 	[param1], 0d4000000000000000;
	.param .b64 retval0;
	call.uni (retval0), 
	__internal_accurate_pow, 
	(
	param0, 
	param1
	);
	ld.param.f64 	%fd2583, [retval0];
	} // callseq 201
	setp.lt.s32 	%p877, %r213, 0;
	neg.f64 	%fd2585, %fd2583;
	selp.f64 	%fd2586, %fd2585, %fd2583, %p875;
	selp.f64 	%fd2587, %fd2586, %fd2583, %p877;
	setp.eq.f64 	%p878, %fd819, 0d0000000000000000;
	selp.b32 	%r1147, %r213, 0, %p875;
	or.b32  	%r1148, %r1147, 2146435072;
	selp.b32 	%r1149, %r1148, %r1147, %p874;
	mov.b32 	%r1150, 0;
	mov.b64 	%fd2588, {%r1150, %r1149};
	selp.f64 	%fd4113, %fd2588, %fd2587, %p878;
	add.f64 	%fd2589, %fd819, 0d4000000000000000;
	{
	.reg .b32 %temp; 
	mov.b64 	{%temp, %r1151}, %fd2589;
	}
	and.b32  	%r1152, %r1151, 2146435072;
	setp.ne.s32 	%p879, %r1152, 2146435072;
	@%p879 bra 	$L__BB18_585;
	setp.nan.f64 	%p880, %fd819, %fd819;
	@%p880 bra 	$L__BB18_584;
	setp.neu.f64 	%p881, %fd820, 0d7FF0000000000000;
	@%p881 bra 	$L__BB18_585;
	setp.lt.s32 	%p882, %r213, 0;
	selp.b32 	%r1154, %r429, %r89, %p882;
	mov.b32 	%r1155, 0;
	mov.b64 	%fd4113, {%r1155, %r1154};
	bra.uni 	$L__BB18_585;
$L__BB18_584:
	mov.f64 	%fd2590, 0d4000000000000000;
	add.rn.f64 	%fd4113, %fd819, %fd2590;
$L__BB18_585:
	setp.eq.f64 	%p883, %fd819, 0d3FF0000000000000;
	selp.f64 	%fd2591, 0d3FF0000000000000, %fd4113, %p883;
	fma.rn.f64 	%fd4114, %fd818, %fd2591, %fd4114;
$L__BB18_586:
	setp.lt.u32 	%p884, %r183, 3;
	mov.f64 	%fd4125, 0d0000000000000000;
	mov.b32 	%r2471, 0;
	@%p884 bra 	$L__BB18_609;
	mov.f64 	%fd4125, 0d0000000000000000;
	mov.b32 	%r2470, 0;
$L__BB18_588:
	setp.lt.s32 	%p885, %r87, 0;
	setp.eq.s32 	%p886, %r88, 1062207488;
	mul.wide.u32 	%rd139, %r2470, 8;
	add.s64 	%rd56, %rd2, %rd139;
	ld.global.f64 	%fd828, [%rd56];
	add.s64 	%rd57, %rd3, %rd139;
	ld.global.f64 	%fd829, [%rd57];
	{
	.reg .b32 %temp; 
	mov.b64 	{%temp, %r215}, %fd829;
	}
	abs.f64 	%fd830, %fd829;
	{ // callseq 202, 0
	.param .b64 param0;
	st.param.f64 	[param0], %fd830;
	.param .b64 param1;
	st.param.f64 	[param1], 0d4000000000000000;
	.param .b64 retval0;
	call.uni (retval0), 
	__internal_accurate_pow, 
	(
	param0, 
	param1
	);
	ld.param.f64 	%fd2595, [retval0];
	} // callseq 202
	setp.lt.s32 	%p888, %r215, 0;
	neg.f64 	%fd2597, %fd2595;
	selp.f64 	%fd2598, %fd2597, %fd2595, %p886;
	selp.f64 	%fd2599, %fd2598, %fd2595, %p888;
	setp.eq.f64 	%p889, %fd829, 0d0000000000000000;
	selp.b32 	%r1158, %r215, 0, %p886;
	or.b32  	%r1159, %r1158, 2146435072;
	selp.b32 	%r1160, %r1159, %r1158, %p885;
	mov.b32 	%r1161, 0;
	mov.b64 	%fd2600, {%r1161, %r1160};
	selp.f64 	%fd4116, %fd2600, %fd2599, %p889;
	add.f64 	%fd2601, %fd829, 0d4000000000000000;
	{
	.reg .b32 %temp; 
	mov.b64 	{%temp, %r1162}, %fd2601;
	}
	and.b32  	%r1163, %r1162, 2146435072;
	setp.ne.s32 	%p890, %r1163, 2146435072;
	@%p890 bra 	$L__BB18_593;
	setp.nan.f64 	%p891, %fd829, %fd829;
	@%p891 bra 	$L__BB18_592;
	setp.neu.f64 	%p892, %fd830, 0d7FF0000000000000;
	@%p892 bra 	$L__BB18_593;
	setp.lt.s32 	%p893, %r215, 0;
	selp.b32 	%r1165, %r429, %r89, %p893;
	mov.b32 	%r1166, 0;
	mov.b64 	%fd4116, {%r1166, %r1165};
	bra.uni 	$L__BB18_593;
$L__BB18_592:
	mov.f64 	%fd2602, 0d4000000000000000;
	add.rn.f64 	%fd4116, %fd829, %fd2602;
$L__BB18_593:
	setp.lt.s32 	%p894, %r87, 0;
	setp.eq.s32 	%p895, %r88, 1062207488;
	setp.eq.f64 	%p897, %fd829, 0d3FF0000000000000;
	selp.f64 	%fd2603, 0d3FF0000000000000, %fd4116, %p897;
	fma.rn.f64 	%fd835, %fd828, %fd2603, %fd4125;
	ld.global.f64 	%fd836, [%rd56+8];
	ld.global.f64 	%fd837, [%rd57+8];
	{
	.reg .b32 %temp; 
	mov.b64 	{%temp, %r216}, %fd837;
	}
	abs.f64 	%fd838, %fd837;
	{ // callseq 203, 0
	.param .b64 param0;
	st.param.f64 	[param0], %fd838;
	.param .b64 param1;
	st.param.f64 	[param1], 0d4000000000000000;
	.param .b64 retval0;
	call.uni (retval0), 
	__internal_accurate_pow, 
	(
	param0, 
	param1
	);
	ld.param.f64 	%fd2604, [retval0];
	} // callseq 203
	setp.lt.s32 	%p898, %r216, 0;
	neg.f64 	%fd2606, %fd2604;
	selp.f64 	%fd2607, %fd2606, %fd2604, %p895;
	selp.f64 	%fd2608, %fd2607, %fd2604, %p898;
	setp.eq.f64 	%p899, %fd837, 0d0000000000000000;
	selp.b32 	%r1167, %r216, 0, %p895;
	or.b32  	%r1168, %r1167, 2146435072;
	selp.b32 	%r1169, %r1168, %r1167, %p894;
	mov.b32 	%r1170, 0;
	mov.b64 	%fd2609, {%r1170, %r1169};
	selp.f64 	%fd4117, %fd2609, %fd2608, %p899;
	add.f64 	%fd2610, %fd837, 0d4000000000000000;
	{
	.reg .b32 %temp; 
	mov.b64 	{%temp, %r1171}, %fd2610;
	}
	and.b32  	%r1172, %r1171, 2146435072;
	setp.ne.s32 	%p900, %r1172, 2146435072;
	@%p900 bra 	$L__BB18_598;
	setp.nan.f64 	%p901, %fd837, %fd837;
	@%p901 bra 	$L__BB18_597;
	setp.neu.f64 	%p902, %fd838, 0d7FF0000000000000;
	@%p902 bra 	$L__BB18_598;
	setp.lt.s32 	%p903, %r216, 0;
	selp.b32 	%r1174, %r429, %r89, %p903;
	mov.b32 	%r1175, 0;
	mov.b64 	%fd4117, {%r1175, %r1174};
	bra.uni 	$L__BB18_598;
$L__BB18_597:
	mov.f64 	%fd2611, 0d4000000000000000;
	add.rn.f64 	%fd4117, %fd837, %fd2611;
$L__BB18_598:
	setp.lt.s32 	%p904, %r87, 0;
	setp.eq.s32 	%p905, %r88, 1062207488;
	setp.eq.f64 	%p907, %fd837, 0d3FF0000000000000;
	selp.f64 	%fd2612, 0d3FF0000000000000, %fd4117, %p907;
	fma.rn.f64 	%fd843, %fd836, %fd2612, %fd835;
	ld.global.f64 	%fd844, [%rd56+16];
	ld.global.f64 	%fd845, [%rd57+16];
	{
	.reg .b32 %temp; 
	mov.b64 	{%temp, %r217}, %fd845;
	}
	abs.f64 	%fd846, %fd845;
	{ // callseq 204, 0
	.param .b64 param0;
	st.param.f64 	[param0], %fd846;
	.param .b64 param1;
	st.param.f64 	[param1], 0d4000000000000000;
	.param .b64 retval0;
	call.uni (retval0), 
	__internal_accurate_pow, 
	(
	param0, 
	param1
	);
	ld.param.f64 	%fd2613, [retval0];
	} // callseq 204
	setp.lt.s32 	%p908, %r217, 0;
	neg.f64 	%fd2615, %fd2613;
	selp.f64 	%fd2616, %fd2615, %fd2613, %p905;
	selp.f64 	%fd2617, %fd2616, %fd2613, %p908;
	setp.eq.f64 	%p909, %fd845, 0d0000000000000000;
	selp.b32 	%r1176, %r217, 0, %p905;
	or.b32  	%r1177, %r1176, 2146435072;
	selp.b32 	%r1178, %r1177, %r1176, %p904;
	mov.b32 	%r1179, 0;
	mov.b64 	%fd2618, {%r1179, %r1178};
	selp.f64 	%fd4118, %fd2618, %fd2617, %p909;
	add.f64 	%fd2619, %fd845, 0d4000000000000000;
	{
	.reg .b32 %temp; 
	mov.b64 	{%temp, %r1180}, %fd2619;
	}
	and.b32  	%r1181, %r1180, 2146435072;
	setp.ne.s32 	%p910, %r1181, 2146435072;
	@%p910 bra 	$L__BB18_603;
	setp.nan.f64 	%p911, %fd845, %fd845;
	@%p911 bra 	$L__BB18_602;
	setp.neu.f64 	%p912, %fd846, 0d7FF0000000000000;
	@%p912 bra 	$L__BB18_603;
	setp.lt.s32 	%p913, %r217, 0;
	selp.b32 	%r1183, %r429, %r89, %p913;
	mov.b32 	%r1184, 0;
	mov.b64 	%fd4118, {%r1184, %r1183};
	bra.uni 	$L__BB18_603;
$L__BB18_602:
	mov.f64 	%fd2620, 0d4000000000000000;
	add.rn.f64 	%fd4118, %fd845, %fd2620;
$L__BB18_603:
	setp.lt.s32 	%p914, %r87, 0;
	setp.eq.s32 	%p915, %r88, 1062207488;
	setp.eq.f64 	%p917, %fd845, 0d3FF0000000000000;
	selp.f64 	%fd2621, 0d3FF0000000000000, %fd4118, %p917;
	fma.rn.f64 	%fd851, %fd844, %fd2621, %fd843;
	ld.global.f64 	%fd852, [%rd56+24];
	ld.global.f64 	%fd853, [%rd57+24];
	{
	.reg .b32 %temp; 
	mov.b64 	{%temp, %r218}, %fd853;
	}
	abs.f64 	%fd854, %fd853;
	{ // callseq 205, 0
	.param .b64 param0;
	st.param.f64 	[param0], %fd854;
	.param .b64 param1;
	st.param.f64 	[param1], 0d4000000000000000;
	.param .b64 retval0;
	call.uni (retval0), 
	__internal_accurate_pow, 
	(
	param0, 
	param1
	);
	ld.param.f64 	%fd2622, [retval0];
	} // callseq 205
	setp.lt.s32 	%p918, %r218, 0;
	neg.f64 	%fd2624, %fd2622;
	selp.f64 	%fd2625, %fd2624, %fd2622, %p915;
	selp.f64 	%fd2626, %fd2625, %fd2622, %p918;
	setp.eq.f64 	%p919, %fd853, 0d0000000000000000;
	selp.b32 	%r1185, %r218, 0, %p915;
	or.b32  	%r1186, %r1185, 2146435072;
	selp.b32 	%r1187, %r1186, %r1185, %p914;
	mov.b32 	%r1188, 0;
	mov.b64 	%fd2627, {%r1188, %r1187};
	selp.f64 	%fd4119, %fd2627, %fd2626, %p919;
	add.f64 	%fd2628, %fd853, 0d4000000000000000;
	{
	.reg .b32 %temp; 
	mov.b64 	{%temp, %r1189}, %fd2628;
	}
	and.b32  	%r1190, %r1189, 2146435072;
	setp.ne.s32 	%p920, %r1190, 2146435072;
	@%p920 bra 	$L__BB18_608;
	setp.nan.f64 	%p921, %fd853, %fd853;
	@%p921 bra 	$L__BB18_607;
	setp.neu.f64 	%p922, %fd854, 0d7FF0000000000000;
	@%p922 bra 	$L__BB18_608;
	setp.lt.s32 	%p923, %r218, 0;
	selp.b32 	%r1192, %r429, %r89, %p923;
	mov.b32 	%r1193, 0;
	mov.b64 	%fd4119, {%r1193, %r1192};
	bra.uni 	$L__BB18_608;
$L__BB18_607:
	mov.f64 	%fd2629, 0d4000000000000000;
	add.rn.f64 	%fd4119, %fd853, %fd2629;
$L__BB18_608:
	setp.eq.f64 	%p924, %fd853, 0d3FF0000000000000;
	selp.f64 	%fd2630, 0d3FF0000000000000, %fd4119, %p924;
	fma.rn.f64 	%fd4125, %fd852, %fd2630, %fd851;
	add.s32 	%r2470, %r2470, 4;
	setp.ne.s32 	%p925, %r2470, %r185;
	mov.u32 	%r2471, %r185;
	@%p925 bra 	$L__BB18_588;
$L__BB18_609:
	setp.eq.s32 	%p926, %r184, 0;
	@%p926 bra 	$L__BB18_628;
	setp.lt.s32 	%p927, %r87, 0;
	setp.eq.s32 	%p928, %r88, 1062207488;
	mul.wide.u32 	%rd140, %r2471, 8;
	add.s64 	%rd58, %rd2, %rd140;
	ld.global.f64 	%fd862, [%rd58];
	add.s64 	%rd59, %rd3, %rd140;
	ld.global.f64 	%fd863, [%rd59];
	{
	.reg .b32 %temp; 
	mov.b64 	{%temp, %r221}, %fd863;
	}
	abs.f64 	%fd864, %fd863;
	{ // callseq 206, 0
	.param .b64 param0;
	st.param.f64 	[param0], %fd864;
	.param .b64 param1;
	st.param.f64 	[param1], 0d4000000000000000;
	.param .b64 retval0;
	call.uni (retval0), 
	__internal_accurate_pow, 
	(
	param0, 
	param1
	);
	ld.param.f64 	%fd2631, [retval0];
	} // callseq 206
	setp.lt.s32 	%p930, %r221, 0;
	neg.f64 	%fd2633, %fd2631;
	selp.f64 	%fd2634, %fd2633, %fd2631, %p928;
	selp.f64 	%fd2635, %fd2634, %fd2631, %p930;
	setp.eq.f64 	%p931, %fd863, 0d0000000000000000;
	selp.b32 	%r1194, %r221, 0, %p928;
	or.b32  	%r1195, %r1194, 2146435072;
	selp.b32 	%r1196, %r1195, %r1194, %p927;
	mov.b32 	%r1197, 0;
	mov.b64 	%fd2636, {%r1197, %r1196};
	selp.f64 	%fd4122, %fd2636, %fd2635, %p931;
	add.f64 	%fd2637, %fd863, 0d4000000000000000;
	{
	.reg .b32 %temp; 
	mov.b64 	{%temp, %r1198}, %fd2637;
	}
	and.b32  	%r1199, %r1198, 2146435072;
	setp.ne.s32 	%p932, %r1199, 2146435072;
	@%p932 bra 	$L__BB18_615;
	setp.nan.f64 	%p933, %fd863, %fd863;
	@%p933 bra 	$L__BB18_614;
	setp.neu.f64 	%p934, %fd864, 0d7FF0000000000000;
	@%p934 bra 	$L__BB18_615;
	setp.lt.s32 	%p935, %r221, 0;
	selp.b32 	%r1201, %r429, %r89, %p935;
	mov.b32 	%r1202, 0;
	mov.b64 	%fd4122, {%r1202, %r1201};
	bra.uni 	$L__BB18_615;
$L__BB18_614:
	mov.f64 	%fd2638, 0d4000000000000000;
	add.rn.f64 	%fd4122, %fd863, %fd2638;
$L__BB18_615:
	setp.eq.s32 	%p936, %r184, 1;
	setp.eq.f64 	%p937, %fd863, 0d3FF0000000000000;
	selp.f64 	%fd2639, 0d3FF0000000000000, %fd4122, %p937;
	fma.rn.f64 	%fd4125, %fd862, %fd2639, %fd4125;
	@%p936 bra 	$L__BB18_628;
	setp.lt.s32 	%p938, %r87, 0;
	setp.eq.s32 	%p939, %r88, 1062207488;
	ld.global.f64 	%fd870, [%rd58+8];
	ld.global.f64 	%fd871, [%rd59+8];
	{
	.reg .b32 %temp; 
	mov.b64 	{%temp, %r222}, %fd871;
	}
	abs.f64 	%fd872, %fd871;
	{ // callseq 207, 0
	.param .b64 param0;
	st.param.f64 	[param0], %fd872;
	.param .b64 param1;
	st.param.f64 	[param1], 0d4000000000000000;
	.param .b64 retval0;
	call.uni (retval0), 
	__internal_accurate_pow, 
	(
	param0, 
	param1
	);
	ld.param.f64 	%fd2640, [retval0];
	} // callseq 207
	setp.lt.s32 	%p941, %r222, 0;
	neg.f64 	%fd2642, %fd2640;
	selp.f64 	%fd2643, %fd2642, %fd2640, %p939;
	selp.f64 	%fd2644, %fd2643, %fd2640, %p941;
	setp.eq.f64 	%p942, %fd871, 0d0000000000000000;
	selp.b32 	%r1203, %r222, 0, %p939;
	or.b32  	%r1204, %r1203, 2146435072;
	selp.b32 	%r1205, %r1204, %r1203, %p938;
	mov.b32 	%r1206, 0;
	mov.b64 	%fd2645, {%r1206, %r1205};
	selp.f64 	%fd4123, %fd2645, %fd2644, %p942;
	add.f64 	%fd2646, %fd871, 0d4000000000000000;
	{
	.reg .b32 %temp; 
	mov.b64 	{%temp, %r1207}, %fd2646;
	}
	and.b32  	%r1208, %r1207, 2146435072;
	setp.ne.s32 	%p943, %r1208, 2146435072;
	@%p943 bra 	$L__BB18_621;
	setp.nan.f64 	%p944, %fd871, %fd871;
	@%p944 bra 	$L__BB18_620;
	setp.neu.f64 	%p945, %fd872, 0d7FF0000000000000;
	@%p945 bra 	$L__BB18_621;
	setp.lt.s32 	%p946, %r222, 0;
	selp.b32 	%r1210, %r429, %r89, %p946;
	mov.b32 	%r1211, 0;
	mov.b64 	%fd4123, {%r1211, %r1210};
	bra.uni 	$L__BB18_621;
$L__BB18_620:
	mov.f64 	%fd2647, 0d4000000000000000;
	add.rn.f64 	%fd4123, %fd871, %fd2647;
$L__BB18_621:
	setp.eq.s32 	%p947, %r184, 2;
	setp.eq.f64 	%p948, %fd871, 0d3FF0000000000000;
	selp.f64 	%fd2648, 0d3FF0000000000000, %fd4123, %p948;
	fma.rn.f64 	%fd4125, %fd870, %fd2648, %fd4125;
	@%p947 bra 	$L__BB18_628;
	setp.lt.s32 	%p949, %r87, 0;
	setp.eq.s32 	%p950, %r88, 1062207488;
	ld.global.f64 	%fd878, [%rd58+16];
	ld.global.f64 	%fd879, [%rd59+16];
	{
	.reg .b32 %temp; 
	mov.b64 	{%temp, %r223}, %fd879;
	}
	abs.f64 	%fd880, %fd879;
	{ // callseq 208, 0
	.param .b64 param0;
	st.param.f64 	[param0], %fd880;
	.param .b64 param1;
	st.param.f64 	[param1], 0d4000000000000000;
	.param .b64 retval0;
	call.uni (retval0), 
	__internal_accurate_pow, 
	(
	param0, 
	param1
	);
	ld.param.f64 	%fd2649, [retval0];
	} // callseq 208
	setp.lt.s32 	%p952, %r223, 0;
	neg.f64 	%fd2651, %fd2649;
	selp.f64 	%fd2652, %fd2651, %fd2649, %p950;
	selp.f64 	%fd2653, %fd2652, %fd2649, %p952;
	setp.eq.f64 	%p953, %fd879, 0d0000000000000000;
	selp.b32 	%r1212, %r223, 0, %p950;
	or.b32  	%r1213, %r1212, 2146435072;
	selp.b32 	%r1214, %r1213, %r1212, %p949;
	mov.b32 	%r1215, 0;
	mov.b64 	%fd2654, {%r1215, %r1214};
	selp.f64 	%fd4124, %fd2654, %fd2653, %p953;
	add.f64 	%fd2655, %fd879, 0d4000000000000000;
	{
	.reg .b32 %temp; 
	mov.b64 	{%temp, %r1216}, %fd2655;
	}
	and.b32  	%r1217, %r1216, 2146435072;
	setp.ne.s32 	%p954, %r1217, 2146435072;
	@%p954 bra 	$L__BB18_627;
	setp.nan.f64 	%p955, %fd879, %fd879;
	@%p955 bra 	$L__BB18_626;
	setp.neu.f64 	%p956, %fd880, 0d7FF0000000000000;
	@%p956 bra 	$L__BB18_627;
	setp.lt.s32 	%p957, %r223, 0;
	selp.b32 	%r1219, %r429, %r89, %p957;
	mov.b32 	%r1220, 0;
	mov.b64 	%fd4124, {%r1220, %r1219};
	bra.uni 	$L__BB18_627;
$L__BB18_626:
	mov.f64 	%fd2656, 0d4000000000000000;
	add.rn.f64 	%fd4124, %fd879, %fd2656;
$L__BB18_627:
	setp.eq.f64 	%p958, %fd879, 0d3FF0000000000000;
	selp.f64 	%fd2657, 0d3FF0000000000000, %fd4124, %p958;
	fma.rn.f64 	%fd4125, %fd878, %fd2657, %fd4125;
$L__BB18_628:
	setp.lt.u32 	%p959, %r183, 3;
	mov.f64 	%fd4136, 0d0000000000000000;
	mov.b32 	%r2473, 0;
	@%p959 bra 	$L__BB18_651;
	mov.f64 	%fd4136, 0d0000000000000000;
	mov.b32 	%r2472, 0;
$L__BB18_630:
	setp.lt.s32 	%p960, %r87, 0;
	setp.eq.s32 	%p961, %r88, 1062207488;
	mul.wide.u32 	%rd141, %r2472, 8;
	add.s64 	%rd60, %rd2, %rd141;
	ld.global.f64 	%fd888, [%rd60];
	add.s64 	%rd61, %rd3, %rd141;
	ld.global.f64 	%fd889, [%rd61];
	{
	.reg .b32 %temp; 
	mov.b64 	{%temp, %r225}, %fd889;
	}
	abs.f64 	%fd890, %fd889;
	{ // callseq 209, 0
	.param .b64 param0;
	st.param.f64 	[param0], %fd890;
	.param .b64 param1;
	st.param.f64 	[param1], 0d4000000000000000;
	.param .b64 retval0;
	call.uni (retval0), 
	__internal_accurate_pow, 
	(
	param0, 
	param1
	);
	ld.param.f64 	%fd2661, [retval0];
	} // callseq 209
	setp.lt.s32 	%p963, %r225, 0;
	neg.f64 	%fd2663, %fd2661;
	selp.f64 	%fd2664, %fd2663, %fd2661, %p961;
	selp.f64 	%fd2665, %fd2664, %fd2661, %p963;
	setp.eq.f64 	%p964, %fd889, 0d0000000000000000;
	selp.b32 	%r1223, %r225, 0, %p961;
	or.b32  	%r1224, %r1223, 2146435072;
	selp.b32 	%r1225, %r1224, %r1223, %p960;
	mov.b32 	%r1226, 0;
	mov.b64 	%fd2666, {%r1226, %r1225};
	selp.f64 	%fd4127, %fd2666, %fd2665, %p964;
	add.f64 	%fd2667, %fd889, 0d4000000000000000;
	{
	.reg .b32 %temp; 
	mov.b64 	{%temp, %r1227}, %fd2667;
	}
	and.b32  	%r1228, %r1227, 2146435072;
	setp.ne.s32 	%p965, %r1228, 2146435072;
	@%p965 bra 	$L__BB18_635;
	setp.nan.f64 	%p966, %fd889, %fd889;
	@%p966 bra 	$L__BB18_634;
	setp.neu.f64 	%p967, %fd890, 0d7FF0000000000000;
	@%p967 bra 	$L__BB18_635;
	setp.lt.s32 	%p968, %r225, 0;
	selp.b32 	%r1230, %r429, %r89, %p968;
	mov.b32 	%r1231, 0;
	mov.b64 	%fd4127, {%r1231, %r1230};
	bra.uni 	$L__BB18_635;
$L__BB18_634:
	mov.f64 	%fd2668, 0d4000000000000000;
	add.rn.f64 	%fd4127, %fd889, %fd2668;
$L__BB18_635:
	setp.lt.s32 	%p969, %r87, 0;
	setp.eq.s32 	%p970, %r88, 1062207488;
	setp.eq.f64 	%p972, %fd889, 0d3FF0000000000000;
	selp.f64 	%fd2669, 0d3FF0000000000000, %fd4127, %p972;
	fma.rn.f64 	%fd895, %fd888, %fd2669, %fd4136;
	ld.global.f64 	%fd896, [%rd60+8];
	ld.global.f64 	%fd897, [%rd61+8];
	{
	.reg .b32 %temp; 
	mov.b64 	{%temp, %r226}, %fd897;
	}
	abs.f64 	%fd898, %fd897;
	{ // callseq 210, 0
	.param .b64 param0;
	st.param.f64 	[param0], %fd898;
	.param .b64 param1;
	st.param.f64 	[param1], 0d4000000000000000;
	.param .b64 retval0;
	call.uni (retval0), 
	__internal_accurate_pow, 
	(
	param0, 
	param1
	);
	ld.param.f64 	%fd2670, [retval0];
	} // callseq 210
	setp.lt.s32 	%p973, %r226, 0;
	neg.f64 	%fd2672, %fd2670;
	selp.f64 	%fd2673, %fd2672, %fd2670, %p970;
	selp.f64 	%fd2674, %fd2673, %fd2670, %p973;
	setp.eq.f64 	%p974, %fd897, 0d0000000000000000;
	selp.b32 	%r1232, %r226, 0, %p970;
	or.b32  	%r1233, %r1232, 2146435072;
	selp.b32 	%r1234, %r1233, %r1232, %p969;
	mov.b32 	%r1235, 0;
	mov.b64 	%fd2675, {%r1235, %r1234};
	selp.f64 	%fd4128, %fd2675, %fd2674, %p974;
	add.f64 	%fd2676, %fd897, 0d4000000000000000;
	{
	.reg .b32 %temp; 
	mov.b64 	{%temp, %r1236}, %fd2676;
	}
	and.b32  	%r1237, %r1236, 2146435072;
	setp.ne.s32 	%p975, %r1237, 2146435072;
	@%p975 bra 	$L__BB18_640;
	setp.nan.f64 	%p976, %fd897, %fd897;
	@%p976 bra 	$L__BB18_639;
	setp.neu.f64 	%p977, %fd898, 0d7FF0000000000000;
	@%p977 bra 	$L__BB18_640;
	setp.lt.s32 	%p978, %r226, 0;
	selp.b32 	%r1239, %r429, %r89, %p978;
	mov.b32 	%r1240, 0;
	mov.b64 	%fd4128, {%r1240, %r1239};
	bra.uni 	$L__BB18_640;
$L__BB18_639:
	mov.f64 	%fd2677, 0d4000000000000000;
	add.rn.f64 	%fd4128, %fd897, %fd2677;
$L__BB18_640:
	setp.lt.s32 	%p979, %r87, 0;
	setp.eq.s32 	%p980, %r88, 1062207488;
	setp.eq.f64 	%p982, %fd897, 0d3FF0000000000000;
	selp.f64 	%fd2678, 0d3FF0000000000000, %fd4128, %p982;
	fma.rn.f64 	%fd903, %fd896, %fd2678, %fd895;
	ld.global.f64 	%fd904, [%rd60+16];
	ld.global.f64 	%fd905, [%rd61+16];
	{
	.reg .b32 %temp; 
	mov.b64 	{%temp, %r227}, %fd905;
	}
	abs.f64 	%fd906, %fd905;
	{ // callseq 211, 0
	.param .b64 param0;
	st.param.f64 	[param0], %fd906;
	.param .b64 param1;
	st.param.f64 	[param1], 0d4000000000000000;
	.param .b64 retval0;
	call.uni (retval0), 
	__internal_accurate_pow, 
	(
	param0, 
	param1
	);
	ld.param.f64 	%fd2679, [retval0];
	} // callseq 211
	setp.lt.s32 	%p983, %r227, 0;
	neg.f64 	%fd2681, %fd2679;
	selp.f64 	%fd2682, %fd2681, %fd2679, %p980;
	selp.f64 	%fd2683, %fd2682, %fd2679, %p983;
	setp.eq.f64 	%p984, %fd905, 0d0000000000000000;
	selp.b32 	%r1241, %r227, 0, %p980;
	or.b32  	%r1242, %r1241, 2146435072;
	selp.b32 	%r1243, %r1242, %r1241, %p979;
	mov.b32 	%r1244, 0;
	mov.b64 	%fd2684, {%r1244, %r1243};
	selp.f64 	%fd4129, %fd2684, %fd2683, %p984;
	add.f64 	%fd2685, %fd905, 0d4000000000000000;
	{
	.reg .b32 %temp; 
	mov.b64 	{%temp, %r1245}, %fd2685;
	}
	and.b32  	%r1246, %r1245, 2146435072;
	setp.ne.s32 	%p985, %r1246, 2146435072;
	@%p985 bra 	$L__BB18_645;
	setp.nan.f64 	%p986, %fd905, %fd905;
	@%p986 bra 	$L__BB18_644;
	setp.neu.f64 	%p987, %fd906, 0d7FF0000000000000;
	@%p987 bra 	$L__BB18_645;
	setp.lt.s32 	%p988, %r227, 0;
	selp.b32 	%r1248, %r429, %r89, %p988;
	mov.b32 	%r1249, 0;
	mov.b64 	%fd4129, {%r1249, %r1248};
	bra.uni 	$L__BB18_645;
$L__BB18_644:
	mov.f64 	%fd2686, 0d4000000000000000;
	add.rn.f64 	%fd4129, %fd905, %fd2686;
$L__BB18_645:
	setp.lt.s32 	%p989, %r87, 0;
	setp.eq.s32 	%p990, %r88, 1062207488;
	setp.eq.f64 	%p992, %fd905, 0d3FF0000000000000;
	selp.f64 	%fd2687, 0d3FF0000000000000, %fd4129, %p992;
	fma.rn.f64 	%fd911, %fd904, %fd2687, %fd903;
	ld.global.f64 	%fd912, [%rd60+24];
	ld.global.f64 	%fd913, [%rd61+24];
	{
	.reg .b32 %temp; 
	mov.b64 	{%temp, %r228}, %fd913;
	}
	abs.f64 	%fd914, %fd913;
	{ // callseq 212, 0
	.param .b64 param0;
	st.param.f64 	[param0], %fd914;
	.param .b64 param1;
	st.param.f64 	[param1], 0d4000000000000000;
	.param .b64 retval0;
	call.uni (retval0), 
	__internal_accurate_pow, 
	(
	param0, 
	param1
	);
	ld.param.f64 	%fd2688, [retval0];
	} // callseq 212
	setp.lt.s32 	%p993, %r228, 0;
	neg.f64 	%fd2690, %fd2688;
	selp.f64 	%fd2691, %fd2690, %fd2688, %p990;
	selp.f64 	%fd2692, %fd2691, %fd2688, %p993;
	setp.eq.f64 	%p994, %fd913, 0d0000000000000000;
	selp.b32 	%r1250, %r228, 0, %p990;
	or.b32  	%r1251, %r1250, 2146435072;
	selp.b32 	%r1252, %r1251, %r1250, %p989;
	mov.b32 	%r1253, 0;
	mov.b64 	%fd2693, {%r1253, %r1252};
	selp.f64 	%fd4130, %fd2693, %fd2692, %p994;
	add.f64 	%fd2694, %fd913, 0d4000000000000000;
	{
	.reg .b32 %temp; 
	mov.b64 	{%temp, %r1254}, %fd2694;
	}
	and.b32  	%r1255, %r1254, 2146435072;
	setp.ne.s32 	%p995, %r1255, 2146435072;
	@%p995 bra 	$L__BB18_650;
	setp.nan.f64 	%p996, %fd913, %fd913;
	@%p996 bra 	$L__BB18_649;
	setp.neu.f64 	%p997, %fd914, 0d7FF0000000000000;
	@%p997 bra 	$L__BB18_650;
	setp.lt.s32 	%p998, %r228, 0;
	selp.b32 	%r1257, %r429, %r89, %p998;
	mov.b32 	%r1258, 0;
	mov.b64 	%fd4130, {%r1258, %r1257};
	bra.uni 	$L__BB18_650;
$L__BB18_649:
	mov.f64 	%fd2695, 0d4000000000000000;
	add.rn.f64 	%fd4130, %fd913, %fd2695;
$L__BB18_650:
	setp.eq.f64 	%p999, %fd913, 0d3FF0000000000000;
	selp.f64 	%fd2696, 0d3FF0000000000000, %fd4130, %p999;
	fma.rn.f64 	%fd4136, %fd912, %fd2696, %fd911;
	add.s32 	%r2472, %r2472, 4;
	setp.ne.s32 	%p1000, %r2472, %r185;
	mov.u32 	%r2473, %r185;
	@%p1000 bra 	$L__BB18_630;
$L__BB18_651:
	setp.eq.s32 	%p1001, %r184, 0;
	@%p1001 bra 	$L__BB18_670;
	setp.lt.s32 	%p1002, %r87, 0;
	setp.eq.s32 	%p1003, %r88, 1062207488;
	mul.wide.u32 	%rd142, %r2473, 8;
	add.s64 	%rd62, %rd2, %rd142;
	ld.global.f64 	%fd922, [%rd62];
	add.s64 	%rd63, %rd3, %rd142;
	ld.global.f64 	%fd923, [%rd63];
	{
	.reg .b32 %temp; 
	mov.b64 	{%temp, %r231}, %fd923;
	}
	abs.f64 	%fd924, %fd923;
	{ // callseq 213, 0
	.param .b64 param0;
	st.param.f64 	[param0], %fd924;
	.param .b64 param1;
	st.param.f64 	[param1], 0d4000000000000000;
	.param .b64 retval0;
	call.uni (retval0), 
	__internal_accurate_pow, 
	(
	param0, 
	param1
	);
	ld.param.f64 	%fd2697, [retval0];
	} // callseq 213
	setp.lt.s32 	%p1005, %r231, 0;
	neg.f64 	%fd2699, %fd2697;
	selp.f64 	%fd2700, %fd2699, %fd2697, %p1003;
	selp.f64 	%fd2701, %fd2700, %fd2697, %p1005;
	setp.eq.f64 	%p1006, %fd923, 0d0000000000000000;
	selp.b32 	%r1259, %r231, 0, %p1003;
	or.b32  	%r1260, %r1259, 2146435072;
	selp.b32 	%r1261, %r1260, %r1259, %p1002;
	mov.b32 	%r1262, 0;
	mov.b64 	%fd2702, {%r1262, %r1261};
	selp.f64 	%fd4133, %fd2702, %fd2701, %p1006;
	add.f64 	%fd2703, %fd923, 0d4000000000000000;
	{
	.reg .b32 %temp; 
	mov.b64 	{%temp, %r1263}, %fd2703;
	}
	and.b32  	%r1264, %r1263, 2146435072;
	setp.ne.s32 	%p1007, %r1264, 2146435072;
	@%p1007 bra 	$L__BB18_657;
	setp.nan.f64 	%p1008, %fd923, %fd923;
	@%p1008 bra 	$L__BB18_656;
	setp.neu.f64 	%p1009, %fd924, 0d7FF0000000000000;
	@%p1009 bra 	$L__BB18_657;
	setp.lt.s32 	%p1010, %r231, 0;
	selp.b32 	%r1266, %r429, %r89, %p1010;
	mov.b32 	%r1267, 0;
	mov.b64 	%fd4133, {%r1267, %r1266};
	bra.uni 	$L__BB18_657;
$L__BB18_656:
	mov.f64 	%fd2704, 0d4000000000000000;
	add.rn.f64 	%fd4133, %fd923, %fd2704;
$L__BB18_657:
	setp.eq.s32 	%p1011, %r184, 1;
	setp.eq.f64 	%p1012, %fd923, 0d3FF0000000000000;
	selp.f64 	%fd2705, 0d3FF0000000000000, %fd4133, %p1012;
	fma.rn.f64 	%fd4136, %fd922, %fd2705, %fd4136;
	@%p1011 bra 	$L__BB18_670;
	setp.lt.s32 	%p1013, %r87, 0;
	setp.eq.s32 	%p1014, %r88, 1062207488;
	ld.global.f64 	%fd930, [%rd62+8];
	ld.global.f64 	%fd931, [%rd63+8];
	{
	.reg .b32 %temp; 
	mov.b64 	{%temp, %r232}, %fd931;
	}
	abs.f64 	%fd932, %fd931;
	{ // callseq 214, 0
	.param .b64 param0;
	st.param.f64 	[param0], %fd932;
	.param .b64 param1;
	st.param.f64 	[param1], 0d4000000000000000;
	.param .b64 retval0;
	call.uni (retval0), 
	__internal_accurate_pow, 
	(
	param0, 
	param1
	);
	ld.param.f64 	%fd2706, [retval0];
	} // callseq 214
	setp.lt.s32 	%p1016, %r232, 0;
	neg.f64 	%fd2708, %fd2706;
	selp.f64 	%fd2709, %fd2708, %fd2706, %p1014;
	selp.f64 	%fd2710, %fd2709, %fd2706, %p1016;
	setp.eq.f64 	%p1017, %fd931, 0d0000000000000000;
	selp.b32 	%r1268, %r232, 0, %p1014;
	or.b32  	%r1269, %r1268, 2146435072;
	selp.b32 	%r1270, %r1269, %r1268, %p1013;
	mov.b32 	%r1271, 0;
	mov.b64 	%fd2711, {%r1271, %r1270};
	selp.f64 	%fd4134, %fd2711, %fd2710, %p1017;
	add.f64 	%fd2712, %fd931, 0d4000000000000000;
	{
	.reg .b32 %temp; 
	mov.b64 	{%temp, %r1272}, %fd2712;
	}
	and.b32  	%r1273, %r1272, 2146435072;
	setp.ne.s32 	%p1018, %r1273, 2146435072;
	@%p1018 bra 	$L__BB18_663;
	setp.nan.f64 	%p1019, %fd931, %fd931;
	@%p1019 bra 	$L__BB18_662;
	setp.neu.f64 	%p1020, %fd932, 0d7FF0000000000000;
	@%p1020 bra 	$L__BB18_663;
	setp.lt.s32 	%p1021, %r232, 0;
	selp.b32 	%r1275, %r429, %r89, %p1021;
	mov.b32 	%r1276, 0;
	mov.b64 	%fd4134, {%r1276, %r1275};
	bra.uni 	$L__BB18_663;
$L__BB18_662:
	mov.f64 	%fd2713, 0d4000000000000000;
	add.rn.f64 	%fd4134, %fd931, %fd2713;
$L__BB18_663:
	setp.eq.s32 	%p1022, %r184, 2;
	setp.eq.f64 	%p1023, %fd931, 0d3FF0000000000000;
	selp.f64 	%fd2714, 0d3FF0000000000000, %fd4134, %p1023;
	fma.rn.f64 	%fd4136, %fd930, %fd2714, %fd4136;
	@%p1022 bra 	$L__BB18_670;
	setp.lt.s32 	%p1024, %r87, 0;
	setp.eq.s32 	%p1025, %r88, 1062207488;
	ld.global.f64 	%fd938, [%rd62+16];
	ld.global.f64 	%fd939, [%rd63+16];
	{
	.reg .b32 %temp; 
	mov.b64 	{%temp, %r233}, %fd939;
	}
	abs.f64 	%fd940, %fd939;
	{ // callseq 215, 0
	.param .b64 param0;
	st.param.f64 	[param0], %fd940;
	.param .b64 param1;
	st.param.f64 	[param1], 0d4000000000000000;
	.param .b64 retval0;
	call.uni (retval0), 
	__internal_accurate_pow, 
	(
	param0, 
	param1
	);
	ld.param.f64 	%fd2715, [retval0];
	} // callseq 215
	setp.lt.s32 	%p1027, %r233, 0;
	neg.f64 	%fd2717, %fd2715;
	selp.f64 	%fd2718, %fd2717, %fd2715, %p1025;
	selp.f64 	%fd2719, %fd2718, %fd2715, %p1027;
	setp.eq.f64 	%p1028, %fd939, 0d0000000000000000;
	selp.b32 	%r1277, %r233, 0, %p1025;
	or.b32  	%r1278, %r1277, 2146435072;
	selp.b32 	%r1279, %r1278, %r1277, %p1024;
	mov.b32 	%r1280, 0;
	mov.b64 	%fd2720, {%r1280, %r1279};
	selp.f64 	%fd4135, %fd2720, %fd2719, %p1028;
	add.f64 	%fd2721, %fd939, 0d4000000000000000;
	{
	.reg .b32 %temp; 
	mov.b64 	{%temp, %r1281}, %fd2721;
	}
	and.b32  	%r1282, %r1281, 2146435072;
	setp.ne.s32 	%p1029, %r1282, 2146435072;
	@%p1029 bra 	$L__BB18_669;
	setp.nan.f64 	%p1030, %fd939, %fd939;
	@%p1030 bra 	$L__BB18_668;
	setp.neu.f64 	%p1031, %fd940, 0d7FF0000000000000;
	@%p1031 bra 	$L__BB18_669;
	setp.lt.s32 	%p1032, %r233, 0;
	selp.b32 	%r1284, %r429, %r89, %p1032;
	mov.b32 	%r1285, 0;
	mov.b64 	%fd4135, {%r1285, %r1284};
	bra.uni 	$L__BB18_669;
$L__BB18_668:
	mov.f64 	%fd2722, 0d4000000000000000;
	add.rn.f64 	%fd4135, %fd939, %fd2722;
$L__BB18_669:
	setp.eq.f64 	%p1033, %fd939, 0d3FF0000000000000;
	selp.f64 	%fd2723, 0d3FF0000000000000, %fd4135, %p1033;
	fma.rn.f64 	%fd4136, %fd938, %fd2723, %fd4136;
$L__BB18_670:
	setp.lt.u32 	%p1034, %r183, 3;
	mov.f64 	%fd4147, 0d0000000000000000;
	mov.b32 	%r2475, 0;
	@%p1034 bra 	$L__BB18_693;
	mov.f64 	%fd4147, 0d0000000000000000;
	mov.b32 	%r2474, 0;
$L__BB18_672:
	setp.lt.s32 	%p1035, %r87, 0;
	setp.eq.s32 	%p1036, %r88, 1062207488;
	mul.wide.u32 	%rd143, %r2474, 8;
	add.s64 	%rd64, %rd2, %rd143;
	ld.global.f64 	%fd948, [%rd64];
	add.s64 	%rd65, %rd3, %rd143;
	ld.global.f64 	%fd949, [%rd65];
	{
	.reg .b32 %temp; 
	mov.b64 	{%temp, %r235}, %fd949;
	}
	abs.f64 	%fd950, %fd949;
	{ // callseq 216, 0
	.param .b64 param0;
	st.param.f64 	[param0], %fd950;
	.param .b64 param1;
	st.param.f64 	[param1], 0d4000000000000000;
	.param .b64 retval0;
	call.uni (retval0), 
	__internal_accurate_pow, 
	(
	param0, 
	param1
	);
	ld.param.f64 	%fd2727, [retval0];
	} // callseq 216
	setp.lt.s32 	%p1038, %r235, 0;
	neg.f64 	%fd2729, %fd2727;
	selp.f64 	%fd2730, %fd2729, %fd2727, %p1036;
	selp.f64 	%fd2731, %fd2730, %fd2727, %p1038;
	setp.eq.f64 	%p1039, %fd949, 0d0000000000000000;
	selp.b32 	%r1288, %r235, 0, %p1036;
	or.b32  	%r1289, %r1288, 2146435072;
	selp.b32 	%r1290, %r1289, %r1288, %p1035;
	mov.b32 	%r1291, 0;
	mov.b64 	%fd2732, {%r1291, %r1290};
	selp.f64 	%fd4138, %fd2732, %fd2731, %p1039;
	add.f64 	%fd2733, %fd949, 0d4000000000000000;
	{
	.reg .b32 %temp; 
	mov.b64 	{%temp, %r1292}, %fd2733;
	}
	and.b32  	%r1293, %r1292, 2146435072;
	setp.ne.s32 	%p1040, %r1293, 2146435072;
	@%p1040 bra 	$L__BB18_677;
	setp.nan.f64 	%p1041, %fd949, %fd949;
	@%p1041 bra 	$L__BB18_676;
	setp.neu.f64 	%p1042, %fd950, 0d7FF0000000000000;
	@%p1042 bra 	$L__BB18_677;
	setp.lt.s32 	%p1043, %r235, 0;
	selp.b32 	%r1295, %r429, %r89, %p1043;
	mov.b32 	%r1296, 0;
	mov.b64 	%fd4138, {%r1296, %r1295};
	bra.uni 	$L__BB18_677;
$L__BB18_676:
	mov.f64 	%fd2734, 0d4000000000000000;
	add.rn.f64 	%fd4138, %fd949, %fd2734;
$L__BB18_677:
	setp.lt.s32 	%p1044, %r87, 0;
	setp.eq.s32 	%p1045, %r88, 1062207488;
	setp.eq.f64 	%p1047, %fd949, 0d3FF0000000000000;
	selp.f64 	%fd2735, 0d3FF0000000000000, %fd4138, %p1047;
	fma.rn.f64 	%fd955, %fd948, %fd2735, %fd4147;
	ld.global.f64 	%fd956, [%rd64+8];
	ld.global.f64 	%fd957, [%rd65+8];
	{
	.reg .b32 %temp; 
	mov.b64 	{%temp, %r236}, %fd957;
	}
	abs.f64 	%fd958, %fd957;
	{ // callseq 217, 0
	.param .b64 param0;
	st.param.f64 	[param0], %fd958;
	.param .b64 param1;
	st.param.f64 	[param1], 0d4000000000000000;
	.param .b64 retval0;
	call.uni (retval0), 
	__internal_accurate_pow, 
	(
	param0, 
	param1
	);
	ld.param.f64 	%fd2736, [retval0];
	} // callseq 217
	setp.lt.s32 	%p1048, %r236, 0;
	neg.f64 	%fd2738, %fd2736;
	selp.f64 	%fd2739, %fd2738, %fd2736, %p1045;
	selp.f64 	%fd2740, %fd2739, %fd2736, %p1048;
	setp.eq.f64 	%p1049, %fd957, 0d0000000000000000;
	selp.b32 	%r1297, %r236, 0, %p1045;
	or.b32  	%r1298, %r1297, 2146435072;
	selp.b32 	%r1299, %r1298, %r1297, %p1044;
	mov.b32 	%r1300, 0;
	mov.b64 	%fd2741, {%r1300, %r1299};
	selp.f64 	%fd4139, %fd2741, %fd2740, %p1049;
	add.f64 	%fd2742, %fd957, 0d4000000000000000;
	{
	.reg .b32 %temp; 
	mov.b64 	{%temp, %r1301}, %fd2742;
	}
	and.b32  	%r1302, %r1301, 2146435072;
	setp.ne.s32 	%p1050, %r1302, 2146435072;
	@%p1050 bra 	$L__BB18_682;
	setp.nan.f64 	%p1051, %fd957, %fd957;
	@%p1051 bra 	$L__BB18_681;
	setp.neu.f64 	%p1052, %fd958, 0d7FF0000000000000;
	@%p1052 bra 	$L__BB18_682;
	setp.lt.s32 	%p1053, %r236, 0;
	selp.b32 	%r1304, %r429, %r89, %p1053;
	mov.b32 	%r1305, 0;
	mov.b64 	%fd4139, {%r1305, %r1304};
	bra.uni 	$L__BB18_682;
$L__BB18_681:
	mov.f64 	%fd2743, 0d4000000000000000;
	add.rn.f64 	%fd4139, %fd957, %fd2743;
$L__BB18_682:
	setp.lt.s32 	%p1054, %r87, 0;
	setp.eq.s32 	%p1055, %r88, 1062207488;
	setp.eq.f64 	%p1057, %fd957, 0d3FF0000000000000;
	selp.f64 	%fd2744, 0d3FF0000000000000, %fd4139, %p1057;
	fma.rn.f64 	%fd963, %fd956, %fd2744, %fd955;
	ld.global.f64 	%fd964, [%rd64+16];
	ld.global.f64 	%fd965, [%rd65+16];
	{
	.reg .b32 %temp; 
	mov.b64 	{%temp, %r237}, %fd965;
	}
	abs.f64 	%fd966, %fd965;
	{ // callseq 218, 0
	.param .b64 param0;
	st.param.f64 	[param0], %fd966;
	.param .b64 param1;
	st.param.f64 	[param1], 0d4000000000000000;
	.param .b64 retval0;
	call.uni (retval0), 
	__internal_accurate_pow, 
	(
	param0, 
	param1
	);
	ld.param.f64 	%fd2745, [retval0];
	} // callseq 218
	setp.lt.s32 	%p1058, %r237, 0;
	neg.f64 	%fd2747, %fd2745;
	selp.f64 	%fd2748, %fd2747, %fd2745, %p1055;
	selp.f64 	%fd2749, %fd2748, %fd2745, %p1058;
	setp.eq.f64 	%p1059, %fd965, 0d0000000000000000;
	selp.b32 	%r1306, %r237, 0, %p1055;
	or.b32  	%r1307, %r1306, 2146435072;
	selp.b32 	%r1308, %r1307, %r1306, %p1054;
	mov.b32 	%r1309, 0;
	mov.b64 	%fd2750, {%r1309, %r1308};
	selp.f64 	%fd4140, %fd2750, %fd2749, %p1059;
	add.f64 	%fd2751, %fd965, 0d4000000000000000;
	{
	.reg .b32 %temp; 
	mov.b64 	{%temp, %r1310}, %fd2751;
	}
	and.b32  	%r1311, %r1310, 2146435072;
	setp.ne.s32 	%p1060, %r1311, 2146435072;
	@%p1060 bra 	$L__BB18_687;
	setp.nan.f64 	%p1061, %fd965, %fd965;
	@%p1061 bra 	$L__BB18_686;
	setp.neu.f64 	%p1062, %fd966, 0d7FF0000000000000;
	@%p1062 bra 	$L__BB18_687;
	setp.lt.s32 	%p1063, %r237, 0;
	selp.b32 	%r1313, %r429, %r89, %p1063;
	mov.b32 	%r1314, 0;
	mov.b64 	%fd4140, {%r1314, %r1313};
	bra.uni 	$L__BB18_687;
$L__BB18_686:
	mov.f64 	%fd2752, 0d4000000000000000;
	add.rn.f64 	%fd4140, %fd965, %fd2752;
$L__BB18_687:
	setp.lt.s32 	%p1064, %r87, 0;
	setp.eq.s32 	%p1065, %r88, 1062207488;
	setp.eq.f64 	%p1067, %fd965, 0d3FF0000000000000;
	selp.f64 	%fd2753, 0d3FF0000000000000, %fd4140, %p1067;
	fma.rn.f64 	%fd971, %fd964, %fd2753, %fd963;
	ld.global.f64 	%fd972, [%rd64+24];
	ld.global.f64 	%fd973, [%rd65+24];
	{
	.reg .b32 %temp; 
	mov.b64 	{%temp, %r238}, %fd973;
	}
	abs.f64 	%fd974, %fd973;
	{ // callseq 219, 0
	.param .b64 param0;
	st.param.f64 	[param0], %fd974;
	.param .b64 param1;
	st.param.f64 	[param1], 0d4000000000000000;
	.param .b64 retval0;
	call.uni (retval0), 
	__internal_accurate_pow, 
	(
	param0, 
	param1
	);
	ld.param.f64 	%fd2754, [retval0];
	} // callseq 219
	setp.lt.s32 	%p1068, %r238, 0;
	neg.f64 	%fd2756, %fd2754;
	selp.f64 	%fd2757, %fd2756, %fd2754, %p1065;
	selp.f64 	%fd2758, %fd2757, %fd2754, %p1068;
	setp.eq.f64 	%p1069, %fd973, 0d0000000000000000;
	selp.b32 	%r1315, %r238, 0, %p1065;
	or.b32  	%r1316, %r1315, 2146435072;
	selp.b32 	%r1317, %r1316, %r1315, %p1064;
	mov.b32 	%r1318, 0;
	mov.b64 	%fd2759, {%r1318, %r1317};
	selp.f64 	%fd4141, %fd2759, %fd2758, %p1069;
	add.f64 	%fd2760, %fd973, 0d4000000000000000;
	{
	.reg .b32 %temp; 
	mov.b64 	{%temp, %r1319}, %fd2760;
	}
	and.b32  	%r1320, %r1319, 2146435072;
	setp.ne.s32 	%p1070, %r1320, 2146435072;
	@%p1070 bra 	$L__BB18_692;
	setp.nan.f64 	%p1071, %fd973, %fd973;
	@%p1071 bra 	$L__BB18_691;
	setp.neu.f64 	%p1072, %fd974, 0d7FF0000000000000;
	@%p1072 bra 	$L__BB18_692;
	setp.lt.s32 	%p1073, %r238, 0;
	selp.b32 	%r1322, %r429, %r89, %p1073;
	mov.b32 	%r1323, 0;
	mov.b64 	%fd4141, {%r1323, %r1322};
	bra.uni 	$L__BB18_692;
$L__BB18_691:
	mov.f64 	%fd2761, 0d4000000000000000;
	add.rn.f64 	%fd4141, %fd973, %fd2761;
$L__BB18_692:
	setp.eq.f64 	%p1074, %fd973, 0d3FF0000000000000;
	selp.f64 	%fd2762, 0d3FF0000000000000, %fd4141, %p1074;
	fma.rn.f64 	%fd4147, %fd972, %fd2762, %fd971;
	add.s32 	%r2474, %r2474, 4;
	setp.ne.s32 	%p1075, %r2474, %r185;
	mov.u32 	%r2475, %r185;
	@%p1075 bra 	$L__BB18_672;
$L__BB18_693:
	setp.eq.s32 	%p1076, %r184, 0;
	@%p1076 bra 	$L__BB18_712;
	setp.lt.s32 	%p1077, %r87, 0;
	setp.eq.s32 	%p1078, %r88, 1062207488;
	mul.wide.u32 	%rd144, %r2475, 8;
	add.s64 	%rd66, %rd2, %rd144;
	ld.global.f64 	%fd982, [%rd66];
	add.s64 	%rd67, %rd3, %rd144;
	ld.global.f64 	%fd983, [%rd67];
	{
	.reg .b32 %temp; 
	mov.b64 	{%temp, %r241}, %fd983;
	}
	abs.f64 	%fd984, %fd983;
	{ // callseq 220, 0
	.param .b64 param0;
	st.param.f64 	[param0], %fd984;
	.param .b64 param1;
	st.param.f64 	[param1], 0d4000000000000000;
	.param .b64 retval0;
	call.uni (retval0), 
	__internal_accurate_pow, 
	(
	param0, 
	param1
	);
	ld.param.f64 	%fd2763, [retval0];
	} // callseq 220
	setp.lt.s32 	%p1080, %r241, 0;
	neg.f64 	%fd2765, %fd2763;
	selp.f64 	%fd2766, %fd2765, %fd2763, %p1078;
	selp.f64 	%fd2767, %fd2766, %fd2763, %p1080;
	setp.eq.f64 	%p1081, %fd983, 0d0000000000000000;
	selp.b32 	%r1324, %r241, 0, %p1078;
	or.b32  	%r1325, %r1324, 2146435072;
	selp.b32 	%r1326, %r1325, %r1324, %p1077;
	mov.b32 	%r1327, 0;
	mov.b64 	%fd2768, {%r1327, %r1326};
	selp.f64 	%fd4144, %fd2768, %fd2767, %p1081;
	add.f64 	%fd2769, %fd983, 0d4000000000000000;
	{
	.reg .b32 %temp; 
	mov.b64 	{%temp, %r1328}, %fd2769;
	}
	and.b32  	%r1329, %r1328, 2146435072;
	setp.ne.s32 	%p1082, %r1329, 2146435072;
	@%p1082 bra 	$L__BB18_699;
	setp.nan.f64 	%p1083, %fd983, %fd983;
	@%p1083 bra 	$L__BB18_698;
	setp.neu.f64 	%p1084, %fd984, 0d7FF0000000000000;
	@%p1084 bra 	$L__BB18_699;
	setp.lt.s32 	%p1085, %r241, 0;
	selp.b32 	%r1331, %r429, %r89, %p1085;
	mov.b32 	%r1332, 0;
	mov.b64 	%fd4144, {%r1332, %r1331};
	bra.uni 	$L__BB18_699;
$L__BB18_698:
	mov.f64 	%fd2770, 0d4000000000000000;
	add.rn.f64 	%fd4144, %fd983, %fd2770;
$L__BB18_699:
	setp.eq.s32 	%p1086, %r184, 1;
	setp.eq.f64 	%p1087, %fd983, 0d3FF0000000000000;
	selp.f64 	%fd2771, 0d3FF0000000000000, %fd4144, %p1087;
	fma.rn.f64 	%fd4147, %fd982, %fd2771, %fd4147;
	@%p1086 bra 	$L__BB18_712;
	setp.lt.s32 	%p1088, %r87, 0;
	setp.eq.s32 	%p1089, %r88, 1062207488;
	ld.global.f64 	%fd990, [%rd66+8];
	ld.global.f64 	%fd991, [%rd67+8];
	{
	.reg .b32 %temp; 
	mov.b64 	{%temp, %r242}, %fd991;
	}
	abs.f64 	%fd992, %fd991;
	{ // callseq 221, 0
	.param .b64 param0;
	st.param.f64 	[param0], %fd992;
	.param .b64 param1;
	st.param.f64 	[param1], 0d4000000000000000;
	.param .b64 retval0;
	call.uni (retval0), 
	__internal_accurate_pow, 
	(
	param0, 
	param1
	);
	ld.param.f64 	%fd2772, [retval0];
	} // callseq 221
	setp.lt.s32 	%p1091, %r242, 0;
	neg.f64 	%fd2774, %fd2772;
	selp.f64 	%fd2775, %fd2774, %fd2772, %p1089;
	selp.f64 	%fd2776, %fd2775, %fd2772, %p1091;
	setp.eq.f64 	%p1092, %fd991, 0d0000000000000000;
	selp.b32 	%r1333, %r242, 0, %p1089;
	or.b32  	%r1334, %r1333, 2146435072;
	selp.b32 	%r1335, %r1334, %r1333, %p1088;
	mov.b32 	%r1336, 0;
	mov.b64 	%fd2777, {%r1336, %r1335};
	selp.f64 	%fd4145, %fd2777, %fd2776, %p1092;
	add.f64 	%fd2778, %fd991, 0d4000000000000000;
	{
	.reg .b32 %temp; 
	mov.b64 	{%temp, %r1337}, %fd2778;
	}
	and.b32  	%r1338, %r1337, 2146435072;
	setp.ne.s32 	%p1093, %r1338, 2146435072;
	@%p1093 bra 	$L__BB18_705;
	setp.nan.f64 	%p1094, %fd991, %fd991;
	@%p1094 bra 	$L__BB18_704;
	setp.neu.f64 	%p1095, %fd992, 0d7FF0000000000000;
	@%p1095 bra 	$L__BB18_705;
	setp.lt.s32 	%p1096, %r242, 0;
	selp.b32 	%r1340, %r429, %r89, %p1096;
	mov.b32 	%r1341, 0;
	mov.b64 	%fd4145, {%r1341, %r1340};
	bra.uni 	$L__BB18_705;
$L__BB18_704:
	mov.f64 	%fd2779, 0d4000000000000000;
	add.rn.f64 	%fd4145, %fd991, %fd2779;
$L__BB18_705:
	setp.eq.s32 	%p1097, %r184, 2;
	setp.eq.f64 	%p1098, %fd991, 0d3FF0000000000000;
	selp.f64 	%fd2780, 0d3FF0000000000000, %fd4145, %p1098;
	fma.rn.f64 	%fd4147, %fd990, %fd2780, %fd4147;
	@%p1097 bra 	$L__BB18_712;
	setp.lt.s32 	%p1099, %r87, 0;
	setp.eq.s32 	%p1100, %r88, 1062207488;
	ld.global.f64 	%fd998, [%rd66+16];
	ld.global.f64 	%fd999, [%rd67+16];
	{
	.reg .b32 %temp; 
	mov.b64 	{%temp, %r243}, %fd999;
	}
	abs.f64 	%fd1000, %fd999;
	{ // callseq 222, 0
	.param .b64 param0;
	st.param.f64 	[param0], %fd1000;
	.param .b64 param1;
	st.param.f64 	[param1], 0d4000000000000000;
	.param .b64 retval0;
	call.uni (retval0), 
	__internal_accurate_pow, 
	(
	param0, 
	param1
	);
	ld.param.f64 	%fd2781, [retval0];
	} // callseq 222
	setp.lt.s32 	%p1102, %r243, 0;
	neg.f64 	%fd2783, %fd2781;
	selp.f64 	%fd2784, %fd2783, %fd2781, %p1100;
	selp.f64 	%fd2785, %fd2784, %fd2781, %p1102;
	setp.eq.f64 	%p1103, %fd999, 0d0000000000000000;
	selp.b32 	%r1342, %r243, 0, %p1100;
	or.b32  	%r1343, %r1342, 2146435072;
	selp.b32 	%r1344, %r1343, %r1342, %p1099;
	mov.b32 	%r1345, 0;
	mov.b64 	%fd2786, {%r1345, %r1344};
	selp.f64 	%fd4146, %fd2786, %fd2785, %p1103;
	add.f64 	%fd2787, %fd999, 0d4000000000000000;
	{
	.reg .b32 %temp; 
	mov.b64 	{%temp, %r1346}, %fd2787;
	}
	and.b32  	%r1347, %r1346, 2146435072;
	setp.ne.s32 	%p1104, %r1347, 2146435072;
	@%p1104 bra 	$L__BB18_711;
	setp.nan.f64 	%p1105, %fd999, %fd999;
	@%p1105 bra 	$L__BB18_710;
	setp.neu.f64 	%p1106, %fd1000, 0d7FF0000000000000;
	@%p1106 bra 	$L__BB18_711;
	setp.lt.s32 	%p1107, %r243, 0;
	selp.b32 	%r1349, %r429, %r89, %p1107;
	mov.b32 	%r1350, 0;
	mov.b64 	%fd4146, {%r1350, %r1349};
	bra.uni 	$L__BB18_711;
$L__BB18_710:
	mov.f64 	%fd2788, 0d4000000000000000;
	add.rn.f64 	%fd4146, %fd999, %fd2788;
$L__BB18_711:
	setp.eq.f64 	%p1108, %fd999, 0d3FF0000000000000;
	selp.f64 	%fd2789, 0d3FF0000000000000, %fd4146, %p1108;
	fma.rn.f64 	%fd4147, %fd998, %fd2789, %fd4147;
$L__BB18_712:
	setp.lt.u32 	%p1109, %r183, 3;
	mov.f64 	%fd4158, 0d0000000000000000;
	mov.b32 	%r2477, 0;
	@%p1109 bra 	$L__BB18_735;
	mov.f64 	%fd4158, 0d0000000000000000;
	mov.b32 	%r2476, 0;
$L__BB18_714:
	setp.lt.s32 	%p1110, %r87, 0;
	setp.eq.s32 	%p1111, %r88, 1062207488;
	mul.wide.u32 	%rd145, %r2476, 8;
	add.s64 	%rd68, %rd2, %rd145;
	ld.global.f64 	%fd1008, [%rd68];
	add.s64 	%rd69, %rd3, %rd145;
	ld.global.f64 	%fd1009, [%rd69];
	{
	.reg .b32 %temp; 
	mov.b64 	{%temp, %r245}, %fd1009;
	}
	abs.f64 	%fd1010, %fd1009;
	{ // callseq 223, 0
	.param .b64 param0;
	st.param.f64 	[param0], %fd1010;
	.param .b64 param1;
	st.param.f64 	[param1], 0d4000000000000000;
	.param .b64 retval0;
	call.uni (retval0), 
	__internal_accurate_pow, 
	(
	param0, 
	param1
	);
	ld.param.f64 	%fd2793, [retval0];
	} // callseq 223
	setp.lt.s32 	%p1113, %r245, 0;
	neg.f64 	%fd2795, %fd2793;
	selp.f64 	%fd2796, %fd2795, %fd2793, %p1111;
	selp.f64 	%fd2797, %fd2796, %fd2793, %p1113;
	setp.eq.f64 	%p1114, %fd1009, 0d0000000000000000;
	selp.b32 	%r1353, %r245, 0, %p1111;
	or.b32  	%r1354, %r1353, 2146435072;
	selp.b32 	%r1355, %r1354, %r1353, %p1110;
	mov.b32 	%r1356, 0;
	mov.b64 	%fd2798, {%r1356, %r1355};
	selp.f64 	%fd4149, %fd2798, %fd2797, %p1114;
	add.f64 	%fd2799, %fd1009, 0d4000000000000000;
	{
	.reg .b32 %temp; 
	mov.b64 	{%temp, %r1357}, %fd2799;
	}
	and.b32  	%r1358, %r1357, 2146435072;
	setp.ne.s32 	%p1115, %r1358, 2146435072;
	@%p1115 bra 	$L__BB18_719;
	setp.nan.f64 	%p1116, %fd1009, %fd1009;
	@%p1116 bra 	$L__BB18_718;
	setp.neu.f64 	%p1117, %fd1010, 0d7FF0000000000000;
	@%p1117 bra 	$L__BB18_719;
	setp.lt.s32 	%p1118, %r245, 0;
	selp.b32 	%r1360, %r429, %r89, %p1118;
	mov.b32 	%r1361, 0;
	mov.b64 	%fd4149, {%r1361, %r1360};
	bra.uni 	$L__BB18_719;
$L__BB18_718:
	mov.f64 	%fd2800, 0d4000000000000000;
	add.rn.f64 	%fd4149, %fd1009, %fd2800;
$L__BB18_719:
	setp.lt.s32 	%p1119, %r87, 0;
	setp.eq.s32 	%p1120, %r88, 1062207488;
	setp.eq.f64 	%p1122, %fd1009, 0d3FF0000000000000;
	selp.f64 	%fd2801, 0d3FF0000000000000, %fd4149, %p1122;
	fma.rn.f64 	%fd1015, %fd1008, %fd2801, %fd4158;
	ld.global.f64 	%fd1016, [%rd68+8];
	ld.global.f64 	%fd1017, [%rd69+8];
	{
	.reg .b32 %temp; 
	mov.b64 	{%temp, %r246}, %fd1017;
	}
	abs.f64 	%fd1018, %fd1017;
	{ // callseq 224, 0
	.param .b64 param0;
	st.param.f64 	[param0], %fd1018;
	.param .b64 param1;
	st.param.f64 	[param1], 0d4000000000000000;
	.param .b64 retval0;
	call.uni (retval0), 
	__internal_accurate_pow, 
	(
	param0, 
	param1
	);
	ld.param.f64 	%fd2802, [retval0];
	} // callseq 224
	setp.lt.s32 	%p1123, %r246, 0;
	neg.f64 	%fd2804, %fd2802;
	selp.f64 	%fd2805, %fd2804, %fd2802, %p1120;
	selp.f64 	%fd2806, %fd2805, %fd2802, %p1123;
	setp.eq.f64 	%p1124, %fd1017, 0d0000000000000000;
	selp.b32 	%r1362, %r246, 0, %p1120;
	or.b32  	%r1363, %r1362, 2146435072;
	selp.b32 	%r1364, %r1363, %r1362, %p1119;
	mov.b32 	%r1365, 0;
	mov.b64 	%fd2807, {%r1365, %r1364};
	selp.f64 	%fd4150, %fd2807, %fd2806, %p1124;
	add.f64 	%fd2808, %fd1017, 0d4000000000000000;
	{
	.reg .b32 %temp; 
	mov.b64 	{%temp, %r1366}, %fd2808;
	}
	and.b32  	%r1367, %r1366, 2146435072;
	setp.ne.s32 	%p1125, %r1367, 2146435072;
	@%p1125 bra 	$L__BB18_724;
	setp.nan.f64 	%p1126, %fd1017, %fd1017;
	@%p1126 bra 	$L__BB18_723;
	setp.neu.f64 	%p1127, %fd1018, 0d7FF0000000000000;
	@%p1127 bra 	$L__BB18_724;
	setp.lt.s32 	%p1128, %r246, 0;
	selp.b32 	%r1369, %r429, %r89, %p1128;
	mov.b32 	%r1370, 0;
	mov.b64 	%fd4150, {%r1370, %r1369};
	bra.uni 	$L__BB18_724;
$L__BB18_723:
	mov.f64 	%fd2809, 0d4000000000000000;
	add.rn.f64 	%fd4150, %fd1017, %fd2809;
$L__BB18_724:
	setp.lt.s32 	%p1129, %r87, 0;
	setp.eq.s32 	%p1130, %r88, 1062207488;
	setp.eq.f64 	%p1132, %fd1017, 0d3FF0000000000000;
	selp.f64 	%fd2810, 0d3FF0000000000000, %fd4150, %p1132;
	fma.rn.f64 	%fd1023, %fd1016, %fd2810, %fd1015;
	ld.global.f64 	%fd1024, [%rd68+16];
	ld.global.f64 	%fd1025, [%rd69+16];
	{
	.reg .b32 %temp; 
	mov.b64 	{%temp, %r247}, %fd1025;
	}
	abs.f64 	%fd1026, %fd1025;
	{ // callseq 225, 0
	.param .b64 param0;
	st.param.f64 	[param0], %fd1026;
	.param .b64 param1;
	st.param.f64 	[param1], 0d4000000000000000;
	.param .b64 retval0;
	call.uni (retval0), 
	__internal_accurate_pow, 
	(
	param0, 
	param1
	);
	ld.param.f64 	%fd2811, [retval0];
	} // callseq 225
	setp.lt.s32 	%p1133, %r247, 0;
	neg.f64 	%fd2813, %fd2811;
	selp.f64 	%fd2814, %fd2813, %fd2811, %p1130;
	selp.f64 	%fd2815, %fd2814, %fd2811, %p1133;
	setp.eq.f64 	%p1134, %fd1025, 0d0000000000000000;
	selp.b32 	%r1371, %r247, 0, %p1130;
	or.b32  	%r1372, %r1371, 2146435072;
	selp.b32 	%r1373, %r1372, %r1371, %p1129;
	mov.b32 	%r1374, 0;
	mov.b64 	%fd2816, {%r1374, %r1373};
	selp.f64 	%fd4151, %fd2816, %fd2815, %p1134;
	add.f64 	%fd2817, %fd1025, 0d4000000000000000;
	{
	.reg .b32 %temp; 
	mov.b64 	{%temp, %r1375}, %fd2817;
	}
	and.b32  	%r1376, %r1375, 2146435072;
	setp.ne.s32 	%p1135, %r1376, 2146435072;
	@%p1135 bra 	$L__BB18_729;
	setp.nan.f64 	%p1136, %fd1025, %fd1025;
	@%p1136 bra 	$L__BB18_728;
	setp.neu.f64 	%p1137, %fd1026, 0d7FF0000000000000;
	@%p1137 bra 	$L__BB18_729;
	setp.lt.s32 	%p1138, %r247, 0;
	selp.b32 	%r1378, %r429, %r89, %p1138;
	mov.b32 	%r1379, 0;
	mov.b64 	%fd4151, {%r1379, %r1378};
	bra.uni 	$L__BB18_729;
$L__BB18_728:
	mov.f64 	%fd2818, 0d4000000000000000;
	add.rn.f64 	%fd4151, %fd1025, %fd2818;
$L__BB18_729:
	setp.lt.s32 	%p1139, %r87, 0;
	setp.eq.s32 	%p1140, %r88, 1062207488;
	setp.eq.f64 	%p1142, %fd1025, 0d3FF0000000000000;
	selp.f64 	%fd2819, 0d3FF0000000000000, %fd4151, %p1142;
	fma.rn.f64 	%fd1031, %fd1024, %fd2819, %fd1023;
	ld.global.f64 	%fd1032, [%rd68+24];
	ld.global.f64 	%fd1033, [%rd69+24];
	{
	.reg .b32 %temp; 
	mov.b64 	{%temp, %r248}, %fd1033;
	}
	abs.f64 	%fd1034, %fd1033;
	{ // callseq 226, 0
	.param .b64 param0;
	st.param.f64 	[param0], %fd1034;
	.param .b64 param1;
	st.param.f64 	[param1], 0d4000000000000000;
	.param .b64 retval0;
	call.uni (retval0), 
	__internal_accurate_pow, 
	(
	param0, 
	param1
	);
	ld.param.f64 	%fd2820, [retval0];
	} // callseq 226
	setp.lt.s32 	%p1143, %r248, 0;
	neg.f64 	%fd2822, %fd2820;
	selp.f64 	%fd2823, %fd2822, %fd2820, %p1140;
	selp.f64 	%fd2824, %fd2823, %fd2820, %p1143;
	setp.eq.f64 	%p1144, %fd1033, 0d0000000000000000;
	selp.b32 	%r1380, %r248, 0, %p1140;
	or.b32  	%r1381, %r1380, 2146435072;
	selp.b32 	%r1382, %r1381, %r1380, %p1139;
	mov.b32 	%r1383, 0;
	mov.b64 	%fd2825, {%r1383, %r1382};
	selp.f64 	%fd4152, %fd2825, %fd2824, %p1144;
	add.f64 	%fd2826, %fd1033, 0d4000000000000000;
	{
	.reg .b32 %temp; 
	mov.b64 	{%temp, %r1384}, %fd2826;
	}
	and.b32  	%r1385, %r1384, 2146435072;
	setp.ne.s32 	%p1145, %r1385, 2146435072;
	@%p1145 bra 	$L__BB18_734;
	setp.nan.f64 	%p1146, %fd1033, %fd1033;
	@%p1146 bra 	$L__BB18_733;
	setp.neu.f64 	%p1147, %fd1034, 0d7FF0000000000000;
	@%p1147 bra 	$L__BB18_734;
	setp.lt.s32 	%p1148, %r248, 0;
	selp.b32 	%r1387, %r429, %r89, %p1148;
	mov.b32 	%r1388, 0;
	mov.b64 	%fd4152, {%r1388, %r1387};
	bra.uni 	$L__BB18_734;
$L__BB18_733:
	mov.f64 	%fd2827, 0d4000000000000000;
	add.rn.f64 	%fd4152, %fd1033, %fd2827;
$L__BB18_734:
	setp.eq.f64 	%p1149, %fd1033, 0d3FF0000000000000;
	selp.f64 	%fd2828, 0d3FF0000000000000, %fd4152, %p1149;
	fma.rn.f64 	%fd4158, %fd1032, %fd2828, %fd1031;
	add.s32 	%r2476, %r2476, 4;
	setp.ne.s32 	%p1150, %r2476, %r185;
	mov.u32 	%r2477, %r185;
	@%p1150 bra 	$L__BB18_714;
$L__BB18_735:
	setp.eq.s32 	%p1151, %r184, 0;
	@%p1151 bra 	$L__BB18_754;
	setp.lt.s32 	%p1152, %r87, 0;
	setp.eq.s32 	%p1153, %r88, 1062207488;
	mul.wide.u32 	%rd146, %r2477, 8;
	add.s64 	%rd70, %rd2, %rd146;
	ld.global.f64 	%fd1042, [%rd70];
	add.s64 	%rd71, %rd3, %rd146;
	ld.global.f64 	%fd1043, [%rd71];
	{
	.reg .b32 %temp; 
	mov.b64 	{%temp, %r251}, %fd1043;
	}
	abs.f64 	%fd1044, %fd1043;
	{ // callseq 227, 0
	.param .b64 param0;
	st.param.f64 	[param0], %fd1044;
	.param .b64 param1;
	st.param.f64 	[param1], 0d4000000000000000;
	.param .b64 retval0;
	call.uni (retval0), 
	__internal_accurate_pow, 
	(
	param0, 
	param1
	);
	ld.param.f64 	%fd2829, [retval0];
	} // callseq 227
	setp.lt.s32 	%p1155, %r251, 0;
	neg.f64 	%fd2831, %fd2829;
	selp.f64 	%fd2832, %fd2831, %fd2829, %p1153;
	selp.f64 	%fd2833, %fd2832, %fd2829, %p1155;
	setp.eq.f64 	%p1156, %fd1043, 0d0000000000000000;
	selp.b32 	%r1389, %r251, 0, %p1153;
	or.b32  	%r1390, %r1389, 2146435072;
	selp.b32 	%r1391, %r1390, %r1389, %p1152;
	mov.b32 	%r1392, 0;
	mov.b64 	%fd2834, {%r1392, %r1391};
	selp.f64 	%fd4155, %fd2834, %fd2833, %p1156;
	add.f64 	%fd2835, %fd1043, 0d4000000000000000;
	{
	.reg .b32 %temp; 
	mov.b64 	{%temp, %r1393}, %fd2835;
	}
	and.b32  	%r1394, %r1393, 2146435072;
	setp.ne.s32 	%p1157, %r1394, 2146435072;
	@%p1157 bra 	$L__BB18_741;
	setp.nan.f64 	%p1158, %fd1043, %fd1043;
	@%p1158 bra 	$L__BB18_740;
	setp.neu.f64 	%p1159, %fd1044, 0d7FF0000000000000;
	@%p1159 bra 	$L__BB18_741;
	setp.lt.s32 	%p1160, %r251, 0;
	selp.b32 	%r1396, %r429, %r89, %p1160;
	mov.b32 	%r1397, 0;
	mov.b64 	%fd4155, {%r1397, %r1396};
	bra.uni 	$L__BB18_741;
$L__BB18_740:
	mov.f64 	%fd2836, 0d4000000000000000;
	add.rn.f64 	%fd4155, %fd1043, %fd2836;
$L__BB18_741:
	setp.eq.s32 	%p1161, %r184, 1;
	setp.eq.f64 	%p1162, %fd1043, 0d3FF0000000000000;
	selp.f64 	%fd2837, 0d3FF0000000000000, %fd4155, %p1162;
	fma.rn.f64 	%fd4158, %fd1042, %fd2837, %fd4158;
	@%p1161 bra 	$L__BB18_754;
	setp.lt.s32 	%p1163, %r87, 0;
	setp.eq.s32 	%p1164, %r88, 1062207488;
	ld.global.f64 	%fd1050, [%rd70+8];
	ld.global.f64 	%fd1051, [%rd71+8];
	{
	.reg .b32 %temp; 
	mov.b64 	{%temp, %r252}, %fd1051;
	}
	abs.f64 	%fd1052, %fd1051;
	{ // callseq 228, 0
	.param .b64 param0;
	st.param.f64 	[param0], %fd1052;
	.param .b64 param1;
	st.param.f64 	[param1], 0d4000000000000000;
	.param .b64 retval0;
	call.uni (retval0), 
	__internal_accurate_pow, 
	(
	param0, 
	param1
	);
	ld.param.f64 	%fd2838, [retval0];
	} // callseq 228
	setp.lt.s32 	%p1166, %r252, 0;
	neg.f64 	%fd2840, %fd2838;
	selp.f64 	%fd2841, %fd2840, %fd2838, %p1164;
	selp.f64 	%fd2842, %fd2841, %fd2838, %p1166;
	setp.eq.f64 	%p1167, %fd1051, 0d0000000000000000;
	selp.b32 	%r1398, %r252, 0, %p1164;
	or.b32  	%r1399, %r1398, 2146435072;
	selp.b32 	%r1400, %r1399, %r1398, %p1163;
	mov.b32 	%r1401, 0;
	mov.b64 	%fd2843, {%r1401, %r1400};
	selp.f64 	%fd4156, %fd2843, %fd2842, %p1167;
	add.f64 	%fd2844, %fd1051, 0d4000000000000000;
	{
	.reg .b32 %temp; 
	mov.b64 	{%temp, %r1402}, %fd2844;
	}
	and.b32  	%r1403, %r1402, 2146435072;
	setp.ne.s32 	%p1168, %r1403, 2146435072;
	@%p1168 bra 	$L__BB18_747;
	setp.nan.f64 	%p1169, %fd1051, %fd1051;
	@%p1169 bra 	$L__BB18_746;
	setp.neu.f64 	%p1170, %fd1052, 0d7FF0000000000000;
	@%p1170 bra 	$L__BB18_747;
	setp.lt.s32 	%p1171, %r252, 0;
	selp.b32 	%r1405, %r429, %r89, %p1171;
	mov.b32 	%r1406, 0;
	mov.b64 	%fd4156, {%r1406, %r1405};
	bra.uni 	$L__BB18_747;
$L__BB18_746:
	mov.f64 	%fd2845, 0d4000000000000000;
	add.rn.f64 	%fd4156, %fd1051, %fd2845;
$L__BB18_747:
	setp.eq.s32 	%p1172, %r184, 2;
	setp.eq.f64 	%p1173, %fd1051, 0d3FF0000000000000;
	selp.f64 	%fd2846, 0d3FF0000000000000, %fd4156, %p1173;
	fma.rn.f64 	%fd4158, %fd1050, %fd2846, %fd4158;
	@%p1172 bra 	$L__BB18_754;
	setp.lt.s32 	%p1174, %r87, 0;
	setp.eq.s32 	%p1175, %r88, 1062207488;
	ld.global.f64 	%fd1058, [%rd70+16];
	ld.global.f64 	%fd1059, [%rd71+16];
	{
	.reg .b32 %temp; 
	mov.b64 	{%temp, %r253}, %fd1059;
	}
	abs.f64 	%fd1060, %fd1059;
	{ // callseq 229, 0
	.param .b64 param0;
	st.param.f64 	[param0], %fd1060;
	.param .b64 param1;
	st.param.f64 	[param1], 0d4000000000000000;
	.param .b64 retval0;
	call.uni (retval0), 
	__internal_accurate_pow, 
	(
	param0, 
	param1
	);
	ld.param.f64 	%fd2847, [retval0];
	} // callseq 229
	setp.lt.s32 	%p1177, %r253, 0;
	neg.f64 	%fd2849, %fd2847;
	selp.f64 	%fd2850, %fd2849, %fd2847, %p1175;
	selp.f64 	%fd2851, %fd2850, %fd2847, %p1177;
	setp.eq.f64 	%p1178, %fd1059, 0d0000000000000000;
	selp.b32 	%r1407, %r253, 0, %p1175;
	or.b32  	%r1408, %r1407, 2146435072;
	selp.b32 	%r1409, %r1408, %r1407, %p1174;
	mov.b32 	%r1410, 0;
	mov.b64 	%fd2852, {%r1410, %r1409};
	selp.f64 	%fd4157, %fd2852, %fd2851, %p1178;
	add.f64 	%fd2853, %fd1059, 0d4000000000000000;
	{
	.reg .b32 %temp; 
	mov.b64 	{%temp, %r1411}, %fd2853;
	}
	and.b32  	%r1412, %r1411, 2146435072;
	setp.ne.s32 	%p1179, %r1412, 2146435072;
	@%p1179 bra 	$L__BB18_753;
	setp.nan.f64 	%p1180, %fd1059, %fd1059;
	@%p1180 bra 	$L__BB18_752;
	setp.neu.f64 	%p1181, %fd1060, 0d7FF0000000000000;
	@%p1181 bra 	$L__BB18_753;
	setp.lt.s32 	%p1182, %r253, 0;
	selp.b32 	%r1414, %r429, %r89, %p1182;
	mov.b32 	%r1415, 0;
	mov.b64 	%fd4157, {%r1415, %r1414};
	bra.uni 	$L__BB18_753;
$L__BB18_752:
	mov.f64 	%fd2854, 0d4000000000000000;
	add.rn.f64 	%fd4157, %fd1059, %fd2854;
$L__BB18_753:
	setp.eq.f64 	%p1183, %fd1059, 0d3FF0000000000000;
	selp.f64 	%fd2855, 0d3FF0000000000000, %fd4157, %p1183;
	fma.rn.f64 	%fd4158, %fd1058, %fd2855, %fd4158;
$L__BB18_754:
	setp.lt.u32 	%p1184, %r183, 3;
	mov.f64 	%fd4169, 0d0000000000000000;
	mov.b32 	%r2479, 0;
	@%p1184 bra 	$L__BB18_777;
	mov.f64 	%fd4169, 0d0000000000000000;
	mov.b32 	%r2478, 0;
$L__BB18_756:
	setp.lt.s32 	%p1185, %r87, 0;
	setp.eq.s32 	%p1186, %r88, 1062207488;
	mul.wide.u32 	%rd147, %r2478, 8;
	add.s64 	%rd72, %rd2, %rd147;
	ld.global.f64 	%fd1068, [%rd72];
	add.s64 	%rd73, %rd3, %rd147;
	ld.global.f64 	%fd1069, [%rd73];
	{
	.reg .b32 %temp; 
	mov.b64 	{%temp, %r255}, %fd1069;
	}
	abs.f64 	%fd1070, %fd1069;
	{ // callseq 230, 0
	.param .b64 param0;
	st.param.f64 	[param0], %fd1070;
	.param .b64 param1;
	st.param.f64 	[param1], 0d4000000000000000;
	.param .b64 retval0;
	call.uni (retval0), 
	__internal_accurate_pow, 
	(
	param0, 
	param1
	);
	ld.param.f64 	%fd2859, [retval0];
	} // callseq 230
	setp.lt.s32 	%p1188, %r255, 0;
	neg.f64 	%fd2861, %fd2859;
	selp.f64 	%fd2862, %fd2861, %fd2859, %p1186;
	selp.f64 	%fd2863, %fd2862, %fd2859, %p1188;
	setp.eq.f64 	%p1189, %fd1069, 0d0000000000000000;
	selp.b32 	%r1418, %r255, 0, %p1186;
	or.b32  	%r1419, %r1418, 2146435072;
	selp.b32 	%r1420, %r1419, %r1418, %p1185;
	mov.b32 	%r1421, 0;
	mov.b64 	%fd2864, {%r1421, %r1420};
	selp.f64 	%fd4160, %fd2864, %fd2863, %p1189;
	add.f64 	%fd2865, %fd1069, 0d4000000000000000;
	{
	.reg .b32 %temp; 
	mov.b64 	{%temp, %r1422}, %fd2865;
	}
	and.b32  	%r1423, %r1422, 2146435072;
	setp.ne.s32 	%p1190, %r1423, 2146435072;
	@%p1190 bra 	$L__BB18_761;
	setp.nan.f64 	%p1191, %fd1069, %fd1069;
	@%p1191 bra 	$L__BB18_760;
	setp.neu.f64 	%p1192, %fd1070, 0d7FF0000000000000;
	@%p1192 bra 	$L__BB18_761;
	setp.lt.s32 	%p1193, %r255, 0;
	selp.b32 	%r1425, %r429, %r89, %p1193;
	mov.b32 	%r1426, 0;
	mov.b64 	%fd4160, {%r1426, %r1425};
	bra.uni 	$L__BB18_761;
$L__BB18_760:
	mov.f64 	%fd2866, 0d4000000000000000;
	add.rn.f64 	%fd4160, %fd1069, %fd2866;
$L__BB18_761:
	setp.lt.s32 	%p1194, %r87, 0;
	setp.eq.s32 	%p1195, %r88, 1062207488;
	setp.eq.f64 	%p1197, %fd1069, 0d3FF0000000000000;
	selp.f64 	%fd2867, 0d3FF0000000000000, %fd4160, %p1197;
	fma.rn.f64 	%fd1075, %fd1068, %fd2867, %fd4169;
	ld.global.f64 	%fd1076, [%rd72+8];
	ld.global.f64 	%fd1077, [%rd73+8];
	{
	.reg .b32 %temp; 
	mov.b64 	{%temp, %r256}, %fd1077;
	}
	abs.f64 	%fd1078, %fd1077;
	{ // callseq 231, 0
	.param .b64 param0;
	st.param.f64 	[param0], %fd1078;
	.param .b64 param1;
	st.param.f64 	[param1], 0d4000000000000000;
	.param .b64 retval0;
	call.uni (retval0), 
	__internal_accurate_pow, 
	(
	param0, 
	param1
	);
	ld.param.f64 	%fd2868, [retval0];
	} // callseq 231
	setp.lt.s32 	%p1198, %r256, 0;
	neg.f64 	%fd2870, %fd2868;
	selp.f64 	%fd2871, %fd2870, %fd2868, %p1195;
	selp.f64 	%fd2872, %fd2871, %fd2868, %p1198;
	setp.eq.f64 	%p1199, %fd1077, 0d0000000000000000;
	selp.b32 	%r1427, %r256, 0, %p1195;
	or.b32  	%r1428, %r1427, 2146435072;
	selp.b32 	%r1429, %r1428, %r1427, %p1194;
	mov.b32 	%r1430, 0;
	mov.b64 	%fd2873, {%r1430, %r1429};
	selp.f64 	%fd4161, %fd2873, %fd2872, %p1199;
	add.f64 	%fd2874, %fd1077, 0d4000000000000000;
	{
	.reg .b32 %temp; 
	mov.b64 	{%temp, %r1431}, %fd2874;
	}
	and.b32  	%r1432, %r1431, 2146435072;
	setp.ne.s32 	%p1200, %r1432, 2146435072;
	@%p1200 bra 	$L__BB18_766;
	setp.nan.f64 	%p1201, %fd1077, %fd1077;
	@%p1201 bra 	$L__BB18_765;
	setp.neu.f64 	%p1202, %fd1078, 0d7FF0000000000000;
	@%p1202 bra 	$L__BB18_766;
	setp.lt.s32 	%p1203, %r256, 0;
	selp.b32 	%r1434, %r429, %r89, %p1203;
	mov.b32 	%r1435, 0;
	mov.b64 	%fd4161, {%r1435, %r1434};
	bra.uni 	$L__BB18_766;
$L__BB18_765:
	mov.f64 	%fd2875, 0d4000000000000000;
	add.rn.f64 	%fd4161, %fd1077, %fd2875;
$L__BB18_766:
	setp.lt.s32 	%p1204, %r87, 0;
	setp.eq.s32 	%p1205, %r88, 1062207488;
	setp.eq.f64 	%p1207, %fd1077, 0d3FF0000000000000;
	selp.f64 	%fd2876, 0d3FF0000000000000, %fd4161, %p1207;
	fma.rn.f64 	%fd1083, %fd1076, %fd2876, %fd1075;
	ld.global.f64 	%fd1084, [%rd72+16];
	ld.global.f64 	%fd1085, [%rd73+16];
	{
	.reg .b32 %temp; 
	mov.b64 	{%temp, %r257}, %fd1085;
	}
	abs.f64 	%fd1086, %fd1085;
	{ // callseq 232, 0
	.param .b64 param0;
	st.param.f64 	[param0], %fd1086;
	.param .b64 param1;
	st.param.f64 	[param1], 0d4000000000000000;
	.param .b64 retval0;
	call.uni (retval0), 
	__internal_accurate_pow, 
	(
	param0, 
	param1
	);
	ld.param.f64 	%fd2877, [retval0];
	} // callseq 232
	setp.lt.s32 	%p1208, %r257, 0;
	neg.f64 	%fd2879, %fd2877;
	selp.f64 	%fd2880, %fd2879, %fd2877, %p1205;
	selp.f64 	%fd2881, %fd2880, %fd2877, %p1208;
	setp.eq.f64 	%p1209, %fd1085, 0d0000000000000000;
	selp.b32 	%r1436, %r257, 0, %p1205;
	or.b32  	%r1437, %r1436, 2146435072;
	selp.b32 	%r1438, %r1437, %r1436, %p1204;
	mov.b32 	%r1439, 0;
	mov.b64 	%fd2882, {%r1439, %r1438};
	selp.f64 	%fd4162, %fd2882, %fd2881, %p1209;
	add.f64 	%fd2883, %fd1085, 0d4000000000000000;
	{
	.reg .b32 %temp; 
	mov.b64 	{%temp, %r1440}, %fd2883;
	}
	and.b32  	%r1441, %r1440, 2146435072;
	setp.ne.s32 	%p1210, %r1441, 2146435072;
	@%p1210 bra 	$L__BB18_771;
	setp.nan.f64 	%p1211, %fd1085, %fd1085;
	@%p1211 bra 	$L__BB18_770;
	setp.neu.f64 	%p1212, %fd1086, 0d7FF0000000000000;
	@%p1212 bra 	$L__BB18_771;
	setp.lt.s32 	%p1213, %r257, 0;
	selp.b32 	%r1443, %r429, %r89, %p1213;
	mov.b32 	%r1444, 0;
	mov.b64 	%fd4162, {%r1444, %r1443};
	bra.uni 	$L__BB18_771;
$L__BB18_770:
	mov.f64 	%fd2884, 0d4000000000000000;
	add.rn.f64 	%fd4162, %fd1085, %fd2884;
$L__BB18_771:
	setp.lt.s32 	%p1214, %r87, 0;
	setp.eq.s32 	%p1215, %r88, 1062207488;
	setp.eq.f64 	%p1217, %fd1085, 0d3FF0000000000000;
	selp.f64 	%fd2885, 0d3FF0000000000000, %fd4162, %p1217;
	fma.rn.f64 	%fd1091, %fd1084, %fd2885, %fd1083;
	ld.global.f64 	%fd1092, [%rd72+24];
	ld.global.f64 	%fd1093, [%rd73+24];
	{
	.reg .b32 %temp; 
	mov.b64 	{%temp, %r258}, %fd1093;
	}
	abs.f64 	%fd1094, %fd1093;
	{ // callseq 233, 0
	.param .b64 param0;
	st.param.f64 	[param0], %fd1094;
	.param .b64 param1;
	st.param.f64 	[param1], 0d4000000000000000;
	.param .b64 retval0;
	call.uni (retval0), 
	__internal_accurate_pow, 
	(
	param0, 
	param1
	);
	ld.param.f64 	%fd2886, [retval0];
	} // callseq 233
	setp.lt.s32 	%p1218, %r258, 0;
	neg.f64 	%fd2888, %fd2886;
	selp.f64 	%fd2889, %fd2888, %fd2886, %p1215;
	selp.f64 	%fd2890, %fd2889, %fd2886, %p1218;
	setp.eq.f64 	%p1219, %fd1093, 0d0000000000000000;
	selp.b32 	%r1445, %r258, 0, %p1215;
	or.b32  	%r1446, %r1445, 2146435072;
	selp.b32 	%r1447, %r1446, %r1445, %p1214;
	mov.b32 	%r1448, 0;
	mov.b64 	%fd2891, {%r1448, %r1447};
	selp.f64 	%fd4163, %fd2891, %fd2890, %p1219;
	add.f64 	%fd2892, %fd1093, 0d4000000000000000;
	{
	.reg .b32 %temp; 
	mov.b64 	{%temp, %r1449}, %fd2892;
	}
	and.b32  	%r1450, %r1449, 2146435072;
	setp.ne.s32 	%p1220, %r1450, 2146435072;
	@%p1220 bra 	$L__BB18_776;
	setp.nan.f64 	%p1221, %fd1093, %fd1093;
	@%p1221 bra 	$L__BB18_775;
	setp.neu.f64 	%p1222, %fd1094, 0d7FF0000000000000;
	@%p1222 bra 	$L__BB18_776;
	setp.lt.s32 	%p1223, %r258, 0;
	selp.b32 	%r1452, %r429, %r89, %p1223;
	mov.b32 	%r1453, 0;
	mov.b64 	%fd4163, {%r1453, %r1452};
	bra.uni 	$L__BB18_776;
$L__BB18_775:
	mov.f64 	%fd2893, 0d4000000000000000;
	add.rn.f64 	%fd4163, %fd1093, %fd2893;
$L__BB18_776:
	setp.eq.f64 	%p1224, %fd1093, 0d3FF0000000000000;
	selp.f64 	%fd2894, 0d3FF0000000000000, %fd4163, %p1224;
	fma.rn.f64 	%fd4169, %fd1092, %fd2894, %fd1091;
	add.s32 	%r2478, %r2478, 4;
	setp.ne.s32 	%p1225, %r2478, %r185;
	mov.u32 	%r2479, %r185;
	@%p1225 bra 	$L__BB18_756;
$L__BB18_777:
	setp.eq.s32 	%p1226, %r184, 0;
	@%p1226 bra 	$L__BB18_796;
	setp.lt.s32 	%p1227, %r87, 0;
	setp.eq.s32 	%p1228, %r88, 1062207488;
	mul.wide.u32 	%rd148, %r2479, 8;
	add.s64 	%rd74, %rd2, %rd148;
	ld.global.f64 	%fd1102, [%rd74];
	add.s64 	%rd75, %rd3, %rd148;
	ld.global.f64 	%fd1103, [%rd75];
	{
	.reg .b32 %temp; 
	mov.b64 	{%temp, %r261}, %fd1103;
	}
	abs.f64 	%fd1104, %fd1103;
	{ // callseq 234, 0
	.param .b64 param0;
	st.param.f64 	[param0], %fd1104;
	.param .b64 param1;
	st.param.f64 	[param1], 0d4000000000000000;
	.param .b64 retval0;
	call.uni (retval0), 
	__internal_accurate_pow, 
	(
	param0, 
	param1
	);
	ld.param.f64 	%fd2895, [retval0];
	} // callseq 234
	setp.lt.s32 	%p1230, %r261, 0;
	neg.f64 	%fd2897, %fd2895;
	selp.f64 	%fd2898, %fd2897, %fd2895, %p1228;
	selp.f64 	%fd2899, %fd2898, %fd2895, %p1230;
	setp.eq.f64 	%p1231, %fd1103, 0d0000000000000000;
	selp.b32 	%r1454, %r261, 0, %p1228;
	or.b32  	%r1455, %r1454, 2146435072;
	selp.b32 	%r1456, %r1455, %r1454, %p1227;
	mov.b32 	%r1457, 0;
	mov.b64 	%fd2900, {%r1457, %r1456};
	selp.f64 	%fd4166, %fd2900, %fd2899, %p1231;
	add.f64 	%fd2901, %fd1103, 0d4000000000000000;
	{
	.reg .b32 %temp; 
	mov.b64 	{%temp, %r1458}, %fd2901;
	}
	and.b32  	%r1459, %r1458, 2146435072;
	setp.ne.s32 	%p1232, %r1459, 2146435072;
	@%p1232 bra 	$L__BB18_783;
	setp.nan.f64 	%p1233, %fd1103, %fd1103;
	@%p1233 bra 	$L__BB18_782;
	setp.neu.f64 	%p1234, %fd1104, 0d7FF0000000000000;
	@%p1234 bra 	$L__BB18_783;
	setp.lt.s32 	%p1235, %r261, 0;
	selp.b32 	%r1461, %r429, %r89, %p1235;
	mov.b32 	%r1462, 0;
	mov.b64 	%fd4166, {%r1462, %r1461};
	bra.uni 	$L__BB18_783;
$L__BB18_782:
	mov.f64 	%fd2902, 0d4000000000000000;
	add.rn.f64 	%fd4166, %fd1103, %fd2902;
$L__BB18_783:
	setp.eq.s32 	%p1236, %r184, 1;
	setp.eq.f64 	%p1237, %fd1103, 0d3FF0000000000000;
	selp.f64 	%fd2903, 0d3FF0000000000000, %fd4166, %p1237;
	fma.rn.f64 	%fd4169, %fd1102, %fd2903, %fd4169;
	@%p1236 bra 	$L__BB18_796;
	setp.lt.s32 	%p1238, %r87, 0;
	setp.eq.s32 	%p1239, %r88, 1062207488;
	ld.global.f64 	%fd1110, [%rd74+8];
	ld.global.f64 	%fd1111, [%rd75+8];
	{
	.reg .b32 %temp; 
	mov.b64 	{%temp, %r262}, %fd1111;
	}
	abs.f64 	%fd1112, %fd1111;
	{ // callseq 235, 0
	.param .b64 param0;
	st.param.f64 	[param0], %fd1112;
	.param .b64 param1;
	st.param.f64 	[param1], 0d4000000000000000;
	.param .b64 retval0;
	call.uni (retval0), 
	__internal_accurate_pow, 
	(
	param0, 
	param1
	);
	ld.param.f64 	%fd2904, [retval0];
	} // callseq 235
	setp.lt.s32 	%p1241, %r262, 0;
	neg.f64 	%fd2906, %fd2904;
	selp.f64 	%fd2907, %fd2906, %fd2904, %p1239;
	selp.f64 	%fd2908, %fd2907, %fd2904, %p1241;
	setp.eq.f64 	%p1242, %fd1111, 0d0000000000000000;
	selp.b32 	%r1463, %r262, 0, %p1239;
	or.b32  	%r1464, %r1463, 2146435072;
	selp.b32 	%r1465, %r1464, %r1463, %p1238;
	mov.b32 	%r1466, 0;
	mov.b64 	%fd2909, {%r1466, %r1465};
	selp.f64 	%fd4167, %fd2909, %fd2908, %p1242;
	add.f64 	%fd2910, %fd1111, 0d4000000000000000;
	{
	.reg .b32 %temp; 
	mov.b64 	{%temp, %r1467}, %fd2910;
	}
	and.b32  	%r1468, %r1467, 2146435072;
	setp.ne.s32 	%p1243, %r1468, 2146435072;
	@%p1243 bra 	$L__BB18_789;
	setp.nan.f64 	%p1244, %fd1111, %fd1111;
	@%p1244 bra 	$L__BB18_788;
	setp.neu.f64 	%p1245, %fd1112, 0d7FF0000000000000;
	@%p1245 bra 	$L__BB18_789;
	setp.lt.s32 	%p1246, %r262, 0;
	selp.b32 	%r1470, %r429, %r89, %p1246;
	mov.b32 	%r1471, 0;
	mov.b64 	%fd4167, {%r1471, %r1470};
	bra.uni 	$L__BB18_789;
$L__BB18_788:
	mov.f64 	%fd2911, 0d4000000000000000;
	add.rn.f64 	%fd4167, %fd1111, %fd2911;
$L__BB18_789:
	setp.eq.s32 	%p1247, %r184, 2;
	setp.eq.f64 	%p1248, %fd1111, 0d3FF0000000000000;
	selp.f64 	%fd2912, 0d3FF0000000000000, %fd4167, %p1248;
	fma.rn.f64 	%fd4169, %fd1110, %fd2912, %fd4169;
	@%p1247 bra 	$L__BB18_796;
	setp.lt.s32 	%p1249, %r87, 0;
	setp.eq.s32 	%p1250, %r88, 1062207488;
	ld.global.f64 	%fd1118, [%rd74+16];
	ld.global.f64 	%fd1119, [%rd75+16];
	{
	.reg .b32 %temp; 
	mov.b64 	{%temp, %r263}, %fd1119;
	}
	abs.f64 	%fd1120, %fd1119;
	{ // callseq 236, 0
	.param .b64 param0;
	st.param.f64 	[param0], %fd1120;
	.param .b64 param1;
	st.param.f64 	[param1], 0d4000000000000000;
	.param .b64 retval0;
	call.uni (retval0), 
	__internal_accurate_pow, 
	(
	param0, 
	param1
	);
	ld.param.f64 	%fd2913, [retval0];
	} // callseq 236
	setp.lt.s32 	%p1252, %r263, 0;
	neg.f64 	%fd2915, %fd2913;
	selp.f64 	%fd2916, %fd2915, %fd2913, %p1250;
	selp.f64 	%fd2917, %fd2916, %fd2913, %p1252;
	setp.eq.f64 	%p1253, %fd1119, 0d0000000000000000;
	selp.b32 	%r1472, %r263, 0, %p1250;
	or.b32  	%r1473, %r1472, 2146435072;
	selp.b32 	%r1474, %r1473, %r1472, %p1249;
	mov.b32 	%r1475, 0;
	mov.b64 	%fd2918, {%r1475, %r1474};
	selp.f64 	%fd4168, %fd2918, %fd2917, %p1253;
	add.f64 	%fd2919, %fd1119, 0d4000000000000000;
	{
	.reg .b32 %temp; 
	mov.b64 	{%temp, %r1476}, %fd2919;
	}
	and.b32  	%r1477, %r1476, 2146435072;
	setp.ne.s32 	%p1254, %r1477, 2146435072;
	@%p1254 bra 	$L__BB18_795;
	setp.nan.f64 	%p1255, %fd1119, %fd1119;
	@%p1255 bra 	$L__BB18_794;
	setp.neu.f64 	%p1256, %fd1120, 0d7FF0000000000000;
	@%p1256 bra 	$L__BB18_795;
	setp.lt.s32 	%p1257, %r263, 0;
	selp.b32 	%r1479, %r429, %r89, %p1257;
	mov.b32 	%r1480, 0;
	mov.b64 	%fd4168, {%r1480, %r1479};
	bra.uni 	$L__BB18_795;
$L__BB18_794:
	mov.f64 	%fd2920, 0d4000000000000000;
	add.rn.f64 	%fd4168, %fd1119, %fd2920;
$L__BB18_795:
	setp.eq.f64 	%p1258, %fd1119, 0d3FF0000000000000;
	selp.f64 	%fd2921, 0d3FF0000000000000, %fd4168, %p1258;
	fma.rn.f64 	%fd4169, %fd1118, %fd2921, %fd4169;
$L__BB18_796:
	sub.f64 	%fd4264, %fd4169, %fd672;
	sub.f64 	%fd4270, %fd4103, %fd672;
	sub.f64 	%fd4269, %fd4114, %fd672;
	sub.f64 	%fd4268, %fd4125, %fd672;
	sub.f64 	%fd4267, %fd4136, %fd672;
	sub.f64 	%fd4266, %fd4147, %fd672;
	sub.f64 	%fd4265, %fd4158, %fd672;
	sub.f64 	%fd4271, %fd4175, %fd672;
$L__BB18_797:
	add.f64 	%fd3450, %fd4305, %fd4271;
	add.f64 	%fd3451, %fd3450, %fd4270;
	add.f64 	%fd3452, %fd3451, %fd4269;
	add.f64 	%fd3453, %fd3452, %fd4268;
	add.f64 	%fd3454, %fd3453, %fd4267;
	add.f64 	%fd3455, %fd3454, %fd4266;
	add.f64 	%fd3456, %fd3455, %fd4265;
	add.f64 	%fd4305, %fd3456, %fd4264;
	sub.s32 	%r2001, %r415, %r2501;
	setp.lt.u32 	%p1859, %r2001, 5120;
	@%p1859 bra 	$L__BB18_1241;
	add.s32 	%r2501, %r2501, 5120;
	setp.gt.u32 	%p1860, %r2501, %r182;
	@%p1860 bra 	$L__BB18_1167;
	bra.uni 	$L__BB18_475;
$L__BB18_799:
	mov.f64 	%fd2440, 0d4000000000000000;
	add.rn.f64 	%fd4172, %fd1138, %fd2440;
$L__BB18_800:
	setp.eq.s32 	%p711, %r184, 1;
	setp.eq.f64 	%p712, %fd1138, 0d3FF0000000000000;
	selp.f64 	%fd2441, 0d3FF0000000000000, %fd4172, %p712;
	fma.rn.f64 	%fd4175, %fd1137, %fd2441, %fd4175;
	@%p711 bra 	$L__BB18_813;
	setp.lt.s32 	%p713, %r87, 0;
	setp.eq.s32 	%p714, %r88, 1062207488;
	ld.global.f64 	%fd1145, [%rd76+8];
	ld.global.f64 	%fd1146, [%rd77+8];
	{
	.reg .b32 %temp; 
	mov.b64 	{%temp, %r266}, %fd1146;
	}
	abs.f64 	%fd1147, %fd1146;
	{ // callseq 186, 0
	.param .b64 param0;
	st.param.f64 	[param0], %fd1147;
	.param .b64 param1;
	st.param.f64 	[param1], 0d4000000000000000;
	.param .b64 retval0;
	call.uni (retval0), 
	__internal_accurate_pow, 
	(
	param0, 
	param1
	);
	ld.param.f64 	%fd2442, [retval0];
	} // callseq 186
	setp.lt.s32 	%p716, %r266, 0;
	neg.f64 	%fd2444, %fd2442;
	selp.f64 	%fd2445, %fd2444, %fd2442, %p714;
	selp.f64 	%fd2446, %fd2445, %fd2442, %p716;
	setp.eq.f64 	%p717, %fd1146, 0d0000000000000000;
	selp.b32 	%r1008, %r266, 0, %p714;
	or.b32  	%r1009, %r1008, 2146435072;
	selp.b32 	%r1010, %r1009, %r1008, %p713;
	mov.b32 	%r1011, 0;
	mov.b64 	%fd2447, {%r1011, %r1010};
	selp.f64 	%fd4173, %fd2447, %fd2446, %p717;
	add.f64 	%fd2448, %fd1146, 0d4000000000000000;
	{
	.reg .b32 %temp; 
	mov.b64 	{%temp, %r1012}, %fd2448;
	}
	and.b32  	%r1013, %r1012, 2146435072;
	setp.ne.s32 	%p718, %r1013, 2146435072;
	@%p718 bra 	$L__BB18_806;
	setp.nan.f64 	%p719, %fd1146, %fd1146;
	@%p719 bra 	$L__BB18_805;
	setp.neu.f64 	%p720, %fd1147, 0d7FF0000000000000;
	@%p720 bra 	$L__BB18_806;
	setp.lt.s32 	%p721, %r266, 0;
	selp.b32 	%r1015, %r429, %r89, %p721;
	mov.b32 	%r1016, 0;
	mov.b64 	%fd4173, {%r1016, %r1015};
	bra.uni 	$L__BB18_806;
$L__BB18_805:
	mov.f64 	%fd2449, 0d4000000000000000;
	add.rn.f64 	%fd4173, %fd1146, %fd2449;
$L__BB18_806:
	setp.eq.s32 	%p722, %r184, 2;
	setp.eq.f64 	%p723, %fd1146, 0d3FF0000000000000;
	selp.f64 	%fd2450, 0d3FF0000000000000, %fd4173, %p723;
	fma.rn.f64 	%fd4175, %fd1145, %fd2450, %fd4175;
	@%p722 bra 	$L__BB18_813;
	setp.lt.s32 	%p724, %r87, 0;
	setp.eq.s32 	%p725, %r88, 1062207488;
	ld.global.f64 	%fd1153, [%rd76+16];
	ld.global.f64 	%fd1154, [%rd77+16];
	{
	.reg .b32 %temp; 
	mov.b64 	{%temp, %r267}, %fd1154;
	}
	abs.f64 	%fd1155, %fd1154;
	{ // callseq 187, 0
	.param .b64 param0;
	st.param.f64 	[param0], %fd1155;
	.param .b64 param1;
	st.param.f64 	[param1], 0d4000000000000000;
	.param .b64 retval0;
	call.uni (retval0), 
	__internal_accurate_pow, 
	(
	param0, 
	param1
	);
	ld.param.f64 	%fd2451, [retval0];
	} // callseq 187
	setp.lt.s32 	%p727, %r267, 0;
	neg.f64 	%fd2453, %fd2451;
	selp.f64 	%fd2454, %fd2453, %fd2451, %p725;
	selp.f64 	%fd2455, %fd2454, %fd2451, %p727;
	setp.eq.f64 	%p728, %fd1154, 0d0000000000000000;
	selp.b32 	%r1017, %r267, 0, %p725;
	or.b32  	%r1018, %r1017, 2146435072;
	selp.b32 	%r1019, %r1018, %r1017, %p724;
	mov.b32 	%r1020, 0;
	mov.b64 	%fd2456, {%r1020, %r1019};
	selp.f64 	%fd4174, %fd2456, %fd2455, %p728;
	add.f64 	%fd2457, %fd1154, 0d4000000000000000;
	{
	.reg .b32 %temp; 
	mov.b64 	{%temp, %r1021}, %fd2457;
	}
	and.b32  	%r1022, %r1021, 2146435072;
	setp.ne.s32 	%p729, %r1022, 2146435072;
	@%p729 bra 	$L__BB18_812;
	setp.nan.f64 	%p730, %fd1154, %fd1154;
	@%p730 bra 	$L__BB18_811;
	setp.neu.f64 	%p731, %fd1155, 0d7FF0000000000000;
	@%p731 bra 	$L__BB18_812;
	setp.lt.s32 	%p732, %r267, 0;
	selp.b32 	%r1024, %r429, %r89, %p732;
	mov.b32 	%r1025, 0;
	mov.b64 	%fd4174, {%r1025, %r1024};
	bra.uni 	$L__BB18_812;
$L__BB18_811:
	mov.f64 	%fd2458, 0d4000000000000000;
	add.rn.f64 	%fd4174, %fd1154, %fd2458;
$L__BB18_812:
	setp.eq.f64 	%p733, %fd1154, 0d3FF0000000000000;
	selp.f64 	%fd2459, 0d3FF0000000000000, %fd4174, %p733;
	fma.rn.f64 	%fd4175, %fd1153, %fd2459, %fd4175;
$L__BB18_813:
	setp.lt.u32 	%p734, %r183, 3;
	mov.f64 	%fd4103, 0d0000000000000000;
	mov.b32 	%r2467, 0;
	@%p734 bra 	$L__BB18_525;
	mov.f64 	%fd4103, 0d0000000000000000;
	mov.b32 	%r2466, 0;
	bra.uni 	$L__BB18_504;
$L__BB18_815:
	setp.lt.s32 	%p1260, %r87, 0;
	setp.eq.s32 	%p1261, %r88, 1062207488;
	mul.wide.u32 	%rd149, %r2481, 8;
	add.s64 	%rd78, %rd2, %rd149;
	ld.global.f64 	%fd1163, [%rd78];
	add.s64 	%rd79, %rd3, %rd149;
	ld.global.f64 	%fd1164, [%rd79];
	{
	.reg .b32 %temp; 
	mov.b64 	{%temp, %r269}, %fd1164;
	}
	abs.f64 	%fd1165, %fd1164;
	{ // callseq 237, 0
	.param .b64 param0;
	st.param.f64 	[param0], %fd1165;
	.param .b64 param1;
	st.param.f64 	[param1], 0d4000000000000000;
	.param .b64 retval0;
	call.uni (retval0), 
	__internal_accurate_pow, 
	(
	param0, 
	param1
	);
	ld.param.f64 	%fd2925, [retval0];
	} // callseq 237
	setp.lt.s32 	%p1263, %r269, 0;
	neg.f64 	%fd2927, %fd2925;
	selp.f64 	%fd2928, %fd2927, %fd2925, %p1261;
	selp.f64 	%fd2929, %fd2928, %fd2925, %p1263;
	setp.eq.f64 	%p1264, %fd1164, 0d0000000000000000;
	selp.b32 	%r1483, %r269, 0, %p1261;
	or.b32  	%r1484, %r1483, 2146435072;
	selp.b32 	%r1485, %r1484, %r1483, %p1260;
	mov.b32 	%r1486, 0;
	mov.b64 	%fd2930, {%r1486, %r1485};
	selp.f64 	%fd4177, %fd2930, %fd2929, %p1264;
	add.f64 	%fd2931, %fd1164, 0d4000000000000000;
	{
	.reg .b32 %temp; 
	mov.b64 	{%temp, %r1487}, %fd2931;
	}
	and.b32  	%r1488, %r1487, 2146435072;
	setp.ne.s32 	%p1265, %r1488, 2146435072;
	@%p1265 bra 	$L__BB18_820;
	setp.nan.f64 	%p1266, %fd1164, %fd1164;
	@%p1266 bra 	$L__BB18_819;
	setp.neu.f64 	%p1267, %fd1165, 0d7FF0000000000000;
	@%p1267 bra 	$L__BB18_820;
	setp.lt.s32 	%p1268, %r269, 0;
	selp.b32 	%r1490, %r429, %r89, %p1268;
	mov.b32 	%r1491, 0;
	mov.b64 	%fd4177, {%r1491, %r1490};
	bra.uni 	$L__BB18_820;
$L__BB18_819:
	mov.f64 	%fd2932, 0d4000000000000000;
	add.rn.f64 	%fd4177, %fd1164, %fd2932;
$L__BB18_820:
	setp.lt.s32 	%p1269, %r87, 0;
	setp.eq.s32 	%p1270, %r88, 1062207488;
	setp.eq.f64 	%p1272, %fd1164, 0d3FF0000000000000;
	selp.f64 	%fd2933, 0d3FF0000000000000, %fd4177, %p1272;
	fma.rn.f64 	%fd1170, %fd1163, %fd2933, %fd4263;
	ld.global.f64 	%fd1171, [%rd78+8];
	ld.global.f64 	%fd1172, [%rd79+8];
	{
	.reg .b32 %temp; 
	mov.b64 	{%temp, %r270}, %fd1172;
	}
	abs.f64 	%fd1173, %fd1172;
	{ // callseq 238, 0
	.param .b64 param0;
	st.param.f64 	[param0], %fd1173;
	.param .b64 param1;
	st.param.f64 	[param1], 0d4000000000000000;
	.param .b64 retval0;
	call.uni (retval0), 
	__internal_accurate_pow, 
	(
	param0, 
	param1
	);
	ld.param.f64 	%fd2934, [retval0];
	} // callseq 238
	setp.lt.s32 	%p1273, %r270, 0;
	neg.f64 	%fd2936, %fd2934;
	selp.f64 	%fd2937, %fd2936, %fd2934, %p1270;
	selp.f64 	%fd2938, %fd2937, %fd2934, %p1273;
	setp.eq.f64 	%p1274, %fd1172, 0d0000000000000000;
	selp.b32 	%r1492, %r270, 0, %p1270;
	or.b32  	%r1493, %r1492, 2146435072;
	selp.b32 	%r1494, %r1493, %r1492, %p1269;
	mov.b32 	%r1495, 0;
	mov.b64 	%fd2939, {%r1495, %r1494};
	selp.f64 	%fd4178, %fd2939, %fd2938, %p1274;
	add.f64 	%fd2940, %fd1172, 0d4000000000000000;
	{
	.reg .b32 %temp; 
	mov.b64 	{%temp, %r1496}, %fd2940;
	}
	and.b32  	%r1497, %r1496, 2146435072;
	setp.ne.s32 	%p1275, %r1497, 2146435072;
	@%p1275 bra 	$L__BB18_825;
	setp.nan.f64 	%p1276, %fd1172, %fd1172;
	@%p1276 bra 	$L__BB18_824;
	setp.neu.f64 	%p1277, %fd1173, 0d7FF0000000000000;
	@%p1277 bra 	$L__BB18_825;
	setp.lt.s32 	%p1278, %r270, 0;
	selp.b32 	%r1499, %r429, %r89, %p1278;
	mov.b32 	%r1500, 0;
	mov.b64 	%fd4178, {%r1500, %r1499};
	bra.uni 	$L__BB18_825;
$L__BB18_824:
	mov.f64 	%fd2941, 0d4000000000000000;
	add.rn.f64 	%fd4178, %fd1172, %fd2941;
$L__BB18_825:
	setp.lt.s32 	%p1279, %r87, 0;
	setp.eq.s32 	%p1280, %r88, 1062207488;
	setp.eq.f64 	%p1282, %fd1172, 0d3FF0000000000000;
	selp.f64 	%fd2942, 0d3FF0000000000000, %fd4178, %p1282;
	fma.rn.f64 	%fd1178, %fd1171, %fd2942, %fd1170;
	ld.global.f64 	%fd1179, [%rd78+16];
	ld.global.f64 	%fd1180, [%rd79+16];
	{
	.reg .b32 %temp; 
	mov.b64 	{%temp, %r271}, %fd1180;
	}
	abs.f64 	%fd1181, %fd1180;
	{ // callseq 239, 0
	.param .b64 param0;
	st.param.f64 	[param0], %fd1181;
	.param .b64 param1;
	st.param.f64 	[param1], 0d4000000000000000;
	.param .b64 retval0;
	call.uni (retval0), 
	__internal_accurate_pow, 
	(
	param0, 
	param1
	);
	ld.param.f64 	%fd2943, [retval0];
	} // callseq 239
	setp.lt.s32 	%p1283, %r271, 0;
	neg.f64 	%fd2945, %fd2943;
	selp.f64 	%fd2946, %fd2945, %fd2943, %p1280;
	selp.f64 	%fd2947, %fd2946, %fd2943, %p1283;
	setp.eq.f64 	%p1284, %fd1180, 0d0000000000000000;
	selp.b32 	%r1501, %r271, 0, %p1280;
	or.b32  	%r1502, %r1501, 2146435072;
	selp.b32 	%r1503, %r1502, %r1501, %p1279;
	mov.b32 	%r1504, 0;
	mov.b64 	%fd2948, {%r1504, %r1503};
	selp.f64 	%fd4179, %fd2948, %fd2947, %p1284;
	add.f64 	%fd2949, %fd1180, 0d4000000000000000;
	{
	.reg .b32 %temp; 
	mov.b64 	{%temp, %r1505}, %fd2949;
	}
	and.b32  	%r1506, %r1505, 2146435072;
	setp.ne.s32 	%p1285, %r1506, 2146435072;
	@%p1285 bra 	$L__BB18_830;
	setp.nan.f64 	%p1286, %fd1180, %fd1180;
	@%p1286 bra 	$L__BB18_829;
	setp.neu.f64 	%p1287, %fd1181, 0d7FF0000000000000;
	@%p1287 bra 	$L__BB18_830;
	setp.lt.s32 	%p1288, %r271, 0;
	selp.b32 	%r1508, %r429, %r89, %p1288;
	mov.b32 	%r1509, 0;
	mov.b64 	%fd4179, {%r1509, %r1508};
	bra.uni 	$L__BB18_830;
$L__BB18_829:
	mov.f64 	%fd2950, 0d4000000000000000;
	add.rn.f64 	%fd4179, %fd1180, %fd2950;
$L__BB18_830:
	setp.lt.s32 	%p1289, %r87, 0;
	setp.eq.s32 	%p1290, %r88, 1062207488;
	setp.eq.f64 	%p1292, %fd1180, 0d3FF0000000000000;
	selp.f64 	%fd2951, 0d3FF0000000000000, %fd4179, %p1292;
	fma.rn.f64 	%fd1186, %fd1179, %fd2951, %fd1178;
	ld.global.f64 	%fd1187, [%rd78+24];
	ld.global.f64 	%fd1188, [%rd79+24];
	{
	.reg .b32 %temp; 
	mov.b64 	{%temp, %r272}, %fd1188;
	}
	abs.f64 	%fd1189, %fd1188;
	{ // callseq 240, 0
	.param .b64 param0;
	st.param.f64 	[param0], %fd1189;
	.param .b64 param1;
	st.param.f64 	[param1], 0d4000000000000000;
	.param .b64 retval0;
	call.uni (retval0), 
	__internal_accurate_pow, 
	(
	param0, 
	param1
	);
	ld.param.f64 	%fd2952, [retval0];
	} // callseq 240
	setp.lt.s32 	%p1293, %r272, 0;
	neg.f64 	%fd2954, %fd2952;
	selp.f64 	%fd2955, %fd2954, %fd2952, %p1290;
	selp.f64 	%fd2956, %fd2955, %fd2952, %p1293;
	setp.eq.f64 	%p1294, %fd1188, 0d0000000000000000;
	selp.b32 	%r1510, %r272, 0, %p1290;
	or.b32  	%r1511, %r1510, 2146435072;
	selp.b32 	%r1512, %r1511, %r1510, %p1289;
	mov.b32 	%r1513, 0;
	mov.b64 	%fd2957, {%r1513, %r1512};
	selp.f64 	%fd4180, %fd2957, %fd2956, %p1294;
	add.f64 	%fd2958, %fd1188, 0d4000000000000000;
	{
	.reg .b32 %temp; 
	mov.b64 	{%temp, %r1514}, %fd2958;
	}
	and.b32  	%r1515, %r1514, 2146435072;
	setp.ne.s32 	%p1295, %r1515, 2146435072;
	@%p1295 bra 	$L__BB18_835;
	setp.nan.f64 	%p1296, %fd1188, %fd1188;
	@%p1296 bra 	$L__BB18_834;
	setp.neu.f64 	%p1297, %fd1189, 0d7FF0000000000000;
	@%p1297 bra 	$L__BB18_835;
	setp.lt.s32 	%p1298, %r272, 0;
	selp.b32 	%r1517, %r429, %r89, %p1298;
	mov.b32 	%r1518, 0;
	mov.b64 	%fd4180, {%r1518, %r1517};
	bra.uni 	$L__BB18_835;
$L__BB18_834:
	mov.f64 	%fd2959, 0d4000000000000000;
	add.rn.f64 	%fd4180, %fd1188, %fd2959;
$L__BB18_835:
	setp.eq.f64 	%p1299, %fd1188, 0d3FF0000000000000;
	selp.f64 	%fd2960, 0d3FF0000000000000, %fd4180, %p1299;
	fma.rn.f64 	%fd4263, %fd1187, %fd2960, %fd1186;
	add.s32 	%r2481, %r2481, 4;
	setp.eq.s32 	%p1300, %r2481, %r185;
	mov.u32 	%r2496, %r185;
	@%p1300 bra 	$L__BB18_836;
	bra.uni 	$L__BB18_815;
$L__BB18_836:
	setp.eq.s32 	%p1301, %r184, 0;
	@%p1301 bra 	$L__BB18_1150;
	setp.lt.s32 	%p1302, %r87, 0;
	setp.eq.s32 	%p1303, %r88, 1062207488;
	mul.wide.u32 	%rd150, %r2496, 8;
	add.s64 	%rd108, %rd2, %rd150;
	ld.global.f64 	%fd1625, [%rd108];
	add.s64 	%rd109, %rd3, %rd150;
	ld.global.f64 	%fd1626, [%rd109];
	{
	.reg .b32 %temp; 
	mov.b64 	{%temp, %r345}, %fd1626;
	}
	abs.f64 	%fd1627, %fd1626;
	{ // callseq 241, 0
	.param .b64 param0;
	st.param.f64 	[param0], %fd1627;
	.param .b64 param1;
	st.param.f64 	[param1], 0d4000000000000000;
	.param .b64 retval0;
	call.uni (retval0), 
	__internal_accurate_pow, 
	(
	param0, 
	param1
	);
	ld.param.f64 	%fd2961, [retval0];
	} // callseq 241
	setp.lt.s32 	%p1305, %r345, 0;
	neg.f64 	%fd2963, %fd2961;
	selp.f64 	%fd2964, %fd2963, %fd2961, %p1303;
	selp.f64 	%fd2965, %fd2964, %fd2961, %p1305;
	setp.eq.f64 	%p1306, %fd1626, 0d0000000000000000;
	selp.b32 	%r1519, %r345, 0, %p1303;
	or.b32  	%r1520, %r1519, 2146435072;
	selp.b32 	%r1521, %r1520, %r1519, %p1302;
	mov.b32 	%r1522, 0;
	mov.b64 	%fd2966, {%r1522, %r1521};
	selp.f64 	%fd4260, %fd2966, %fd2965, %p1306;
	add.f64 	%fd2967, %fd1626, 0d4000000000000000;
	{
	.reg .b32 %temp; 
	mov.b64 	{%temp, %r1523}, %fd2967;
	}
	and.b32  	%r1524, %r1523, 2146435072;
	setp.ne.s32 	%p1307, %r1524, 2146435072;
	@%p1307 bra 	$L__BB18_1137;
	setp.nan.f64 	%p1308, %fd1626, %fd1626;
	@%p1308 bra 	$L__BB18_1136;
	setp.neu.f64 	%p1309, %fd1627, 0d7FF0000000000000;
	@%p1309 bra 	$L__BB18_1137;
	setp.lt.s32 	%p1310, %r345, 0;
	selp.b32 	%r1526, %r429, %r89, %p1310;
	mov.b32 	%r1527, 0;
	mov.b64 	%fd4260, {%r1527, %r1526};
	bra.uni 	$L__BB18_1137;
$L__BB18_841:
	setp.lt.s32 	%p1335, %r87, 0;
	setp.eq.s32 	%p1336, %r88, 1062207488;
	mul.wide.u32 	%rd151, %r2482, 8;
	add.s64 	%rd80, %rd2, %rd151;
	ld.global.f64 	%fd1196, [%rd80];
	add.s64 	%rd81, %rd3, %rd151;
	ld.global.f64 	%fd1197, [%rd81];
	{
	.reg .b32 %temp; 
	mov.b64 	{%temp, %r275}, %fd1197;
	}
	abs.f64 	%fd1198, %fd1197;
	{ // callseq 244, 0
	.param .b64 param0;
	st.param.f64 	[param0], %fd1198;
	.param .b64 param1;
	st.param.f64 	[param1], 0d4000000000000000;
	.param .b64 retval0;
	call.uni (retval0), 
	__internal_accurate_pow, 
	(
	param0, 
	param1
	);
	ld.param.f64 	%fd2991, [retval0];
	} // callseq 244
	setp.lt.s32 	%p1338, %r275, 0;
	neg.f64 	%fd2993, %fd2991;
	selp.f64 	%fd2994, %fd2993, %fd2991, %p1336;
	selp.f64 	%fd2995, %fd2994, %fd2991, %p1338;
	setp.eq.f64 	%p1339, %fd1197, 0d0000000000000000;
	selp.b32 	%r1548, %r275, 0, %p1336;
	or.b32  	%r1549, %r1548, 2146435072;
	selp.b32 	%r1550, %r1549, %r1548, %p1335;
	mov.b32 	%r1551, 0;
	mov.b64 	%fd2996, {%r1551, %r1550};
	selp.f64 	%fd4182, %fd2996, %fd2995, %p1339;
	add.f64 	%fd2997, %fd1197, 0d4000000000000000;
	{
	.reg .b32 %temp; 
	mov.b64 	{%temp, %r1552}, %fd2997;
	}
	and.b32  	%r1553, %r1552, 2146435072;
	setp.ne.s32 	%p1340, %r1553, 2146435072;
	@%p1340 bra 	$L__BB18_846;
	setp.nan.f64 	%p1341, %fd1197, %fd1197;
	@%p1341 bra 	$L__BB18_845;
	setp.neu.f64 	%p1342, %fd1198, 0d7FF0000000000000;
	@%p1342 bra 	$L__BB18_846;
	setp.lt.s32 	%p1343, %r275, 0;
	selp.b32 	%r1555, %r429, %r89, %p1343;
	mov.b32 	%r1556, 0;
	mov.b64 	%fd4182, {%r1556, %r1555};
	bra.uni 	$L__BB18_846;
$L__BB18_845:
	mov.f64 	%fd2998, 0d4000000000000000;
	add.rn.f64 	%fd4182, %fd1197, %fd2998;
$L__BB18_846:
	setp.lt.s32 	%p1344, %r87, 0;
	setp.eq.s32 	%p1345, %r88, 1062207488;
	setp.eq.f64 	%p1347, %fd1197, 0d3FF0000000000000;
	selp.f64 	%fd2999, 0d3FF0000000000000, %fd4182, %p1347;
	fma.rn.f64 	%fd1203, %fd1196, %fd2999, %fd4191;
	ld.global.f64 	%fd1204, [%rd80+8];
	ld.global.f64 	%fd1205, [%rd81+8];
	{
	.reg .b32 %temp; 
	mov.b64 	{%temp, %r276}, %fd1205;
	}
	abs.f64 	%fd1206, %fd1205;
	{ // callseq 245, 0
	.param .b64 param0;
	st.param.f64 	[param0], %fd1206;
	.param .b64 param1;
	st.param.f64 	[param1], 0d4000000000000000;
	.param .b64 retval0;
	call.uni (retval0), 
	__internal_accurate_pow, 
	(
	param0, 
	param1
	);
	ld.param.f64 	%fd3000, [retval0];
	} // callseq 245
	setp.lt.s32 	%p1348, %r276, 0;
	neg.f64 	%fd3002, %fd3000;
	selp.f64 	%fd3003, %fd3002, %fd3000, %p1345;
	selp.f64 	%fd3004, %fd3003, %fd3000, %p1348;
	setp.eq.f64 	%p1349, %fd1205, 0d0000000000000000;
	selp.b32 	%r1557, %r276, 0, %p1345;
	or.b32  	%r1558, %r1557, 2146435072;
	selp.b32 	%r1559, %r1558, %r1557, %p1344;
	mov.b32 	%r1560, 0;
	mov.b64 	%fd3005, {%r1560, %r1559};
	selp.f64 	%fd4183, %fd3005, %fd3004, %p1349;
	add.f64 	%fd3006, %fd1205, 0d4000000000000000;
	{
	.reg .b32 %temp; 
	mov.b64 	{%temp, %r1561}, %fd3006;
	}
	and.b32  	%r1562, %r1561, 2146435072;
	setp.ne.s32 	%p1350, %r1562, 2146435072;
	@%p1350 bra 	$L__BB18_851;
	setp.nan.f64 	%p1351, %fd1205, %fd1205;
	@%p1351 bra 	$L__BB18_850;
	setp.neu.f64 	%p1352, %fd1206, 0d7FF0000000000000;
	@%p1352 bra 	$L__BB18_851;
	setp.lt.s32 	%p1353, %r276, 0;
	selp.b32 	%r1564, %r429, %r89, %p1353;
	mov.b32 	%r1565, 0;
	mov.b64 	%fd4183, {%r1565, %r1564};
	bra.uni 	$L__BB18_851;
$L__BB18_850:
	mov.f64 	%fd3007, 0d4000000000000000;
	add.rn.f64 	%fd4183, %fd1205, %fd3007;
$L__BB18_851:
	setp.lt.s32 	%p1354, %r87, 0;
	setp.eq.s32 	%p1355, %r88, 1062207488;
	setp.eq.f64 	%p1357, %fd1205, 0d3FF0000000000000;
	selp.f64 	%fd3008, 0d3FF0000000000000, %fd4183, %p1357;
	fma.rn.f64 	%fd1211, %fd1204, %fd3008, %fd1203;
	ld.global.f64 	%fd1212, [%rd80+16];
	ld.global.f64 	%fd1213, [%rd81+16];
	{
	.reg .b32 %temp; 
	mov.b64 	{%temp, %r277}, %fd1213;
	}
	abs.f64 	%fd1214, %fd1213;
	{ // callseq 246, 0
	.param .b64 param0;
	st.param.f64 	[param0], %fd1214;
	.param .b64 param1;
	st.param.f64 	[param1], 0d4000000000000000;
	.param .b64 retval0;
	call.uni (retval0), 
	__internal_accurate_pow, 
	(
	param0, 
	param1
	);
	ld.param.f64 	%fd3009, [retval0];
	} // callseq 246
	setp.lt.s32 	%p1358, %r277, 0;
	neg.f64 	%fd3011, %fd3009;
	selp.f64 	%fd3012, %fd3011, %fd3009, %p1355;
	selp.f64 	%fd3013, %fd3012, %fd3009, %p1358;
	setp.eq.f64 	%p1359, %fd1213, 0d0000000000000000;
	selp.b32 	%r1566, %r277, 0, %p1355;
	or.b32  	%r1567, %r1566, 2146435072;
	selp.b32 	%r1568, %r1567, %r1566, %p1354;
	mov.b32 	%r1569, 0;
	mov.b64 	%fd3014, {%r1569, %r1568};
	selp.f64 	%fd4184, %fd3014, %fd3013, %p1359;
	add.f64 	%fd3015, %fd1213, 0d4000000000000000;
	{
	.reg .b32 %temp; 
	mov.b64 	{%temp, %r1570}, %fd3015;
	}
	and.b32  	%r1571, %r1570, 2146435072;
	setp.ne.s32 	%p1360, %r1571, 2146435072;
	@%p1360 bra 	$L__BB18_856;
	setp.nan.f64 	%p1361, %fd1213, %fd1213;
	@%p1361 bra 	$L__BB18_855;
	setp.neu.f64 	%p1362, %fd1214, 0d7FF0000000000000;
	@%p1362 bra 	$L__BB18_856;
	setp.lt.s32 	%p1363, %r277, 0;
	selp.b32 	%r1573, %r429, %r89, %p1363;
	mov.b32 	%r1574, 0;
	mov.b64 	%fd4184, {%r1574, %r1573};
	bra.uni 	$L__BB18_856;
$L__BB18_855:
	mov.f64 	%fd3016, 0d4000000000000000;
	add.rn.f64 	%fd4184, %fd1213, %fd3016;
$L__BB18_856:
	setp.lt.s32 	%p1364, %r87, 0;
	setp.eq.s32 	%p1365, %r88, 1062207488;
	setp.eq.f64 	%p1367, %fd1213, 0d3FF0000000000000;
	selp.f64 	%fd3017, 0d3FF0000000000000, %fd4184, %p1367;
	fma.rn.f64 	%fd1219, %fd1212, %fd3017, %fd1211;
	ld.global.f64 	%fd1220, [%rd80+24];
	ld.global.f64 	%fd1221, [%rd81+24];
	{
	.reg .b32 %temp; 
	mov.b64 	{%temp, %r278}, %fd1221;
	}
	abs.f64 	%fd1222, %fd1221;
	{ // callseq 247, 0
	.param .b64 param0;
	st.param.f64 	[param0], %fd1222;
	.param .b64 param1;
	st.param.f64 	[param1], 0d4000000000000000;
	.param .b64 retval0;
	call.uni (retval0), 
	__internal_accurate_pow, 
	(
	param0, 
	param1
	);
	ld.param.f64 	%fd3018, [retval0];
	} // callseq 247
	setp.lt.s32 	%p1368, %r278, 0;
	neg.f64 	%fd3020, %fd3018;
	selp.f64 	%fd3021, %fd3020, %fd3018, %p1365;
	selp.f64 	%fd3022, %fd3021, %fd3018, %p1368;
	setp.eq.f64 	%p1369, %fd1221, 0d0000000000000000;
	selp.b32 	%r1575, %r278, 0, %p1365;
	or.b32  	%r1576, %r1575, 2146435072;
	selp.b32 	%r1577, %r1576, %r1575, %p1364;
	mov.b32 	%r1578, 0;
	mov.b64 	%fd3023, {%r1578, %r1577};
	selp.f64 	%fd4185, %fd3023, %fd3022, %p1369;
	add.f64 	%fd3024, %fd1221, 0d4000000000000000;
	{
	.reg .b32 %temp; 
	mov.b64 	{%temp, %r1579}, %fd3024;
	}
	and.b32  	%r1580, %r1579, 2146435072;
	setp.ne.s32 	%p1370, %r1580, 2146435072;
	@%p1370 bra 	$L__BB18_861;
	setp.nan.f64 	%p1371, %fd1221, %fd1221;
	@%p1371 bra 	$L__BB18_860;
	setp.neu.f64 	%p1372, %fd1222, 0d7FF0000000000000;
	@%p1372 bra 	$L__BB18_861;
	setp.lt.s32 	%p1373, %r278, 0;
	selp.b32 	%r1582, %r429, %r89, %p1373;
	mov.b32 	%r1583, 0;
	mov.b64 	%fd4185, {%r1583, %r1582};
	bra.uni 	$L__BB18_861;
$L__BB18_860:
	mov.f64 	%fd3025, 0d4000000000000000;
	add.rn.f64 	%fd4185, %fd1221, %fd3025;
$L__BB18_861:
	setp.eq.f64 	%p1374, %fd1221, 0d3FF0000000000000;
	selp.f64 	%fd3026, 0d3FF0000000000000, %fd4185, %p1374;
	fma.rn.f64 	%fd4191, %fd1220, %fd3026, %fd1219;
	add.s32 	%r2482, %r2482, 4;
	setp.ne.s32 	%p1375, %r2482, %r185;
	mov.u32 	%r2483, %r185;
	@%p1375 bra 	$L__BB18_841;
$L__BB18_862:
	setp.eq.s32 	%p1376, %r184, 0;
	@%p1376 bra 	$L__BB18_881;
	setp.lt.s32 	%p1377, %r87, 0;
	setp.eq.s32 	%p1378, %r88, 1062207488;
	mul.wide.u32 	%rd152, %r2483, 8;
	add.s64 	%rd82, %rd2, %rd152;
	ld.global.f64 	%fd1230, [%rd82];
	add.s64 	%rd83, %rd3, %rd152;
	ld.global.f64 	%fd1231, [%rd83];
	{
	.reg .b32 %temp; 
	mov.b64 	{%temp, %r281}, %fd1231;
	}
	abs.f64 	%fd1232, %fd1231;
	{ // callseq 248, 0
	.param .b64 param0;
	st.param.f64 	[param0], %fd1232;
	.param .b64 param1;
	st.param.f64 	[param1], 0d4000000000000000;
	.param .b64 retval0;
	call.uni (retval0), 
	__internal_accurate_pow, 
	(
	param0, 
	param1
	);
	ld.param.f64 	%fd3027, [retval0];
	} // callseq 248
	setp.lt.s32 	%p1380, %r281, 0;
	neg.f64 	%fd3029, %fd3027;
	selp.f64 	%fd3030, %fd3029, %fd3027, %p1378;
	selp.f64 	%fd3031, %fd3030, %fd3027, %p1380;
	setp.eq.f64 	%p1381, %fd1231, 0d0000000000000000;
	selp.b32 	%r1584, %r281, 0, %p1378;
	or.b32  	%r1585, %r1584, 2146435072;
	selp.b32 	%r1586, %r1585, %r1584, %p1377;
	mov.b32 	%r1587, 0;
	mov.b64 	%fd3032, {%r1587, %r1586};
	selp.f64 	%fd4188, %fd3032, %fd3031, %p1381;
	add.f64 	%fd3033, %fd1231, 0d4000000000000000;
	{
	.reg .b32 %temp; 
	mov.b64 	{%temp, %r1588}, %fd3033;
	}
	and.b32  	%r1589, %r1588, 2146435072;
	setp.ne.s32 	%p1382, %r1589, 2146435072;
	@%p1382 bra 	$L__BB18_868;
	setp.nan.f64 	%p1383, %fd1231, %fd1231;
	@%p1383 bra 	$L__BB18_867;
	setp.neu.f64 	%p1384, %fd1232, 0d7FF0000000000000;
	@%p1384 bra 	$L__BB18_868;
	setp.lt.s32 	%p1385, %r281, 0;
	selp.b32 	%r1591, %r429, %r89, %p1385;
	mov.b32 	%r1592, 0;
	mov.b64 	%fd4188, {%r1592, %r1591};
	bra.uni 	$L__BB18_868;
$L__BB18_867:
	mov.f64 	%fd3034, 0d4000000000000000;
	add.rn.f64 	%fd4188, %fd1231, %fd3034;
$L__BB18_868:
	setp.eq.s32 	%p1386, %r184, 1;
	setp.eq.f64 	%p1387, %fd1231, 0d3FF0000000000000;
	selp.f64 	%fd3035, 0d3FF0000000000000, %fd4188, %p1387;
	fma.rn.f64 	%fd4191, %fd1230, %fd3035, %fd4191;
	@%p1386 bra 	$L__BB18_881;
	setp.lt.s32 	%p1388, %r87, 0;
	setp.eq.s32 	%p1389, %r88, 1062207488;
	ld.global.f64 	%fd1238, [%rd82+8];
	ld.global.f64 	%fd1239, [%rd83+8];
	{
	.reg .b32 %temp; 
	mov.b64 	{%temp, %r282}, %fd1239;
	}
	abs.f64 	%fd1240, %fd1239;
	{ // callseq 249, 0
	.param .b64 param0;
	st.param.f64 	[param0], %fd1240;
	.param .b64 param1;
	st.param.f64 	[param1], 0d4000000000000000;
	.param .b64 retval0;
	call.uni (retval0), 
	__internal_accurate_pow, 
	(
	param0, 
	param1
	);
	ld.param.f64 	%fd3036, [retval0];
	} // callseq 249
	setp.lt.s32 	%p1391, %r282, 0;
	neg.f64 	%fd3038, %fd3036;
	selp.f64 	%fd3039, %fd3038, %fd3036, %p1389;
	selp.f64 	%fd3040, %fd3039, %fd3036, %p1391;
	setp.eq.f64 	%p1392, %fd1239, 0d0000000000000000;
	selp.b32 	%r1593, %r282, 0, %p1389;
	or.b32  	%r1594, %r1593, 2146435072;
	selp.b32 	%r1595, %r1594, %r1593, %p1388;
	mov.b32 	%r1596, 0;
	mov.b64 	%fd3041, {%r1596, %r1595};
	selp.f64 	%fd4189, %fd3041, %fd3040, %p1392;
	add.f64 	%fd3042, %fd1239, 0d4000000000000000;
	{
	.reg .b32 %temp; 
	mov.b64 	{%temp, %r1597}, %fd3042;
	}
	and.b32  	%r1598, %r1597, 2146435072;
	setp.ne.s32 	%p1393, %r1598, 2146435072;
	@%p1393 bra 	$L__BB18_874;
	setp.nan.f64 	%p1394, %fd1239, %fd1239;
	@%p1394 bra 	$L__BB18_873;
	setp.neu.f64 	%p1395, %fd1240, 0d7FF0000000000000;
	@%p1395 bra 	$L__BB18_874;
	setp.lt.s32 	%p1396, %r282, 0;
	selp.b32 	%r1600, %r429, %r89, %p1396;
	mov.b32 	%r1601, 0;
	mov.b64 	%fd4189, {%r1601, %r1600};
	bra.uni 	$L__BB18_874;
$L__BB18_873:
	mov.f64 	%fd3043, 0d4000000000000000;
	add.rn.f64 	%fd4189, %fd1239, %fd3043;
$L__BB18_874:
	setp.eq.s32 	%p1397, %r184, 2;
	setp.eq.f64 	%p1398, %fd1239, 0d3FF0000000000000;
	selp.f64 	%fd3044, 0d3FF0000000000000, %fd4189, %p1398;
	fma.rn.f64 	%fd4191, %fd1238, %fd3044, %fd4191;
	@%p1397 bra 	$L__BB18_881;
	setp.lt.s32 	%p1399, %r87, 0;
	setp.eq.s32 	%p1400, %r88, 1062207488;
	ld.global.f64 	%fd1246, [%rd82+16];
	ld.global.f64 	%fd1247, [%rd83+16];
	{
	.reg .b32 %temp; 
	mov.b64 	{%temp, %r283}, %fd1247;
	}
	abs.f64 	%fd1248, %fd1247;
	{ // callseq 250, 0
	.param .b64 param0;
	st.param.f64 	[param0], %fd1248;
	.param .b64 param1;
	st.param.f64 	[param1], 0d4000000000000000;
	.param .b64 retval0;
	call.uni (retval0), 
	__internal_accurate_pow, 
	(
	param0, 
	param1
	);
	ld.param.f64 	%fd3045, [retval0];
	} // callseq 250
	setp.lt.s32 	%p1402, %r283, 0;
	neg.f64 	%fd3047, %fd3045;
	selp.f64 	%fd3048, %fd3047, %fd3045, %p1400;
	selp.f64 	%fd3049, %fd3048, %fd3045, %p1402;
	setp.eq.f64 	%p1403, %fd1247, 0d0000000000000000;
	selp.b32 	%r1602, %r283, 0, %p1400;
	or.b32  	%r1603, %r1602, 2146435072;
	selp.b32 	%r1604, %r1603, %r1602, %p1399;
	mov.b32 	%r1605, 0;
	mov.b64 	%fd3050, {%r1605, %r1604};
	selp.f64 	%fd4190, %fd3050, %fd3049, %p1403;
	add.f64 	%fd3051, %fd1247, 0d4000000000000000;
	{
	.reg .b32 %temp; 
	mov.b64 	{%temp, %r1606}, %fd3051;
	}
	and.b32  	%r1607, %r1606, 2146435072;
	setp.ne.s32 	%p1404, %r1607, 2146435072;
	@%p1404 bra 	$L__BB18_880;
	setp.nan.f64 	%p1405, %fd1247, %fd1247;
	@%p1405 bra 	$L__BB18_879;
	setp.neu.f64 	%p1406, %fd1248, 0d7FF0000000000000;
	@%p1406 bra 	$L__BB18_880;
	setp.lt.s32 	%p1407, %r283, 0;
	selp.b32 	%r1609, %r429, %r89, %p1407;
	mov.b32 	%r1610, 0;
	mov.b64 	%fd4190, {%r1610, %r1609};
	bra.uni 	$L__BB18_880;
$L__BB18_879:
	mov.f64 	%fd3052, 0d4000000000000000;
	add.rn.f64 	%fd4190, %fd1247, %fd3052;
$L__BB18_880:
	setp.eq.f64 	%p1408, %fd1247, 0d3FF0000000000000;
	selp.f64 	%fd3053, 0d3FF0000000000000, %fd4190, %p1408;
	fma.rn.f64 	%fd4191, %fd1246, %fd3053, %fd4191;
$L__BB18_881:
	setp.lt.u32 	%p1409, %r183, 3;
	mov.f64 	%fd4202, 0d0000000000000000;
	mov.b32 	%r2485, 0;
	@%p1409 bra 	$L__BB18_904;
	mov.f64 	%fd4202, 0d0000000000000000;
	mov.b32 	%r2484, 0;
$L__BB18_883:
	setp.lt.s32 	%p1410, %r87, 0;
	setp.eq.s32 	%p1411, %r88, 1062207488;
	mul.wide.u32 	%rd153, %r2484, 8;
	add.s64 	%rd84, %rd2, %rd153;
	ld.global.f64 	%fd1256, [%rd84];
	add.s64 	%rd85, %rd3, %rd153;
	ld.global.f64 	%fd1257, [%rd85];
	{
	.reg .b32 %temp; 
	mov.b64 	{%temp, %r285}, %fd1257;
	}
	abs.f64 	%fd1258, %fd1257;
	{ // callseq 251, 0
	.param .b64 param0;
	st.param.f64 	[param0], %fd1258;
	.param .b64 param1;
	st.param.f64 	[param1], 0d4000000000000000;
	.param .b64 retval0;
	call.uni (retval0), 
	__internal_accurate_pow, 
	(
	param0, 
	param1
	);
	ld.param.f64 	%fd3057, [retval0];
	} // callseq 251
	setp.lt.s32 	%p1413, %r285, 0;
	neg.f64 	%fd3059, %fd3057;
	selp.f64 	%fd3060, %fd3059, %fd3057, %p1411;
	selp.f64 	%fd3061, %fd3060, %fd3057, %p1413;
	setp.eq.f64 	%p1414, %fd1257, 0d0000000000000000;
	selp.b32 	%r1613, %r285, 0, %p1411;
	or.b32  	%r1614, %r1613, 2146435072;
	selp.b32 	%r1615, %r1614, %r1613, %p1410;
	mov.b32 	%r1616, 0;
	mov.b64 	%fd3062, {%r1616, %r1615};
	selp.f64 	%fd4193, %fd3062, %fd3061, %p1414;
	add.f64 	%fd3063, %fd1257, 0d4000000000000000;
	{
	.reg .b32 %temp; 
	mov.b64 	{%temp, %r1617}, %fd3063;
	}
	and.b32  	%r1618, %r1617, 2146435072;
	setp.ne.s32 	%p1415, %r1618, 2146435072;
	@%p1415 bra 	$L__BB18_888;
	setp.nan.f64 	%p1416, %fd1257, %fd1257;
	@%p1416 bra 	$L__BB18_887;
	setp.neu.f64 	%p1417, %fd1258, 0d7FF0000000000000;
	@%p1417 bra 	$L__BB18_888;
	setp.lt.s32 	%p1418, %r285, 0;
	selp.b32 	%r1620, %r429, %r89, %p1418;
	mov.b32 	%r1621, 0;
	mov.b64 	%fd4193, {%r1621, %r1620};
	bra.uni 	$L__BB18_888;
$L__BB18_887:
	mov.f64 	%fd3064, 0d4000000000000000;
	add.rn.f64 	%fd4193, %fd1257, %fd3064;
$L__BB18_888:
	setp.lt.s32 	%p1419, %r87, 0;
	setp.eq.s32 	%p1420, %r88, 1062207488;
	setp.eq.f64 	%p1422, %fd1257, 0d3FF0000000000000;
	selp.f64 	%fd3065, 0d3FF0000000000000, %fd4193, %p1422;
	fma.rn.f64 	%fd1263, %fd1256, %fd3065, %fd4202;
	ld.global.f64 	%fd1264, [%rd84+8];
	ld.global.f64 	%fd1265, [%rd85+8];
	{
	.reg .b32 %temp; 
	mov.b64 	{%temp, %r286}, %fd1265;
	}
	abs.f64 	%fd1266, %fd1265;
	{ // callseq 252, 0
	.param .b64 param0;
	st.param.f64 	[param0], %fd1266;
	.param .b64 param1;
	st.param.f64 	[param1], 0d4000000000000000;
	.param .b64 retval0;
	call.uni (retval0), 
	__internal_accurate_pow, 
	(
	param0, 
	param1
	);
	ld.param.f64 	%fd3066, [retval0];
	} // callseq 252
	setp.lt.s32 	%p1423, %r286, 0;
	neg.f64 	%fd3068, %fd3066;
	selp.f64 	%fd3069, %fd3068, %fd3066, %p1420;
	selp.f64 	%fd3070, %fd3069, %fd3066, %p1423;
	setp.eq.f64 	%p1424, %fd1265, 0d0000000000000000;
	selp.b32 	%r1622, %r286, 0, %p1420;
	or.b32  	%r1623, %r1622, 2146435072;
	selp.b32 	%r1624, %r1623, %r1622, %p1419;
	mov.b32 	%r1625, 0;
	mov.b64 	%fd3071, {%r1625, %r1624};
	selp.f64 	%fd4194, %fd3071, %fd3070, %p1424;
	add.f64 	%fd3072, %fd1265, 0d4000000000000000;
	{
	.reg .b32 %temp; 
	mov.b64 	{%temp, %r1626}, %fd3072;
	}
	and.b32  	%r1627, %r1626, 2146435072;
	setp.ne.s32 	%p1425, %r1627, 2146435072;
	@%p1425 bra 	$L__BB18_893;
	setp.nan.f64 	%p1426, %fd1265, %fd1265;
	@%p1426 bra 	$L__BB18_892;
	setp.neu.f64 	%p1427, %fd1266, 0d7FF0000000000000;
	@%p1427 bra 	$L__BB18_893;
	setp.lt.s32 	%p1428, %r286, 0;
	selp.b32 	%r1629, %r429, %r89, %p1428;
	mov.b32 	%r1630, 0;
	mov.b64 	%fd4194, {%r1630, %r1629};
	bra.uni 	$L__BB18_893;
$L__BB18_892:
	mov.f64 	%fd3073, 0d4000000000000000;
	add.rn.f64 	%fd4194, %fd1265, %fd3073;
$L__BB18_893:
	setp.lt.s32 	%p1429, %r87, 0;
	setp.eq.s32 	%p1430, %r88, 1062207488;
	setp.eq.f64 	%p1432, %fd1265, 0d3FF0000000000000;
	selp.f64 	%fd3074, 0d3FF0000000000000, %fd4194, %p1432;
	fma.rn.f64 	%fd1271, %fd1264, %fd3074, %fd1263;
	ld.global.f64 	%fd1272, [%rd84+16];
	ld.global.f64 	%fd1273, [%rd85+16];
	{
	.reg .b32 %temp; 
	mov.b64 	{%temp, %r287}, %fd1273;
	}
	abs.f64 	%fd1274, %fd1273;
	{ // callseq 253, 0
	.param .b64 param0;
	st.param.f64 	[param0], %fd1274;
	.param .b64 param1;
	st.param.f64 	[param1], 0d4000000000000000;
	.param .b64 retval0;
	call.uni (retval0), 
	__internal_accurate_pow, 
	(
	param0, 
	param1
	);
	ld.param.f64 	%fd3075, [retval0];
	} // callseq 253
	setp.lt.s32 	%p1433, %r287, 0;
	neg.f64 	%fd3077, %fd3075;
	selp.f64 	%fd3078, %fd3077, %fd3075, %p1430;
	selp.f64 	%fd3079, %fd3078, %fd3075, %p1433;
	setp.eq.f64 	%p1434, %fd1273, 0d0000000000000000;
	selp.b32 	%r1631, %r287, 0, %p1430;
	or.b32  	%r1632, %r1631, 2146435072;
	selp.b32 	%r1633, %r1632, %r1631, %p1429;
	mov.b32 	%r1634, 0;
	mov.b64 	%fd3080, {%r1634, %r1633};
	selp.f64 	%fd4195, %fd3080, %fd3079, %p1434;
	add.f64 	%fd3081, %fd1273, 0d4000000000000000;
	{
	.reg .b32 %temp; 
	mov.b64 	{%temp, %r1635}, %fd3081;
	}
	and.b32  	%r1636, %r1635, 2146435072;
	setp.ne.s32 	%p1435, %r1636, 2146435072;
	@%p1435 bra 	$L__BB18_898;
	setp.nan.f64 	%p1436, %fd1273, %fd1273;
	@%p1436 bra 	$L__BB18_897;
	setp.neu.f64 	%p1437, %fd1274, 0d7FF0000000000000;
	@%p1437 bra 	$L__BB18_898;
	setp.lt.s32 	%p1438, %r287, 0;
	selp.b32 	%r1638, %r429, %r89, %p1438;
	mov.b32 	%r1639, 0;
	mov.b64 	%fd4195, {%r1639, %r1638};
	bra.uni 	$L__BB18_898;
$L__BB18_897:
	mov.f64 	%fd3082, 0d4000000000000000;
	add.rn.f64 	%fd4195, %fd1273, %fd3082;
$L__BB18_898:
	setp.lt.s32 	%p1439, %r87, 0;
	setp.eq.s32 	%p1440, %r88, 1062207488;
	setp.eq.f64 	%p1442, %fd1273, 0d3FF0000000000000;
	selp.f64 	%fd3083, 0d3FF0000000000000, %fd4195, %p1442;
	fma.rn.f64 	%fd1279, %fd1272, %fd3083, %fd1271;
	ld.global.f64 	%fd1280, [%rd84+24];
	ld.global.f64 	%fd1281, [%rd85+24];
	{
	.reg .b32 %temp; 
	mov.b64 	{%temp, %r288}, %fd1281;
	}
	abs.f64 	%fd1282, %fd1281;
	{ // callseq 254, 0
	.param .b64 param0;
	st.param.f64 	[param0], %fd1282;
	.param .b64 param1;
	st.param.f64 	[param1], 0d4000000000000000;
	.param .b64 retval0;
	call.uni (retval0), 
	__internal_accurate_pow, 
	(
	param0, 
	param1
	);
	ld.param.f64 	%fd3084, [retval0];
	} // callseq 254
	setp.lt.s32 	%p1443, %r288, 0;
	neg.f64 	%fd3086, %fd3084;
	selp.f64 	%fd3087, %fd3086, %fd3084, %p1440;
	selp.f64 	%fd3088, %fd3087, %fd3084, %p1443;
	setp.eq.f64 	%p1444, %fd1281, 0d0000000000000000;
	selp.b32 	%r1640, %r288, 0, %p1440;
	or.b32  	%r1641, %r1640, 2146435072;
	selp.b32 	%r1642, %r1641, %r1640, %p1439;
	mov.b32 	%r1643, 0;
	mov.b64 	%fd3089, {%r1643, %r1642};
	selp.f64 	%fd4196, %fd3089, %fd3088, %p1444;
	add.f64 	%fd3090, %fd1281, 0d4000000000000000;
	{
	.reg .b32 %temp; 
	mov.b64 	{%temp, %r1644}, %fd3090;
	}
	and.b32  	%r1645, %r1644, 2146435072;
	setp.ne.s32 	%p1445, %r1645, 2146435072;
	@%p1445 bra 	$L__BB18_903;
	setp.nan.f64 	%p1446, %fd1281, %fd1281;
	@%p1446 bra 	$L__BB18_902;
	setp.neu.f64 	%p1447, %fd1282, 0d7FF0000000000000;
	@%p1447 bra 	$L__BB18_903;
	setp.lt.s32 	%p1448, %r288, 0;
	selp.b32 	%r1647, %r429, %r89, %p1448;
	mov.b32 	%r1648, 0;
	mov.b64 	%fd4196, {%r1648, %r1647};
	bra.uni 	$L__BB18_903;
$L__BB18_902:
	mov.f64 	%fd3091, 0d4000000000000000;
	add.rn.f64 	%fd4196, %fd1281, %fd3091;
$L__BB18_903:
	setp.eq.f64 	%p1449, %fd1281, 0d3FF0000000000000;
	selp.f64 	%fd3092, 0d3FF0000000000000, %fd4196, %p1449;
	fma.rn.f64 	%fd4202, %fd1280, %fd3092, %fd1279;
	add.s32 	%r2484, %r2484, 4;
	setp.ne.s32 	%p1450, %r2484, %r185;
	mov.u32 	%r2485, %r185;
	@%p1450 bra 	$L__BB18_883;
$L__BB18_904:
	setp.eq.s32 	%p1451, %r184, 0;
	@%p1451 bra 	$L__BB18_923;
	setp.lt.s32 	%p1452, %r87, 0;
	setp.eq.s32 	%p1453, %r88, 1062207488;
	mul.wide.u32 	%rd154, %r2485, 8;
	add.s64 	%rd86, %rd2, %rd154;
	ld.global.f64 	%fd1290, [%rd86];
	add.s64 	%rd87, %rd3, %rd154;
	ld.global.f64 	%fd1291, [%rd87];
	{
	.reg .b32 %temp; 
	mov.b64 	{%temp, %r291}, %fd1291;
	}
	abs.f64 	%fd1292, %fd1291;
	{ // callseq 255, 0
	.param .b64 param0;
	st.param.f64 	[param0], %fd1292;
	.param .b64 param1;
	st.param.f64 	[param1], 0d4000000000000000;
	.param .b64 retval0;
	call.uni (retval0), 
	__internal_accurate_pow, 
	(
	param0, 
	param1
	);
	ld.param.f64 	%fd3093, [retval0];
	} // callseq 255
	setp.lt.s32 	%p1455, %r291, 0;
	neg.f64 	%fd3095, %fd3093;
	selp.f64 	%fd3096, %fd3095, %fd3093, %p1453;
	selp.f64 	%fd3097, %fd3096, %fd3093, %p1455;
	setp.eq.f64 	%p1456, %fd1291, 0d0000000000000000;
	selp.b32 	%r1649, %r291, 0, %p1453;
	or.b32  	%r1650, %r1649, 2146435072;
	selp.b32 	%r1651, %r1650, %r1649, %p1452;
	mov.b32 	%r1652, 0;
	mov.b64 	%fd3098, {%r1652, %r1651};
	selp.f64 	%fd4199, %fd3098, %fd3097, %p1456;
	add.f64 	%fd3099, %fd1291, 0d4000000000000000;
	{
	.reg .b32 %temp; 
	mov.b64 	{%temp, %r1653}, %fd3099;
	}
	and.b32  	%r1654, %r1653, 2146435072;
	setp.ne.s32 	%p1457, %r1654, 2146435072;
	@%p1457 bra 	$L__BB18_910;
	setp.nan.f64 	%p1458, %fd1291, %fd1291;
	@%p1458 bra 	$L__BB18_909;
	setp.neu.f64 	%p1459, %fd1292, 0d7FF0000000000000;
	@%p1459 bra 	$L__BB18_910;
	setp.lt.s32 	%p1460, %r291, 0;
	selp.b32 	%r1656, %r429, %r89, %p1460;
	mov.b32 	%r1657, 0;
	mov.b64 	%fd4199, {%r1657, %r1656};
	bra.uni 	$L__BB18_910;
$L__BB18_909:
	mov.f64 	%fd3100, 0d4000000000000000;
	add.rn.f64 	%fd4199, %fd1291, %fd3100;
$L__BB18_910:
	setp.eq.s32 	%p1461, %r184, 1;
	setp.eq.f64 	%p1462, %fd1291, 0d3FF0000000000000;
	selp.f64 	%fd3101, 0d3FF0000000000000, %fd4199, %p1462;
	fma.rn.f64 	%fd4202, %fd1290, %fd3101, %fd4202;
	@%p1461 bra 	$L__BB18_923;
	setp.lt.s32 	%p1463, %r87, 0;
	setp.eq.s32 	%p1464, %r88, 1062207488;
	ld.global.f64 	%fd1298, [%rd86+8];
	ld.global.f64 	%fd1299, [%rd87+8];
	{
	.reg .b32 %temp; 
	mov.b64 	{%temp, %r292}, %fd1299;
	}
	abs.f64 	%fd1300, %fd1299;
	{ // callseq 256, 0
	.param .b64 param0;
	st.param.f64 	[param0], %fd1300;
	.param .b64 param1;
	st.param.f64 	[param1], 0d4000000000000000;
	.param .b64 retval0;
	call.uni (retval0), 
	__internal_accurate_pow, 
	(
	param0, 
	param1
	);
	ld.param.f64 	%fd3102, [retval0];
	} // callseq 256
	setp.lt.s32 	%p1466, %r292, 0;
	neg.f64 	%fd3104, %fd3102;
	selp.f64 	%fd3105, %fd3104, %fd3102, %p1464;
	selp.f64 	%fd3106, %fd3105, %fd3102, %p1466;
	setp.eq.f64 	%p1467, %fd1299, 0d0000000000000000;
	selp.b32 	%r1658, %r292, 0, %p1464;
	or.b32  	%r1659, %r1658, 2146435072;
	selp.b32 	%r1660, %r1659, %r1658, %p1463;
	mov.b32 	%r1661, 0;
	mov.b64 	%fd3107, {%r1661, %r1660};
	selp.f64 	%fd4200, %fd3107, %fd3106, %p1467;
	add.f64 	%fd3108, %fd1299, 0d4000000000000000;
	{
	.reg .b32 %temp; 
	mov.b64 	{%temp, %r1662}, %fd3108;
	}
	and.b32  	%r1663, %r1662, 2146435072;
	setp.ne.s32 	%p1468, %r1663, 2146435072;
	@%p1468 bra 	$L__BB18_916;
	setp.nan.f64 	%p1469, %fd1299, %fd1299;
	@%p1469 bra 	$L__BB18_915;
	setp.neu.f64 	%p1470, %fd1300, 0d7FF0000000000000;
	@%p1470 bra 	$L__BB18_916;
	setp.lt.s32 	%p1471, %r292, 0;
	selp.b32 	%r1665, %r429, %r89, %p1471;
	mov.b32 	%r1666, 0;
	mov.b64 	%fd4200, {%r1666, %r1665};
	bra.uni 	$L__BB18_916;
$L__BB18_915:
	mov.f64 	%fd3109, 0d4000000000000000;
	add.rn.f64 	%fd4200, %fd1299, %fd3109;
$L__BB18_916:
	setp.eq.s32 	%p1472, %r184, 2;
	setp.eq.f64 	%p1473, %fd1299, 0d3FF0000000000000;
	selp.f64 	%fd3110, 0d3FF0000000000000, %fd4200, %p1473;
	fma.rn.f64 	%fd4202, %fd1298, %fd3110, %fd4202;
	@%p1472 bra 	$L__BB18_923;
	setp.lt.s32 	%p1474, %r87, 0;
	setp.eq.s32 	%p1475, %r88, 1062207488;
	ld.global.f64 	%fd1306, [%rd86+16];
	ld.global.f64 	%fd1307, [%rd87+16];
	{
	.reg .b32 %temp; 
	mov.b64 	{%temp, %r293}, %fd1307;
	}
	abs.f64 	%fd1308, %fd1307;
	{ // callseq 257, 0
	.param .b64 param0;
	st.param.f64 	[param0], %fd1308;
	.param .b64 param1;
	st.param.f64 	[param1], 0d4000000000000000;
	.param .b64 retval0;
	call.uni (retval0), 
	__internal_accurate_pow, 
	(
	param0, 
	param1
	);
	ld.param.f64 	%fd3111, [retval0];
	} // callseq 257
	setp.lt.s32 	%p1477, %r293, 0;
	neg.f64 	%fd3113, %fd3111;
	selp.f64 	%fd3114, %fd3113, %fd3111, %p1475;
	selp.f64 	%fd3115, %fd3114, %fd3111, %p1477;
	setp.eq.f64 	%p1478, %fd1307, 0d0000000000000000;
	selp.b32 	%r1667, %r293, 0, %p1475;
	or.b32  	%r1668, %r1667, 2146435072;
	selp.b32 	%r1669, %r1668, %r1667, %p1474;
	mov.b32 	%r1670, 0;
	mov.b64 	%fd3116, {%r1670, %r1669};
	selp.f64 	%fd4201, %fd3116, %fd3115, %p1478;
	add.f64 	%fd3117, %fd1307, 0d4000000000000000;
	{
	.reg .b32 %temp; 
	mov.b64 	{%temp, %r1671}, %fd3117;
	}
	and.b32  	%r1672, %r1671, 2146435072;
	setp.ne.s32 	%p1479, %r1672, 2146435072;
	@%p1479 bra 	$L__BB18_922;
	setp.nan.f64 	%p1480, %fd1307, %fd1307;
	@%p1480 bra 	$L__BB18_921;
	setp.neu.f64 	%p1481, %fd1308, 0d7FF0000000000000;
	@%p1481 bra 	$L__BB18_922;
	setp.lt.s32 	%p1482, %r293, 0;
	selp.b32 	%r1674, %r429, %r89, %p1482;
	mov.b32 	%r1675, 0;
	mov.b64 	%fd4201, {%r1675, %r1674};
	bra.uni 	$L__BB18_922;
$L__BB18_921:
	mov.f64 	%fd3118, 0d4000000000000000;
	add.rn.f64 	%fd4201, %fd1307, %fd3118;
$L__BB18_922:
	setp.eq.f64 	%p1483, %fd1307, 0d3FF0000000000000;
	selp.f64 	%fd3119, 0d3FF0000000000000, %fd4201, %p1483;
	fma.rn.f64 	%fd4202, %fd1306, %fd3119, %fd4202;
$L__BB18_923:
	setp.lt.u32 	%p1484, %r183, 3;
	mov.f64 	%fd4213, 0d0000000000000000;
	mov.b32 	%r2487, 0;
	@%p1484 bra 	$L__BB18_946;
	mov.f64 	%fd4213, 0d0000000000000000;
	mov.b32 	%r2486, 0;
$L__BB18_925:
	setp.lt.s32 	%p1485, %r87, 0;
	setp.eq.s32 	%p1486, %r88, 1062207488;
	mul.wide.u32 	%rd155, %r2486, 8;
	add.s64 	%rd88, %rd2, %rd155;
	ld.global.f64 	%fd1316, [%rd88];
	add.s64 	%rd89, %rd3, %rd155;
	ld.global.f64 	%fd1317, [%rd89];
	{
	.reg .b32 %temp; 
	mov.b64 	{%temp, %r295}, %fd1317;
	}
	abs.f64 	%fd1318, %fd1317;
	{ // callseq 258, 0
	.param .b64 param0;
	st.param.f64 	[param0], %fd1318;
	.param .b64 param1;
	st.param.f64 	[param1], 0d4000000000000000;
	.param .b64 retval0;
	call.uni (retval0), 
	__internal_accurate_pow, 
	(
	param0, 
	param1
	);
	ld.param.f64 	%fd3123, [retval0];
	} // callseq 258
	setp.lt.s32 	%p1488, %r295, 0;
	neg.f64 	%fd3125, %fd3123;
	selp.f64 	%fd3126, %fd3125, %fd3123, %p1486;
	selp.f64 	%fd3127, %fd3126, %fd3123, %p1488;
	setp.eq.f64 	%p1489, %fd1317, 0d0000000000000000;
	selp.b32 	%r1678, %r295, 0, %p1486;
	or.b32  	%r1679, %r1678, 2146435072;
	selp.b32 	%r1680, %r1679, %r1678, %p1485;
	mov.b32 	%r1681, 0;
	mov.b64 	%fd3128, {%r1681, %r1680};
	selp.f64 	%fd4204, %fd3128, %fd3127, %p1489;
	add.f64 	%fd3129, %fd1317, 0d4000000000000000;
	{
	.reg .b32 %temp; 
	mov.b64 	{%temp, %r1682}, %fd3129;
	}
	and.b32  	%r1683, %r1682, 2146435072;
	setp.ne.s32 	%p1490, %r1683, 2146435072;
	@%p1490 bra 	$L__BB18_930;
	setp.nan.f64 	%p1491, %fd1317, %fd1317;
	@%p1491 bra 	$L__BB18_929;
	setp.neu.f64 	%p1492, %fd1318, 0d7FF0000000000000;
	@%p1492 bra 	$L__BB18_930;
	setp.lt.s32 	%p1493, %r295, 0;
	selp.b32 	%r1685, %r429, %r89, %p1493;
	mov.b32 	%r1686, 0;
	mov.b64 	%fd4204, {%r1686, %r1685};
	bra.uni 	$L__BB18_930;
$L__BB18_929:
	mov.f64 	%fd3130, 0d4000000000000000;
	add.rn.f64 	%fd4204, %fd1317, %fd3130;
$L__BB18_930:
	setp.lt.s32 	%p1494, %r87, 0;
	setp.eq.s32 	%p1495, %r88, 1062207488;
	setp.eq.f64 	%p1497, %fd1317, 0d3FF0000000000000;
	selp.f64 	%fd3131, 0d3FF0000000000000, %fd4204, %p1497;
	fma.rn.f64 	%fd1323, %fd1316, %fd3131, %fd4213;
	ld.global.f64 	%fd1324, [%rd88+8];
	ld.global.f64 	%fd1325, [%rd89+8];
	{
	.reg .b32 %temp; 
	mov.b64 	{%temp, %r296}, %fd1325;
	}
	abs.f64 	%fd1326, %fd1325;
	{ // callseq 259, 0
	.param .b64 param0;
	st.param.f64 	[param0], %fd1326;
	.param .b64 param1;
	st.param.f64 	[param1], 0d4000000000000000;
	.param .b64 retval0;
	call.uni (retval0), 
	__internal_accurate_pow, 
	(
	param0, 
	param1
	);
	ld.param.f64 	%fd3132, [retval0];
	} // callseq 259
	setp.lt.s32 	%p1498, %r296, 0;
	neg.f64 	%fd3134, %fd3132;
	selp.f64 	%fd3135, %fd3134, %fd3132, %p1495;
	selp.f64 	%fd3136, %fd3135, %fd3132, %p1498;
	setp.eq.f64 	%p1499, %fd1325, 0d0000000000000000;
	selp.b32 	%r1687, %r296, 0, %p1495;
	or.b32  	%r1688, %r1687, 2146435072;
	selp.b32 	%r1689, %r1688, %r1687, %p1494;
	mov.b32 	%r1690, 0;
	mov.b64 	%fd3137, {%r1690, %r1689};
	selp.f64 	%fd4205, %fd3137, %fd3136, %p1499;
	add.f64 	%fd3138, %fd1325, 0d4000000000000000;
	{
	.reg .b32 %temp; 
	mov.b64 	{%temp, %r1691}, %fd3138;
	}
	and.b32  	%r1692, %r1691, 2146435072;
	setp.ne.s32 	%p1500, %r1692, 2146435072;
	@%p1500 bra 	$L__BB18_935;
	setp.nan.f64 	%p1501, %fd1325, %fd1325;
	@%p1501 bra 	$L__BB18_934;
	setp.neu.f64 	%p1502, %fd1326, 0d7FF0000000000000;
	@%p1502 bra 	$L__BB18_935;
	setp.lt.s32 	%p1503, %r296, 0;
	selp.b32 	%r1694, %r429, %r89, %p1503;
	mov.b32 	%r1695, 0;
	mov.b64 	%fd4205, {%r1695, %r1694};
	bra.uni 	$L__BB18_935;
$L__BB18_934:
	mov.f64 	%fd3139, 0d4000000000000000;
	add.rn.f64 	%fd4205, %fd1325, %fd3139;
$L__BB18_935:
	setp.lt.s32 	%p1504, %r87, 0;
	setp.eq.s32 	%p1505, %r88, 1062207488;
	setp.eq.f64 	%p1507, %fd1325, 0d3FF0000000000000;
	selp.f64 	%fd3140, 0d3FF0000000000000, %fd4205, %p1507;
	fma.rn.f64 	%fd1331, %fd1324, %fd3140, %fd1323;
	ld.global.f64 	%fd1332, [%rd88+16];
	ld.global.f64 	%fd1333, [%rd89+16];
	{
	.reg .b32 %temp; 
	mov.b64 	{%temp, %r297}, %fd1333;
	}
	abs.f64 	%fd1334, %fd1333;
	{ // callseq 260, 0
	.param .b64 param0;
	st.param.f64 	[param0], %fd1334;
	.param .b64 param1;
	st.param.f64 	[param1], 0d4000000000000000;
	.param .b64 retval0;
	call.uni (retval0), 
	__internal_accurate_pow, 
	(
	param0, 
	param1
	);
	ld.param.f64 	%fd3141, [retval0];
	} // callseq 260
	setp.lt.s32 	%p1508, %r297, 0;
	neg.f64 	%fd3143, %fd3141;
	selp.f64 	%fd3144, %fd3143, %fd3141, %p1505;
	selp.f64 	%fd3145, %fd3144, %fd3141, %p1508;
	setp.eq.f64 	%p1509, %fd1333, 0d0000000000000000;
	selp.b32 	%r1696, %r297, 0, %p1505;
	or.b32  	%r1697, %r1696, 2146435072;
	selp.b32 	%r1698, %r1697, %r1696, %p1504;
	mov.b32 	%r1699, 0;
	mov.b64 	%fd3146, {%r1699, %r1698};
	selp.f64 	%fd4206, %fd3146, %fd3145, %p1509;
	add.f64 	%fd3147, %fd1333, 0d4000000000000000;
	{
	.reg .b32 %temp; 
	mov.b64 	{%temp, %r1700}, %fd3147;
	}
	and.b32  	%r1701, %r1700, 2146435072;
	setp.ne.s32 	%p1510, %r1701, 2146435072;
	@%p1510 bra 	$L__BB18_940;
	setp.nan.f64 	%p1511, %fd1333, %fd1333;
	@%p1511 bra 	$L__BB18_939;
	setp.neu.f64 	%p1512, %fd1334, 0d7FF0000000000000;
	@%p1512 bra 	$L__BB18_940;
	setp.lt.s32 	%p1513, %r297, 0;
	selp.b32 	%r1703, %r429, %r89, %p1513;
	mov.b32 	%r1704, 0;
	mov.b64 	%fd4206, {%r1704, %r1703};
	bra.uni 	$L__BB18_940;
$L__BB18_939:
	mov.f64 	%fd3148, 0d4000000000000000;
	add.rn.f64 	%fd4206, %fd1333, %fd3148;
$L__BB18_940:
	setp.lt.s32 	%p1514, %r87, 0;
	setp.eq.s32 	%p1515, %r88, 1062207488;
	setp.eq.f64 	%p1517, %fd1333, 0d3FF0000000000000;
	selp.f64 	%fd3149, 0d3FF0000000000000, %fd4206, %p1517;
	fma.rn.f64 	%fd1339, %fd1332, %fd3149, %fd1331;
	ld.global.f64 	%fd1340, [%rd88+24];
	ld.global.f64 	%fd1341, [%rd89+24];
	{
	.reg .b32 %temp; 
	mov.b64 	{%temp, %r298}, %fd1341;
	}
	abs.f64 	%fd1342, %fd1341;
	{ // callseq 261, 0
	.param .b64 param0;
	st.param.f64 	[param0], %fd1342;
	.param .b64 param1;
	st.param.f64 	[param1], 0d4000000000000000;
	.param .b64 retval0;
	call.uni (retval0), 
	__internal_accurate_pow, 
	(
	param0, 
	param1
	);
	ld.param.f64 	%fd3150, [retval0];
	} // callseq 261
	setp.lt.s32 	%p1518, %r298, 0;
	neg.f64 	%fd3152, %fd3150;
	selp.f64 	%fd3153, %fd3152, %fd3150, %p1515;
	selp.f64 	%fd3154, %fd3153, %fd3150, %p1518;
	setp.eq.f64 	%p1519, %fd1341, 0d0000000000000000;
	selp.b32 	%r1705, %r298, 0, %p1515;
	or.b32  	%r1706, %r1705, 2146435072;
	selp.b32 	%r1707, %r1706, %r1705, %p1514;
	mov.b32 	%r1708, 0;
	mov.b64 	%fd3155, {%r1708, %r1707};
	selp.f64 	%fd4207, %fd3155, %fd3154, %p1519;
	add.f64 	%fd3156, %fd1341, 0d4000000000000000;
	{
	.reg .b32 %temp; 
	mov.b64 	{%temp, %r1709}, %fd3156;
	}
	and.b32  	%r1710, %r1709, 2146435072;
	setp.ne.s32 	%p1520, %r1710, 2146435072;
	@%p1520 bra 	$L__BB18_945;
	setp.nan.f64 	%p1521, %fd1341, %fd1341;
	@%p1521 bra 	$L__BB18_944;
	setp.neu.f64 	%p1522, %fd1342, 0d7FF0000000000000;
	@%p1522 bra 	$L__BB18_945;
	setp.lt.s32 	%p1523, %r298, 0;
	selp.b32 	%r1712, %r429, %r89, %p1523;
	mov.b32 	%r1713, 0;
	mov.b64 	%fd4207, {%r1713, %r1712};
	bra.uni 	$L__BB18_945;
$L__BB18_944:
	mov.f64 	%fd3157, 0d4000000000000000;
	add.rn.f64 	%fd4207, %fd1341, %fd3157;
$L__BB18_945:
	setp.eq.f64 	%p1524, %fd1341, 0d3FF0000000000000;
	selp.f64 	%fd3158, 0d3FF0000000000000, %fd4207, %p1524;
	fma.rn.f64 	%fd4213, %fd1340, %fd3158, %fd1339;
	add.s32 	%r2486, %r2486, 4;
	setp.ne.s32 	%p1525, %r2486, %r185;
	mov.u32 	%r2487, %r185;
	@%p1525 bra 	$L__BB18_925;
$L__BB18_946:
	setp.eq.s32 	%p1526, %r184, 0;
	@%p1526 bra 	$L__BB18_965;
	setp.lt.s32 	%p1527, %r87, 0;
	setp.eq.s32 	%p1528, %r88, 1062207488;
	mul.wide.u32 	%rd156, %r2487, 8;
	add.s64 	%rd90, %rd2, %rd156;
	ld.global.f64 	%fd1350, [%rd90];
	add.s64 	%rd91, %rd3, %rd156;
	ld.global.f64 	%fd1351, [%rd91];
	{
	.reg .b32 %temp; 
	mov.b64 	{%temp, %r301}, %fd1351;
	}
	abs.f64 	%fd1352, %fd1351;
	{ // callseq 262, 0
	.param .b64 param0;
	st.param.f64 	[param0], %fd1352;
	.param .b64 param1;
	st.param.f64 	[param1], 0d4000000000000000;
	.param .b64 retval0;
	call.uni (retval0), 
	__internal_accurate_pow, 
	(
	param0, 
	param1
	);
	ld.param.f64 	%fd3159, [retval0];
	} // callseq 262
	setp.lt.s32 	%p1530, %r301, 0;
	neg.f64 	%fd3161, %fd3159;
	selp.f64 	%fd3162, %fd3161, %fd3159, %p1528;
	selp.f64 	%fd3163, %fd3162, %fd3159, %p1530;
	setp.eq.f64 	%p1531, %fd1351, 0d0000000000000000;
	selp.b32 	%r1714, %r301, 0, %p1528;
	or.b32  	%r1715, %r1714, 2146435072;
	selp.b32 	%r1716, %r1715, %r1714, %p1527;
	mov.b32 	%r1717, 0;
	mov.b64 	%fd3164, {%r1717, %r1716};
	selp.f64 	%fd4210, %fd3164, %fd3163, %p1531;
	add.f64 	%fd3165, %fd1351, 0d4000000000000000;
	{
	.reg .b32 %temp; 
	mov.b64 	{%temp, %r1718}, %fd3165;
	}
	and.b32  	%r1719, %r1718, 2146435072;
	setp.ne.s32 	%p1532, %r1719, 2146435072;
	@%p1532 bra 	$L__BB18_952;
	setp.nan.f64 	%p1533, %fd1351, %fd1351;
	@%p1533 bra 	$L__BB18_951;
	setp.neu.f64 	%p1534, %fd1352, 0d7FF0000000000000;
	@%p1534 bra 	$L__BB18_952;
	setp.lt.s32 	%p1535, %r301, 0;
	selp.b32 	%r1721, %r429, %r89, %p1535;
	mov.b32 	%r1722, 0;
	mov.b64 	%fd4210, {%r1722, %r1721};
	bra.uni 	$L__BB18_952;
$L__BB18_951:
	mov.f64 	%fd3166, 0d4000000000000000;
	add.rn.f64 	%fd4210, %fd1351, %fd3166;
$L__BB18_952:
	setp.eq.s32 	%p1536, %r184, 1;
	setp.eq.f64 	%p1537, %fd1351, 0d3FF0000000000000;
	selp.f64 	%fd3167, 0d3FF0000000000000, %fd4210, %p1537;
	fma.rn.f64 	%fd4213, %fd1350, %fd3167, %fd4213;
	@%p1536 bra 	$L__BB18_965;
	setp.lt.s32 	%p1538, %r87, 0;
	setp.eq.s32 	%p1539, %r88, 1062207488;
	ld.global.f64 	%fd1358, [%rd90+8];
	ld.global.f64 	%fd1359, [%rd91+8];
	{
	.reg .b32 %temp; 
	mov.b64 	{%temp, %r302}, %fd1359;
	}
	abs.f64 	%fd1360, %fd1359;
	{ // callseq 263, 0
	.param .b64 param0;
	st.param.f64 	[param0], %fd1360;
	.param .b64 param1;
	st.param.f64 	[param1], 0d4000000000000000;
	.param .b64 retval0;
	call.uni (retval0), 
	__internal_accurate_pow, 
	(
	param0, 
	param1
	);
	ld.param.f64 	%fd3168, [retval0];
	} // callseq 263
	setp.lt.s32 	%p1541, %r302, 0;
	neg.f64 	%fd3170, %fd3168;
	selp.f64 	%fd3171, %fd3170, %fd3168, %p1539;
	selp.f64 	%fd3172, %fd3171, %fd3168, %p1541;
	setp.eq.f64 	%p1542, %fd1359, 0d0000000000000000;
	selp.b32 	%r1723, %r302, 0, %p1539;
	or.b32  	%r1724, %r1723, 2146435072;
	selp.b32 	%r1725, %r1724, %r1723, %p1538;
	mov.b32 	%r1726, 0;
	mov.b64 	%fd3173, {%r1726, %r1725};
	selp.f64 	%fd4211, %fd3173, %fd3172, %p1542;
	add.f64 	%fd3174, %fd1359, 0d4000000000000000;
	{
	.reg .b32 %temp; 
	mov.b64 	{%temp, %r1727}, %fd3174;
	}
	and.b32  	%r1728, %r1727, 2146435072;
	setp.ne.s32 	%p1543, %r1728, 2146435072;
	@%p1543 bra 	$L__BB18_958;
	setp.nan.f64 	%p1544, %fd1359, %fd1359;
	@%p1544 bra 	$L__BB18_957;
	setp.neu.f64 	%p1545, %fd1360, 0d7FF0000000000000;
	@%p1545 bra 	$L__BB18_958;
	setp.lt.s32 	%p1546, %r302, 0;
	selp.b32 	%r1730, %r429, %r89, %p1546;
	mov.b32 	%r1731, 0;
	mov.b64 	%fd4211, {%r1731, %r1730};
	bra.uni 	$L__BB18_958;
$L__BB18_957:
	mov.f64 	%fd3175, 0d4000000000000000;
	add.rn.f64 	%fd4211, %fd1359, %fd3175;
$L__BB18_958:
	setp.eq.s32 	%p1547, %r184, 2;
	setp.eq.f64 	%p1548, %fd1359, 0d3FF0000000000000;
	selp.f64 	%fd3176, 0d3FF0000000000000, %fd4211, %p1548;
	fma.rn.f64 	%fd4213, %fd1358, %fd3176, %fd4213;
	@%p1547 bra 	$L__BB18_965;
	setp.lt.s32 	%p1549, %r87, 0;
	setp.eq.s32 	%p1550, %r88, 1062207488;
	ld.global.f64 	%fd1366, [%rd90+16];
	ld.global.f64 	%fd1367, [%rd91+16];
	{
	.reg .b32 %temp; 
	mov.b64 	{%temp, %r303}, %fd1367;
	}
	abs.f64 	%fd1368, %fd1367;
	{ // callseq 264, 0
	.param .b64 param0;
	st.param.f64 	[param0], %fd1368;
	.param .b64 param1;
	st.param.f64 	[param1], 0d4000000000000000;
	.param .b64 retval0;
	call.uni (retval0), 
	__internal_accurate_pow, 
	(
	param0, 
	param1
	);
	ld.param.f64 	%fd3177, [retval0];
	} // callseq 264
	setp.lt.s32 	%p1552, %r303, 0;
	neg.f64 	%fd3179, %fd3177;
	selp.f64 	%fd3180, %fd3179, %fd3177, %p1550;
	selp.f64 	%fd3181, %fd3180, %fd3177, %p1552;
	setp.eq.f64 	%p1553, %fd1367, 0d0000000000000000;
	selp.b32 	%r1732, %r303, 0, %p1550;
	or.b32  	%r1733, %r1732, 2146435072;
	selp.b32 	%r1734, %r1733, %r1732, %p1549;
	mov.b32 	%r1735, 0;
	mov.b64 	%fd3182, {%r1735, %r1734};
	selp.f64 	%fd4212, %fd3182, %fd3181, %p1553;
	add.f64 	%fd3183, %fd1367, 0d4000000000000000;
	{
	.reg .b32 %temp; 
	mov.b64 	{%temp, %r1736}, %fd3183;
	}
	and.b32  	%r1737, %r1736, 2146435072;
	setp.ne.s32 	%p1554, %r1737, 2146435072;
	@%p1554 bra 	$L__BB18_964;
	setp.nan.f64 	%p1555, %fd1367, %fd1367;
	@%p1555 bra 	$L__BB18_963;
	setp.neu.f64 	%p1556, %fd1368, 0d7FF0000000000000;
	@%p1556 bra 	$L__BB18_964;
	setp.lt.s32 	%p1557, %r303, 0;
	selp.b32 	%r1739, %r429, %r89, %p1557;
	mov.b32 	%r1740, 0;
	mov.b64 	%fd4212, {%r1740, %r1739};
	bra.uni 	$L__BB18_964;
$L__BB18_963:
	mov.f64 	%fd3184, 0d4000000000000000;
	add.rn.f64 	%fd4212, %fd1367, %fd3184;
$L__BB18_964:
	setp.eq.f64 	%p1558, %fd1367, 0d3FF0000000000000;
	selp.f64 	%fd3185, 0d3FF0000000000000, %fd4212, %p1558;
	fma.rn.f64 	%fd4213, %fd1366, %fd3185, %fd4213;
$L__BB18_965:
	setp.lt.u32 	%p1559, %r183, 3;
	mov.f64 	%fd4224, 0d0000000000000000;
	mov.b32 	%r2489, 0;
	@%p1559 bra 	$L__BB18_988;
	mov.f64 	%fd4224, 0d0000000000000000;
	mov.b32 	%r2488, 0;
$L__BB18_967:
	setp.lt.s32 	%p1560, %r87, 0;
	setp.eq.s32 	%p1561, %r88, 1062207488;
	mul.wide.u32 	%rd157, %r2488, 8;
	add.s64 	%rd92, %rd2, %rd157;
	ld.global.f64 	%fd1376, [%rd92];
	add.s64 	%rd93, %rd3, %rd157;
	ld.global.f64 	%fd1377, [%rd93];
	{
	.reg .b32 %temp; 
	mov.b64 	{%temp, %r305}, %fd1377;
	}
	abs.f64 	%fd1378, %fd1377;
	{ // callseq 265, 0
	.param .b64 param0;
	st.param.f64 	[param0], %fd1378;
	.param .b64 param1;
	st.param.f64 	[param1], 0d4000000000000000;
	.param .b64 retval0;
	call.uni (retval0), 
	__internal_accurate_pow, 
	(
	param0, 
	param1
	);
	ld.param.f64 	%fd3189, [retval0];
	} // callseq 265
	setp.lt.s32 	%p1563, %r305, 0;
	neg.f64 	%fd3191, %fd3189;
	selp.f64 	%fd3192, %fd3191, %fd3189, %p1561;
	selp.f64 	%fd3193, %fd3192, %fd3189, %p1563;
	setp.eq.f64 	%p1564, %fd1377, 0d0000000000000000;
	selp.b32 	%r1743, %r305, 0, %p1561;
	or.b32  	%r1744, %r1743, 2146435072;
	selp.b32 	%r1745, %r1744, %r1743, %p1560;
	mov.b32 	%r1746, 0;
	mov.b64 	%fd3194, {%r1746, %r1745};
	selp.f64 	%fd4215, %fd3194, %fd3193, %p1564;
	add.f64 	%fd3195, %fd1377, 0d4000000000000000;
	{
	.reg .b32 %temp; 
	mov.b64 	{%temp, %r1747}, %fd3195;
	}
	and.b32  	%r1748, %r1747, 2146435072;
	setp.ne.s32 	%p1565, %r1748, 2146435072;
	@%p1565 bra 	$L__BB18_972;
	setp.nan.f64 	%p1566, %fd1377, %fd1377;
	@%p1566 bra 	$L__BB18_971;
	setp.neu.f64 	%p1567, %fd1378, 0d7FF0000000000000;
	@%p1567 bra 	$L__BB18_972;
	setp.lt.s32 	%p1568, %r305, 0;
	selp.b32 	%r1750, %r429, %r89, %p1568;
	mov.b32 	%r1751, 0;
	mov.b64 	%fd4215, {%r1751, %r1750};
	bra.uni 	$L__BB18_972;
$L__BB18_971:
	mov.f64 	%fd3196, 0d4000000000000000;
	add.rn.f64 	%fd4215, %fd1377, %fd3196;
$L__BB18_972:
	setp.lt.s32 	%p1569, %r87, 0;
	setp.eq.s32 	%p1570, %r88, 1062207488;
	setp.eq.f64 	%p1572, %fd1377, 0d3FF0000000000000;
	selp.f64 	%fd3197, 0d3FF0000000000000, %fd4215, %p1572;
	fma.rn.f64 	%fd1383, %fd1376, %fd3197, %fd4224;
	ld.global.f64 	%fd1384, [%rd92+8];
	ld.global.f64 	%fd1385, [%rd93+8];
	{
	.reg .b32 %temp; 
	mov.b64 	{%temp, %r306}, %fd1385;
	}
	abs.f64 	%fd1386, %fd1385;
	{ // callseq 266, 0
	.param .b64 param0;
	st.param.f64 	[param0], %fd1386;
	.param .b64 param1;
	st.param.f64 	[param1], 0d4000000000000000;
	.param .b64 retval0;
	call.uni (retval0), 
	__internal_accurate_pow, 
	(
	param0, 
	param1
	);
	ld.param.f64 	%fd3198, [retval0];
	} // callseq 266
	setp.lt.s32 	%p1573, %r306, 0;
	neg.f64 	%fd3200, %fd3198;
	selp.f64 	%fd3201, %fd3200, %fd3198, %p1570;
	selp.f64 	%fd3202, %fd3201, %fd3198, %p1573;
	setp.eq.f64 	%p1574, %fd1385, 0d0000000000000000;
	selp.b32 	%r1752, %r306, 0, %p1570;
	or.b32  	%r1753, %r1752, 2146435072;
	selp.b32 	%r1754, %r1753, %r1752, %p1569;
	mov.b32 	%r1755, 0;
	mov.b64 	%fd3203, {%r1755, %r1754};
	selp.f64 	%fd4216, %fd3203, %fd3202, %p1574;
	add.f64 	%fd3204, %fd1385, 0d4000000000000000;
	{
	.reg .b32 %temp; 
	mov.b64 	{%temp, %r1756}, %fd3204;
	}
	and.b32  	%r1757, %r1756, 2146435072;
	setp.ne.s32 	%p1575, %r1757, 2146435072;
	@%p1575 bra 	$L__BB18_977;
	setp.nan.f64 	%p1576, %fd1385, %fd1385;
	@%p1576 bra 	$L__BB18_976;
	setp.neu.f64 	%p1577, %fd1386, 0d7FF0000000000000;
	@%p1577 bra 	$L__BB18_977;
	setp.lt.s32 	%p1578, %r306, 0;
	selp.b32 	%r1759, %r429, %r89, %p1578;
	mov.b32 	%r1760, 0;
	mov.b64 	%fd4216, {%r1760, %r1759};
	bra.uni 	$L__BB18_977;
$L__BB18_976:
	mov.f64 	%fd3205, 0d4000000000000000;
	add.rn.f64 	%fd4216, %fd1385, %fd3205;
$L__BB18_977:
	setp.lt.s32 	%p1579, %r87, 0;
	setp.eq.s32 	%p1580, %r88, 1062207488;
	setp.eq.f64 	%p1582, %fd1385, 0d3FF0000000000000;
	selp.f64 	%fd3206, 0d3FF0000000000000, %fd4216, %p1582;
	fma.rn.f64 	%fd1391, %fd1384, %fd3206, %fd1383;
	ld.global.f64 	%fd1392, [%rd92+16];
	ld.global.f64 	%fd1393, [%rd93+16];
	{
	.reg .b32 %temp; 
	mov.b64 	{%temp, %r307}, %fd1393;
	}
	abs.f64 	%fd1394, %fd1393;
	{ // callseq 267, 0
	.param .b64 param0;
	st.param.f64 	[param0], %fd1394;
	.param .b64 param1;
	st.param.f64 	[param1], 0d4000000000000000;
	.param .b64 retval0;
	call.uni (retval0), 
	__internal_accurate_pow, 
	(
	param0, 
	param1
	);
	ld.param.f64 	%fd3207, [retval0];
	} // callseq 267
	setp.lt.s32 	%p1583, %r307, 0;
	neg.f64 	%fd3209, %fd3207;
	selp.f64 	%fd3210, %fd3209, %fd3207, %p1580;
	selp.f64 	%fd3211, %fd3210, %fd3207, %p1583;
	setp.eq.f64 	%p1584, %fd1393, 0d0000000000000000;
	selp.b32 	%r1761, %r307, 0, %p1580;
	or.b32  	%r1762, %r1761, 2146435072;
	selp.b32 	%r1763, %r1762, %r1761, %p1579;
	mov.b32 	%r1764, 0;
	mov.b64 	%fd3212, {%r1764, %r1763};
	selp.f64 	%fd4217, %fd3212, %fd3211, %p1584;
	add.f64 	%fd3213, %fd1393, 0d4000000000000000;
	{
	.reg .b32 %temp; 
	mov.b64 	{%temp, %r1765}, %fd3213;
	}
	and.b32  	%r1766, %r1765, 2146435072;
	setp.ne.s32 	%p1585, %r1766, 2146435072;
	@%p1585 bra 	$L__BB18_982;
	setp.nan.f64 	%p1586, %fd1393, %fd1393;
	@%p1586 bra 	$L__BB18_981;
	setp.neu.f64 	%p1587, %fd1394, 0d7FF0000000000000;
	@%p1587 bra 	$L__BB18_982;
	setp.lt.s32 	%p1588, %r307, 0;
	selp.b32 	%r1768, %r429, %r89, %p1588;
	mov.b32 	%r1769, 0;
	mov.b64 	%fd4217, {%r1769, %r1768};
	bra.uni 	$L__BB18_982;
$L__BB18_981:
	mov.f64 	%fd3214, 0d4000000000000000;
	add.rn.f64 	%fd4217, %fd1393, %fd3214;
$L__BB18_982:
	setp.lt.s32 	%p1589, %r87, 0;
	setp.eq.s32 	%p1590, %r88, 1062207488;
	setp.eq.f64 	%p1592, %fd1393, 0d3FF0000000000000;
	selp.f64 	%fd3215, 0d3FF0000000000000, %fd4217, %p1592;
	fma.rn.f64 	%fd1399, %fd1392, %fd3215, %fd1391;
	ld.global.f64 	%fd1400, [%rd92+24];
	ld.global.f64 	%fd1401, [%rd93+24];
	{
	.reg .b32 %temp; 
	mov.b64 	{%temp, %r308}, %fd1401;
	}
	abs.f64 	%fd1402, %fd1401;
	{ // callseq 268, 0
	.param .b64 param0;
	st.param.f64 	[param0], %fd1402;
	.param .b64 param1;
	st.param.f64 	[param1], 0d4000000000000000;
	.param .b64 retval0;
	call.uni (retval0), 
	__internal_accurate_pow, 
	(
	param0, 
	param1
	);
	ld.param.f64 	%fd3216, [retval0];
	} // callseq 268
	setp.lt.s32 	%p1593, %r308, 0;
	neg.f64 	%fd3218, %fd3216;
	selp.f64 	%fd3219, %fd3218, %fd3216, %p1590;
	selp.f64 	%fd3220, %fd3219, %fd3216, %p1593;
	setp.eq.f64 	%p1594, %fd1401, 0d0000000000000000;
	selp.b32 	%r1770, %r308, 0, %p1590;
	or.b32  	%r1771, %r1770, 2146435072;
	selp.b32 	%r1772, %r1771, %r1770, %p1589;
	mov.b32 	%r1773, 0;
	mov.b64 	%fd3221, {%r1773, %r1772};
	selp.f64 	%fd4218, %fd3221, %fd3220, %p1594;
	add.f64 	%fd3222, %fd1401, 0d4000000000000000;
	{
	.reg .b32 %temp; 
	mov.b64 	{%temp, %r1774}, %fd3222;
	}
	and.b32  	%r1775, %r1774, 2146435072;
	setp.ne.s32 	%p1595, %r1775, 2146435072;
	@%p1595 bra 	$L__BB18_987;
	setp.nan.f64 	%p1596, %fd1401, %fd1401;
	@%p1596 bra 	$L__BB18_986;
	setp.neu.f64 	%p1597, %fd1402, 0d7FF0000000000000;
	@%p1597 bra 	$L__BB18_987;
	setp.lt.s32 	%p1598, %r308, 0;
	selp.b32 	%r1777, %r429, %r89, %p1598;
	mov.b32 	%r1778, 0;
	mov.b64 	%fd4218, {%r1778, %r1777};
	bra.uni 	$L__BB18_987;
$L__BB18_986:
	mov.f64 	%fd3223, 0d4000000000000000;
	add.rn.f64 	%fd4218, %fd1401, %fd3223;
$L__BB18_987:
	setp.eq.f64 	%p1599, %fd1401, 0d3FF0000000000000;
	selp.f64 	%fd3224, 0d3FF0000000000000, %fd4218, %p1599;
	fma.rn.f64 	%fd4224, %fd1400, %fd3224, %fd1399;
	add.s32 	%r2488, %r2488, 4;
	setp.ne.s32 	%p1600, %r2488, %r185;
	mov.u32 	%r2489, %r185;
	@%p1600 bra 	$L__BB18_967;
$L__BB18_988:
	setp.eq.s32 	%p1601, %r184, 0;
	@%p1601 bra 	$L__BB18_1007;
	setp.lt.s32 	%p1602, %r87, 0;
	setp.eq.s32 	%p1603, %r88, 1062207488;
	mul.wide.u32 	%rd158, %r2489, 8;
	add.s64 	%rd94, %rd2, %rd158;
	ld.global.f64 	%fd1410, [%rd94];
	add.s64 	%rd95, %rd3, %rd158;
	ld.global.f64 	%fd1411, [%rd95];
	{
	.reg .b32 %temp; 
	mov.b64 	{%temp, %r311}, %fd1411;
	}
	abs.f64 	%fd1412, %fd1411;
	{ // callseq 269, 0
	.param .b64 param0;
	st.param.f64 	[param0], %fd1412;
	.param .b64 param1;
	st.param.f64 	[param1], 0d4000000000000000;
	.param .b64 retval0;
	call.uni (retval0), 
	__internal_accurate_pow, 
	(
	param0, 
	param1
	);
	ld.param.f64 	%fd3225, [retval0];
	} // callseq 269
	setp.lt.s32 	%p1605, %r311, 0;
	neg.f64 	%fd3227, %fd3225;
	selp.f64 	%fd3228, %fd3227, %fd3225, %p1603;
	selp.f64 	%fd3229, %fd3228, %fd3225, %p1605;
	setp.eq.f64 	%p1606, %fd1411, 0d0000000000000000;
	selp.b32 	%r1779, %r311, 0, %p1603;
	or.b32  	%r1780, %r1779, 2146435072;
	selp.b32 	%r1781, %r1780, %r1779, %p1602;
	mov.b32 	%r1782, 0;
	mov.b64 	%fd3230, {%r1782, %r1781};
	selp.f64 	%fd4221, %fd3230, %fd3229, %p1606;
	add.f64 	%fd3231, %fd1411, 0d4000000000000000;
	{
	.reg .b32 %temp; 
	mov.b64 	{%temp, %r1783}, %fd3231;
	}
	and.b32  	%r1784, %r1783, 2146435072;
	setp.ne.s32 	%p1607, %r1784, 2146435072;
	@%p1607 bra 	$L__BB18_994;
	setp.nan.f64 	%p1608, %fd1411, %fd1411;
	@%p1608 bra 	$L__BB18_993;
	setp.neu.f64 	%p1609, %fd1412, 0d7FF0000000000000;
	@%p1609 bra 	$L__BB18_994;
	setp.lt.s32 	%p1610, %r311, 0;
	selp.b32 	%r1786, %r429, %r89, %p1610;
	mov.b32 	%r1787, 0;
	mov.b64 	%fd4221, {%r1787, %r1786};
	bra.uni 	$L__BB18_994;
$L__BB18_993:
	mov.f64 	%fd3232, 0d4000000000000000;
	add.rn.f64 	%fd4221, %fd1411, %fd3232;
$L__BB18_994:
	setp.eq.s32 	%p1611, %r184, 1;
	setp.eq.f64 	%p1612, %fd1411, 0d3FF0000000000000;
	selp.f64 	%fd3233, 0d3FF0000000000000, %fd4221, %p1612;
	fma.rn.f64 	%fd4224, %fd1410, %fd3233, %fd4224;
	@%p1611 bra 	$L__BB18_1007;
	setp.lt.s32 	%p1613, %r87, 0;
	setp.eq.s32 	%p1614, %r88, 1062207488;
	ld.global.f64 	%fd1418, [%rd94+8];
	ld.global.f64 	%fd1419, [%rd95+8];
	{
	.reg .b32 %temp; 
	mov.b64 	{%temp, %r312}, %fd1419;
	}
	abs.f64 	%fd1420, %fd1419;
	{ // callseq 270, 0
	.param .b64 param0;
	st.param.f64 	[param0], %fd1420;
	.param .b64 param1;
	st.param.f64 	[param1], 0d4000000000000000;
	.param .b64 retval0;
	call.uni (retval0), 
	__internal_accurate_pow, 
	(
	param0, 
	param1
	);
	ld.param.f64 	%fd3234, [retval0];
	} // callseq 270
	setp.lt.s32 	%p1616, %r312, 0;
	neg.f64 	%fd3236, %fd3234;
	selp.f64 	%fd3237, %fd3236, %fd3234, %p1614;
	selp.f64 	%fd3238, %fd3237, %fd3234, %p1616;
	setp.eq.f64 	%p1617, %fd1419, 0d0000000000000000;
	selp.b32 	%r1788, %r312, 0, %p1614;
	or.b32  	%r1789, %r1788, 2146435072;
	selp.b32 	%r1790, %r1789, %r1788, %p1613;
	mov.b32 	%r1791, 0;
	mov.b64 	%fd3239, {%r1791, %r1790};
	selp.f64 	%fd4222, %fd3239, %fd3238, %p1617;
	add.f64 	%fd3240, %fd1419, 0d4000000000000000;
	{
	.reg .b32 %temp; 
	mov.b64 	{%temp, %r1792}, %fd3240;
	}
	and.b32  	%r1793, %r1792, 2146435072;
	setp.ne.s32 	%p1618, %r1793, 2146435072;
	@%p1618 bra 	$L__BB18_1000;
	setp.nan.f64 	%p1619, %fd1419, %fd1419;
	@%p1619 bra 	$L__BB18_999;
	setp.neu.f64 	%p1620, %fd1420, 0d7FF0000000000000;
	@%p1620 bra 	$L__BB18_1000;
	setp.lt.s32 	%p1621, %r312, 0;
	selp.b32 	%r1795, %r429, %r89, %p1621;
	mov.b32 	%r1796, 0;
	mov.b64 	%fd4222, {%r1796, %r1795};
	bra.uni 	$L__BB18_1000;
$L__BB18_999:
	mov.f64 	%fd3241, 0d4000000000000000;
	add.rn.f64 	%fd4222, %fd1419, %fd3241;
$L__BB18_1000:
	setp.eq.s32 	%p1622, %r184, 2;
	setp.eq.f64 	%p1623, %fd1419, 0d3FF0000000000000;
	selp.f64 	%fd3242, 0d3FF0000000000000, %fd4222, %p1623;
	fma.rn.f64 	%fd4224, %fd1418, %fd3242, %fd4224;
	@%p1622 bra 	$L__BB18_1007;
	setp.lt.s32 	%p1624, %r87, 0;
	setp.eq.s32 	%p1625, %r88, 1062207488;
	ld.global.f64 	%fd1426, [%rd94+16];
	ld.global.f64 	%fd1427, [%rd95+16];
	{
	.reg .b32 %temp; 
	mov.b64 	{%temp, %r313}, %fd1427;
	}
	abs.f64 	%fd1428, %fd1427;
	{ // callseq 271, 0
	.param .b64 param0;
	st.param.f64 	[param0], %fd1428;
	.param .b64 param1;
	st.param.f64 	[param1], 0d4000000000000000;
	.param .b64 retval0;
	call.uni (retval0), 
	__internal_accurate_pow, 
	(
	param0, 
	param1
	);
	ld.param.f64 	%fd3243, [retval0];
	} // callseq 271
	setp.lt.s32 	%p1627, %r313, 0;
	neg.f64 	%fd3245, %fd3243;
	selp.f64 	%fd3246, %fd3245, %fd3243, %p1625;
	selp.f64 	%fd3247, %fd3246, %fd3243, %p1627;
	setp.eq.f64 	%p1628, %fd1427, 0d0000000000000000;
	selp.b32 	%r1797, %r313, 0, %p1625;
	or.b32  	%r1798, %r1797, 2146435072;
	selp.b32 	%r1799, %r1798, %r1797, %p1624;
	mov.b32 	%r1800, 0;
	mov.b64 	%fd3248, {%r1800, %r1799};
	selp.f64 	%fd4223, %fd3248, %fd3247, %p1628;
	add.f64 	%fd3249, %fd1427, 0d4000000000000000;
	{
	.reg .b32 %temp; 
	mov.b64 	{%temp, %r1801}, %fd3249;
	}
	and.b32  	%r1802, %r1801, 2146435072;
	setp.ne.s32 	%p1629, %r1802, 2146435072;
	@%p1629 bra 	$L__BB18_1006;
	setp.nan.f64 	%p1630, %fd1427, %fd1427;
	@%p1630 bra 	$L__BB18_1005;
	setp.neu.f64 	%p1631, %fd1428, 0d7FF0000000000000;
	@%p1631 bra 	$L__BB18_1006;
	setp.lt.s32 	%p1632, %r313, 0;
	selp.b32 	%r1804, %r429, %r89, %p1632;
	mov.b32 	%r1805, 0;
	mov.b64 	%fd4223, {%r1805, %r1804};
	bra.uni 	$L__BB18_1006;
$L__BB18_1005:
	mov.f64 	%fd3250, 0d4000000000000000;
	add.rn.f64 	%fd4223, %fd1427, %fd3250;
$L__BB18_1006:
	setp.eq.f64 	%p1633, %fd1427, 0d3FF0000000000000;
	selp.f64 	%fd3251, 0d3FF0000000000000, %fd4223, %p1633;
	fma.rn.f64 	%fd4224, %fd1426, %fd3251, %fd4224;
$L__BB18_1007:
	setp.lt.u32 	%p1634, %r183, 3;
	mov.f64 	%fd4235, 0d0000000000000000;
	mov.b32 	%r2491, 0;
	@%p1634 bra 	$L__BB18_1030;
	mov.f64 	%fd4235, 0d0000000000000000;
	mov.b32 	%r2490, 0;
$L__BB18_1009:
	setp.lt.s32 	%p1635, %r87, 0;
	setp.eq.s32 	%p1636, %r88, 1062207488;
	mul.wide.u32 	%rd159, %r2490, 8;
	add.s64 	%rd96, %rd2, %rd159;
	ld.global.f64 	%fd1436, [%rd96];
	add.s64 	%rd97, %rd3, %rd159;
	ld.global.f64 	%fd1437, [%rd97];
	{
	.reg .b32 %temp; 
	mov.b64 	{%temp, %r315}, %fd1437;
	}
	abs.f64 	%fd1438, %fd1437;
	{ // callseq 272, 0
	.param .b64 param0;
	st.param.f64 	[param0], %fd1438;
	.param .b64 param1;
	st.param.f64 	[param1], 0d4000000000000000;
	.param .b64 retval0;
	call.uni (retval0), 
	__internal_accurate_pow, 
	(
	param0, 
	param1
	);
	ld.param.f64 	%fd3255, [retval0];
	} // callseq 272
	setp.lt.s32 	%p1638, %r315, 0;
	neg.f64 	%fd3257, %fd3255;
	selp.f64 	%fd3258, %fd3257, %fd3255, %p1636;
	selp.f64 	%fd3259, %fd3258, %fd3255, %p1638;
	setp.eq.f64 	%p1639, %fd1437, 0d0000000000000000;
	selp.b32 	%r1808, %r315, 0, %p1636;
	or.b32  	%r1809, %r1808, 2146435072;
	selp.b32 	%r1810, %r1809, %r1808, %p1635;
	mov.b32 	%r1811, 0;
	mov.b64 	%fd3260, {%r1811, %r1810};
	selp.f64 	%fd4226, %fd3260, %fd3259, %p1639;
	add.f64 	%fd3261, %fd1437, 0d4000000000000000;
	{
	.reg .b32 %temp; 
	mov.b64 	{%temp, %r1812}, %fd3261;
	}
	and.b32  	%r1813, %r1812, 2146435072;
	setp.ne.s32 	%p1640, %r1813, 2146435072;
	@%p1640 bra 	$L__BB18_1014;
	setp.nan.f64 	%p1641, %fd1437, %fd1437;
	@%p1641 bra 	$L__BB18_1013;
	setp.neu.f64 	%p1642, %fd1438, 0d7FF0000000000000;
	@%p1642 bra 	$L__BB18_1014;
	setp.lt.s32 	%p1643, %r315, 0;
	selp.b32 	%r1815, %r429, %r89, %p1643;
	mov.b32 	%r1816, 0;
	mov.b64 	%fd4226, {%r1816, %r1815};
	bra.uni 	$L__BB18_1014;
$L__BB18_1013:
	mov.f64 	%fd3262, 0d4000000000000000;
	add.rn.f64 	%fd4226, %fd1437, %fd3262;
$L__BB18_1014:
	setp.lt.s32 	%p1644, %r87, 0;
	setp.eq.s32 	%p1645, %r88, 1062207488;
	setp.eq.f64 	%p1647, %fd1437, 0d3FF0000000000000;
	selp.f64 	%fd3263, 0d3FF0000000000000, %fd4226, %p1647;
	fma.rn.f64 	%fd1443, %fd1436, %fd3263, %fd4235;
	ld.global.f64 	%fd1444, [%rd96+8];
	ld.global.f64 	%fd1445, [%rd97+8];
	{
	.reg .b32 %temp; 
	mov.b64 	{%temp, %r316}, %fd1445;
	}
	abs.f64 	%fd1446, %fd1445;
	{ // callseq 273, 0
	.param .b64 param0;
	st.param.f64 	[param0], %fd1446;
	.param .b64 param1;
	st.param.f64 	[param1], 0d4000000000000000;
	.param .b64 retval0;
	call.uni (retval0), 
	__internal_accurate_pow, 
	(
	param0, 
	param1
	);
	ld.param.f64 	%fd3264, [retval0];
	} // callseq 273
	setp.lt.s32 	%p1648, %r316, 0;
	neg.f64 	%fd3266, %fd3264;
	selp.f64 	%fd3267, %fd3266, %fd3264, %p1645;
	selp.f64 	%fd3268, %fd3267, %fd3264, %p1648;
	setp.eq.f64 	%p1649, %fd1445, 0d0000000000000000;
	selp.b32 	%r1817, %r316, 0, %p1645;
	or.b32  	%r1818, %r1817, 2146435072;
	selp.b32 	%r1819, %r1818, %r1817, %p1644;
	mov.b32 	%r1820, 0;
	mov.b64 	%fd3269, {%r1820, %r1819};
	selp.f64 	%fd4227, %fd3269, %fd3268, %p1649;
	add.f64 	%fd3270, %fd1445, 0d4000000000000000;
	{
	.reg .b32 %temp; 
	mov.b64 	{%temp, %r1821}, %fd3270;
	}
	and.b32  	%r1822, %r1821, 2146435072;
	setp.ne.s32 	%p1650, %r1822, 2146435072;
	@%p1650 bra 	$L__BB18_1019;
	setp.nan.f64 	%p1651, %fd1445, %fd1445;
	@%p1651 bra 	$L__BB18_1018;
	setp.neu.f64 	%p1652, %fd1446, 0d7FF0000000000000;
	@%p1652 bra 	$L__BB18_1019;
	setp.lt.s32 	%p1653, %r316, 0;
	selp.b32 	%r1824, %r429, %r89, %p1653;
	mov.b32 	%r1825, 0;
	mov.b64 	%fd4227, {%r1825, %r1824};
	bra.uni 	$L__BB18_1019;
$L__BB18_1018:
	mov.f64 	%fd3271, 0d4000000000000000;
	add.rn.f64 	%fd4227, %fd1445, %fd3271;
$L__BB18_1019:
	setp.lt.s32 	%p1654, %r87, 0;
	setp.eq.s32 	%p1655, %r88, 1062207488;
	setp.eq.f64 	%p1657, %fd1445, 0d3FF0000000000000;
	selp.f64 	%fd3272, 0d3FF0000000000000, %fd4227, %p1657;
	fma.rn.f64 	%fd1451, %fd1444, %fd3272, %fd1443;
	ld.global.f64 	%fd1452, [%rd96+16];
	ld.global.f64 	%fd1453, [%rd97+16];
	{
	.reg .b32 %temp; 
	mov.b64 	{%temp, %r317}, %fd1453;
	}
	abs.f64 	%fd1454, %fd1453;
	{ // callseq 274, 0
	.param .b64 param0;
	st.param.f64 	[param0], %fd1454;
	.param .b64 param1;
	st.param.f64 	[param1], 0d4000000000000000;
	.param .b64 retval0;
	call.uni (retval0), 
	__internal_accurate_pow, 
	(
	param0, 
	param1
	);
	ld.param.f64 	%fd3273, [retval0];
	} // callseq 274
	setp.lt.s32 	%p1658, %r317, 0;
	neg.f64 	%fd3275, %fd3273;
	selp.f64 	%fd3276, %fd3275, %fd3273, %p1655;
	selp.f64 	%fd3277, %fd3276, %fd3273, %p1658;
	setp.eq.f64 	%p1659, %fd1453, 0d0000000000000000;
	selp.b32 	%r1826, %r317, 0, %p1655;
	or.b32  	%r1827, %r1826, 2146435072;
	selp.b32 	%r1828, %r1827, %r1826, %p1654;
	mov.b32 	%r1829, 0;
	mov.b64 	%fd3278, {%r1829, %r1828};
	selp.f64 	%fd4228, %fd3278, %fd3277, %p1659;
	add.f64 	%fd3279, %fd1453, 0d4000000000000000;
	{
	.reg .b32 %temp; 
	mov.b64 	{%temp, %r1830}, %fd3279;
	}
	and.b32  	%r1831, %r1830, 2146435072;
	setp.ne.s32 	%p1660, %r1831, 2146435072;
	@%p1660 bra 	$L__BB18_1024;
	setp.nan.f64 	%p1661, %fd1453, %fd1453;
	@%p1661 bra 	$L__BB18_1023;
	setp.neu.f64 	%p1662, %fd1454, 0d7FF0000000000000;
	@%p1662 bra 	$L__BB18_1024;
	setp.lt.s32 	%p1663, %r317, 0;
	selp.b32 	%r1833, %r429, %r89, %p1663;
	mov.b32 	%r1834, 0;
	mov.b64 	%fd4228, {%r1834, %r1833};
	bra.uni 	$L__BB18_1024;
$L__BB18_1023:
	mov.f64 	%fd3280, 0d4000000000000000;
	add.rn.f64 	%fd4228, %fd1453, %fd3280;
$L__BB18_1024:
	setp.lt.s32 	%p1664, %r87, 0;
	setp.eq.s32 	%p1665, %r88, 1062207488;
	setp.eq.f64 	%p1667, %fd1453, 0d3FF0000000000000;
	selp.f64 	%fd3281, 0d3FF0000000000000, %fd4228, %p1667;
	fma.rn.f64 	%fd1459, %fd1452, %fd3281, %fd1451;
	ld.global.f64 	%fd1460, [%rd96+24];
	ld.global.f64 	%fd1461, [%rd97+24];
	{
	.reg .b32 %temp; 
	mov.b64 	{%temp, %r318}, %fd1461;
	}
	abs.f64 	%fd1462, %fd1461;
	{ // callseq 275, 0
	.param .b64 param0;
	st.param.f64 	[param0], %fd1462;
	.param .b64 param1;
	st.param.f64 	[param1], 0d4000000000000000;
	.param .b64 retval0;
	call.uni (retval0), 
	__internal_accurate_pow, 
	(
	param0, 
	param1
	);
	ld.param.f64 	%fd3282, [retval0];
	} // callseq 275
	setp.lt.s32 	%p1668, %r318, 0;
	neg.f64 	%fd3284, %fd3282;
	selp.f64 	%fd3285, %fd3284, %fd3282, %p1665;
	selp.f64 	%fd3286, %fd3285, %fd3282, %p1668;
	setp.eq.f64 	%p1669, %fd1461, 0d0000000000000000;
	selp.b32 	%r1835, %r318, 0, %p1665;
	or.b32  	%r1836, %r1835, 2146435072;
	selp.b32 	%r1837, %r1836, %r1835, %p1664;
	mov.b32 	%r1838, 0;
	mov.b64 	%fd3287, {%r1838, %r1837};
	selp.f64 	%fd4229, %fd3287, %fd3286, %p1669;
	add.f64 	%fd3288, %fd1461, 0d4000000000000000;
	{
	.reg .b32 %temp; 
	mov.b64 	{%temp, %r1839}, %fd3288;
	}
	and.b32  	%r1840, %r1839, 2146435072;
	setp.ne.s32 	%p1670, %r1840, 2146435072;
	@%p1670 bra 	$L__BB18_1029;
	setp.nan.f64 	%p1671, %fd1461, %fd1461;
	@%p1671 bra 	$L__BB18_1028;
	setp.neu.f64 	%p1672, %fd1462, 0d7FF0000000000000;
	@%p1672 bra 	$L__BB18_1029;
	setp.lt.s32 	%p1673, %r318, 0;
	selp.b32 	%r1842, %r429, %r89, %p1673;
	mov.b32 	%r1843, 0;
	mov.b64 	%fd4229, {%r1843, %r1842};
	bra.uni 	$L__BB18_1029;
$L__BB18_1028:
	mov.f64 	%fd3289, 0d4000000000000000;
	add.rn.f64 	%fd4229, %fd1461, %fd3289;
$L__BB18_1029:
	setp.eq.f64 	%p1674, %fd1461, 0d3FF0000000000000;
	selp.f64 	%fd3290, 0d3FF0000000000000, %fd4229, %p1674;
	fma.rn.f64 	%fd4235, %fd1460, %fd3290, %fd1459;
	add.s32 	%r2490, %r2490, 4;
	setp.ne.s32 	%p1675, %r2490, %r185;
	mov.u32 	%r2491, %r185;
	@%p1675 bra 	$L__BB18_1009;
$L__BB18_1030:
	setp.eq.s32 	%p1676, %r184, 0;
	@%p1676 bra 	$L__BB18_1049;
	setp.lt.s32 	%p1677, %r87, 0;
	setp.eq.s32 	%p1678, %r88, 1062207488;
	mul.wide.u32 	%rd160, %r2491, 8;
	add.s64 	%rd98, %rd2, %rd160;
	ld.global.f64 	%fd1470, [%rd98];
	add.s64 	%rd99, %rd3, %rd160;
	ld.global.f64 	%fd1471, [%rd99];
	{
	.reg .b32 %temp; 
	mov.b64 	{%temp, %r321}, %fd1471;
	}
	abs.f64 	%fd1472, %fd1471;
	{ // callseq 276, 0
	.param .b64 param0;
	st.param.f64 	[param0], %fd1472;
	.param .b64 param1;
	st.param.f64 	[param1], 0d4000000000000000;
	.param .b64 retval0;
	call.uni (retval0), 
	__internal_accurate_pow, 
	(
	param0, 
	param1
	);
	ld.param.f64 	%fd3291, [retval0];
	} // callseq 276
	setp.lt.s32 	%p1680, %r321, 0;
	neg.f64 	%fd3293, %fd3291;
	selp.f64 	%fd3294, %fd3293, %fd3291, %p1678;
	selp.f64 	%fd3295, %fd3294, %fd3291, %p1680;
	setp.eq.f64 	%p1681, %fd1471, 0d0000000000000000;
	selp.b32 	%r1844, %r321, 0, %p1678;
	or.b32  	%r1845, %r1844, 2146435072;
	selp.b32 	%r1846, %r1845, %r1844, %p1677;
	mov.b32 	%r1847, 0;
	mov.b64 	%fd3296, {%r1847, %r1846};
	selp.f64 	%fd4232, %fd3296, %fd3295, %p1681;
	add.f64 	%fd3297, %fd1471, 0d4000000000000000;
	{
	.reg .b32 %temp; 
	mov.b64 	{%temp, %r1848}, %fd3297;
	}
	and.b32  	%r1849, %r1848, 2146435072;
	setp.ne.s32 	%p1682, %r1849, 2146435072;
	@%p1682 bra 	$L__BB18_1036;
	setp.nan.f64 	%p1683, %fd1471, %fd1471;
	@%p1683 bra 	$L__BB18_1035;
	setp.neu.f64 	%p1684, %fd1472, 0d7FF0000000000000;
	@%p1684 bra 	$L__BB18_1036;
	setp.lt.s32 	%p1685, %r321, 0;
	selp.b32 	%r1851, %r429, %r89, %p1685;
	mov.b32 	%r1852, 0;
	mov.b64 	%fd4232, {%r1852, %r1851};
	bra.uni 	$L__BB18_1036;
$L__BB18_1035:
	mov.f64 	%fd3298, 0d4000000000000000;
	add.rn.f64 	%fd4232, %fd1471, %fd3298;
$L__BB18_1036:
	setp.eq.s32 	%p1686, %r184, 1;
	setp.eq.f64 	%p1687, %fd1471, 0d3FF0000000000000;
	selp.f64 	%fd3299, 0d3FF0000000000000, %fd4232, %p1687;
	fma.rn.f64 	%fd4235, %fd1470, %fd3299, %fd4235;
	@%p1686 bra 	$L__BB18_1049;
	setp.lt.s32 	%p1688, %r87, 0;
	setp.eq.s32 	%p1689, %r88, 1062207488;
	ld.global.f64 	%fd1478, [%rd98+8];
	ld.global.f64 	%fd1479, [%rd99+8];
	{
	.reg .b32 %temp; 
	mov.b64 	{%temp, %r322}, %fd1479;
	}
	abs.f64 	%fd1480, %fd1479;
	{ // callseq 277, 0
	.param .b64 param0;
	st.param.f64 	[param0], %fd1480;
	.param .b64 param1;
	st.param.f64 	[param1], 0d4000000000000000;
	.param .b64 retval0;
	call.uni (retval0), 
	__internal_accurate_pow, 
	(
	param0, 
	param1
	);
	ld.param.f64 	%fd3300, [retval0];
	} // callseq 277
	setp.lt.s32 	%p1691, %r322, 0;
	neg.f64 	%fd3302, %fd3300;
	selp.f64 	%fd3303, %fd3302, %fd3300, %p1689;
	selp.f64 	%fd3304, %fd3303, %fd3300, %p1691;
	setp.eq.f64 	%p1692, %fd1479, 0d0000000000000000;
	selp.b32 	%r1853, %r322, 0, %p1689;
	or.b32  	%r1854, %r1853, 2146435072;
	selp.b32 	%r1855, %r1854, %r1853, %p1688;
	mov.b32 	%r1856, 0;
	mov.b64 	%fd3305, {%r1856, %r1855};
	selp.f64 	%fd4233, %fd3305, %fd3304, %p1692;
	add.f64 	%fd3306, %fd1479, 0d4000000000000000;
	{
	.reg .b32 %temp; 
	mov.b64 	{%temp, %r1857}, %fd3306;
	}
	and.b32  	%r1858, %r1857, 2146435072;
	setp.ne.s32 	%p1693, %r1858, 2146435072;
	@%p1693 bra 	$L__BB18_1042;
	setp.nan.f64 	%p1694, %fd1479, %fd1479;
	@%p1694 bra 	$L__BB18_1041;
	setp.neu.f64 	%p1695, %fd1480, 0d7FF0000000000000;
	@%p1695 bra 	$L__BB18_1042;
	setp.lt.s32 	%p1696, %r322, 0;
	selp.b32 	%r1860, %r429, %r89, %p1696;
	mov.b32 	%r1861, 0;
	mov.b64 	%fd4233, {%r1861, %r1860};
	bra.uni 	$L__BB18_1042;
$L__BB18_1041:
	mov.f64 	%fd3307, 0d4000000000000000;
	add.rn.f64 	%fd4233, %fd1479, %fd3307;
$L__BB18_1042:
	setp.eq.s32 	%p1697, %r184, 2;
	setp.eq.f64 	%p1698, %fd1479, 0d3FF0000000000000;
	selp.f64 	%fd3308, 0d3FF0000000000000, %fd4233, %p1698;
	fma.rn.f64 	%fd4235, %fd1478, %fd3308, %fd4235;
	@%p1697 bra 	$L__BB18_1049;
	setp.lt.s32 	%p1699, %r87, 0;
	setp.eq.s32 	%p1700, %r88, 1062207488;
	ld.global.f64 	%fd1486, [%rd98+16];
	ld.global.f64 	%fd1487, [%rd99+16];
	{
	.reg .b32 %temp; 
	mov.b64 	{%temp, %r323}, %fd1487;
	}
	abs.f64 	%fd1488, %fd1487;
	{ // callseq 278, 0
	.param .b64 param0;
	st.param.f64 	[param0], %fd1488;
	.param .b64 param1;
	st.param.f64 	[param1], 0d4000000000000000;
	.param .b64 retval0;
	call.uni (retval0), 
	__internal_accurate_pow, 
	(
	param0, 
	param1
	);
	ld.param.f64 	%fd3309, [retval0];
	} // callseq 278
	setp.lt.s32 	%p1702, %r323, 0;
	neg.f64 	%fd3311, %fd3309;
	selp.f64 	%fd3312, %fd3311, %fd3309, %p1700;
	selp.f64 	%fd3313, %fd3312, %fd3309, %p1702;
	setp.eq.f64 	%p1703, %fd1487, 0d0000000000000000;
	selp.b32 	%r1862, %r323, 0, %p1700;
	or.b32  	%r1863, %r1862, 2146435072;
	selp.b32 	%r1864, %r1863, %r1862, %p1699;
	mov.b32 	%r1865, 0;
	mov.b64 	%fd3314, {%r1865, %r1864};
	selp.f64 	%fd4234, %fd3314, %fd3313, %p1703;
	add.f64 	%fd3315, %fd1487, 0d4000000000000000;
	{
	.reg .b32 %temp; 
	mov.b64 	{%temp, %r1866}, %fd3315;
	}
	and.b32  	%r1867, %r1866, 2146435072;
	setp.ne.s32 	%p1704, %r1867, 2146435072;
	@%p1704 bra 	$L__BB18_1048;
	setp.nan.f64 	%p1705, %fd1487, %fd1487;
	@%p1705 bra 	$L__BB18_1047;
	setp.neu.f64 	%p1706, %fd1488, 0d7FF0000000000000;
	@%p1706 bra 	$L__BB18_1048;
	setp.lt.s32 	%p1707, %r323, 0;
	selp.b32 	%r1869, %r429, %r89, %p1707;
	mov.b32 	%r1870, 0;
	mov.b64 	%fd4234, {%r1870, %r1869};
	bra.uni 	$L__BB18_1048;
$L__BB18_1047:
	mov.f64 	%fd3316, 0d4000000000000000;
	add.rn.f64 	%fd4234, %fd1487, %fd3316;
$L__BB18_1048:
	setp.eq.f64 	%p1708, %fd1487, 0d3FF0000000000000;
	selp.f64 	%fd3317, 0d3FF0000000000000, %fd4234, %p1708;
	fma.rn.f64 	%fd4235, %fd1486, %fd3317, %fd4235;
$L__BB18_1049:
	setp.lt.u32 	%p1709, %r183, 3;
	mov.f64 	%fd4246, 0d0000000000000000;
	mov.b32 	%r2493, 0;
	@%p1709 bra 	$L__BB18_1072;
	mov.f64 	%fd4246, 0d0000000000000000;
	mov.b32 	%r2492, 0;
$L__BB18_1051:
	setp.lt.s32 	%p1710, %r87, 0;
	setp.eq.s32 	%p1711, %r88, 1062207488;
	mul.wide.u32 	%rd161, %r2492, 8;
	add.s64 	%rd100, %rd2, %rd161;
	ld.global.f64 	%fd1496, [%rd100];
	add.s64 	%rd101, %rd3, %rd161;
	ld.global.f64 	%fd1497, [%rd101];
	{
	.reg .b32 %temp; 
	mov.b64 	{%temp, %r325}, %fd1497;
	}
	abs.f64 	%fd1498, %fd1497;
	{ // callseq 279, 0
	.param .b64 param0;
	st.param.f64 	[param0], %fd1498;
	.param .b64 param1;
	st.param.f64 	[param1], 0d4000000000000000;
	.param .b64 retval0;
	call.uni (retval0), 
	__internal_accurate_pow, 
	(
	param0, 
	param1
	);
	ld.param.f64 	%fd3321, [retval0];
	} // callseq 279
	setp.lt.s32 	%p1713, %r325, 0;
	neg.f64 	%fd3323, %fd3321;
	selp.f64 	%fd3324, %fd3323, %fd3321, %p1711;
	selp.f64 	%fd3325, %fd3324, %fd3321, %p1713;
	setp.eq.f64 	%p1714, %fd1497, 0d0000000000000000;
	selp.b32 	%r1873, %r325, 0, %p1711;
	or.b32  	%r1874, %r1873, 2146435072;
	selp.b32 	%r1875, %r1874, %r1873, %p1710;
	mov.b32 	%r1876, 0;
	mov.b64 	%fd3326, {%r1876, %r1875};
	selp.f64 	%fd4237, %fd3326, %fd3325, %p1714;
	add.f64 	%fd3327, %fd1497, 0d4000000000000000;
	{
	.reg .b32 %temp; 
	mov.b64 	{%temp, %r1877}, %fd3327;
	}
	and.b32  	%r1878, %r1877, 2146435072;
	setp.ne.s32 	%p1715, %r1878, 2146435072;
	@%p1715 bra 	$L__BB18_1056;
	setp.nan.f64 	%p1716, %fd1497, %fd1497;
	@%p1716 bra 	$L__BB18_1055;
	setp.neu.f64 	%p1717, %fd1498, 0d7FF0000000000000;
	@%p1717 bra 	$L__BB18_1056;
	setp.lt.s32 	%p1718, %r325, 0;
	selp.b32 	%r1880, %r429, %r89, %p1718;
	mov.b32 	%r1881, 0;
	mov.b64 	%fd4237, {%r1881, %r1880};
	bra.uni 	$L__BB18_1056;
$L__BB18_1055:
	mov.f64 	%fd3328, 0d4000000000000000;
	add.rn.f64 	%fd4237, %fd1497, %fd3328;
$L__BB18_1056:
	setp.lt.s32 	%p1719, %r87, 0;
	setp.eq.s32 	%p1720, %r88, 1062207488;
	setp.eq.f64 	%p1722, %fd1497, 0d3FF0000000000000;
	selp.f64 	%fd3329, 0d3FF0000000000000, %fd4237, %p1722;
	fma.rn.f64 	%fd1503, %fd1496, %fd3329, %fd4246;
	ld.global.f64 	%fd1504, [%rd100+8];
	ld.global.f64 	%fd1505, [%rd101+8];
	{
	.reg .b32 %temp; 
	mov.b64 	{%temp, %r326}, %fd1505;
	}
	abs.f64 	%fd1506, %fd1505;
	{ // callseq 280, 0
	.param .b64 param0;
	st.param.f64 	[param0], %fd1506;
	.param .b64 param1;
	st.param.f64 	[param1], 0d4000000000000000;
	.param .b64 retval0;
	call.uni (retval0), 
	__internal_accurate_pow, 
	(
	param0, 
	param1
	);
	ld.param.f64 	%fd3330, [retval0];
	} // callseq 280
	setp.lt.s32 	%p1723, %r326, 0;
	neg.f64 	%fd3332, %fd3330;
	selp.f64 	%fd3333, %fd3332, %fd3330, %p1720;
	selp.f64 	%fd3334, %fd3333, %fd3330, %p1723;
	setp.eq.f64 	%p1724, %fd1505, 0d0000000000000000;
	selp.b32 	%r1882, %r326, 0, %p1720;
	or.b32  	%r1883, %r1882, 2146435072;
	selp.b32 	%r1884, %r1883, %r1882, %p1719;
	mov.b32 	%r1885, 0;
	mov.b64 	%fd3335, {%r1885, %r1884};
	selp.f64 	%fd4238, %fd3335, %fd3334, %p1724;
	add.f64 	%fd3336, %fd1505, 0d4000000000000000;
	{
	.reg .b32 %temp; 
	mov.b64 	{%temp, %r1886}, %fd3336;
	}
	and.b32  	%r1887, %r1886, 2146435072;
	setp.ne.s32 	%p1725, %r1887, 2146435072;
	@%p1725 bra 	$L__BB18_1061;
	setp.nan.f64 	%p1726, %fd1505, %fd1505;
	@%p1726 bra 	$L__BB18_1060;
	setp.neu.f64 	%p1727, %fd1506, 0d7FF0000000000000;
	@%p1727 bra 	$L__BB18_1061;
	setp.lt.s32 	%p1728, %r326, 0;
	selp.b32 	%r1889, %r429, %r89, %p1728;
	mov.b32 	%r1890, 0;
	mov.b64 	%fd4238, {%r1890, %r1889};
	bra.uni 	$L__BB18_1061;
$L__BB18_1060:
	mov.f64 	%fd3337, 0d4000000000000000;
	add.rn.f64 	%fd4238, %fd1505, %fd3337;
$L__BB18_1061:
	setp.lt.s32 	%p1729, %r87, 0;
	setp.eq.s32 	%p1730, %r88, 1062207488;
	setp.eq.f64 	%p1732, %fd1505, 0d3FF0000000000000;
	selp.f64 	%fd3338, 0d3FF0000000000000, %fd4238, %p1732;
	fma.rn.f64 	%fd1511, %fd1504, %fd3338, %fd1503;
	ld.global.f64 	%fd1512, [%rd100+16];
	ld.global.f64 	%fd1513, [%rd101+16];
	{
	.reg .b32 %temp; 
	mov.b64 	{%temp, %r327}, %fd1513;
	}
	abs.f64 	%fd1514, %fd1513;
	{ // callseq 281, 0
	.param .b64 param0;
	st.param.f64 	[param0], %fd1514;
	.param .b64 param1;
	st.param.f64 	[param1], 0d4000000000000000;
	.param .b64 retval0;
	call.uni (retval0), 
	__internal_accurate_pow, 
	(
	param0, 
	param1
	);
	ld.param.f64 	%fd3339, [retval0];
	} // callseq 281
	setp.lt.s32 	%p1733, %r327, 0;
	neg.f64 	%fd3341, %fd3339;
	selp.f64 	%fd3342, %fd3341, %fd3339, %p1730;
	selp.f64 	%fd3343, %fd3342, %fd3339, %p1733;
	setp.eq.f64 	%p1734, %fd1513, 0d0000000000000000;
	selp.b32 	%r1891, %r327, 0, %p1730;
	or.b32  	%r1892, %r1891, 2146435072;
	selp.b32 	%r1893, %r1892, %r1891, %p1729;
	mov.b32 	%r1894, 0;
	mov.b64 	%fd3344, {%r1894, %r1893};
	selp.f64 	%fd4239, %fd3344, %fd3343, %p1734;
	add.f64 	%fd3345, %fd1513, 0d4000000000000000;
	{
	.reg .b32 %temp; 
	mov.b64 	{%temp, %r1895}, %fd3345;
	}
	and.b32  	%r1896, %r1895, 2146435072;
	setp.ne.s32 	%p1735, %r1896, 2146435072;
	@%p1735 bra 	$L__BB18_1066;
	setp.nan.f64 	%p1736, %fd1513, %fd1513;
	@%p1736 bra 	$L__BB18_1065;
	setp.neu.f64 	%p1737, %fd1514, 0d7FF0000000000000;
	@%p1737 bra 	$L__BB18_1066;
	setp.lt.s32 	%p1738, %r327, 0;
	selp.b32 	%r1898, %r429, %r89, %p1738;
	mov.b32 	%r1899, 0;
	mov.b64 	%fd4239, {%r1899, %r1898};
	bra.uni 	$L__BB18_1066;
$L__BB18_1065:
	mov.f64 	%fd3346, 0d4000000000000000;
	add.rn.f64 	%fd4239, %fd1513, %fd3346;
$L__BB18_1066:
	setp.lt.s32 	%p1739, %r87, 0;
	setp.eq.s32 	%p1740, %r88, 1062207488;
	setp.eq.f64 	%p1742, %fd1513, 0d3FF0000000000000;
	selp.f64 	%fd3347, 0d3FF0000000000000, %fd4239, %p1742;
	fma.rn.f64 	%fd1519, %fd1512, %fd3347, %fd1511;
	ld.global.f64 	%fd1520, [%rd100+24];
	ld.global.f64 	%fd1521, [%rd101+24];
	{
	.reg .b32 %temp; 
	mov.b64 	{%temp, %r328}, %fd1521;
	}
	abs.f64 	%fd1522, %fd1521;
	{ // callseq 282, 0
	.param .b64 param0;
	st.param.f64 	[param0], %fd1522;
	.param .b64 param1;
	st.param.f64 	[param1], 0d4000000000000000;
	.param .b64 retval0;
	call.uni (retval0), 
	__internal_accurate_pow, 
	(
	param0, 
	param1
	);
	ld.param.f64 	%fd3348, [retval0];
	} // callseq 282
	setp.lt.s32 	%p1743, %r328, 0;
	neg.f64 	%fd3350, %fd3348;
	selp.f64 	%fd3351, %fd3350, %fd3348, %p1740;
	selp.f64 	%fd3352, %fd3351, %fd3348, %p1743;
	setp.eq.f64 	%p1744, %fd1521, 0d0000000000000000;
	selp.b32 	%r1900, %r328, 0, %p1740;
	or.b32  	%r1901, %r1900, 2146435072;
	selp.b32 	%r1902, %r1901, %r1900, %p1739;
	mov.b32 	%r1903, 0;
	mov.b64 	%fd3353, {%r1903, %r1902};
	selp.f64 	%fd4240, %fd3353, %fd3352, %p1744;
	add.f64 	%fd3354, %fd1521, 0d4000000000000000;
	{
	.reg .b32 %temp; 
	mov.b64 	{%temp, %r1904}, %fd3354;
	}
	and.b32  	%r1905, %r1904, 2146435072;
	setp.ne.s32 	%p1745, %r1905, 2146435072;
	@%p1745 bra 	$L__BB18_1071;
	setp.nan.f64 	%p1746, %fd1521, %fd1521;
	@%p1746 bra 	$L__BB18_1070;
	setp.neu.f64 	%p1747, %fd1522, 0d7FF0000000000000;
	@%p1747 bra 	$L__BB18_1071;
	setp.lt.s32 	%p1748, %r328, 0;
	selp.b32 	%r1907, %r429, %r89, %p1748;
	mov.b32 	%r1908, 0;
	mov.b64 	%fd4240, {%r1908, %r1907};
	bra.uni 	$L__BB18_1071;
$L__BB18_1070:
	mov.f64 	%fd3355, 0d4000000000000000;
	add.rn.f64 	%fd4240, %fd1521, %fd3355;
$L__BB18_1071:
	setp.eq.f64 	%p1749, %fd1521, 0d3FF0000000000000;
	selp.f64 	%fd3356, 0d3FF0000000000000, %fd4240, %p1749;
	fma.rn.f64 	%fd4246, %fd1520, %fd3356, %fd1519;
	add.s32 	%r2492, %r2492, 4;
	setp.ne.s32 	%p1750, %r2492, %r185;
	mov.u32 	%r2493, %r185;
	@%p1750 bra 	$L__BB18_1051;
$L__BB18_1072:
	setp.eq.s32 	%p1751, %r184, 0;
	@%p1751 bra 	$L__BB18_1091;
	setp.lt.s32 	%p1752, %r87, 0;
	setp.eq.s32 	%p1753, %r88, 1062207488;
	mul.wide.u32 	%rd162, %r2493, 8;
	add.s64 	%rd102, %rd2, %rd162;
	ld.global.f64 	%fd1530, [%rd102];
	add.s64 	%rd103, %rd3, %rd162;
	ld.global.f64 	%fd1531, [%rd103];
	{
	.reg .b32 %temp; 
	mov.b64 	{%temp, %r331}, %fd1531;
	}
	abs.f64 	%fd1532, %fd1531;
	{ // callseq 283, 0
	.param .b64 param0;
	st.param.f64 	[param0], %fd1532;
	.param .b64 param1;
	st.param.f64 	[param1], 0d4000000000000000;
	.param .b64 retval0;
	call.uni (retval0), 
	__internal_accurate_pow, 
	(
	param0, 
	param1
	);
	ld.param.f64 	%fd3357, [retval0];
	} // callseq 283
	setp.lt.s32 	%p1755, %r331, 0;
	neg.f64 	%fd3359, %fd3357;
	selp.f64 	%fd3360, %fd3359, %fd3357, %p1753;
	selp.f64 	%fd3361, %fd3360, %fd3357, %p1755;
	setp.eq.f64 	%p1756, %fd1531, 0d0000000000000000;
	selp.b32 	%r1909, %r331, 0, %p1753;
	or.b32  	%r1910, %r1909, 2146435072;
	selp.b32 	%r1911, %r1910, %r1909, %p1752;
	mov.b32 	%r1912, 0;
	mov.b64 	%fd3362, {%r1912, %r1911};
	selp.f64 	%fd4243, %fd3362, %fd3361, %p1756;
	add.f64 	%fd3363, %fd1531, 0d4000000000000000;
	{
	.reg .b32 %temp; 
	mov.b64 	{%temp, %r1913}, %fd3363;
	}
	and.b32  	%r1914, %r1913, 2146435072;
	setp.ne.s32 	%p1757, %r1914, 2146435072;
	@%p1757 bra 	$L__BB18_1078;
	setp.nan.f64 	%p1758, %fd1531, %fd1531;
	@%p1758 bra 	$L__BB18_1077;
	setp.neu.f64 	%p1759, %fd1532, 0d7FF0000000000000;
	@%p1759 bra 	$L__BB18_1078;
	setp.lt.s32 	%p1760, %r331, 0;
	selp.b32 	%r1916, %r429, %r89, %p1760;
	mov.b32 	%r1917, 0;
	mov.b64 	%fd4243, {%r1917, %r1916};
	bra.uni 	$L__BB18_1078;
$L__BB18_1077:
	mov.f64 	%fd3364, 0d4000000000000000;
	add.rn.f64 	%fd4243, %fd1531, %fd3364;
$L__BB18_1078:
	setp.eq.s32 	%p1761, %r184, 1;
	setp.eq.f64 	%p1762, %fd1531, 0d3FF0000000000000;
	selp.f64 	%fd3365, 0d3FF0000000000000, %fd4243, %p1762;
	fma.rn.f64 	%fd4246, %fd1530, %fd3365, %fd4246;
	@%p1761 bra 	$L__BB18_1091;
	setp.lt.s32 	%p1763, %r87, 0;
	setp.eq.s32 	%p1764, %r88, 1062207488;
	ld.global.f64 	%fd1538, [%rd102+8];
	ld.global.f64 	%fd1539, [%rd103+8];
	{
	.reg .b32 %temp; 
	mov.b64 	{%temp, %r332}, %fd1539;
	}
	abs.f64 	%fd1540, %fd1539;
	{ // callseq 284, 0
	.param .b64 param0;
	st.param.f64 	[param0], %fd1540;
	.param .b64 param1;
	st.param.f64 	[param1], 0d4000000000000000;
	.param .b64 retval0;
	call.uni (retval0), 
	__internal_accurate_pow, 
	(
	param0, 
	param1
	);
	ld.param.f64 	%fd3366, [retval0];
	} // callseq 284
	setp.lt.s32 	%p1766, %r332, 0;
	neg.f64 	%fd3368, %fd3366;
	selp.f64 	%fd3369, %fd3368, %fd3366, %p1764;
	selp.f64 	%fd3370, %fd3369, %fd3366, %p1766;
	setp.eq.f64 	%p1767, %fd1539, 0d0000000000000000;
	selp.b32 	%r1918, %r332, 0, %p1764;
	or.b32  	%r1919, %r1918, 2146435072;
	selp.b32 	%r1920, %r1919, %r1918, %p1763;
	mov.b32 	%r1921, 0;
	mov.b64 	%fd3371, {%r1921, %r1920};
	selp.f64 	%fd4244, %fd3371, %fd3370, %p1767;
	add.f64 	%fd3372, %fd1539, 0d4000000000000000;
	{
	.reg .b32 %temp; 
	mov.b64 	{%temp, %r1922}, %fd3372;
	}
	and.b32  	%r1923, %r1922, 2146435072;
	setp.ne.s32 	%p1768, %r1923, 2146435072;
	@%p1768 bra 	$L__BB18_1084;
	setp.nan.f64 	%p1769, %fd1539, %fd1539;
	@%p1769 bra 	$L__BB18_1083;
	setp.neu.f64 	%p1770, %fd1540, 0d7FF0000000000000;
	@%p1770 bra 	$L__BB18_1084;
	setp.lt.s32 	%p1771, %r332, 0;
	selp.b32 	%r1925, %r429, %r89, %p1771;
	mov.b32 	%r1926, 0;
	mov.b64 	%fd4244, {%r1926, %r1925};
	bra.uni 	$L__BB18_1084;
$L__BB18_1083:
	mov.f64 	%fd3373, 0d4000000000000000;
	add.rn.f64 	%fd4244, %fd1539, %fd3373;
$L__BB18_1084:
	setp.eq.s32 	%p1772, %r184, 2;
	setp.eq.f64 	%p1773, %fd1539, 0d3FF0000000000000;
	selp.f64 	%fd3374, 0d3FF0000000000000, %fd4244, %p1773;
	fma.rn.f64 	%fd4246, %fd1538, %fd3374, %fd4246;
	@%p1772 bra 	$L__BB18_1091;
	setp.lt.s32 	%p1774, %r87, 0;
	setp.eq.s32 	%p1775, %r88, 1062207488;
	ld.global.f64 	%fd1546, [%rd102+16];
	ld.global.f64 	%fd1547, [%rd103+16];
	{
	.reg .b32 %temp; 
	mov.b64 	{%temp, %r333}, %fd1547;
	}
	abs.f64 	%fd1548, %fd1547;
	{ // callseq 285, 0
	.param .b64 param0;
	st.param.f64 	[param0], %fd1548;
	.param .b64 param1;
	st.param.f64 	[param1], 0d4000000000000000;
	.param .b64 retval0;
	call.uni (retval0), 
	__internal_accurate_pow, 
	(
	param0, 
	param1
	);
	ld.param.f64 	%fd3375, [retval0];
	} // callseq 285
	setp.lt.s32 	%p1777, %r333, 0;
	neg.f64 	%fd3377, %fd3375;
	selp.f64 	%fd3378, %fd3377, %fd3375, %p1775;
	selp.f64 	%fd3379, %fd3378, %fd3375, %p1777;
	setp.eq.f64 	%p1778, %fd1547, 0d0000000000000000;
	selp.b32 	%r1927, %r333, 0, %p1775;
	or.b32  	%r1928, %r1927, 2146435072;
	selp.b32 	%r1929, %r1928, %r1927, %p1774;
	mov.b32 	%r1930, 0;
	mov.b64 	%fd3380, {%r1930, %r1929};
	selp.f64 	%fd4245, %fd3380, %fd3379, %p1778;
	add.f64 	%fd3381, %fd1547, 0d4000000000000000;
	{
	.reg .b32 %temp; 
	mov.b64 	{%temp, %r1931}, %fd3381;
	}
	and.b32  	%r1932, %r1931, 2146435072;
	setp.ne.s32 	%p1779, %r1932, 2146435072;
	@%p1779 bra 	$L__BB18_1090;
	setp.nan.f64 	%p1780, %fd1547, %fd1547;
	@%p1780 bra 	$L__BB18_1089;
	setp.neu.f64 	%p1781, %fd1548, 0d7FF0000000000000;
	@%p1781 bra 	$L__BB18_1090;
	setp.lt.s32 	%p1782, %r333, 0;
	selp.b32 	%r1934, %r429, %r89, %p1782;
	mov.b32 	%r1935, 0;
	mov.b64 	%fd4245, {%r1935, %r1934};
	bra.uni 	$L__BB18_1090;
$L__BB18_1089:
	mov.f64 	%fd3382, 0d4000000000000000;
	add.rn.f64 	%fd4245, %fd1547, %fd3382;
$L__BB18_1090:
	setp.eq.f64 	%p1783, %fd1547, 0d3FF0000000000000;
	selp.f64 	%fd3383, 0d3FF0000000000000, %fd4245, %p1783;
	fma.rn.f64 	%fd4246, %fd1546, %fd3383, %fd4246;
$L__BB18_1091:
	setp.lt.u32 	%p1784, %r183, 3;
	mov.f64 	%fd4257, 0d0000000000000000;
	mov.b32 	%r2495, 0;
	@%p1784 bra 	$L__BB18_1114;
	mov.f64 	%fd4257, 0d0000000000000000;
	mov.b32 	%r2494, 0;
$L__BB18_1093:
	setp.lt.s32 	%p1785, %r87, 0;
	setp.eq.s32 	%p1786, %r88, 1062207488;
	mul.wide.u32 	%rd163, %r2494, 8;
	add.s64 	%rd104, %rd2, %rd163;
	ld.global.f64 	%fd1556, [%rd104];
	add.s64 	%rd105, %rd3, %rd163;
	ld.global.f64 	%fd1557, [%rd105];
	{
	.reg .b32 %temp; 
	mov.b64 	{%temp, %r335}, %fd1557;
	}
	abs.f64 	%fd1558, %fd1557;
	{ // callseq 286, 0
	.param .b64 param0;
	st.param.f64 	[param0], %fd1558;
	.param .b64 param1;
	st.param.f64 	[param1], 0d4000000000000000;
	.param .b64 retval0;
	call.uni (retval0), 
	__internal_accurate_pow, 
	(
	param0, 
	param1
	);
	ld.param.f64 	%fd3387, [retval0];
	} // callseq 286
	setp.lt.s32 	%p1788, %r335, 0;
	neg.f64 	%fd3389, %fd3387;
	selp.f64 	%fd3390, %fd3389, %fd3387, %p1786;
	selp.f64 	%fd3391, %fd3390, %fd3387, %p1788;
	setp.eq.f64 	%p1789, %fd1557, 0d0000000000000000;
	selp.b32 	%r1938, %r335, 0, %p1786;
	or.b32  	%r1939, %r1938, 2146435072;
	selp.b32 	%r1940, %r1939, %r1938, %p1785;
	mov.b32 	%r1941, 0;
	mov.b64 	%fd3392, {%r1941, %r1940};
	selp.f64 	%fd4248, %fd3392, %fd3391, %p1789;
	add.f64 	%fd3393, %fd1557, 0d4000000000000000;
	{
	.reg .b32 %temp; 
	mov.b64 	{%temp, %r1942}, %fd3393;
	}
	and.b32  	%r1943, %r1942, 2146435072;
	setp.ne.s32 	%p1790, %r1943, 2146435072;
	@%p1790 bra 	$L__BB18_1098;
	setp.nan.f64 	%p1791, %fd1557, %fd1557;
	@%p1791 bra 	$L__BB18_1097;
	setp.neu.f64 	%p1792, %fd1558, 0d7FF0000000000000;
	@%p1792 bra 	$L__BB18_1098;
	setp.lt.s32 	%p1793, %r335, 0;
	selp.b32 	%r1945, %r429, %r89, %p1793;
	mov.b32 	%r1946, 0;
	mov.b64 	%fd4248, {%r1946, %r1945};
	bra.uni 	$L__BB18_1098;
$L__BB18_1097:
	mov.f64 	%fd3394, 0d4000000000000000;
	add.rn.f64 	%fd4248, %fd1557, %fd3394;
$L__BB18_1098:
	setp.lt.s32 	%p1794, %r87, 0;
	setp.eq.s32 	%p1795, %r88, 1062207488;
	setp.eq.f64 	%p1797, %fd1557, 0d3FF0000000000000;
	selp.f64 	%fd3395, 0d3FF0000000000000, %fd4248, %p1797;
	fma.rn.f64 	%fd1563, %fd1556, %fd3395, %fd4257;
	ld.global.f64 	%fd1564, [%rd104+8];
	ld.global.f64 	%fd1565, [%rd105+8];
	{
	.reg .b32 %temp; 
	mov.b64 	{%temp, %r336}, %fd1565;
	}
	abs.f64 	%fd1566, %fd1565;
	{ // callseq 287, 0
	.param .b64 param0;
	st.param.f64 	[param0], %fd1566;
	.param .b64 param1;
	st.param.f64 	[param1], 0d4000000000000000;
	.param .b64 retval0;
	call.uni (retval0), 
	__internal_accurate_pow, 
	(
	param0, 
	param1
	);
	ld.param.f64 	%fd3396, [retval0];
	} // callseq 287
	setp.lt.s32 	%p1798, %r336, 0;
	neg.f64 	%fd3398, %fd3396;
	selp.f64 	%fd3399, %fd3398, %fd3396, %p1795;
	selp.f64 	%fd3400, %fd3399, %fd3396, %p1798;
	setp.eq.f64 	%p1799, %fd1565, 0d0000000000000000;
	selp.b32 	%r1947, %r336, 0, %p1795;
	or.b32  	%r1948, %r1947, 2146435072;
	selp.b32 	%r1949, %r1948, %r1947, %p1794;
	mov.b32 	%r1950, 0;
	mov.b64 	%fd3401, {%r1950, %r1949};
	selp.f64 	%fd4249, %fd3401, %fd3400, %p1799;
	add.f64 	%fd3402, %fd1565, 0d4000000000000000;
	{
	.reg .b32 %temp; 
	mov.b64 	{%temp, %r1951}, %fd3402;
	}
	and.b32  	%r1952, %r1951, 2146435072;
	setp.ne.s32 	%p1800, %r1952, 2146435072;
	@%p1800 bra 	$L__BB18_1103;
	setp.nan.f64 	%p1801, %fd1565, %fd1565;
	@%p1801 bra 	$L__BB18_1102;
	setp.neu.f64 	%p1802, %fd1566, 0d7FF0000000000000;
	@%p1802 bra 	$L__BB18_1103;
	setp.lt.s32 	%p1803, %r336, 0;
	selp.b32 	%r1954, %r429, %r89, %p1803;
	mov.b32 	%r1955, 0;
	mov.b64 	%fd4249, {%r1955, %r1954};
	bra.uni 	$L__BB18_1103;
$L__BB18_1102:
	mov.f64 	%fd3403, 0d4000000000000000;
	add.rn.f64 	%fd4249, %fd1565, %fd3403;
$L__BB18_1103:
	setp.lt.s32 	%p1804, %r87, 0;
	setp.eq.s32 	%p1805, %r88, 1062207488;
	setp.eq.f64 	%p1807, %fd1565, 0d3FF0000000000000;
	selp.f64 	%fd3404, 0d3FF0000000000000, %fd4249, %p1807;
	fma.rn.f64 	%fd1571, %fd1564, %fd3404, %fd1563;
	ld.global.f64 	%fd1572, [%rd104+16];
	ld.global.f64 	%fd1573, [%rd105+16];
	{
	.reg .b32 %temp; 
	mov.b64 	{%temp, %r337}, %fd1573;
	}
	abs.f64 	%fd1574, %fd1573;
	{ // callseq 288, 0
	.param .b64 param0;
	st.param.f64 	[param0], %fd1574;
	.param .b64 param1;
	st.param.f64 	[param1], 0d4000000000000000;
	.param .b64 retval0;
	call.uni (retval0), 
	__internal_accurate_pow, 
	(
	param0, 
	param1
	);
	ld.param.f64 	%fd3405, [retval0];
	} // callseq 288
	setp.lt.s32 	%p1808, %r337, 0;
	neg.f64 	%fd3407, %fd3405;
	selp.f64 	%fd3408, %fd3407, %fd3405, %p1805;
	selp.f64 	%fd3409, %fd3408, %fd3405, %p1808;
	setp.eq.f64 	%p1809, %fd1573, 0d0000000000000000;
	selp.b32 	%r1956, %r337, 0, %p1805;
	or.b32  	%r1957, %r1956, 2146435072;
	selp.b32 	%r1958, %r1957, %r1956, %p1804;
	mov.b32 	%r1959, 0;
	mov.b64 	%fd3410, {%r1959, %r1958};
	selp.f64 	%fd4250, %fd3410, %fd3409, %p1809;
	add.f64 	%fd3411, %fd1573, 0d4000000000000000;
	{
	.reg .b32 %temp; 
	mov.b64 	{%temp, %r1960}, %fd3411;
	}
	and.b32  	%r1961, %r1960, 2146435072;
	setp.ne.s32 	%p1810, %r1961, 2146435072;
	@%p1810 bra 	$L__BB18_1108;
	setp.nan.f64 	%p1811, %fd1573, %fd1573;
	@%p1811 bra 	$L__BB18_1107;
	setp.neu.f64 	%p1812, %fd1574, 0d7FF0000000000000;
	@%p1812 bra 	$L__BB18_1108;
	setp.lt.s32 	%p1813, %r337, 0;
	selp.b32 	%r1963, %r429, %r89, %p1813;
	mov.b32 	%r1964, 0;
	mov.b64 	%fd4250, {%r1964, %r1963};
	bra.uni 	$L__BB18_1108;
$L__BB18_1107:
	mov.f64 	%fd3412, 0d4000000000000000;
	add.rn.f64 	%fd4250, %fd1573, %fd3412;
$L__BB18_1108:
	setp.lt.s32 	%p1814, %r87, 0;
	setp.eq.s32 	%p1815, %r88, 1062207488;
	setp.eq.f64 	%p1817, %fd1573, 0d3FF0000000000000;
	selp.f64 	%fd3413, 0d3FF0000000000000, %fd4250, %p1817;
	fma.rn.f64 	%fd1579, %fd1572, %fd3413, %fd1571;
	ld.global.f64 	%fd1580, [%rd104+24];
	ld.global.f64 	%fd1581, [%rd105+24];
	{
	.reg .b32 %temp; 
	mov.b64 	{%temp, %r338}, %fd1581;
	}
	abs.f64 	%fd1582, %fd1581;
	{ // callseq 289, 0
	.param .b64 param0;
	st.param.f64 	[param0], %fd1582;
	.param .b64 param1;
	st.param.f64 	[param1], 0d4000000000000000;
	.param .b64 retval0;
	call.uni (retval0), 
	__internal_accurate_pow, 
	(
	param0, 
	param1
	);
	ld.param.f64 	%fd3414, [retval0];
	} // callseq 289
	setp.lt.s32 	%p1818, %r338, 0;
	neg.f64 	%fd3416, %fd3414;
	selp.f64 	%fd3417, %fd3416, %fd3414, %p1815;
	selp.f64 	%fd3418, %fd3417, %fd3414, %p1818;
	setp.eq.f64 	%p1819, %fd1581, 0d0000000000000000;
	selp.b32 	%r1965, %r338, 0, %p1815;
	or.b32  	%r1966, %r1965, 2146435072;
	selp.b32 	%r1967, %r1966, %r1965, %p1814;
	mov.b32 	%r1968, 0;
	mov.b64 	%fd3419, {%r1968, %r1967};
	selp.f64 	%fd4251, %fd3419, %fd3418, %p1819;
	add.f64 	%fd3420, %fd1581, 0d4000000000000000;
	{
	.reg .b32 %temp; 
	mov.b64 	{%temp, %r1969}, %fd3420;
	}
	and.b32  	%r1970, %r1969, 2146435072;
	setp.ne.s32 	%p1820, %r1970, 2146435072;
	@%p1820 bra 	$L__BB18_1113;
	setp.nan.f64 	%p1821, %fd1581, %fd1581;
	@%p1821 bra 	$L__BB18_1112;
	setp.neu.f64 	%p1822, %fd1582, 0d7FF0000000000000;
	@%p1822 bra 	$L__BB18_1113;
	setp.lt.s32 	%p1823, %r338, 0;
	selp.b32 	%r1972, %r429, %r89, %p1823;
	mov.b32 	%r1973, 0;
	mov.b64 	%fd4251, {%r1973, %r1972};
	bra.uni 	$L__BB18_1113;
$L__BB18_1112:
	mov.f64 	%fd3421, 0d4000000000000000;
	add.rn.f64 	%fd4251, %fd1581, %fd3421;
$L__BB18_1113:
	setp.eq.f64 	%p1824, %fd1581, 0d3FF0000000000000;
	selp.f64 	%fd3422, 0d3FF0000000000000, %fd4251, %p1824;
	fma.rn.f64 	%fd4257, %fd1580, %fd3422, %fd1579;
	add.s32 	%r2494, %r2494, 4;
	setp.ne.s32 	%p1825, %r2494, %r185;
	mov.u32 	%r2495, %r185;
	@%p1825 bra 	$L__BB18_1093;
$L__BB18_1114:
	setp.eq.s32 	%p1826, %r184, 0;
	@%p1826 bra 	$L__BB18_1133;
	setp.lt.s32 	%p1827, %r87, 0;
	setp.eq.s32 	%p1828, %r88, 1062207488;
	mul.wide.u32 	%rd164, %r2495, 8;
	add.s64 	%rd106, %rd2, %rd164;
	ld.global.f64 	%fd1590, [%rd106];
	add.s64 	%rd107, %rd3, %rd164;
	ld.global.f64 	%fd1591, [%rd107];
	{
	.reg .b32 %temp; 
	mov.b64 	{%temp, %r341}, %fd1591;
	}
	abs.f64 	%fd1592, %fd1591;
	{ // callseq 290, 0
	.param .b64 param0;
	st.param.f64 	[param0], %fd1592;
	.param .b64 param1;
	st.param.f64 	[param1], 0d4000000000000000;
	.param .b64 retval0;
	call.uni (retval0), 
	__internal_accurate_pow, 
	(
	param0, 
	param1
	);
	ld.param.f64 	%fd3423, [retval0];
	} // callseq 290
	setp.lt.s32 	%p1830, %r341, 0;
	neg.f64 	%fd3425, %fd3423;
	selp.f64 	%fd3426, %fd3425, %fd3423, %p1828;
	selp.f64 	%fd3427, %fd3426, %fd3423, %p1830;
	setp.eq.f64 	%p1831, %fd1591, 0d0000000000000000;
	selp.b32 	%r1974, %r341, 0, %p1828;
	or.b32  	%r1975, %r1974, 2146435072;
	selp.b32 	%r1976, %r1975, %r1974, %p1827;
	mov.b32 	%r1977, 0;
	mov.b64 	%fd3428, {%r1977, %r1976};
	selp.f64 	%fd4254, %fd3428, %fd3427, %p1831;
	add.f64 	%fd3429, %fd1591, 0d4000000000000000;
	{
	.reg .b32 %temp; 
	mov.b64 	{%temp, %r1978}, %fd3429;
	}
	and.b32  	%r1979, %r1978, 2146435072;
	setp.ne.s32 	%p1832, %r1979, 2146435072;
	@%p1832 bra 	$L__BB18_1120;
	setp.nan.f64 	%p1833, %fd1591, %fd1591;
	@%p1833 bra 	$L__BB18_1119;
	setp.neu.f64 	%p1834, %fd1592, 0d7FF0000000000000;
	@%p1834 bra 	$L__BB18_1120;
	setp.lt.s32 	%p1835, %r341, 0;
	selp.b32 	%r1981, %r429, %r89, %p1835;
	mov.b32 	%r1982, 0;
	mov.b64 	%fd4254, {%r1982, %r1981};
	bra.uni 	$L__BB18_1120;
$L__BB18_1119:
	mov.f64 	%fd3430, 0d4000000000000000;
	add.rn.f64 	%fd4254, %fd1591, %fd3430;
$L__BB18_1120:
	setp.eq.s32 	%p1836, %r184, 1;
	setp.eq.f64 	%p1837, %fd1591, 0d3FF0000000000000;
	selp.f64 	%fd3431, 0d3FF0000000000000, %fd4254, %p1837;
	fma.rn.f64 	%fd4257, %fd1590, %fd3431, %fd4257;
	@%p1836 bra 	$L__BB18_1133;
	setp.lt.s32 	%p1838, %r87, 0;
	setp.eq.s32 	%p1839, %r88, 1062207488;
	ld.global.f64 	%fd1598, [%rd106+8];
	ld.global.f64 	%fd1599, [%rd107+8];
	{
	.reg .b32 %temp; 
	mov.b64 	{%temp, %r342}, %fd1599;
	}
	abs.f64 	%fd1600, %fd1599;
	{ // callseq 291, 0
	.param .b64 param0;
	st.param.f64 	[param0], %fd1600;
	.param .b64 param1;
	st.param.f64 	[param1], 0d4000000000000000;
	.param .b64 retval0;
	call.uni (retval0), 
	__internal_accurate_pow, 
	(
	param0, 
	param1
	);
	ld.param.f64 	%fd3432, [retval0];
	} // callseq 291
	setp.lt.s32 	%p1841, %r342, 0;
	neg.f64 	%fd3434, %fd3432;
	selp.f64 	%fd3435, %fd3434, %fd3432, %p1839;
	selp.f64 	%fd3436, %fd3435, %fd3432, %p1841;
	setp.eq.f64 	%p1842, %fd1599, 0d0000000000000000;
	selp.b32 	%r1983, %r342, 0, %p1839;
	or.b32  	%r1984, %r1983, 2146435072;
	selp.b32 	%r1985, %r1984, %r1983, %p1838;
	mov.b32 	%r1986, 0;
	mov.b64 	%fd3437, {%r1986, %r1985};
	selp.f64 	%fd4255, %fd3437, %fd3436, %p1842;
	add.f64 	%fd3438, %fd1599, 0d4000000000000000;
	{
	.reg .b32 %temp; 
	mov.b64 	{%temp, %r1987}, %fd3438;
	}
	and.b32  	%r1988, %r1987, 2146435072;
	setp.ne.s32 	%p1843, %r1988, 2146435072;
	@%p1843 bra 	$L__BB18_1126;
	setp.nan.f64 	%p1844, %fd1599, %fd1599;
	@%p1844 bra 	$L__BB18_1125;
	setp.neu.f64 	%p1845, %fd1600, 0d7FF0000000000000;
	@%p1845 bra 	$L__BB18_1126;
	setp.lt.s32 	%p1846, %r342, 0;
	selp.b32 	%r1990, %r429, %r89, %p1846;
	mov.b32 	%r1991, 0;
	mov.b64 	%fd4255, {%r1991, %r1990};
	bra.uni 	$L__BB18_1126;
$L__BB18_1125:
	mov.f64 	%fd3439, 0d4000000000000000;
	add.rn.f64 	%fd4255, %fd1599, %fd3439;
$L__BB18_1126:
	setp.eq.s32 	%p1847, %r184, 2;
	setp.eq.f64 	%p1848, %fd1599, 0d3FF0000000000000;
	selp.f64 	%fd3440, 0d3FF0000000000000, %fd4255, %p1848;
	fma.rn.f64 	%fd4257, %fd1598, %fd3440, %fd4257;
	@%p1847 bra 	$L__BB18_1133;
	setp.lt.s32 	%p1849, %r87, 0;
	setp.eq.s32 	%p1850, %r88, 1062207488;
	ld.global.f64 	%fd1606, [%rd106+16];
	ld.global.f64 	%fd1607, [%rd107+16];
	{
	.reg .b32 %temp; 
	mov.b64 	{%temp, %r343}, %fd1607;
	}
	abs.f64 	%fd1608, %fd1607;
	{ // callseq 292, 0
	.param .b64 param0;
	st.param.f64 	[param0], %fd1608;
	.param .b64 param1;
	st.param.f64 	[param1], 0d4000000000000000;
	.param .b64 retval0;
	call.uni (retval0), 
	__internal_accurate_pow, 
	(
	param0, 
	param1
	);
	ld.param.f64 	%fd3441, [retval0];
	} // callseq 292
	setp.lt.s32 	%p1852, %r343, 0;
	neg.f64 	%fd3443, %fd3441;
	selp.f64 	%fd3444, %fd3443, %fd3441, %p1850;
	selp.f64 	%fd3445, %fd3444, %fd3441, %p1852;
	setp.eq.f64 	%p1853, %fd1607, 0d0000000000000000;
	selp.b32 	%r1992, %r343, 0, %p1850;
	or.b32  	%r1993, %r1992, 2146435072;
	selp.b32 	%r1994, %r1993, %r1992, %p1849;
	mov.b32 	%r1995, 0;
	mov.b64 	%fd3446, {%r1995, %r1994};
	selp.f64 	%fd4256, %fd3446, %fd3445, %p1853;
	add.f64 	%fd3447, %fd1607, 0d4000000000000000;
	{
	.reg .b32 %temp; 
	mov.b64 	{%temp, %r1996}, %fd3447;
	}
	and.b32  	%r1997, %r1996, 2146435072;
	setp.ne.s32 	%p1854, %r1997, 2146435072;
	@%p1854 bra 	$L__BB18_1132;
	setp.nan.f64 	%p1855, %fd1607, %fd1607;
	@%p1855 bra 	$L__BB18_1131;
	setp.neu.f64 	%p1856, %fd1608, 0d7FF0000000000000;
	@%p1856 bra 	$L__BB18_1132;
	setp.lt.s32 	%p1857, %r343, 0;
	selp.b32 	%r1999, %r429, %r89, %p1857;
	mov.b32 	%r2000, 0;
	mov.b64 	%fd4256, {%r2000, %r1999};
	bra.uni 	$L__BB18_1132;
$L__BB18_1131:
	mov.f64 	%fd3448, 0d4000000000000000;
	add.rn.f64 	%fd4256, %fd1607, %fd3448;
$L__BB18_1132:
	setp.eq.f64 	%p1858, %fd1607, 0d3FF0000000000000;
	selp.f64 	%fd3449, 0d3FF0000000000000, %fd4256, %p1858;
	fma.rn.f64 	%fd4257, %fd1606, %fd3449, %fd4257;
$L__BB18_1133:
	sub.f64 	%fd4264, %fd4257, %fd671;
	sub.f64 	%fd4270, %fd4191, %fd671;
	sub.f64 	%fd4269, %fd4202, %fd671;
	sub.f64 	%fd4268, %fd4213, %fd671;
	sub.f64 	%fd4267, %fd4224, %fd671;
	sub.f64 	%fd4266, %fd4235, %fd671;
	sub.f64 	%fd4265, %fd4246, %fd671;
	sub.f64 	%fd4271, %fd4263, %fd671;
	bra.uni 	$L__BB18_797;
$L__BB18_1134:
	setp.lt.u32 	%p1259, %r183, 3;
	mov.f64 	%fd4263, 0d0000000000000000;
	mov.b32 	%r2496, 0;
	@%p1259 bra 	$L__BB18_836;
	mov.f64 	%fd4263, 0d0000000000000000;
	mov.b32 	%r2481, 0;
	bra.uni 	$L__BB18_815;
$L__BB18_1136:
	mov.f64 	%fd2968, 0d4000000000000000;
	add.rn.f64 	%fd4260, %fd1626, %fd2968;
$L__BB18_1137:
	setp.eq.s32 	%p1311, %r184, 1;
	setp.eq.f64 	%p1312, %fd1626, 0d3FF0000000000000;
	selp.f64 	%fd2969, 0d3FF0000000000000, %fd4260, %p1312;
	fma.rn.f64 	%fd4263, %fd1625, %fd2969, %fd4263;
	@%p1311 bra 	$L__BB18_1150;
	setp.lt.s32 	%p1313, %r87, 0;
	setp.eq.s32 	%p1314, %r88, 1062207488;
	ld.global.f64 	%fd1633, [%rd108+8];
	ld.global.f64 	%fd1634, [%rd109+8];
	{
	.reg .b32 %temp; 
	mov.b64 	{%temp, %r346}, %fd1634;
	}
	abs.f64 	%fd1635, %fd1634;
	{ // callseq 242, 0
	.param .b64 param0;
	st.param.f64 	[param0], %fd1635;
	.param .b64 param1;
	st.param.f64 	[param1], 0d4000000000000000;
	.param .b64 retval0;
	call.uni (retval0), 
	__internal_accurate_pow, 
	(
	param0, 
	param1
	);
	ld.param.f64 	%fd2970, [retval0];
	} // callseq 242
	setp.lt.s32 	%p1316, %r346, 0;
	neg.f64 	%fd2972, %fd2970;
	selp.f64 	%fd2973, %fd2972, %fd2970, %p1314;
	selp.f64 	%fd2974, %fd2973, %fd2970, %p1316;
	setp.eq.f64 	%p1317, %fd1634, 0d0000000000000000;
	selp.b32 	%r1528, %r346, 0, %p1314;
	or.b32  	%r1529, %r1528, 2146435072;
	selp.b32 	%r1530, %r1529, %r1528, %p1313;
	mov.b32 	%r1531, 0;
	mov.b64 	%fd2975, {%r1531, %r1530};
	selp.f64 	%fd4261, %fd2975, %fd2974, %p1317;
	add.f64 	%fd2976, %fd1634, 0d4000000000000000;
	{
	.reg .b32 %temp; 
	mov.b64 	{%temp, %r1532}, %fd2976;
	}
	and.b32  	%r1533, %r1532, 2146435072;
	setp.ne.s32 	%p1318, %r1533, 2146435072;
	@%p1318 bra 	$L__BB18_1143;
	setp.nan.f64 	%p1319, %fd1634, %fd1634;
	@%p1319 bra 	$L__BB18_1142;
	setp.neu.f64 	%p1320, %fd1635, 0d7FF0000000000000;
	@%p1320 bra 	$L__BB18_1143;
	setp.lt.s32 	%p1321, %r346, 0;
	selp.b32 	%r1535, %r429, %r89, %p1321;
	mov.b32 	%r1536, 0;
	mov.b64 	%fd4261, {%r1536, %r1535};
	bra.uni 	$L__BB18_1143;
$L__BB18_1142:
	mov.f64 	%fd2977, 0d4000000000000000;
	add.rn.f64 	%fd4261, %fd1634, %fd2977;
$L__BB18_1143:
	setp.eq.s32 	%p1322, %r184, 2;
	setp.eq.f64 	%p1323, %fd1634, 0d3FF0000000000000;
	selp.f64 	%fd2978, 0d3FF0000000000000, %fd4261, %p1323;
	fma.rn.f64 	%fd4263, %fd1633, %fd2978, %fd4263;
	@%p1322 bra 	$L__BB18_1150;
	setp.lt.s32 	%p1324, %r87, 0;
	setp.eq.s32 	%p1325, %r88, 1062207488;
	ld.global.f64 	%fd1641, [%rd108+16];
	ld.global.f64 	%fd1642, [%rd109+16];
	{
	.reg .b32 %temp; 
	mov.b64 	{%temp, %r347}, %fd1642;
	}
	abs.f64 	%fd1643, %fd1642;
	{ // callseq 243, 0
	.param .b64 param0;
	st.param.f64 	[param0], %fd1643;
	.param .b64 param1;
	st.param.f64 	[param1], 0d4000000000000000;
	.param .b64 retval0;
	call.uni (retval0), 
	__internal_accurate_pow, 
	(
	param0, 
	param1
	);
	ld.param.f64 	%fd2979, [retval0];
	} // callseq 243
	setp.lt.s32 	%p1327, %r347, 0;
	neg.f64 	%fd2981, %fd2979;
	selp.f64 	%fd2982, %fd2981, %fd2979, %p1325;
	selp.f64 	%fd2983, %fd2982, %fd2979, %p1327;
	setp.eq.f64 	%p1328, %fd1642, 0d0000000000000000;
	selp.b32 	%r1537, %r347, 0, %p1325;
	or.b32  	%r1538, %r1537, 2146435072;
	selp.b32 	%r1539, %r1538, %r1537, %p1324;
	mov.b32 	%r1540, 0;
	mov.b64 	%fd2984, {%r1540, %r1539};
	selp.f64 	%fd4262, %fd2984, %fd2983, %p1328;
	add.f64 	%fd2985, %fd1642, 0d4000000000000000;
	{
	.reg .b32 %temp; 
	mov.b64 	{%temp, %r1541}, %fd2985;
	}
	and.b32  	%r1542, %r1541, 2146435072;
	setp.ne.s32 	%p1329, %r1542, 2146435072;
	@%p1329 bra 	$L__BB18_1149;
	setp.nan.f64 	%p1330, %fd1642, %fd1642;
	@%p1330 bra 	$L__BB18_1148;
	setp.neu.f64 	%p1331, %fd1643, 0d7FF0000000000000;
	@%p1331 bra 	$L__BB18_1149;
	setp.lt.s32 	%p1332, %r347, 0;
	selp.b32 	%r1544, %r429, %r89, %p1332;
	mov.b32 	%r1545, 0;
	mov.b64 	%fd4262, {%r1545, %r1544};
	bra.uni 	$L__BB18_1149;
$L__BB18_1148:
	mov.f64 	%fd2986, 0d4000000000000000;
	add.rn.f64 	%fd4262, %fd1642, %fd2986;
$L__BB18_1149:
	setp.eq.f64 	%p1333, %fd1642, 0d3FF0000000000000;
	selp.f64 	%fd2987, 0d3FF0000000000000, %fd4262, %p1333;
	fma.rn.f64 	%fd4263, %fd1641, %fd2987, %fd4263;
$L__BB18_1150:
	setp.lt.u32 	%p1334, %r183, 3;
	mov.f64 	%fd4191, 0d0000000000000000;
	mov.b32 	%r2483, 0;
	@%p1334 bra 	$L__BB18_862;
	mov.f64 	%fd4191, 0d0000000000000000;
	mov.b32 	%r2482, 0;
	bra.uni 	$L__BB18_841;
$L__BB18_1152:
	setp.num.f64 	%p633, %fd1774, %fd1774;
	@%p633 bra 	$L__BB18_1160;
	setp.eq.f64 	%p634, %fd1774, 0d0000000000000000;
	@%p634 bra 	$L__BB18_1157;
	setp.eq.f64 	%p635, %fd1774, 0d3FF0000000000000;
	setp.ne.s32 	%p636, %r91, 2146435072;
	selp.f64 	%fd2342, %fd165, %fd168, %p636;
	selp.f64 	%fd2343, 0d3FF0000000000000, %fd2342, %p635;
	div.rn.f64 	%fd2344, %fd2343, %fd169;
	mov.f64 	%fd2345, 0d0000000000000000;
	sub.f64 	%fd1659, %fd2345, %fd2344;
	mov.b32 	%r2501, 5120;
$L__BB18_1155:
	add.f64 	%fd2346, %fd4305, %fd1659;
	add.f64 	%fd2347, %fd2346, %fd1659;
	add.f64 	%fd2348, %fd2347, %fd1659;
	add.f64 	%fd2349, %fd2348, %fd1659;
	add.f64 	%fd2350, %fd2349, %fd1659;
	add.f64 	%fd2351, %fd2350, %fd1659;
	add.f64 	%fd2352, %fd2351, %fd1659;
	add.f64 	%fd4305, %fd2352, %fd1659;
	sub.s32 	%r953, %r415, %r2501;
	setp.lt.u32 	%p637, %r953, 5120;
	@%p637 bra 	$L__BB18_1241;
	add.s32 	%r2501, %r2501, 5120;
	setp.gt.u32 	%p638, %r2501, %r182;
	@%p638 bra 	$L__BB18_1167;
	bra.uni 	$L__BB18_1155;
$L__BB18_1157:
	setp.eq.f64 	%p639, %fd1774, 0d3FF0000000000000;
	setp.ne.s32 	%p640, %r91, 2146435072;
	selp.f64 	%fd2353, %fd166, %fd168, %p640;
	selp.f64 	%fd2354, 0d3FF0000000000000, %fd2353, %p639;
	div.rn.f64 	%fd2355, %fd2354, %fd169;
	mov.f64 	%fd2356, 0d0000000000000000;
	sub.f64 	%fd1660, %fd2356, %fd2355;
	mov.b32 	%r2501, 5120;
$L__BB18_1158:
	add.f64 	%fd2357, %fd4305, %fd1660;
	add.f64 	%fd2358, %fd2357, %fd1660;
	add.f64 	%fd2359, %fd2358, %fd1660;
	add.f64 	%fd2360, %fd2359, %fd1660;
	add.f64 	%fd2361, %fd2360, %fd1660;
	add.f64 	%fd2362, %fd2361, %fd1660;
	add.f64 	%fd2363, %fd2362, %fd1660;
	add.f64 	%fd4305, %fd2363, %fd1660;
	sub.s32 	%r955, %r415, %r2501;
	setp.lt.u32 	%p641, %r955, 5120;
	@%p641 bra 	$L__BB18_1241;
	add.s32 	%r2501, %r2501, 5120;
	setp.gt.u32 	%p642, %r2501, %r182;
	@%p642 bra 	$L__BB18_1167;
	bra.uni 	$L__BB18_1158;
$L__BB18_1160:
	setp.eq.f64 	%p643, %fd1774, 0d0000000000000000;
	@%p643 bra 	$L__BB18_1164;
	setp.eq.f64 	%p644, %fd1774, 0d3FF0000000000000;
	setp.neu.f64 	%p645, %fd164, 0d7FF0000000000000;
	setp.ne.s32 	%p646, %r91, 2146435072;
	selp.f64 	%fd2364, %fd165, %fd167, %p645;
	selp.f64 	%fd2365, %fd165, %fd2364, %p646;
	selp.f64 	%fd2366, 0d3FF0000000000000, %fd2365, %p644;
	div.rn.f64 	%fd2367, %fd2366, %fd169;
	mov.f64 	%fd2368, 0d0000000000000000;
	sub.f64 	%fd1665, %fd2368, %fd2367;
	mov.b32 	%r2501, 5120;
$L__BB18_1162:
	add.f64 	%fd2369, %fd4305, %fd1665;
	add.f64 	%fd2370, %fd2369, %fd1665;
	add.f64 	%fd2371, %fd2370, %fd1665;
	add.f64 	%fd2372, %fd2371, %fd1665;
	add.f64 	%fd2373, %fd2372, %fd1665;
	add.f64 	%fd2374, %fd2373, %fd1665;
	add.f64 	%fd2375, %fd2374, %fd1665;
	add.f64 	%fd4305, %fd2375, %fd1665;
	sub.s32 	%r957, %r415, %r2501;
	setp.lt.u32 	%p647, %r957, 5120;
	@%p647 bra 	$L__BB18_1241;
	add.s32 	%r2501, %r2501, 5120;
	setp.le.u32 	%p648, %r2501, %r182;
	@%p648 bra 	$L__BB18_1162;
	bra.uni 	$L__BB18_1167;
$L__BB18_1164:
	setp.eq.f64 	%p649, %fd1774, 0d3FF0000000000000;
	setp.neu.f64 	%p650, %fd164, 0d7FF0000000000000;
	setp.ne.s32 	%p651, %r91, 2146435072;
	selp.f64 	%fd2376, %fd166, %fd167, %p650;
	selp.f64 	%fd2377, %fd166, %fd2376, %p651;
	selp.f64 	%fd2378, 0d3FF0000000000000, %fd2377, %p649;
	div.rn.f64 	%fd2379, %fd2378, %fd169;
	mov.f64 	%fd2380, 0d0000000000000000;
	sub.f64 	%fd1666, %fd2380, %fd2379;
	mov.b32 	%r2501, 5120;
$L__BB18_1165:
	add.f64 	%fd2381, %fd4305, %fd1666;
	add.f64 	%fd2382, %fd2381, %fd1666;
	add.f64 	%fd2383, %fd2382, %fd1666;
	add.f64 	%fd2384, %fd2383, %fd1666;
	add.f64 	%fd2385, %fd2384, %fd1666;
	add.f64 	%fd2386, %fd2385, %fd1666;
	add.f64 	%fd2387, %fd2386, %fd1666;
	add.f64 	%fd4305, %fd2387, %fd1666;
	sub.s32 	%r959, %r415, %r2501;
	setp.lt.u32 	%p652, %r959, 5120;
	@%p652 bra 	$L__BB18_1241;
	add.s32 	%r2501, %r2501, 5120;
	setp.gt.u32 	%p653, %r2501, %r182;
	@%p653 bra 	$L__BB18_1167;
	bra.uni 	$L__BB18_1165;
$L__BB18_1167:
	setp.le.u32 	%p1861, %r415, %r2501;
	@%p1861 bra 	$L__BB18_1241;
	sub.s32 	%r357, %r415, %r2501;
	mov.u32 	%r2507, %tid.x;
	setp.ge.s32 	%p1862, %r2507, %r357;
	@%p1862 bra 	$L__BB18_1241;
	setp.lt.s32 	%p1863, %r416, 1;
	@%p1863 bra 	$L__BB18_1214;
	setp.eq.f64 	%p1903, %fd1774, 0d3FF0000000000000;
	setp.neu.f64 	%p1904, %fd164, 0d7FF0000000000000;
	setp.num.f64 	%p1905, %fd1774, %fd1774;
	setp.ne.s32 	%p1906, %r91, 2146435072;
	setp.eq.f64 	%p1907, %fd1774, 0d0000000000000000;
	add.s32 	%r359, %r416, -1;
	and.b32  	%r360, %r416, 3;
	and.b32  	%r361, %r416, 2147483644;
	selp.f64 	%fd3509, %fd166, %fd165, %p1907;
	selp.f64 	%fd3510, %fd3509, %fd168, %p1906;
	selp.f64 	%fd3511, %fd3509, %fd3510, %p1905;
	selp.f64 	%fd3512, %fd3511, %fd167, %p1904;
	selp.f64 	%fd3513, %fd3511, %fd3512, %p1906;
	selp.f64 	%fd3514, 0d3FF0000000000000, %fd3513, %p1903;
	div.rn.f64 	%fd1672, %fd3514, %fd169;
$L__BB18_1171:
	setp.lt.u32 	%p1908, %r359, 3;
	mov.f64 	%fd4288, 0d0000000000000000;
	mov.b32 	%r2504, 0;
	@%p1908 bra 	$L__BB18_1194;
	mov.f64 	%fd4288, 0d0000000000000000;
	mov.b32 	%r2503, 0;
$L__BB18_1173:
	setp.lt.s32 	%p1909, %r87, 0;
	setp.eq.s32 	%p1910, %r88, 1062207488;
	mul.wide.u32 	%rd165, %r2503, 8;
	add.s64 	%rd110, %rd2, %rd165;
	ld.global.f64 	%fd1675, [%rd110];
	add.s64 	%rd111, %rd3, %rd165;
	ld.global.f64 	%fd1676, [%rd111];
	{
	.reg .b32 %temp; 
	mov.b64 	{%temp, %r364}, %fd1676;
	}
	abs.f64 	%fd1677, %fd1676;
	{ // callseq 293, 0
	.param .b64 param0;
	st.param.f64 	[param0], %fd1677;
	.param .b64 param1;
	st.param.f64 	[param1], 0d4000000000000000;
	.param .b64 retval0;
	call.uni (retval0), 
	__internal_accurate_pow, 
	(
	param0, 
	param1
	);
	ld.param.f64 	%fd3518, [retval0];
	} // callseq 293
	setp.lt.s32 	%p1912, %r364, 0;
	neg.f64 	%fd3520, %fd3518;
	selp.f64 	%fd3521, %fd3520, %fd3518, %p1910;
	selp.f64 	%fd3522, %fd3521, %fd3518, %p1912;
	setp.eq.f64 	%p1913, %fd1676, 0d0000000000000000;
	selp.b32 	%r2028, %r364, 0, %p1910;
	or.b32  	%r2029, %r2028, 2146435072;
	selp.b32 	%r2030, %r2029, %r2028, %p1909;
	mov.b32 	%r2031, 0;
	mov.b64 	%fd3523, {%r2031, %r2030};
	selp.f64 	%fd4279, %fd3523, %fd3522, %p1913;
	add.f64 	%fd3524, %fd1676, 0d4000000000000000;
	{
	.reg .b32 %temp; 
	mov.b64 	{%temp, %r2032}, %fd3524;
	}
	and.b32  	%r2033, %r2032, 2146435072;
	setp.ne.s32 	%p1914, %r2033, 2146435072;
	@%p1914 bra 	$L__BB18_1178;
	setp.nan.f64 	%p1915, %fd1676, %fd1676;
	@%p1915 bra 	$L__BB18_1177;
	setp.neu.f64 	%p1916, %fd1677, 0d7FF0000000000000;
	@%p1916 bra 	$L__BB18_1178;
	setp.lt.s32 	%p1917, %r364, 0;
	selp.b32 	%r2035, %r429, %r89, %p1917;
	mov.b32 	%r2036, 0;
	mov.b64 	%fd4279, {%r2036, %r2035};
	bra.uni 	$L__BB18_1178;
$L__BB18_1177:
	mov.f64 	%fd3525, 0d4000000000000000;
	add.rn.f64 	%fd4279, %fd1676, %fd3525;
$L__BB18_1178:
	setp.lt.s32 	%p1918, %r87, 0;
	setp.eq.s32 	%p1919, %r88, 1062207488;
	setp.eq.f64 	%p1921, %fd1676, 0d3FF0000000000000;
	selp.f64 	%fd3526, 0d3FF0000000000000, %fd4279, %p1921;
	fma.rn.f64 	%fd1682, %fd1675, %fd3526, %fd4288;
	ld.global.f64 	%fd1683, [%rd110+8];
	ld.global.f64 	%fd1684, [%rd111+8];
	{
	.reg .b32 %temp; 
	mov.b64 	{%temp, %r365}, %fd1684;
	}
	abs.f64 	%fd1685, %fd1684;
	{ // callseq 294, 0
	.param .b64 param0;
	st.param.f64 	[param0], %fd1685;
	.param .b64 param1;
	st.param.f64 	[param1], 0d4000000000000000;
	.param .b64 retval0;
	call.uni (retval0), 
	__internal_accurate_pow, 
	(
	param0, 
	param1
	);
	ld.param.f64 	%fd3527, [retval0];
	} // callseq 294
	setp.lt.s32 	%p1922, %r365, 0;
	neg.f64 	%fd3529, %fd3527;
	selp.f64 	%fd3530, %fd3529, %fd3527, %p1919;
	selp.f64 	%fd3531, %fd3530, %fd3527, %p1922;
	setp.eq.f64 	%p1923, %fd1684, 0d0000000000000000;
	selp.b32 	%r2037, %r365, 0, %p1919;
	or.b32  	%r2038, %r2037, 2146435072;
	selp.b32 	%r2039, %r2038, %r2037, %p1918;
	mov.b32 	%r2040, 0;
	mov.b64 	%fd3532, {%r2040, %r2039};
	selp.f64 	%fd4280, %fd3532, %fd3531, %p1923;
	add.f64 	%fd3533, %fd1684, 0d4000000000000000;
	{
	.reg .b32 %temp; 
	mov.b64 	{%temp, %r2041}, %fd3533;
	}
	and.b32  	%r2042, %r2041, 2146435072;
	setp.ne.s32 	%p1924, %r2042, 2146435072;
	@%p1924 bra 	$L__BB18_1183;
	setp.nan.f64 	%p1925, %fd1684, %fd1684;
	@%p1925 bra 	$L__BB18_1182;
	setp.neu.f64 	%p1926, %fd1685, 0d7FF0000000000000;
	@%p1926 bra 	$L__BB18_1183;
	setp.lt.s32 	%p1927, %r365, 0;
	selp.b32 	%r2044, %r429, %r89, %p1927;
	mov.b32 	%r2045, 0;
	mov.b64 	%fd4280, {%r2045, %r2044};
	bra.uni 	$L__BB18_1183;
$L__BB18_1182:
	mov.f64 	%fd3534, 0d4000000000000000;
	add.rn.f64 	%fd4280, %fd1684, %fd3534;
$L__BB18_1183:
	setp.lt.s32 	%p1928, %r87, 0;
	setp.eq.s32 	%p1929, %r88, 1062207488;
	setp.eq.f64 	%p1931, %fd1684, 0d3FF0000000000000;
	selp.f64 	%fd3535, 0d3FF0000000000000, %fd4280, %p1931;
	fma.rn.f64 	%fd1690, %fd1683, %fd3535, %fd1682;
	ld.global.f64 	%fd1691, [%rd110+16];
	ld.global.f64 	%fd1692, [%rd111+16];
	{
	.reg .b32 %temp; 
	mov.b64 	{%temp, %r366}, %fd1692;
	}
	abs.f64 	%fd1693, %fd1692;
	{ // callseq 295, 0
	.param .b64 param0;
	st.param.f64 	[param0], %fd1693;
	.param .b64 param1;
	st.param.f64 	[param1], 0d4000000000000000;
	.param .b64 retval0;
	call.uni (retval0), 
	__internal_accurate_pow, 
	(
	param0, 
	param1
	);
	ld.param.f64 	%fd3536, [retval0];
	} // callseq 295
	setp.lt.s32 	%p1932, %r366, 0;
	neg.f64 	%fd3538, %fd3536;
	selp.f64 	%fd3539, %fd3538, %fd3536, %p1929;
	selp.f64 	%fd3540, %fd3539, %fd3536, %p1932;
	setp.eq.f64 	%p1933, %fd1692, 0d0000000000000000;
	selp.b32 	%r2046, %r366, 0, %p1929;
	or.b32  	%r2047, %r2046, 2146435072;
	selp.b32 	%r2048, %r2047, %r2046, %p1928;
	mov.b32 	%r2049, 0;
	mov.b64 	%fd3541, {%r2049, %r2048};
	selp.f64 	%fd4281, %fd3541, %fd3540, %p1933;
	add.f64 	%fd3542, %fd1692, 0d4000000000000000;
	{
	.reg .b32 %temp; 
	mov.b64 	{%temp, %r2050}, %fd3542;
	}
	and.b32  	%r2051, %r2050, 2146435072;
	setp.ne.s32 	%p1934, %r2051, 2146435072;
	@%p1934 bra 	$L__BB18_1188;
	setp.nan.f64 	%p1935, %fd1692, %fd1692;
	@%p1935 bra 	$L__BB18_1187;
	setp.neu.f64 	%p1936, %fd1693, 0d7FF0000000000000;
	@%p1936 bra 	$L__BB18_1188;
	setp.lt.s32 	%p1937, %r366, 0;
	selp.b32 	%r2053, %r429, %r89, %p1937;
	mov.b32 	%r2054, 0;
	mov.b64 	%fd4281, {%r2054, %r2053};
	bra.uni 	$L__BB18_1188;
$L__BB18_1187:
	mov.f64 	%fd3543, 0d4000000000000000;
	add.rn.f64 	%fd4281, %fd1692, %fd3543;
$L__BB18_1188:
	setp.lt.s32 	%p1938, %r87, 0;
	setp.eq.s32 	%p1939, %r88, 1062207488;
	setp.eq.f64 	%p1941, %fd1692, 0d3FF0000000000000;
	selp.f64 	%fd3544, 0d3FF0000000000000, %fd4281, %p1941;
	fma.rn.f64 	%fd1698, %fd1691, %fd3544, %fd1690;
	ld.global.f64 	%fd1699, [%rd110+24];
	ld.global.f64 	%fd1700, [%rd111+24];
	{
	.reg .b32 %temp; 
	mov.b64 	{%temp, %r367}, %fd1700;
	}
	abs.f64 	%fd1701, %fd1700;
	{ // callseq 296, 0
	.param .b64 param0;
	st.param.f64 	[param0], %fd1701;
	.param .b64 param1;
	st.param.f64 	[param1], 0d4000000000000000;
	.param .b64 retval0;
	call.uni (retval0), 
	__internal_accurate_pow, 
	(
	param0, 
	param1
	);
	ld.param.f64 	%fd3545, [retval0];
	} // callseq 296
	setp.lt.s32 	%p1942, %r367, 0;
	neg.f64 	%fd3547, %fd3545;
	selp.f64 	%fd3548, %fd3547, %fd3545, %p1939;
	selp.f64 	%fd3549, %fd3548, %fd3545, %p1942;
	setp.eq.f64 	%p1943, %fd1700, 0d0000000000000000;
	selp.b32 	%r2055, %r367, 0, %p1939;
	or.b32  	%r2056, %r2055, 2146435072;
	selp.b32 	%r2057, %r2056, %r2055, %p1938;
	mov.b32 	%r2058, 0;
	mov.b64 	%fd3550, {%r2058, %r2057};
	selp.f64 	%fd4282, %fd3550, %fd3549, %p1943;
	add.f64 	%fd3551, %fd1700, 0d4000000000000000;
	{
	.reg .b32 %temp; 
	mov.b64 	{%temp, %r2059}, %fd3551;
	}
	and.b32  	%r2060, %r2059, 2146435072;
	setp.ne.s32 	%p1944, %r2060, 2146435072;
	@%p1944 bra 	$L__BB18_1193;
	setp.nan.f64 	%p1945, %fd1700, %fd1700;
	@%p1945 bra 	$L__BB18_1192;
	setp.neu.f64 	%p1946, %fd1701, 0d7FF0000000000000;
	@%p1946 bra 	$L__BB18_1193;
	setp.lt.s32 	%p1947, %r367, 0;
	selp.b32 	%r2062, %r429, %r89, %p1947;
	mov.b32 	%r2063, 0;
	mov.b64 	%fd4282, {%r2063, %r2062};
	bra.uni 	$L__BB18_1193;
$L__BB18_1192:
	mov.f64 	%fd3552, 0d4000000000000000;
	add.rn.f64 	%fd4282, %fd1700, %fd3552;
$L__BB18_1193:
	setp.eq.f64 	%p1948, %fd1700, 0d3FF0000000000000;
	selp.f64 	%fd3553, 0d3FF0000000000000, %fd4282, %p1948;
	fma.rn.f64 	%fd4288, %fd1699, %fd3553, %fd1698;
	add.s32 	%r2503, %r2503, 4;
	setp.ne.s32 	%p1949, %r2503, %r361;
	mov.u32 	%r2504, %r361;
	@%p1949 bra 	$L__BB18_1173;
$L__BB18_1194:
	setp.eq.s32 	%p1950, %r360, 0;
	@%p1950 bra 	$L__BB18_1213;
	setp.lt.s32 	%p1951, %r87, 0;
	setp.eq.s32 	%p1952, %r88, 1062207488;
	mul.wide.u32 	%rd166, %r2504, 8;
	add.s64 	%rd112, %rd2, %rd166;
	ld.global.f64 	%fd1709, [%rd112];
	add.s64 	%rd113, %rd3, %rd166;
	ld.global.f64 	%fd1710, [%rd113];
	{
	.reg .b32 %temp; 
	mov.b64 	{%temp, %r370}, %fd1710;
	}
	abs.f64 	%fd1711, %fd1710;
	{ // callseq 297, 0
	.param .b64 param0;
	st.param.f64 	[param0], %fd1711;
	.param .b64 param1;
	st.param.f64 	[param1], 0d4000000000000000;
	.param .b64 retval0;
	call.uni (retval0), 
	__internal_accurate_pow, 
	(
	param0, 
	param1
	);
	ld.param.f64 	%fd3554, [retval0];
	} // callseq 297
	setp.lt.s32 	%p1954, %r370, 0;
	neg.f64 	%fd3556, %fd3554;
	selp.f64 	%fd3557, %fd3556, %fd3554, %p1952;
	selp.f64 	%fd3558, %fd3557, %fd3554, %p1954;
	setp.eq.f64 	%p1955, %fd1710, 0d0000000000000000;
	selp.b32 	%r2064, %r370, 0, %p1952;
	or.b32  	%r2065, %r2064, 2146435072;
	selp.b32 	%r2066, %r2065, %r2064, %p1951;
	mov.b32 	%r2067, 0;
	mov.b64 	%fd3559, {%r2067, %r2066};
	selp.f64 	%fd4285, %fd3559, %fd3558, %p1955;
	add.f64 	%fd3560, %fd1710, 0d4000000000000000;
	{
	.reg .b32 %temp; 
	mov.b64 	{%temp, %r2068}, %fd3560;
	}
	and.b32  	%r2069, %r2068, 2146435072;
	setp.ne.s32 	%p1956, %r2069, 2146435072;
	@%p1956 bra 	$L__BB18_1200;
	setp.nan.f64 	%p1957, %fd1710, %fd1710;
	@%p1957 bra 	$L__BB18_1199;
	setp.neu.f64 	%p1958, %fd1711, 0d7FF0000000000000;
	@%p1958 bra 	$L__BB18_1200;
	setp.lt.s32 	%p1959, %r370, 0;
	selp.b32 	%r2071, %r429, %r89, %p1959;
	mov.b32 	%r2072, 0;
	mov.b64 	%fd4285, {%r2072, %r2071};
	bra.uni 	$L__BB18_1200;
$L__BB18_1199:
	mov.f64 	%fd3561, 0d4000000000000000;
	add.rn.f64 	%fd4285, %fd1710, %fd3561;
$L__BB18_1200:
	setp.eq.s32 	%p1960, %r360, 1;
	setp.eq.f64 	%p1961, %fd1710, 0d3FF0000000000000;
	selp.f64 	%fd3562, 0d3FF0000000000000, %fd4285, %p1961;
	fma.rn.f64 	%fd4288, %fd1709, %fd3562, %fd4288;
	@%p1960 bra 	$L__BB18_1213;
	setp.lt.s32 	%p1962, %r87, 0;
	setp.eq.s32 	%p1963, %r88, 1062207488;
	ld.global.f64 	%fd1717, [%rd112+8];
	ld.global.f64 	%fd1718, [%rd113+8];
	{
	.reg .b32 %temp; 
	mov.b64 	{%temp, %r371}, %fd1718;
	}
	abs.f64 	%fd1719, %fd1718;
	{ // callseq 298, 0
	.param .b64 param0;
	st.param.f64 	[param0], %fd1719;
	.param .b64 param1;
	st.param.f64 	[param1], 0d4000000000000000;
	.param .b64 retval0;
	call.uni (retval0), 
	__internal_accurate_pow, 
	(
	param0, 
	param1
	);
	ld.param.f64 	%fd3563, [retval0];
	} // callseq 298
	setp.lt.s32 	%p1965, %r371, 0;
	neg.f64 	%fd3565, %fd3563;
	selp.f64 	%fd3566, %fd3565, %fd3563, %p1963;
	selp.f64 	%fd3567, %fd3566, %fd3563, %p1965;
	setp.eq.f64 	%p1966, %fd1718, 0d0000000000000000;
	selp.b32 	%r2073, %r371, 0, %p1963;
	or.b32  	%r2074, %r2073, 2146435072;
	selp.b32 	%r2075, %r2074, %r2073, %p1962;
	mov.b32 	%r2076, 0;
	mov.b64 	%fd3568, {%r2076, %r2075};
	selp.f64 	%fd4286, %fd3568, %fd3567, %p1966;
	add.f64 	%fd3569, %fd1718, 0d4000000000000000;
	{
	.reg .b32 %temp; 
	mov.b64 	{%temp, %r2077}, %fd3569;
	}
	and.b32  	%r2078, %r2077, 2146435072;
	setp.ne.s32 	%p1967, %r2078, 2146435072;
	@%p1967 bra 	$L__BB18_1206;
	setp.nan.f64 	%p1968, %fd1718, %fd1718;
	@%p1968 bra 	$L__BB18_1205;
	setp.neu.f64 	%p1969, %fd1719, 0d7FF0000000000000;
	@%p1969 bra 	$L__BB18_1206;
	setp.lt.s32 	%p1970, %r371, 0;
	selp.b32 	%r2080, %r429, %r89, %p1970;
	mov.b32 	%r2081, 0;
	mov.b64 	%fd4286, {%r2081, %r2080};
	bra.uni 	$L__BB18_1206;
$L__BB18_1205:
	mov.f64 	%fd3570, 0d4000000000000000;
	add.rn.f64 	%fd4286, %fd1718, %fd3570;
$L__BB18_1206:
	setp.eq.s32 	%p1971, %r360, 2;
	setp.eq.f64 	%p1972, %fd1718, 0d3FF0000000000000;
	selp.f64 	%fd3571, 0d3FF0000000000000, %fd4286, %p1972;
	fma.rn.f64 	%fd4288, %fd1717, %fd3571, %fd4288;
	@%p1971 bra 	$L__BB18_1213;
	setp.lt.s32 	%p1973, %r87, 0;
	setp.eq.s32 	%p1974, %r88, 1062207488;
	ld.global.f64 	%fd1725, [%rd112+16];
	ld.global.f64 	%fd1726, [%rd113+16];
	{
	.reg .b32 %temp; 
	mov.b64 	{%temp, %r372}, %fd1726;
	}
	abs.f64 	%fd1727, %fd1726;
	{ // callseq 299, 0
	.param .b64 param0;
	st.param.f64 	[param0], %fd1727;
	.param .b64 param1;
	st.param.f64 	[param1], 0d4000000000000000;
	.param .b64 retval0;
	call.uni (retval0), 
	__internal_accurate_pow, 
	(
	param0, 
	param1
	);
	ld.param.f64 	%fd3572, [retval0];
	} // callseq 299
	setp.lt.s32 	%p1976, %r372, 0;
	neg.f64 	%fd3574, %fd3572;
	selp.f64 	%fd3575, %fd3574, %fd3572, %p1974;
	selp.f64 	%fd3576, %fd3575, %fd3572, %p1976;
	setp.eq.f64 	%p1977, %fd1726, 0d0000000000000000;
	selp.b32 	%r2082, %r372, 0, %p1974;
	or.b32  	%r2083, %r2082, 2146435072;
	selp.b32 	%r2084, %r2083, %r2082, %p1973;
	mov.b32 	%r2085, 0;
	mov.b64 	%fd3577, {%r2085, %r2084};
	selp.f64 	%fd4287, %fd3577, %fd3576, %p1977;
	add.f64 	%fd3578, %fd1726, 0d4000000000000000;
	{
	.reg .b32 %temp; 
	mov.b64 	{%temp, %r2086}, %fd3578;
	}
	and.b32  	%r2087, %r2086, 2146435072;
	setp.ne.s32 	%p1978, %r2087, 2146435072;
	@%p1978 bra 	$L__BB18_1212;
	setp.nan.f64 	%p1979, %fd1726, %fd1726;
	@%p1979 bra 	$L__BB18_1211;
	setp.neu.f64 	%p1980, %fd1727, 0d7FF0000000000000;
	@%p1980 bra 	$L__BB18_1212;
	setp.lt.s32 	%p1981, %r372, 0;
	selp.b32 	%r2089, %r429, %r89, %p1981;
	mov.b32 	%r2090, 0;
	mov.b64 	%fd4287, {%r2090, %r2089};
	bra.uni 	$L__BB18_1212;
$L__BB18_1211:
	mov.f64 	%fd3579, 0d4000000000000000;
	add.rn.f64 	%fd4287, %fd1726, %fd3579;
$L__BB18_1212:
	setp.eq.f64 	%p1982, %fd1726, 0d3FF0000000000000;
	selp.f64 	%fd3580, 0d3FF0000000000000, %fd4287, %p1982;
	fma.rn.f64 	%fd4288, %fd1725, %fd3580, %fd4288;
$L__BB18_1213:
	sub.f64 	%fd3581, %fd4288, %fd1672;
	add.f64 	%fd4305, %fd4305, %fd3581;
	add.s32 	%r2507, %r2507, 640;
	setp.lt.s32 	%p1983, %r2507, %r357;
	@%p1983 bra 	$L__BB18_1171;
	bra.uni 	$L__BB18_1241;
$L__BB18_1214:
	setp.num.f64 	%p1864, %fd1774, %fd1774;
	@%p1864 bra 	$L__BB18_1228;
	setp.neu.f64 	%p1865, %fd1774, 0d0000000000000000;
	@%p1865 bra 	$L__BB18_1222;
	not.b32 	%r2008, %r2507;
	add.s32 	%r2009, %r415, %r2008;
	sub.s32 	%r374, %r2009, %r2501;
	mul.hi.u32 	%r2010, %r374, -858993459;
	shr.u32 	%r2011, %r2010, 9;
	add.s32 	%r375, %r2011, 1;
	and.b32  	%r2012, %r2011, 3;
	setp.eq.s32 	%p1874, %r2012, 3;
	@%p1874 bra 	$L__BB18_1219;
	setp.eq.f64 	%p1875, %fd1774, 0d3FF0000000000000;
	setp.ne.s32 	%p1876, %r91, 2146435072;
	selp.f64 	%fd3470, %fd166, %fd168, %p1876;
	selp.f64 	%fd3471, 0d3FF0000000000000, %fd3470, %p1875;
	div.rn.f64 	%fd3472, %fd3471, %fd169;
	mov.f64 	%fd3473, 0d0000000000000000;
	sub.f64 	%fd1735, %fd3473, %fd3472;
	and.b32  	%r376, %r375, 3;
	mov.b32 	%r2506, 0;
$L__BB18_1218:
	.pragma "nounroll";
	add.f64 	%fd4305, %fd4305, %fd1735;
	add.s32 	%r2507, %r2507, 640;
	add.s32 	%r2506, %r2506, 1;
	setp.ne.s32 	%p1877, %r2506, %r376;
	@%p1877 bra 	$L__BB18_1218;
$L__BB18_1219:
	setp.lt.u32 	%p1878, %r374, 1920;
	@%p1878 bra 	$L__BB18_1241;
	setp.eq.f64 	%p1879, %fd1774, 0d3FF0000000000000;
	setp.ne.s32 	%p1880, %r91, 2146435072;
	selp.f64 	%fd3474, %fd166, %fd168, %p1880;
	selp.f64 	%fd3475, 0d3FF0000000000000, %fd3474, %p1879;
	div.rn.f64 	%fd3476, %fd3475, %fd169;
	mov.f64 	%fd3477, 0d0000000000000000;
	sub.f64 	%fd1740, %fd3477, %fd3476;
$L__BB18_1221:
	add.f64 	%fd3478, %fd4305, %fd1740;
	add.f64 	%fd3479, %fd3478, %fd1740;
	add.f64 	%fd3480, %fd3479, %fd1740;
	add.f64 	%fd4305, %fd3480, %fd1740;
	add.s32 	%r2507, %r2507, 2560;
	setp.lt.s32 	%p1881, %r2507, %r357;
	@%p1881 bra 	$L__BB18_1221;
	bra.uni 	$L__BB18_1241;
$L__BB18_1222:
	not.b32 	%r2002, %r2507;
	add.s32 	%r2003, %r415, %r2002;
	sub.s32 	%r384, %r2003, %r2501;
	mul.hi.u32 	%r2004, %r384, -858993459;
	shr.u32 	%r2005, %r2004, 9;
	add.s32 	%r385, %r2005, 1;
	and.b32  	%r2006, %r2005, 3;
	setp.eq.s32 	%p1866, %r2006, 3;
	@%p1866 bra 	$L__BB18_1225;
	setp.eq.f64 	%p1867, %fd1774, 0d3FF0000000000000;
	setp.ne.s32 	%p1868, %r91, 2146435072;
	selp.f64 	%fd3458, %fd165, %fd168, %p1868;
	selp.f64 	%fd3459, 0d3FF0000000000000, %fd3458, %p1867;
	div.rn.f64 	%fd3460, %fd3459, %fd169;
	mov.f64 	%fd3461, 0d0000000000000000;
	sub.f64 	%fd1743, %fd3461, %fd3460;
	and.b32  	%r386, %r385, 3;
	mov.b32 	%r2510, 0;
$L__BB18_1224:
	.pragma "nounroll";
	add.f64 	%fd4305, %fd4305, %fd1743;
	add.s32 	%r2507, %r2507, 640;
	add.s32 	%r2510, %r2510, 1;
	setp.ne.s32 	%p1869, %r2510, %r386;
	@%p1869 bra 	$L__BB18_1224;
$L__BB18_1225:
	setp.lt.u32 	%p1870, %r384, 1920;
	@%p1870 bra 	$L__BB18_1241;
	setp.eq.f64 	%p1871, %fd1774, 0d3FF0000000000000;
	setp.ne.s32 	%p1872, %r91, 2146435072;
	selp.f64 	%fd3462, %fd165, %fd168, %p1872;
	selp.f64 	%fd3463, 0d3FF0000000000000, %fd3462, %p1871;
	div.rn.f64 	%fd3464, %fd3463, %fd169;
	mov.f64 	%fd3465, 0d0000000000000000;
	sub.f64 	%fd1748, %fd3465, %fd3464;
$L__BB18_1227:
	add.f64 	%fd3466, %fd4305, %fd1748;
	add.f64 	%fd3467, %fd3466, %fd1748;
	add.f64 	%fd3468, %fd3467, %fd1748;
	add.f64 	%fd4305, %fd3468, %fd1748;
	add.s32 	%r2507, %r2507, 2560;
	setp.lt.s32 	%p1873, %r2507, %r357;
	@%p1873 bra 	$L__BB18_1227;
	bra.uni 	$L__BB18_1241;
$L__BB18_1228:
	setp.neu.f64 	%p1882, %fd1774, 0d0000000000000000;
	@%p1882 bra 	$L__BB18_1235;
	not.b32 	%r2020, %r2507;
	add.s32 	%r2021, %r415, %r2020;
	sub.s32 	%r394, %r2021, %r2501;
	mul.hi.u32 	%r2022, %r394, -858993459;
	shr.u32 	%r2023, %r2022, 9;
	add.s32 	%r395, %r2023, 1;
	and.b32  	%r2024, %r2023, 3;
	setp.eq.s32 	%p1893, %r2024, 3;
	@%p1893 bra 	$L__BB18_1232;
	setp.eq.f64 	%p1894, %fd1774, 0d3FF0000000000000;
	setp.neu.f64 	%p1895, %fd164, 0d7FF0000000000000;
	setp.ne.s32 	%p1896, %r91, 2146435072;
	selp.f64 	%fd3496, %fd166, %fd167, %p1895;
	selp.f64 	%fd3497, %fd166, %fd3496, %p1896;
	selp.f64 	%fd3498, 0d3FF0000000000000, %fd3497, %p1894;
	div.rn.f64 	%fd3499, %fd3498, %fd169;
	mov.f64 	%fd3500, 0d0000000000000000;
	sub.f64 	%fd1751, %fd3500, %fd3499;
	and.b32  	%r396, %r395, 3;
	mov.b32 	%r2514, 0;
$L__BB18_1231:
	.pragma "nounroll";
	add.f64 	%fd4305, %fd4305, %fd1751;
	add.s32 	%r2507, %r2507, 640;
	add.s32 	%r2514, %r2514, 1;
	setp.ne.s32 	%p1897, %r2514, %r396;
	@%p1897 bra 	$L__BB18_1231;
$L__BB18_1232:
	setp.lt.u32 	%p1898, %r394, 1920;
	@%p1898 bra 	$L__BB18_1241;
	setp.eq.f64 	%p1899, %fd1774, 0d3FF0000000000000;
	setp.neu.f64 	%p1900, %fd164, 0d7FF0000000000000;
	setp.ne.s32 	%p1901, %r91, 2146435072;
	selp.f64 	%fd3501, %fd166, %fd167, %p1900;
	selp.f64 	%fd3502, %fd166, %fd3501, %p1901;
	selp.f64 	%fd3503, 0d3FF0000000000000, %fd3502, %p1899;
	div.rn.f64 	%fd3504, %fd3503, %fd169;
	mov.f64 	%fd3505, 0d0000000000000000;
	sub.f64 	%fd1756, %fd3505, %fd3504;
$L__BB18_1234:
	add.f64 	%fd3506, %fd4305, %fd1756;
	add.f64 	%fd3507, %fd3506, %fd1756;
	add.f64 	%fd3508, %fd3507, %fd1756;
	add.f64 	%fd4305, %fd3508, %fd1756;
	add.s32 	%r2507, %r2507, 2560;
	setp.lt.s32 	%p1902, %r2507, %r357;
	@%p1902 bra 	$L__BB18_1234;
	bra.uni 	$L__BB18_1241;
$L__BB18_1235:
	not.b32 	%r2014, %r2507;
	add.s32 	%r2015, %r415, %r2014;
	sub.s32 	%r404, %r2015, %r2501;
	mul.hi.u32 	%r2016, %r404, -858993459;
	shr.u32 	%r2017, %r2016, 9;
	add.s32 	%r405, %r2017, 1;
	and.b32  	%r2018, %r2017, 3;
	setp.eq.s32 	%p1883, %r2018, 3;
	@%p1883 bra 	$L__BB18_1238;
	setp.eq.f64 	%p1884, %fd1774, 0d3FF0000000000000;
	setp.neu.f64 	%p1885, %fd164, 0d7FF0000000000000;
	setp.ne.s32 	%p1886, %r91, 2146435072;
	selp.f64 	%fd3482, %fd165, %fd167, %p1885;
	selp.f64 	%fd3483, %fd165, %fd3482, %p1886;
	selp.f64 	%fd3484, 0d3FF0000000000000, %fd3483, %p1884;
	div.rn.f64 	%fd3485, %fd3484, %fd169;
	mov.f64 	%fd3486, 0d0000000000000000;
	sub.f64 	%fd1759, %fd3486, %fd3485;
	and.b32  	%r406, %r405, 3;
	mov.b32 	%r2518, 0;
$L__BB18_1237:
	.pragma "nounroll";
	add.f64 	%fd4305, %fd4305, %fd1759;
	add.s32 	%r2507, %r2507, 640;
	add.s32 	%r2518, %r2518, 1;
	setp.ne.s32 	%p1887, %r2518, %r406;
	@%p1887 bra 	$L__BB18_1237;
$L__BB18_1238:
	setp.lt.u32 	%p1888, %r404, 1920;
	@%p1888 bra 	$L__BB18_1241;
	setp.eq.f64 	%p1889, %fd1774, 0d3FF0000000000000;
	setp.neu.f64 	%p1890, %fd164, 0d7FF0000000000000;
	setp.ne.s32 	%p1891, %r91, 2146435072;
	selp.f64 	%fd3487, %fd165, %fd167, %p1890;
	selp.f64 	%fd3488, %fd165, %fd3487, %p1891;
	selp.f64 	%fd3489, 0d3FF0000000000000, %fd3488, %p1889;
	div.rn.f64 	%fd3490, %fd3489, %fd169;
	mov.f64 	%fd3491, 0d0000000000000000;
	sub.f64 	%fd1764, %fd3491, %fd3490;
$L__BB18_1240:
	add.f64 	%fd3492, %fd4305, %fd1764;
	add.f64 	%fd3493, %fd3492, %fd1764;
	add.f64 	%fd3494, %fd3493, %fd1764;
	add.f64 	%fd4305, %fd3494, %fd1764;
	add.s32 	%r2507, %r2507, 2560;
	setp.lt.s32 	%p1892, %r2507, %r357;
	@%p1892 bra 	$L__BB18_1240;
$L__BB18_1241:
	mov.u32 	%r414, %tid.x;
	// begin inline asm
	mov.u32 %r2091, %laneid;
	// end inline asm
	mov.b64 	%rd167, %fd4305;
	mov.b64 	{%r2093, %r2098}, %rd167;
	mov.b32 	%r2099, 1;
	mov.b32 	%r2140, 31;
	mov.b32 	%r2141, -1;
	// begin inline asm
	shfl.sync.down.b32 %r2092, %r2093, %r2099, %r2140, %r2141;
	// end inline asm
	// begin inline asm
	shfl.sync.down.b32 %r2097, %r2098, %r2099, %r2140, %r2141;
	// end inline asm
	mov.b64 	%rd168, {%r2092, %r2097};
	mov.b64 	%fd3582, %rd168;
	setp.gt.s32 	%p1984, %r2091, 30;
	add.f64 	%fd3583, %fd4305, %fd3582;
	selp.f64 	%fd3584, %fd4305, %fd3583, %p1984;
	mov.b64 	%rd169, %fd3584;
	mov.b64 	{%r2103, %r2108}, %rd169;
	mov.b32 	%r2109, 2;
	// begin inline asm
	shfl.sync.down.b32 %r2102, %r2103, %r2109, %r2140, %r2141;
	// end inline asm
	// begin inline asm
	shfl.sync.down.b32 %r2107, %r2108, %r2109, %r2140, %r2141;
	// end inline asm
	mov.b64 	%rd170, {%r2102, %r2107};
	mov.b64 	%fd3585, %rd170;
	setp.gt.s32 	%p1985, %r2091, 29;
	add.f64 	%fd3586, %fd3584, %fd3585;
	selp.f64 	%fd3587, %fd3584, %fd3586, %p1985;
	mov.b64 	%rd171, %fd3587;
	mov.b64 	{%r2113, %r2118}, %rd171;
	mov.b32 	%r2119, 4;
	// begin inline asm
	shfl.sync.down.b32 %r2112, %r2113, %r2119, %r2140, %r2141;
	// end inline asm
	// begin inline asm
	shfl.sync.down.b32 %r2117, %r2118, %r2119, %r2140, %r2141;
	// end inline asm
	mov.b64 	%rd172, {%r2112, %r2117};
	mov.b64 	%fd3588, %rd172;
	setp.gt.s32 	%p1986, %r2091, 27;
	add.f64 	%fd3589, %fd3587, %fd3588;
	selp.f64 	%fd3590, %fd3587, %fd3589, %p1986;
	mov.b64 	%rd173, %fd3590;
	mov.b64 	{%r2123, %r2128}, %rd173;
	mov.b32 	%r2129, 8;
	// begin inline asm
	shfl.sync.down.b32 %r2122, %r2123, %r2129, %r2140, %r2141;
	// end inline asm
	// begin inline asm
	shfl.sync.down.b32 %r2127, %r2128, %r2129, %r2140, %r2141;
	// end inline asm
	mov.b64 	%rd174, {%r2122, %r2127};
	mov.b64 	%fd3591, %rd174;
	setp.gt.s32 	%p1987, %r2091, 23;
	add.f64 	%fd3592, %fd3590, %fd3591;
	selp.f64 	%fd3593, %fd3590, %fd3592, %p1987;
	mov.b64 	%rd175, %fd3593;
	mov.b64 	{%r2133, %r2138}, %rd175;
	mov.b32 	%r2139, 16;
	// begin inline asm
	shfl.sync.down.b32 %r2132, %r2133, %r2139, %r2140, %r2141;
	// end inline asm
	// begin inline asm
	shfl.sync.down.b32 %r2137, %r2138, %r2139, %r2140, %r2141;
	// end inline asm
	mov.b64 	%rd176, {%r2132, %r2137};
	mov.b64 	%fd3594, %rd176;
	setp.gt.s32 	%p1988, %r2091, 15;
	add.f64 	%fd1768, %fd3593, %fd3594;
	selp.f64 	%fd4306, %fd3593, %fd1768, %p1988;
	setp.ne.s32 	%p1989, %r2091, 0;
	@%p1989 bra 	$L__BB18_1243;
	shr.u32 	%r2142, %r414, 2;
	and.b32  	%r2143, %r2142, 248;
	mov.u32 	%r2144, _ZZN3cub18CUB_300001_SM_10006detail6reduce28DeviceReduceSingleTileKernelINS2_10policy_hubIdjN4cuda3std3__44plusIdEEE10Policy1000EN6thrust24THRUST_300001_SM_1000_NS17counting_iteratorIiNSD_11use_defaultESF_SF_EEPdjS9_dd6DValueEEvT0_T1_T2_T3_T4_T6_E12temp_storage;
	add.s32 	%r2145, %r2144, %r2143;
	st.shared.f64 	[%r2145+24], %fd1768;
$L__BB18_1243:
	bar.sync 	0;
	setp.ne.s32 	%p1990, %r414, 0;
	@%p1990 bra 	$L__BB18_1245;
	ld.shared.f64 	%fd3595, [_ZZN3cub18CUB_300001_SM_10006detail6reduce28DeviceReduceSingleTileKernelINS2_10policy_hubIdjN4cuda3std3__44plusIdEEE10Policy1000EN6thrust24THRUST_300001_SM_1000_NS17counting_iteratorIiNSD_11use_defaultESF_SF_EEPdjS9_dd6DValueEEvT0_T1_T2_T3_T4_T6_E12temp_storage+32];
	add.f64 	%fd3596, %fd4306, %fd3595;
	ld.shared.f64 	%fd3597, [_ZZN3cub18CUB_300001_SM_10006detail6reduce28DeviceReduceSingleTileKernelINS2_10policy_hubIdjN4cuda3std3__44plusIdEEE10Policy1000EN6thrust24THRUST_300001_SM_1000_NS17counting_iteratorIiNSD_11use_defaultESF_SF_EEPdjS9_dd6DValueEEvT0_T1_T2_T3_T4_T6_E12temp_storage+40];
	add.f64 	%fd3598, %fd3596, %fd3597;
	ld.shared.f64 	%fd3599, [_ZZN3cub18CUB_300001_SM_10006detail6reduce28DeviceReduceSingleTileKernelINS2_10policy_hubIdjN4cuda3std3__44plusIdEEE10Policy1000EN6thrust24THRUST_300001_SM_1000_NS17counting_iteratorIiNSD_11use_defaultESF_SF_EEPdjS9_dd6DValueEEvT0_T1_T2_T3_T4_T6_E12temp_storage+48];
	add.f64 	%fd3600, %fd3598, %fd3599;
	ld.shared.f64 	%fd3601, [_ZZN3cub18CUB_300001_SM_10006detail6reduce28DeviceReduceSingleTileKernelINS2_10policy_hubIdjN4cuda3std3__44plusIdEEE10Policy1000EN6thrust24THRUST_300001_SM_1000_NS17counting_iteratorIiNSD_11use_defaultESF_SF_EEPdjS9_dd6DValueEEvT0_T1_T2_T3_T4_T6_E12temp_storage+56];
	add.f64 	%fd3602, %fd3600, %fd3601;
	ld.shared.f64 	%fd3603, [_ZZN3cub18CUB_300001_SM_10006detail6reduce28DeviceReduceSingleTileKernelINS2_10policy_hubIdjN4cuda3std3__44plusIdEEE10Policy1000EN6thrust24THRUST_300001_SM_1000_NS17counting_iteratorIiNSD_11use_defaultESF_SF_EEPdjS9_dd6DValueEEvT0_T1_T2_T3_T4_T6_E12temp_storage+64];
	add.f64 	%fd3604, %fd3602, %fd3603;
	ld.shared.f64 	%fd3605, [_ZZN3cub18CUB_300001_SM_10006detail6reduce28DeviceReduceSingleTileKernelINS2_10policy_hubIdjN4cuda3std3__44plusIdEEE10Policy1000EN6thrust24THRUST_300001_SM_1000_NS17counting_iteratorIiNSD_11use_defaultESF_SF_EEPdjS9_dd6DValueEEvT0_T1_T2_T3_T4_T6_E12temp_storage+72];
	add.f64 	%fd3606, %fd3604, %fd3605;
	ld.shared.f64 	%fd3607, [_ZZN3cub18CUB_300001_SM_10006detail6reduce28DeviceReduceSingleTileKernelINS2_10policy_hubIdjN4cuda3std3__44plusIdEEE10Policy1000EN6thrust24THRUST_300001_SM_1000_NS17counting_iteratorIiNSD_11use_defaultESF_SF_EEPdjS9_dd6DValueEEvT0_T1_T2_T3_T4_T6_E12temp_storage+80];
	add.f64 	%fd3608, %fd3606, %fd3607;
	ld.shared.f64 	%fd3609, [_ZZN3cub18CUB_300001_SM_10006detail6reduce28DeviceReduceSingleTileKernelINS2_10policy_hubIdjN4cuda3std3__44plusIdEEE10Policy1000EN6thrust24THRUST_300001_SM_1000_NS17counting_iteratorIiNSD_11use_defaultESF_SF_EEPdjS9_dd6DValueEEvT0_T1_T2_T3_T4_T6_E12temp_storage+88];
	add.f64 	%fd3610, %fd3608, %fd3609;
	ld.shared.f64 	%fd3611, [_ZZN3cub18CUB_300001_SM_10006detail6reduce28DeviceReduceSingleTileKernelINS2_10policy_hubIdjN4cuda3std3__44plusIdEEE10Policy1000EN6thrust24THRUST_300001_SM_1000_NS17counting_iteratorIiNSD_11use_defaultESF_SF_EEPdjS9_dd6DValueEEvT0_T1_T2_T3_T4_T6_E12temp_storage+96];
	add.f64 	%fd3612, %fd3610, %fd3611;
	ld.shared.f64 	%fd3613, [_ZZN3cub18CUB_300001_SM_10006detail6reduce28DeviceReduceSingleTileKernelINS2_10policy_hubIdjN4cuda3std3__44plusIdEEE10Policy1000EN6thrust24THRUST_300001_SM_1000_NS17counting_iteratorIiNSD_11use_defaultESF_SF_EEPdjS9_dd6DValueEEvT0_T1_T2_T3_T4_T6_E12temp_storage+104];
	add.f64 	%fd3614, %fd3612, %fd3613;
	ld.shared.f64 	%fd3615, [_ZZN3cub18CUB_300001_SM_10006detail6reduce28DeviceReduceSingleTileKernelINS2_10policy_hubIdjN4cuda3std3__44plusIdEEE10Policy1000EN6thrust24THRUST_300001_SM_1000_NS17counting_iteratorIiNSD_11use_defaultESF_SF_EEPdjS9_dd6DValueEEvT0_T1_T2_T3_T4_T6_E12temp_storage+112];
	add.f64 	%fd3616, %fd3614, %fd3615;
	ld.shared.f64 	%fd3617, [_ZZN3cub18CUB_300001_SM_10006detail6reduce28DeviceReduceSingleTileKernelINS2_10policy_hubIdjN4cuda3std3__44plusIdEEE10Policy1000EN6thrust24THRUST_300001_SM_1000_NS17counting_iteratorIiNSD_11use_defaultESF_SF_EEPdjS9_dd6DValueEEvT0_T1_T2_T3_T4_T6_E12temp_storage+120];
	add.f64 	%fd3618, %fd3616, %fd3617;
	ld.shared.f64 	%fd3619, [_ZZN3cub18CUB_300001_SM_10006detail6reduce28DeviceReduceSingleTileKernelINS2_10policy_hubIdjN4cuda3std3__44plusIdEEE10Policy1000EN6thrust24THRUST_300001_SM_1000_NS17counting_iteratorIiNSD_11use_defaultESF_SF_EEPdjS9_dd6DValueEEvT0_T1_T2_T3_T4_T6_E12temp_storage+128];
	add.f64 	%fd3620, %fd3618, %fd3619;
	ld.shared.f64 	%fd3621, [_ZZN3cub18CUB_300001_SM_10006detail6reduce28DeviceReduceSingleTileKernelINS2_10policy_hubIdjN4cuda3std3__44plusIdEEE10Policy1000EN6thrust24THRUST_300001_SM_1000_NS17counting_iteratorIiNSD_11use_defaultESF_SF_EEPdjS9_dd6DValueEEvT0_T1_T2_T3_T4_T6_E12temp_storage+136];
	add.f64 	%fd3622, %fd3620, %fd3621;
	ld.shared.f64 	%fd3623, [_ZZN3cub18CUB_300001_SM_10006detail6reduce28DeviceReduceSingleTileKernelINS2_10policy_hubIdjN4cuda3std3__44plusIdEEE10Policy1000EN6thrust24THRUST_300001_SM_1000_NS17counting_iteratorIiNSD_11use_defaultESF_SF_EEPdjS9_dd6DValueEEvT0_T1_T2_T3_T4_T6_E12temp_storage+144];
	add.f64 	%fd3624, %fd3622, %fd3623;
	ld.shared.f64 	%fd3625, [_ZZN3cub18CUB_300001_SM_10006detail6reduce28DeviceReduceSingleTileKernelINS2_10policy_hubIdjN4cuda3std3__44plusIdEEE10Policy1000EN6thrust24THRUST_300001_SM_1000_NS17counting_iteratorIiNSD_11use_defaultESF_SF_EEPdjS9_dd6DValueEEvT0_T1_T2_T3_T4_T6_E12temp_storage+152];
	add.f64 	%fd3626, %fd3624, %fd3625;
	ld.shared.f64 	%fd3627, [_ZZN3cub18CUB_300001_SM_10006detail6reduce28DeviceReduceSingleTileKernelINS2_10policy_hubIdjN4cuda3std3__44plusIdEEE10Policy1000EN6thrust24THRUST_300001_SM_1000_NS17counting_iteratorIiNSD_11use_defaultESF_SF_EEPdjS9_dd6DValueEEvT0_T1_T2_T3_T4_T6_E12temp_storage+160];
	add.f64 	%fd3628, %fd3626, %fd3627;
	ld.shared.f64 	%fd3629, [_ZZN3cub18CUB_300001_SM_10006detail6reduce28DeviceReduceSingleTileKernelINS2_10policy_hubIdjN4cuda3std3__44plusIdEEE10Policy1000EN6thrust24THRUST_300001_SM_1000_NS17counting_iteratorIiNSD_11use_defaultESF_SF_EEPdjS9_dd6DValueEEvT0_T1_T2_T3_T4_T6_E12temp_storage+168];
	add.f64 	%fd3630, %fd3628, %fd3629;
	ld.shared.f64 	%fd3631, [_ZZN3cub18CUB_300001_SM_10006detail6reduce28DeviceReduceSingleTileKernelINS2_10policy_hubIdjN4cuda3std3__44plusIdEEE10Policy1000EN6thrust24THRUST_300001_SM_1000_NS17counting_iteratorIiNSD_11use_defaultESF_SF_EEPdjS9_dd6DValueEEvT0_T1_T2_T3_T4_T6_E12temp_storage+176];
	add.f64 	%fd4306, %fd3630, %fd3631;
$L__BB18_1245:
	mov.u32 	%r2422, %tid.x;
	setp.ne.s32 	%p2226, %r2422, 0;
	@%p2226 bra 	$L__BB18_1247;
	add.f64 	%fd3948, %fd1772, %fd4306;
	st.global.f64 	[%rd1], %fd3948;
$L__BB18_1247:
	ret;

}
	// .globl	_ZN3cub18CUB_300001_SM_10006detail6reduce18DeviceReduceKernelINS2_10policy_hubIdjN4cuda3std3__44plusIdEEE10Policy1000EN6thrust24THRUST_300001_SM_1000_NS17counting_iteratorIiNSD_11use_defaultESF_SF_EEjS9_d6DValueEEvT0_PT3_T1_NS0_13GridEvenShareISL_EET2_T4_
.visible .entry _ZN3cub18CUB_300001_SM_10006detail6reduce18DeviceReduceKernelINS2_10policy_hubIdjN4cuda3std3__44plusIdEEE10Policy1000EN6thrust24THRUST_300001_SM_1000_NS17counting_iteratorIiNSD_11use_defaultESF_SF_EEjS9_d6DValueEEvT0_PT3_T1_NS0_13GridEvenShareISL_EET2_T4_(
	.param .align 4 .b8 _ZN3cub18CUB_300001_SM_10006detail6reduce18DeviceReduceKernelINS2_10policy_hubIdjN4cuda3std3__44plusIdEEE10Policy1000EN6thrust24THRUST_300001_SM_1000_NS17counting_iteratorIiNSD_11use_defaultESF_SF_EEjS9_d6DValueEEvT0_PT3_T1_NS0_13GridEvenShareISL_EET2_T4__param_0[4],
	.param .u64 .ptr .align 1 _ZN3cub18CUB_300001_SM_10006detail6reduce18DeviceReduceKernelINS2_10policy_hubIdjN4cuda3std3__44plusIdEEE10Policy1000EN6thrust24THRUST_300001_SM_1000_NS17counting_iteratorIiNSD_11use_defaultESF_SF_EEjS9_d6DValueEEvT0_PT3_T1_NS0_13GridEvenShareISL_EET2_T4__param_1,
	.param .u32 _ZN3cub18CUB_300001_SM_10006detail6reduce18DeviceReduceKernelINS2_10policy_hubIdjN4cuda3std3__44plusIdEEE10Policy1000EN6thrust24THRUST_300001_SM_1000_NS17counting_iteratorIiNSD_11use_defaultESF_SF_EEjS9_d6DValueEEvT0_PT3_T1_NS0_13GridEvenShareISL_EET2_T4__param_2,
	.param .align 4 .b8 _ZN3cub18CUB_300001_SM_10006detail6reduce18DeviceReduceKernelINS2_10policy_hubIdjN4cuda3std3__44plusIdEEE10Policy1000EN6thrust24THRUST_300001_SM_1000_NS17counting_iteratorIiNSD_11use_defaultESF_SF_EEjS9_d6DValueEEvT0_PT3_T1_NS0_13GridEvenShareISL_EET2_T4__param_3[40],
	.param .align 1 .b8 _ZN3cub18CUB_300001_SM_10006detail6reduce18DeviceReduceKernelINS2_10policy_hubIdjN4cuda3std3__44plusIdEEE10Policy1000EN6thrust24THRUST_300001_SM_1000_NS17counting_iteratorIiNSD_11use_defaultESF_SF_EEjS9_d6DValueEEvT0_PT3_T1_NS0_13GridEvenShareISL_EET2_T4__param_4[1],
	.param .align 8 .b8 _ZN3cub18CUB_300001_SM_10006detail6reduce18DeviceReduceKernelINS2_10policy_hubIdjN4cuda3std3__44plusIdEEE10Policy1000EN6thrust24THRUST_300001_SM_1000_NS17counting_iteratorIiNSD_11use_defaultESF_SF_EEjS9_d6DValueEEvT0_PT3_T1_NS0_13GridEvenShareISL_EET2_T4__param_5[40]
)
.maxntid 640
{
	.reg .pred 	%p<2200>;
	.reg .b16 	%rs<5>;
	.reg .b32 	%r<2780>;
	.reg .b64 	%rd<543>;
	.reg .b64 	%fd<4296>;
	// demoted variable
	.shared .align 8 .b8 _ZZN3cub18CUB_300001_SM_10006detail6reduce18DeviceReduceKernelINS2_10policy_hubIdjN4cuda3std3__44plusIdEEE10Policy1000EN6thrust24THRUST_300001_SM_1000_NS17counting_iteratorIiNSD_11use_defaultESF_SF_EEjS9_d6DValueEEvT0_PT3_T1_NS0_13GridEvenShareISL_EET2_T4_E12temp_storage[192];
	ld.param.u32 	%r508, [_ZN3cub18CUB_300001_SM_10006detail6reduce18DeviceReduceKernelINS2_10policy_hubIdjN4cuda3std3__44plusIdEEE10Policy1000EN6thrust24THRUST_300001_SM_1000_NS17counting_iteratorIiNSD_11use_defaultESF_SF_EEjS9_d6DValueEEvT0_PT3_T1_NS0_13GridEvenShareISL_EET2_T4__param_5+32];
	ld.param.f64 	%fd1775, [_ZN3cub18CUB_300001_SM_10006detail6reduce18DeviceReduceKernelINS2_10policy_hubIdjN4cuda3std3__44plusIdEEE10Policy1000EN6thrust24THRUST_300001_SM_1000_NS17counting_iteratorIiNSD_11use_defaultESF_SF_EEjS9_d6DValueEEvT0_PT3_T1_NS0_13GridEvenShareISL_EET2_T4__param_5+24];
	ld.param.f64 	%fd1774, [_ZN3cub18CUB_300001_SM_10006detail6reduce18DeviceReduceKernelINS2_10policy_hubIdjN4cuda3std3__44plusIdEEE10Policy1000EN6thrust24THRUST_300001_SM_1000_NS17counting_iteratorIiNSD_11use_defaultESF_SF_EEjS9_d6DValueEEvT0_PT3_T1_NS0_13GridEvenShareISL_EET2_T4__param_5+16];
	ld.param.u32 	%r504, [_ZN3cub18CUB_300001_SM_10006detail6reduce18DeviceReduceKernelINS2_10policy_hubIdjN4cuda3std3__44plusIdEEE10Policy1000EN6thrust24THRUST_300001_SM_1000_NS17counting_iteratorIiNSD_11use_defaultESF_SF_EEjS9_d6DValueEEvT0_PT3_T1_NS0_13GridEvenShareISL_EET2_T4__param_3+24];
	ld.param.u32 	%r503, [_ZN3cub18CUB_300001_SM_10006detail6reduce18DeviceReduceKernelINS2_10policy_hubIdjN4cuda3std3__44plusIdEEE10Policy1000EN6thrust24THRUST_300001_SM_1000_NS17counting_iteratorIiNSD_11use_defaultESF_SF_EEjS9_d6DValueEEvT0_PT3_T1_NS0_13GridEvenShareISL_EET2_T4__param_3+20];
	ld.param.u64 	%rd91, [_ZN3cub18CUB_300001_SM_10006detail6reduce18DeviceReduceKernelINS2_10policy_hubIdjN4cuda3std3__44plusIdEEE10Policy1000EN6thrust24THRUST_300001_SM_1000_NS17counting_iteratorIiNSD_11use_defaultESF_SF_EEjS9_d6DValueEEvT0_PT3_T1_NS0_13GridEvenShareISL_EET2_T4__param_5+8];
	ld.param.u64 	%rd90, [_ZN3cub18CUB_300001_SM_10006detail6reduce18DeviceReduceKernelINS2_10policy_hubIdjN4cuda3std3__44plusIdEEE10Policy1000EN6thrust24THRUST_300001_SM_1000_NS17counting_iteratorIiNSD_11use_defaultESF_SF_EEjS9_d6DValueEEvT0_PT3_T1_NS0_13GridEvenShareISL_EET2_T4__param_5];
	cvta.to.global.u64 	%rd1, %rd90;
	cvta.to.global.u64 	%rd2, %rd91;
	mov.u32 	%r514, %ctaid.x;
	mul.lo.s32 	%r3, %r514, 5120;
	sub.s32 	%r4, %r503, %r3;
	setp.gt.u32 	%p4, %r4, 5119;
	@%p4 bra 	$L__BB19_124;
	mov.u32 	%r5, %tid.x;
	setp.ge.u32 	%p1964, %r5, %r4;
	mov.f64 	%fd3981, 0d0000000000000000;
	mov.u32 	%r28, %r5;
	@%p1964 bra 	$L__BB19_42;
	setp.lt.s32 	%p1965, %r508, 1;
	mov.f64 	%fd3949, 0d0000000000000000;
	@%p1965 bra 	$L__BB19_34;
	mov.f64 	%fd3628, 0d4000000000000000;
	{
	.reg .b32 %temp; 
	mov.b64 	{%temp, %r6}, %fd3628;
	}
	and.b32  	%r7, %r6, 2146435072;
	setp.eq.s32 	%p1966, %r7, 1062207488;
	setp.lt.s32 	%p1967, %r6, 0;
	selp.b32 	%r8, 0, 2146435072, %p1967;
	and.b32  	%r2404, %r6, 2147483647;
	setp.ne.s32 	%p1968, %r2404, 1071644672;
	and.pred  	%p1, %p1966, %p1968;
	or.b32  	%r9, %r8, -2147483648;
	add.s32 	%r2405, %r508, -1;
	and.b32  	%r10, %r508, 3;
	setp.lt.u32 	%p1969, %r2405, 3;
	mov.f64 	%fd3949, 0d0000000000000000;
	mov.b32 	%r2687, 0;
	@%p1969 bra 	$L__BB19_26;
	and.b32  	%r2687, %r508, 2147483644;
	mov.f64 	%fd3949, 0d0000000000000000;
	mov.b32 	%r2685, 0;
$L__BB19_5:
	setp.lt.s32 	%p1970, %r6, 0;
	setp.eq.s32 	%p1971, %r7, 1062207488;
	mul.wide.u32 	%rd512, %r2685, 8;
	add.s64 	%rd3, %rd1, %rd512;
	ld.global.f64 	%fd4, [%rd3];
	add.s64 	%rd4, %rd2, %rd512;
	ld.global.f64 	%fd5, [%rd4];
	{
	.reg .b32 %temp; 
	mov.b64 	{%temp, %r13}, %fd5;
	}
	abs.f64 	%fd6, %fd5;
	{ // callseq 490, 0
	.param .b64 param0;
	st.param.f64 	[param0], %fd6;
	.param .b64 param1;
	st.param.f64 	[param1], 0d4000000000000000;
	.param .b64 retval0;
	call.uni (retval0), 
	__internal_accurate_pow, 
	(
	param0, 
	param1
	);
	ld.param.f64 	%fd3630, [retval0];
	} // callseq 490
	setp.lt.s32 	%p1973, %r13, 0;
	neg.f64 	%fd3632, %fd3630;
	selp.f64 	%fd3633, %fd3632, %fd3630, %p1971;
	selp.f64 	%fd3634, %fd3633, %fd3630, %p1973;
	setp.eq.f64 	%p1974, %fd5, 0d0000000000000000;
	selp.b32 	%r2407, %r13, 0, %p1971;
	or.b32  	%r2408, %r2407, 2146435072;
	selp.b32 	%r2409, %r2408, %r2407, %p1970;
	mov.b32 	%r2410, 0;
	mov.b64 	%fd3635, {%r2410, %r2409};
	selp.f64 	%fd3941, %fd3635, %fd3634, %p1974;
	add.f64 	%fd3636, %fd5, 0d4000000000000000;
	{
	.reg .b32 %temp; 
	mov.b64 	{%temp, %r2411}, %fd3636;
	}
	and.b32  	%r2412, %r2411, 2146435072;
	setp.ne.s32 	%p1975, %r2412, 2146435072;
	@%p1975 bra 	$L__BB19_10;
	setp.num.f64 	%p1976, %fd5, %fd5;
	@%p1976 bra 	$L__BB19_8;
	mov.f64 	%fd3637, 0d4000000000000000;
	add.rn.f64 	%fd3941, %fd5, %fd3637;
	bra.uni 	$L__BB19_10;
$L__BB19_8:
	setp.neu.f64 	%p1977, %fd6, 0d7FF0000000000000;
	@%p1977 bra 	$L__BB19_10;
	setp.lt.s32 	%p1978, %r13, 0;
	selp.b32 	%r2413, %r9, %r8, %p1;
	selp.b32 	%r2414, %r2413, %r8, %p1978;
	mov.b32 	%r2415, 0;
	mov.b64 	%fd3941, {%r2415, %r2414};
$L__BB19_10:
	setp.lt.s32 	%p1979, %r6, 0;
	setp.eq.s32 	%p1980, %r7, 1062207488;
	setp.eq.f64 	%p1982, %fd5, 0d3FF0000000000000;
	selp.f64 	%fd3638, 0d3FF0000000000000, %fd3941, %p1982;
	fma.rn.f64 	%fd11, %fd4, %fd3638, %fd3949;
	ld.global.f64 	%fd12, [%rd3+8];
	ld.global.f64 	%fd13, [%rd4+8];
	{
	.reg .b32 %temp; 
	mov.b64 	{%temp, %r14}, %fd13;
	}
	abs.f64 	%fd14, %fd13;
	{ // callseq 491, 0
	.param .b64 param0;
	st.param.f64 	[param0], %fd14;
	.param .b64 param1;
	st.param.f64 	[param1], 0d4000000000000000;
	.param .b64 retval0;
	call.uni (retval0), 
	__internal_accurate_pow, 
	(
	param0, 
	param1
	);
	ld.param.f64 	%fd3639, [retval0];
	} // callseq 491
	setp.lt.s32 	%p1983, %r14, 0;
	neg.f64 	%fd3641, %fd3639;
	selp.f64 	%fd3642, %fd3641, %fd3639, %p1980;
	selp.f64 	%fd3643, %fd3642, %fd3639, %p1983;
	setp.eq.f64 	%p1984, %fd13, 0d0000000000000000;
	selp.b32 	%r2416, %r14, 0, %p1980;
	or.b32  	%r2417, %r2416, 2146435072;
	selp.b32 	%r2418, %r2417, %r2416, %p1979;
	mov.b32 	%r2419, 0;
	mov.b64 	%fd3644, {%r2419, %r2418};
	selp.f64 	%fd3942, %fd3644, %fd3643, %p1984;
	add.f64 	%fd3645, %fd13, 0d4000000000000000;
	{
	.reg .b32 %temp; 
	mov.b64 	{%temp, %r2420}, %fd3645;
	}
	and.b32  	%r2421, %r2420, 2146435072;
	setp.ne.s32 	%p1985, %r2421, 2146435072;
	@%p1985 bra 	$L__BB19_15;
	setp.nan.f64 	%p1986, %fd13, %fd13;
	@%p1986 bra 	$L__BB19_14;
	setp.neu.f64 	%p1987, %fd14, 0d7FF0000000000000;
	@%p1987 bra 	$L__BB19_15;
	setp.lt.s32 	%p1988, %r14, 0;
	selp.b32 	%r2422, %r9, %r8, %p1;
	selp.b32 	%r2423, %r2422, %r8, %p1988;
	mov.b32 	%r2424, 0;
	mov.b64 	%fd3942, {%r2424, %r2423};
	bra.uni 	$L__BB19_15;
$L__BB19_14:
	mov.f64 	%fd3646, 0d4000000000000000;
	add.rn.f64 	%fd3942, %fd13, %fd3646;
$L__BB19_15:
	setp.lt.s32 	%p1989, %r6, 0;
	setp.eq.s32 	%p1990, %r7, 1062207488;
	setp.eq.f64 	%p1992, %fd13, 0d3FF0000000000000;
	selp.f64 	%fd3647, 0d3FF0000000000000, %fd3942, %p1992;
	fma.rn.f64 	%fd19, %fd12, %fd3647, %fd11;
	ld.global.f64 	%fd20, [%rd3+16];
	ld.global.f64 	%fd21, [%rd4+16];
	{
	.reg .b32 %temp; 
	mov.b64 	{%temp, %r15}, %fd21;
	}
	abs.f64 	%fd22, %fd21;
	{ // callseq 492, 0
	.param .b64 param0;
	st.param.f64 	[param0], %fd22;
	.param .b64 param1;
	st.param.f64 	[param1], 0d4000000000000000;
	.param .b64 retval0;
	call.uni (retval0), 
	__internal_accurate_pow, 
	(
	param0, 
	param1
	);
	ld.param.f64 	%fd3648, [retval0];
	} // callseq 492
	setp.lt.s32 	%p1993, %r15, 0;
	neg.f64 	%fd3650, %fd3648;
	selp.f64 	%fd3651, %fd3650, %fd3648, %p1990;
	selp.f64 	%fd3652, %fd3651, %fd3648, %p1993;
	setp.eq.f64 	%p1994, %fd21, 0d0000000000000000;
	selp.b32 	%r2425, %r15, 0, %p1990;
	or.b32  	%r2426, %r2425, 2146435072;
	selp.b32 	%r2427, %r2426, %r2425, %p1989;
	mov.b32 	%r2428, 0;
	mov.b64 	%fd3653, {%r2428, %r2427};
	selp.f64 	%fd3943, %fd3653, %fd3652, %p1994;
	add.f64 	%fd3654, %fd21, 0d4000000000000000;
	{
	.reg .b32 %temp; 
	mov.b64 	{%temp, %r2429}, %fd3654;
	}
	and.b32  	%r2430, %r2429, 2146435072;
	setp.ne.s32 	%p1995, %r2430, 2146435072;
	@%p1995 bra 	$L__BB19_20;
	setp.nan.f64 	%p1996, %fd21, %fd21;
	@%p1996 bra 	$L__BB19_19;
	setp.neu.f64 	%p1997, %fd22, 0d7FF0000000000000;
	@%p1997 bra 	$L__BB19_20;
	setp.lt.s32 	%p1998, %r15, 0;
	selp.b32 	%r2431, %r9, %r8, %p1;
	selp.b32 	%r2432, %r2431, %r8, %p1998;
	mov.b32 	%r2433, 0;
	mov.b64 	%fd3943, {%r2433, %r2432};
	bra.uni 	$L__BB19_20;
$L__BB19_19:
	mov.f64 	%fd3655, 0d4000000000000000;
	add.rn.f64 	%fd3943, %fd21, %fd3655;
$L__BB19_20:
	setp.lt.s32 	%p1999, %r6, 0;
	setp.eq.s32 	%p2000, %r7, 1062207488;
	setp.eq.f64 	%p2002, %fd21, 0d3FF0000000000000;
	selp.f64 	%fd3656, 0d3FF0000000000000, %fd3943, %p2002;
	fma.rn.f64 	%fd27, %fd20, %fd3656, %fd19;
	ld.global.f64 	%fd28, [%rd3+24];
	ld.global.f64 	%fd29, [%rd4+24];
	{
	.reg .b32 %temp; 
	mov.b64 	{%temp, %r16}, %fd29;
	}
	abs.f64 	%fd30, %fd29;
	{ // callseq 493, 0
	.param .b64 param0;
	st.param.f64 	[param0], %fd30;
	.param .b64 param1;
	st.param.f64 	[param1], 0d4000000000000000;
	.param .b64 retval0;
	call.uni (retval0), 
	__internal_accurate_pow, 
	(
	param0, 
	param1
	);
	ld.param.f64 	%fd3657, [retval0];
	} // callseq 493
	setp.lt.s32 	%p2003, %r16, 0;
	neg.f64 	%fd3659, %fd3657;
	selp.f64 	%fd3660, %fd3659, %fd3657, %p2000;
	selp.f64 	%fd3661, %fd3660, %fd3657, %p2003;
	setp.eq.f64 	%p2004, %fd29, 0d0000000000000000;
	selp.b32 	%r2434, %r16, 0, %p2000;
	or.b32  	%r2435, %r2434, 2146435072;
	selp.b32 	%r2436, %r2435, %r2434, %p1999;
	mov.b32 	%r2437, 0;
	mov.b64 	%fd3662, {%r2437, %r2436};
	selp.f64 	%fd3944, %fd3662, %fd3661, %p2004;
	add.f64 	%fd3663, %fd29, 0d4000000000000000;
	{
	.reg .b32 %temp; 
	mov.b64 	{%temp, %r2438}, %fd3663;
	}
	and.b32  	%r2439, %r2438, 2146435072;
	setp.ne.s32 	%p2005, %r2439, 2146435072;
	@%p2005 bra 	$L__BB19_25;
	setp.nan.f64 	%p2006, %fd29, %fd29;
	@%p2006 bra 	$L__BB19_24;
	setp.neu.f64 	%p2007, %fd30, 0d7FF0000000000000;
	@%p2007 bra 	$L__BB19_25;
	setp.lt.s32 	%p2008, %r16, 0;
	selp.b32 	%r2440, %r9, %r8, %p1;
	selp.b32 	%r2441, %r2440, %r8, %p2008;
	mov.b32 	%r2442, 0;
	mov.b64 	%fd3944, {%r2442, %r2441};
	bra.uni 	$L__BB19_25;
$L__BB19_24:
	mov.f64 	%fd3664, 0d4000000000000000;
	add.rn.f64 	%fd3944, %fd29, %fd3664;
$L__BB19_25:
	setp.eq.f64 	%p2009, %fd29, 0d3FF0000000000000;
	selp.f64 	%fd3665, 0d3FF0000000000000, %fd3944, %p2009;
	fma.rn.f64 	%fd3949, %fd28, %fd3665, %fd27;
	add.s32 	%r2685, %r2685, 4;
	setp.ne.s32 	%p2010, %r2685, %r2687;
	@%p2010 bra 	$L__BB19_5;
$L__BB19_26:
	setp.eq.s32 	%p2011, %r10, 0;
	@%p2011 bra 	$L__BB19_34;
	mov.b32 	%r2688, 0;
$L__BB19_28:
	.pragma "nounroll";
	setp.lt.s32 	%p2012, %r6, 0;
	setp.eq.s32 	%p2013, %r7, 1062207488;
	mul.wide.u32 	%rd513, %r2687, 8;
	add.s64 	%rd514, %rd1, %rd513;
	ld.global.f64 	%fd39, [%rd514];
	add.s64 	%rd515, %rd2, %rd513;
	ld.global.f64 	%fd40, [%rd515];
	{
	.reg .b32 %temp; 
	mov.b64 	{%temp, %r21}, %fd40;
	}
	abs.f64 	%fd41, %fd40;
	{ // callseq 494, 0
	.param .b64 param0;
	st.param.f64 	[param0], %fd41;
	.param .b64 param1;
	st.param.f64 	[param1], 0d4000000000000000;
	.param .b64 retval0;
	call.uni (retval0), 
	__internal_accurate_pow, 
	(
	param0, 
	param1
	);
	ld.param.f64 	%fd3666, [retval0];
	} // callseq 494
	setp.lt.s32 	%p2015, %r21, 0;
	neg.f64 	%fd3668, %fd3666;
	selp.f64 	%fd3669, %fd3668, %fd3666, %p2013;
	selp.f64 	%fd3670, %fd3669, %fd3666, %p2015;
	setp.eq.f64 	%p2016, %fd40, 0d0000000000000000;
	selp.b32 	%r2444, %r21, 0, %p2013;
	or.b32  	%r2445, %r2444, 2146435072;
	selp.b32 	%r2446, %r2445, %r2444, %p2012;
	mov.b32 	%r2447, 0;
	mov.b64 	%fd3671, {%r2447, %r2446};
	selp.f64 	%fd3948, %fd3671, %fd3670, %p2016;
	add.f64 	%fd3672, %fd40, 0d4000000000000000;
	{
	.reg .b32 %temp; 
	mov.b64 	{%temp, %r2448}, %fd3672;
	}
	and.b32  	%r2449, %r2448, 2146435072;
	setp.ne.s32 	%p2017, %r2449, 2146435072;
	@%p2017 bra 	$L__BB19_33;
	setp.nan.f64 	%p2018, %fd40, %fd40;
	@%p2018 bra 	$L__BB19_32;
	setp.neu.f64 	%p2019, %fd41, 0d7FF0000000000000;
	@%p2019 bra 	$L__BB19_33;
	setp.lt.s32 	%p2020, %r21, 0;
	selp.b32 	%r2450, %r9, %r8, %p1;
	selp.b32 	%r2451, %r2450, %r8, %p2020;
	mov.b32 	%r2452, 0;
	mov.b64 	%fd3948, {%r2452, %r2451};
	bra.uni 	$L__BB19_33;
$L__BB19_32:
	mov.f64 	%fd3673, 0d4000000000000000;
	add.rn.f64 	%fd3948, %fd40, %fd3673;
$L__BB19_33:
	setp.eq.f64 	%p2021, %fd40, 0d3FF0000000000000;
	selp.f64 	%fd3674, 0d3FF0000000000000, %fd3948, %p2021;
	fma.rn.f64 	%fd3949, %fd39, %fd3674, %fd3949;
	add.s32 	%r2687, %r2687, 1;
	add.s32 	%r2688, %r2688, 1;
	setp.ne.s32 	%p2022, %r2688, %r10;
	@%p2022 bra 	$L__BB19_28;
$L__BB19_34:
	{
	.reg .b32 %temp; 
	mov.b64 	{%temp, %r24}, %fd1775;
	}
	mov.f64 	%fd3675, 0d4000000000000000;
	{
	.reg .b32 %temp; 
	mov.b64 	{%temp, %r2453}, %fd3675;
	}
	and.b32  	%r26, %r2453, 2146435072;
	setp.eq.s32 	%p2023, %r26, 1062207488;
	abs.f64 	%fd48, %fd1775;
	{ // callseq 495, 0
	.param .b64 param0;
	st.param.f64 	[param0], %fd48;
	.param .b64 param1;
	st.param.f64 	[param1], 0d4000000000000000;
	.param .b64 retval0;
	call.uni (retval0), 
	__internal_accurate_pow, 
	(
	param0, 
	param1
	);
	ld.param.f64 	%fd3676, [retval0];
	} // callseq 495
	setp.lt.s32 	%p2024, %r24, 0;
	neg.f64 	%fd3678, %fd3676;
	selp.f64 	%fd3679, %fd3678, %fd3676, %p2023;
	selp.f64 	%fd3951, %fd3679, %fd3676, %p2024;
	setp.neu.f64 	%p2025, %fd1775, 0d0000000000000000;
	@%p2025 bra 	$L__BB19_36;
	setp.eq.s32 	%p2026, %r26, 1062207488;
	selp.b32 	%r2454, %r24, 0, %p2026;
	setp.lt.s32 	%p2027, %r2453, 0;
	or.b32  	%r2455, %r2454, 2146435072;
	selp.b32 	%r2456, %r2455, %r2454, %p2027;
	mov.b32 	%r2457, 0;
	mov.b64 	%fd3951, {%r2457, %r2456};
$L__BB19_36:
	add.f64 	%fd3680, %fd1775, 0d4000000000000000;
	{
	.reg .b32 %temp; 
	mov.b64 	{%temp, %r2458}, %fd3680;
	}
	and.b32  	%r2459, %r2458, 2146435072;
	setp.ne.s32 	%p2028, %r2459, 2146435072;
	@%p2028 bra 	$L__BB19_41;
	setp.num.f64 	%p2029, %fd1775, %fd1775;
	@%p2029 bra 	$L__BB19_39;
	mov.f64 	%fd3681, 0d4000000000000000;
	add.rn.f64 	%fd3951, %fd1775, %fd3681;
	bra.uni 	$L__BB19_41;
$L__BB19_39:
	setp.neu.f64 	%p2030, %fd48, 0d7FF0000000000000;
	@%p2030 bra 	$L__BB19_41;
	setp.lt.s32 	%p2031, %r24, 0;
	setp.eq.s32 	%p2032, %r26, 1062207488;
	setp.lt.s32 	%p2033, %r2453, 0;
	selp.b32 	%r2461, 0, 2146435072, %p2033;
	and.b32  	%r2462, %r2453, 2147483647;
	setp.ne.s32 	%p2034, %r2462, 1071644672;
	or.b32  	%r2463, %r2461, -2147483648;
	selp.b32 	%r2464, %r2463, %r2461, %p2034;
	selp.b32 	%r2465, %r2464, %r2461, %p2032;
	selp.b32 	%r2466, %r2465, %r2461, %p2031;
	mov.b32 	%r2467, 0;
	mov.b64 	%fd3951, {%r2467, %r2466};
$L__BB19_41:
	setp.eq.f64 	%p2035, %fd1775, 0d3FF0000000000000;
	selp.f64 	%fd3682, 0d3FF0000000000000, %fd3951, %p2035;
	mov.f64 	%fd3683, 0d3FF0000000000000;
	sub.f64 	%fd3684, %fd3683, %fd1774;
	mul.f64 	%fd3685, %fd1774, %fd3684;
	div.rn.f64 	%fd3686, %fd3682, %fd3685;
	sub.f64 	%fd3981, %fd3949, %fd3686;
	add.s32 	%r28, %r5, 640;
$L__BB19_42:
	setp.ge.s32 	%p2036, %r28, %r4;
	@%p2036 bra 	$L__BB19_115;
	setp.lt.s32 	%p2037, %r508, 1;
	mov.f64 	%fd3687, 0d4000000000000000;
	{
	.reg .b32 %temp; 
	mov.b64 	{%temp, %r29}, %fd3687;
	}
	and.b32  	%r30, %r29, 2146435072;
	setp.eq.s32 	%p2038, %r30, 1062207488;
	setp.lt.s32 	%p2040, %r29, 0;
	selp.b32 	%r31, 0, 2146435072, %p2040;
	and.b32  	%r2468, %r29, 2147483647;
	setp.ne.s32 	%p2041, %r2468, 1071644672;
	and.pred  	%p2, %p2038, %p2041;
	or.b32  	%r32, %r31, -2147483648;
	{
	.reg .b32 %temp; 
	mov.b64 	{%temp, %r2469}, %fd1775;
	}
	abs.f64 	%fd57, %fd1775;
	{ // callseq 496, 0
	.param .b64 param0;
	st.param.f64 	[param0], %fd57;
	.param .b64 param1;
	st.param.f64 	[param1], 0d4000000000000000;
	.param .b64 retval0;
	call.uni (retval0), 
	__internal_accurate_pow, 
	(
	param0, 
	param1
	);
	ld.param.f64 	%fd3688, [retval0];
	} // callseq 496
	setp.lt.s32 	%p2043, %r2469, 0;
	neg.f64 	%fd3690, %fd3688;
	selp.f64 	%fd3691, %fd3690, %fd3688, %p2038;
	selp.f64 	%fd58, %fd3691, %fd3688, %p2043;
	selp.b32 	%r2470, %r2469, 0, %p2038;
	or.b32  	%r2471, %r2470, 2146435072;
	selp.b32 	%r2472, %r2471, %r2470, %p2040;
	mov.b32 	%r2473, 0;
	mov.b64 	%fd59, {%r2473, %r2472};
	add.f64 	%fd3692, %fd1775, 0d4000000000000000;
	{
	.reg .b32 %temp; 
	mov.b64 	{%temp, %r2474}, %fd3692;
	}
	and.b32  	%r33, %r2474, 2146435072;
	selp.b32 	%r2475, %r32, %r31, %p2;
	selp.b32 	%r2476, %r2475, %r31, %p2043;
	mov.b64 	%fd60, {%r2473, %r2476};
	add.rn.f64 	%fd61, %fd1775, %fd3687;
	mov.f64 	%fd3693, 0d3FF0000000000000;
	sub.f64 	%fd3694, %fd3693, %fd1774;
	mul.f64 	%fd62, %fd1774, %fd3694;
	@%p2037 bra 	$L__BB19_88;
	setp.eq.f64 	%p2083, %fd1775, 0d3FF0000000000000;
	setp.neu.f64 	%p2084, %fd57, 0d7FF0000000000000;
	setp.num.f64 	%p2085, %fd1775, %fd1775;
	setp.ne.s32 	%p2086, %r33, 2146435072;
	setp.eq.f64 	%p2087, %fd1775, 0d0000000000000000;
	add.s32 	%r34, %r508, -1;
	and.b32  	%r35, %r508, 3;
	and.b32  	%r36, %r508, 2147483644;
	selp.f64 	%fd3747, %fd59, %fd58, %p2087;
	selp.f64 	%fd3748, %fd3747, %fd61, %p2086;
	selp.f64 	%fd3749, %fd3747, %fd3748, %p2085;
	selp.f64 	%fd3750, %fd3749, %fd60, %p2084;
	selp.f64 	%fd3751, %fd3749, %fd3750, %p2086;
	selp.f64 	%fd3752, 0d3FF0000000000000, %fd3751, %p2083;
	div.rn.f64 	%fd63, %fd3752, %fd62;
	neg.s32 	%r37, %r36;
	add.s64 	%rd5, %rd1, 16;
	add.s64 	%rd6, %rd2, 16;
$L__BB19_45:
	setp.lt.u32 	%p2088, %r34, 3;
	mov.f64 	%fd3964, 0d0000000000000000;
	mov.b32 	%r2692, 0;
	@%p2088 bra 	$L__BB19_68;
	mov.f64 	%fd3964, 0d0000000000000000;
	mov.u64 	%rd541, %rd6;
	mov.u64 	%rd542, %rd5;
	mov.u32 	%r2691, %r37;
$L__BB19_47:
	setp.lt.s32 	%p2089, %r29, 0;
	setp.eq.s32 	%p2090, %r30, 1062207488;
	ld.global.f64 	%fd66, [%rd542+-16];
	ld.global.f64 	%fd67, [%rd541+-16];
	{
	.reg .b32 %temp; 
	mov.b64 	{%temp, %r40}, %fd67;
	}
	abs.f64 	%fd68, %fd67;
	{ // callseq 497, 0
	.param .b64 param0;
	st.param.f64 	[param0], %fd68;
	.param .b64 param1;
	st.param.f64 	[param1], 0d4000000000000000;
	.param .b64 retval0;
	call.uni (retval0), 
	__internal_accurate_pow, 
	(
	param0, 
	param1
	);
	ld.param.f64 	%fd3756, [retval0];
	} // callseq 497
	setp.lt.s32 	%p2092, %r40, 0;
	neg.f64 	%fd3758, %fd3756;
	selp.f64 	%fd3759, %fd3758, %fd3756, %p2090;
	selp.f64 	%fd3760, %fd3759, %fd3756, %p2092;
	setp.eq.f64 	%p2093, %fd67, 0d0000000000000000;
	selp.b32 	%r2502, %r40, 0, %p2090;
	or.b32  	%r2503, %r2502, 2146435072;
	selp.b32 	%r2504, %r2503, %r2502, %p2089;
	mov.b32 	%r2505, 0;
	mov.b64 	%fd3761, {%r2505, %r2504};
	selp.f64 	%fd3955, %fd3761, %fd3760, %p2093;
	add.f64 	%fd3762, %fd67, 0d4000000000000000;
	{
	.reg .b32 %temp; 
	mov.b64 	{%temp, %r2506}, %fd3762;
	}
	and.b32  	%r2507, %r2506, 2146435072;
	setp.ne.s32 	%p2094, %r2507, 2146435072;
	@%p2094 bra 	$L__BB19_52;
	setp.nan.f64 	%p2095, %fd67, %fd67;
	@%p2095 bra 	$L__BB19_51;
	setp.neu.f64 	%p2096, %fd68, 0d7FF0000000000000;
	@%p2096 bra 	$L__BB19_52;
	selp.b32 	%r2509, %r2475, %r31, %p2092;
	mov.b32 	%r2510, 0;
	mov.b64 	%fd3955, {%r2510, %r2509};
	bra.uni 	$L__BB19_52;
$L__BB19_51:
	mov.f64 	%fd3763, 0d4000000000000000;
	add.rn.f64 	%fd3955, %fd67, %fd3763;
$L__BB19_52:
	setp.lt.s32 	%p2098, %r29, 0;
	setp.eq.s32 	%p2099, %r30, 1062207488;
	setp.eq.f64 	%p2101, %fd67, 0d3FF0000000000000;
	selp.f64 	%fd3764, 0d3FF0000000000000, %fd3955, %p2101;
	fma.rn.f64 	%fd73, %fd66, %fd3764, %fd3964;
	ld.global.f64 	%fd74, [%rd542+-8];
	ld.global.f64 	%fd75, [%rd541+-8];
	{
	.reg .b32 %temp; 
	mov.b64 	{%temp, %r41}, %fd75;
	}
	abs.f64 	%fd76, %fd75;
	{ // callseq 498, 0
	.param .b64 param0;
	st.param.f64 	[param0], %fd76;
	.param .b64 param1;
	st.param.f64 	[param1], 0d4000000000000000;
	.param .b64 retval0;
	call.uni (retval0), 
	__internal_accurate_pow, 
	(
	param0, 
	param1
	);
	ld.param.f64 	%fd3765, [retval0];
	} // callseq 498
	setp.lt.s32 	%p2102, %r41, 0;
	neg.f64 	%fd3767, %fd3765;
	selp.f64 	%fd3768, %fd3767, %fd3765, %p2099;
	selp.f64 	%fd3769, %fd3768, %fd3765, %p2102;
	setp.eq.f64 	%p2103, %fd75, 0d0000000000000000;
	selp.b32 	%r2511, %r41, 0, %p2099;
	or.b32  	%r2512, %r2511, 2146435072;
	selp.b32 	%r2513, %r2512, %r2511, %p2098;
	mov.b32 	%r2514, 0;
	mov.b64 	%fd3770, {%r2514, %r2513};
	selp.f64 	%fd3956, %fd3770, %fd3769, %p2103;
	add.f64 	%fd3771, %fd75, 0d4000000000000000;
	{
	.reg .b32 %temp; 
	mov.b64 	{%temp, %r2515}, %fd3771;
	}
	and.b32  	%r2516, %r2515, 2146435072;
	setp.ne.s32 	%p2104, %r2516, 2146435072;
	@%p2104 bra 	$L__BB19_57;
	setp.nan.f64 	%p2105, %fd75, %fd75;
	@%p2105 bra 	$L__BB19_56;
	setp.neu.f64 	%p2106, %fd76, 0d7FF0000000000000;
	@%p2106 bra 	$L__BB19_57;
	selp.b32 	%r2518, %r2475, %r31, %p2102;
	mov.b32 	%r2519, 0;
	mov.b64 	%fd3956, {%r2519, %r2518};
	bra.uni 	$L__BB19_57;
$L__BB19_56:
	mov.f64 	%fd3772, 0d4000000000000000;
	add.rn.f64 	%fd3956, %fd75, %fd3772;
$L__BB19_57:
	setp.lt.s32 	%p2108, %r29, 0;
	setp.eq.s32 	%p2109, %r30, 1062207488;
	setp.eq.f64 	%p2111, %fd75, 0d3FF0000000000000;
	selp.f64 	%fd3773, 0d3FF0000000000000, %fd3956, %p2111;
	fma.rn.f64 	%fd81, %fd74, %fd3773, %fd73;
	ld.global.f64 	%fd82, [%rd542];
	ld.global.f64 	%fd83, [%rd541];
	{
	.reg .b32 %temp; 
	mov.b64 	{%temp, %r42}, %fd83;
	}
	abs.f64 	%fd84, %fd83;
	{ // callseq 499, 0
	.param .b64 param0;
	st.param.f64 	[param0], %fd84;
	.param .b64 param1;
	st.param.f64 	[param1], 0d4000000000000000;
	.param .b64 retval0;
	call.uni (retval0), 
	__internal_accurate_pow, 
	(
	param0, 
	param1
	);
	ld.param.f64 	%fd3774, [retval0];
	} // callseq 499
	setp.lt.s32 	%p2112, %r42, 0;
	neg.f64 	%fd3776, %fd3774;
	selp.f64 	%fd3777, %fd3776, %fd3774, %p2109;
	selp.f64 	%fd3778, %fd3777, %fd3774, %p2112;
	setp.eq.f64 	%p2113, %fd83, 0d0000000000000000;
	selp.b32 	%r2520, %r42, 0, %p2109;
	or.b32  	%r2521, %r2520, 2146435072;
	selp.b32 	%r2522, %r2521, %r2520, %p2108;
	mov.b32 	%r2523, 0;
	mov.b64 	%fd3779, {%r2523, %r2522};
	selp.f64 	%fd3957, %fd3779, %fd3778, %p2113;
	add.f64 	%fd3780, %fd83, 0d4000000000000000;
	{
	.reg .b32 %temp; 
	mov.b64 	{%temp, %r2524}, %fd3780;
	}
	and.b32  	%r2525, %r2524, 2146435072;
	setp.ne.s32 	%p2114, %r2525, 2146435072;
	@%p2114 bra 	$L__BB19_62;
	setp.nan.f64 	%p2115, %fd83, %fd83;
	@%p2115 bra 	$L__BB19_61;
	setp.neu.f64 	%p2116, %fd84, 0d7FF0000000000000;
	@%p2116 bra 	$L__BB19_62;
	selp.b32 	%r2527, %r2475, %r31, %p2112;
	mov.b32 	%r2528, 0;
	mov.b64 	%fd3957, {%r2528, %r2527};
	bra.uni 	$L__BB19_62;
$L__BB19_61:
	mov.f64 	%fd3781, 0d4000000000000000;
	add.rn.f64 	%fd3957, %fd83, %fd3781;
$L__BB19_62:
	setp.lt.s32 	%p2118, %r29, 0;
	setp.eq.s32 	%p2119, %r30, 1062207488;
	setp.eq.f64 	%p2121, %fd83, 0d3FF0000000000000;
	selp.f64 	%fd3782, 0d3FF0000000000000, %fd3957, %p2121;
	fma.rn.f64 	%fd89, %fd82, %fd3782, %fd81;
	ld.global.f64 	%fd90, [%rd542+8];
	ld.global.f64 	%fd91, [%rd541+8];
	{
	.reg .b32 %temp; 
	mov.b64 	{%temp, %r43}, %fd91;
	}
	abs.f64 	%fd92, %fd91;
	{ // callseq 500, 0
	.param .b64 param0;
	st.param.f64 	[param0], %fd92;
	.param .b64 param1;
	st.param.f64 	[param1], 0d4000000000000000;
	.param .b64 retval0;
	call.uni (retval0), 
	__internal_accurate_pow, 
	(
	param0, 
	param1
	);
	ld.param.f64 	%fd3783, [retval0];
	} // callseq 500
	setp.lt.s32 	%p2122, %r43, 0;
	neg.f64 	%fd3785, %fd3783;
	selp.f64 	%fd3786, %fd3785, %fd3783, %p2119;
	selp.f64 	%fd3787, %fd3786, %fd3783, %p2122;
	setp.eq.f64 	%p2123, %fd91, 0d0000000000000000;
	selp.b32 	%r2529, %r43, 0, %p2119;
	or.b32  	%r2530, %r2529, 2146435072;
	selp.b32 	%r2531, %r2530, %r2529, %p2118;
	mov.b32 	%r2532, 0;
	mov.b64 	%fd3788, {%r2532, %r2531};
	selp.f64 	%fd3958, %fd3788, %fd3787, %p2123;
	add.f64 	%fd3789, %fd91, 0d4000000000000000;
	{
	.reg .b32 %temp; 
	mov.b64 	{%temp, %r2533}, %fd3789;
	}
	and.b32  	%r2534, %r2533, 2146435072;
	setp.ne.s32 	%p2124, %r2534, 2146435072;
	@%p2124 bra 	$L__BB19_67;
	setp.nan.f64 	%p2125, %fd91, %fd91;
	@%p2125 bra 	$L__BB19_66;
	setp.neu.f64 	%p2126, %fd92, 0d7FF0000000000000;
	@%p2126 bra 	$L__BB19_67;
	setp.lt.s32 	%p2127, %r43, 0;
	selp.b32 	%r2536, %r2475, %r31, %p2127;
	mov.b32 	%r2537, 0;
	mov.b64 	%fd3958, {%r2537, %r2536};
	bra.uni 	$L__BB19_67;
$L__BB19_66:
	mov.f64 	%fd3790, 0d4000000000000000;
	add.rn.f64 	%fd3958, %fd91, %fd3790;
$L__BB19_67:
	setp.eq.f64 	%p2128, %fd91, 0d3FF0000000000000;
	selp.f64 	%fd3791, 0d3FF0000000000000, %fd3958, %p2128;
	fma.rn.f64 	%fd3964, %fd90, %fd3791, %fd89;
	add.s32 	%r2691, %r2691, 4;
	add.s64 	%rd542, %rd542, 32;
	add.s64 	%rd541, %rd541, 32;
	setp.ne.s32 	%p2129, %r2691, 0;
	mov.u32 	%r2692, %r36;
	@%p2129 bra 	$L__BB19_47;
$L__BB19_68:
	setp.eq.s32 	%p2130, %r35, 0;
	@%p2130 bra 	$L__BB19_87;
	setp.lt.s32 	%p2131, %r29, 0;
	setp.eq.s32 	%p2132, %r30, 1062207488;
	mul.wide.u32 	%rd516, %r2692, 8;
	add.s64 	%rd11, %rd1, %rd516;
	ld.global.f64 	%fd100, [%rd11];
	add.s64 	%rd12, %rd2, %rd516;
	ld.global.f64 	%fd101, [%rd12];
	{
	.reg .b32 %temp; 
	mov.b64 	{%temp, %r46}, %fd101;
	}
	abs.f64 	%fd102, %fd101;
	{ // callseq 501, 0
	.param .b64 param0;
	st.param.f64 	[param0], %fd102;
	.param .b64 param1;
	st.param.f64 	[param1], 0d4000000000000000;
	.param .b64 retval0;
	call.uni (retval0), 
	__internal_accurate_pow, 
	(
	param0, 
	param1
	);
	ld.param.f64 	%fd3792, [retval0];
	} // callseq 501
	setp.lt.s32 	%p2134, %r46, 0;
	neg.f64 	%fd3794, %fd3792;
	selp.f64 	%fd3795, %fd3794, %fd3792, %p2132;
	selp.f64 	%fd3796, %fd3795, %fd3792, %p2134;
	setp.eq.f64 	%p2135, %fd101, 0d0000000000000000;
	selp.b32 	%r2538, %r46, 0, %p2132;
	or.b32  	%r2539, %r2538, 2146435072;
	selp.b32 	%r2540, %r2539, %r2538, %p2131;
	mov.b32 	%r2541, 0;
	mov.b64 	%fd3797, {%r2541, %r2540};
	selp.f64 	%fd3961, %fd3797, %fd3796, %p2135;
	add.f64 	%fd3798, %fd101, 0d4000000000000000;
	{
	.reg .b32 %temp; 
	mov.b64 	{%temp, %r2542}, %fd3798;
	}
	and.b32  	%r2543, %r2542, 2146435072;
	setp.ne.s32 	%p2136, %r2543, 2146435072;
	@%p2136 bra 	$L__BB19_74;
	setp.nan.f64 	%p2137, %fd101, %fd101;
	@%p2137 bra 	$L__BB19_73;
	setp.neu.f64 	%p2138, %fd102, 0d7FF0000000000000;
	@%p2138 bra 	$L__BB19_74;
	setp.lt.s32 	%p2139, %r46, 0;
	selp.b32 	%r2545, %r2475, %r31, %p2139;
	mov.b32 	%r2546, 0;
	mov.b64 	%fd3961, {%r2546, %r2545};
	bra.uni 	$L__BB19_74;
$L__BB19_73:
	mov.f64 	%fd3799, 0d4000000000000000;
	add.rn.f64 	%fd3961, %fd101, %fd3799;
$L__BB19_74:
	setp.eq.s32 	%p2140, %r35, 1;
	setp.eq.f64 	%p2141, %fd101, 0d3FF0000000000000;
	selp.f64 	%fd3800, 0d3FF0000000000000, %fd3961, %p2141;
	fma.rn.f64 	%fd3964, %fd100, %fd3800, %fd3964;
	@%p2140 bra 	$L__BB19_87;
	setp.lt.s32 	%p2142, %r29, 0;
	setp.eq.s32 	%p2143, %r30, 1062207488;
	ld.global.f64 	%fd108, [%rd11+8];
	ld.global.f64 	%fd109, [%rd12+8];
	{
	.reg .b32 %temp; 
	mov.b64 	{%temp, %r47}, %fd109;
	}
	abs.f64 	%fd110, %fd109;
	{ // callseq 502, 0
	.param .b64 param0;
	st.param.f64 	[param0], %fd110;
	.param .b64 param1;
	st.param.f64 	[param1], 0d4000000000000000;
	.param .b64 retval0;
	call.uni (retval0), 
	__internal_accurate_pow, 
	(
	param0, 
	param1
	);
	ld.param.f64 	%fd3801, [retval0];
	} // callseq 502
	setp.lt.s32 	%p2145, %r47, 0;
	neg.f64 	%fd3803, %fd3801;
	selp.f64 	%fd3804, %fd3803, %fd3801, %p2143;
	selp.f64 	%fd3805, %fd3804, %fd3801, %p2145;
	setp.eq.f64 	%p2146, %fd109, 0d0000000000000000;
	selp.b32 	%r2547, %r47, 0, %p2143;
	or.b32  	%r2548, %r2547, 2146435072;
	selp.b32 	%r2549, %r2548, %r2547, %p2142;
	mov.b32 	%r2550, 0;
	mov.b64 	%fd3806, {%r2550, %r2549};
	selp.f64 	%fd3962, %fd3806, %fd3805, %p2146;
	add.f64 	%fd3807, %fd109, 0d4000000000000000;
	{
	.reg .b32 %temp; 
	mov.b64 	{%temp, %r2551}, %fd3807;
	}
	and.b32  	%r2552, %r2551, 2146435072;
	setp.ne.s32 	%p2147, %r2552, 2146435072;
	@%p2147 bra 	$L__BB19_80;
	setp.nan.f64 	%p2148, %fd109, %fd109;
	@%p2148 bra 	$L__BB19_79;
	setp.neu.f64 	%p2149, %fd110, 0d7FF0000000000000;
	@%p2149 bra 	$L__BB19_80;
	setp.lt.s32 	%p2150, %r47, 0;
	selp.b32 	%r2554, %r2475, %r31, %p2150;
	mov.b32 	%r2555, 0;
	mov.b64 	%fd3962, {%r2555, %r2554};
	bra.uni 	$L__BB19_80;
$L__BB19_79:
	mov.f64 	%fd3808, 0d4000000000000000;
	add.rn.f64 	%fd3962, %fd109, %fd3808;
$L__BB19_80:
	setp.eq.s32 	%p2151, %r35, 2;
	setp.eq.f64 	%p2152, %fd109, 0d3FF0000000000000;
	selp.f64 	%fd3809, 0d3FF0000000000000, %fd3962, %p2152;
	fma.rn.f64 	%fd3964, %fd108, %fd3809, %fd3964;
	@%p2151 bra 	$L__BB19_87;
	setp.lt.s32 	%p2153, %r29, 0;
	setp.eq.s32 	%p2154, %r30, 1062207488;
	ld.global.f64 	%fd116, [%rd11+16];
	ld.global.f64 	%fd117, [%rd12+16];
	{
	.reg .b32 %temp; 
	mov.b64 	{%temp, %r48}, %fd117;
	}
	abs.f64 	%fd118, %fd117;
	{ // callseq 503, 0
	.param .b64 param0;
	st.param.f64 	[param0], %fd118;
	.param .b64 param1;
	st.param.f64 	[param1], 0d4000000000000000;
	.param .b64 retval0;
	call.uni (retval0), 
	__internal_accurate_pow, 
	(
	param0, 
	param1
	);
	ld.param.f64 	%fd3810, [retval0];
	} // callseq 503
	setp.lt.s32 	%p2156, %r48, 0;
	neg.f64 	%fd3812, %fd3810;
	selp.f64 	%fd3813, %fd3812, %fd3810, %p2154;
	selp.f64 	%fd3814, %fd3813, %fd3810, %p2156;
	setp.eq.f64 	%p2157, %fd117, 0d0000000000000000;
	selp.b32 	%r2556, %r48, 0, %p2154;
	or.b32  	%r2557, %r2556, 2146435072;
	selp.b32 	%r2558, %r2557, %r2556, %p2153;
	mov.b32 	%r2559, 0;
	mov.b64 	%fd3815, {%r2559, %r2558};
	selp.f64 	%fd3963, %fd3815, %fd3814, %p2157;
	add.f64 	%fd3816, %fd117, 0d4000000000000000;
	{
	.reg .b32 %temp; 
	mov.b64 	{%temp, %r2560}, %fd3816;
	}
	and.b32  	%r2561, %r2560, 2146435072;
	setp.ne.s32 	%p2158, %r2561, 2146435072;
	@%p2158 bra 	$L__BB19_86;
	setp.nan.f64 	%p2159, %fd117, %fd117;
	@%p2159 bra 	$L__BB19_85;
	setp.neu.f64 	%p2160, %fd118, 0d7FF0000000000000;
	@%p2160 bra 	$L__BB19_86;
	setp.lt.s32 	%p2161, %r48, 0;
	selp.b32 	%r2563, %r2475, %r31, %p2161;
	mov.b32 	%r2564, 0;
	mov.b64 	%fd3963, {%r2564, %r2563};
	bra.uni 	$L__BB19_86;
$L__BB19_85:
	mov.f64 	%fd3817, 0d4000000000000000;
	add.rn.f64 	%fd3963, %fd117, %fd3817;
$L__BB19_86:
	setp.eq.f64 	%p2162, %fd117, 0d3FF0000000000000;
	selp.f64 	%fd3818, 0d3FF0000000000000, %fd3963, %p2162;
	fma.rn.f64 	%fd3964, %fd116, %fd3818, %fd3964;
$L__BB19_87:
	sub.f64 	%fd3819, %fd3964, %fd63;
	add.f64 	%fd3981, %fd3981, %fd3819;
	add.s32 	%r28, %r28, 640;
	setp.lt.s32 	%p2163, %r28, %r4;
	@%p2163 bra 	$L__BB19_45;
	bra.uni 	$L__BB19_115;
$L__BB19_88:
	setp.num.f64 	%p2044, %fd1775, %fd1775;
	@%p2044 bra 	$L__BB19_102;
	setp.neu.f64 	%p2045, %fd1775, 0d0000000000000000;
	@%p2045 bra 	$L__BB19_96;
	not.b32 	%r2483, %r28;
	add.s32 	%r2484, %r503, %r2483;
	sub.s32 	%r50, %r2484, %r3;
	mul.hi.u32 	%r2485, %r50, -858993459;
	shr.u32 	%r2486, %r2485, 9;
	add.s32 	%r51, %r2486, 1;
	and.b32  	%r2487, %r2486, 3;
	setp.eq.s32 	%p2054, %r2487, 3;
	@%p2054 bra 	$L__BB19_93;
	setp.eq.f64 	%p2055, %fd1775, 0d3FF0000000000000;
	setp.ne.s32 	%p2056, %r33, 2146435072;
	selp.f64 	%fd3708, %fd59, %fd61, %p2056;
	selp.f64 	%fd3709, 0d3FF0000000000000, %fd3708, %p2055;
	div.rn.f64 	%fd3710, %fd3709, %fd62;
	mov.f64 	%fd3711, 0d0000000000000000;
	sub.f64 	%fd126, %fd3711, %fd3710;
	and.b32  	%r52, %r51, 3;
	mov.b32 	%r2694, 0;
$L__BB19_92:
	.pragma "nounroll";
	add.f64 	%fd3981, %fd3981, %fd126;
	add.s32 	%r28, %r28, 640;
	add.s32 	%r2694, %r2694, 1;
	setp.ne.s32 	%p2057, %r2694, %r52;
	@%p2057 bra 	$L__BB19_92;
$L__BB19_93:
	setp.lt.u32 	%p2058, %r50, 1920;
	@%p2058 bra 	$L__BB19_115;
	setp.eq.f64 	%p2059, %fd1775, 0d3FF0000000000000;
	setp.ne.s32 	%p2060, %r33, 2146435072;
	selp.f64 	%fd3712, %fd59, %fd61, %p2060;
	selp.f64 	%fd3713, 0d3FF0000000000000, %fd3712, %p2059;
	div.rn.f64 	%fd3714, %fd3713, %fd62;
	mov.f64 	%fd3715, 0d0000000000000000;
	sub.f64 	%fd131, %fd3715, %fd3714;
$L__BB19_95:
	add.f64 	%fd3716, %fd3981, %fd131;
	add.f64 	%fd3717, %fd3716, %fd131;
	add.f64 	%fd3718, %fd3717, %fd131;
	add.f64 	%fd3981, %fd3718, %fd131;
	add.s32 	%r28, %r28, 2560;
	setp.lt.s32 	%p2061, %r28, %r4;
	@%p2061 bra 	$L__BB19_95;
	bra.uni 	$L__BB19_115;
$L__BB19_96:
	not.b32 	%r2477, %r28;
	add.s32 	%r2478, %r503, %r2477;
	sub.s32 	%r60, %r2478, %r3;
	mul.hi.u32 	%r2479, %r60, -858993459;
	shr.u32 	%r2480, %r2479, 9;
	add.s32 	%r61, %r2480, 1;
	and.b32  	%r2481, %r2480, 3;
	setp.eq.s32 	%p2046, %r2481, 3;
	@%p2046 bra 	$L__BB19_99;
	setp.eq.f64 	%p2047, %fd1775, 0d3FF0000000000000;
	setp.ne.s32 	%p2048, %r33, 2146435072;
	selp.f64 	%fd3696, %fd58, %fd61, %p2048;
	selp.f64 	%fd3697, 0d3FF0000000000000, %fd3696, %p2047;
	div.rn.f64 	%fd3698, %fd3697, %fd62;
	mov.f64 	%fd3699, 0d0000000000000000;
	sub.f64 	%fd134, %fd3699, %fd3698;
	and.b32  	%r62, %r61, 3;
	mov.b32 	%r2698, 0;
$L__BB19_98:
	.pragma "nounroll";
	add.f64 	%fd3981, %fd3981, %fd134;
	add.s32 	%r28, %r28, 640;
	add.s32 	%r2698, %r2698, 1;
	setp.ne.s32 	%p2049, %r2698, %r62;
	@%p2049 bra 	$L__BB19_98;
$L__BB19_99:
	setp.lt.u32 	%p2050, %r60, 1920;
	@%p2050 bra 	$L__BB19_115;
	setp.eq.f64 	%p2051, %fd1775, 0d3FF0000000000000;
	setp.ne.s32 	%p2052, %r33, 2146435072;
	selp.f64 	%fd3700, %fd58, %fd61, %p2052;
	selp.f64 	%fd3701, 0d3FF0000000000000, %fd3700, %p2051;
	div.rn.f64 	%fd3702, %fd3701, %fd62;
	mov.f64 	%fd3703, 0d0000000000000000;
	sub.f64 	%fd139, %fd3703, %fd3702;
$L__BB19_101:
	add.f64 	%fd3704, %fd3981, %fd139;
	add.f64 	%fd3705, %fd3704, %fd139;
	add.f64 	%fd3706, %fd3705, %fd139;
	add.f64 	%fd3981, %fd3706, %fd139;
	add.s32 	%r28, %r28, 2560;
	setp.lt.s32 	%p2053, %r28, %r4;
	@%p2053 bra 	$L__BB19_101;
	bra.uni 	$L__BB19_115;
$L__BB19_102:
	setp.neu.f64 	%p2062, %fd1775, 0d0000000000000000;
	@%p2062 bra 	$L__BB19_109;
	not.b32 	%r2495, %r28;
	add.s32 	%r2496, %r503, %r2495;
	sub.s32 	%r70, %r2496, %r3;
	mul.hi.u32 	%r2497, %r70, -858993459;
	shr.u32 	%r2498, %r2497, 9;
	add.s32 	%r71, %r2498, 1;
	and.b32  	%r2499, %r2498, 3;
	setp.eq.s32 	%p2073, %r2499, 3;
	@%p2073 bra 	$L__BB19_106;
	setp.eq.f64 	%p2074, %fd1775, 0d3FF0000000000000;
	setp.neu.f64 	%p2075, %fd57, 0d7FF0000000000000;
	setp.ne.s32 	%p2076, %r33, 2146435072;
	selp.f64 	%fd3734, %fd59, %fd60, %p2075;
	selp.f64 	%fd3735, %fd59, %fd3734, %p2076;
	selp.f64 	%fd3736, 0d3FF0000000000000, %fd3735, %p2074;
	div.rn.f64 	%fd3737, %fd3736, %fd62;
	mov.f64 	%fd3738, 0d0000000000000000;
	sub.f64 	%fd142, %fd3738, %fd3737;
	and.b32  	%r72, %r71, 3;
	mov.b32 	%r2702, 0;
$L__BB19_105:
	.pragma "nounroll";
	add.f64 	%fd3981, %fd3981, %fd142;
	add.s32 	%r28, %r28, 640;
	add.s32 	%r2702, %r2702, 1;
	setp.ne.s32 	%p2077, %r2702, %r72;
	@%p2077 bra 	$L__BB19_105;
$L__BB19_106:
	setp.lt.u32 	%p2078, %r70, 1920;
	@%p2078 bra 	$L__BB19_115;
	setp.eq.f64 	%p2079, %fd1775, 0d3FF0000000000000;
	setp.neu.f64 	%p2080, %fd57, 0d7FF0000000000000;
	setp.ne.s32 	%p2081, %r33, 2146435072;
	selp.f64 	%fd3739, %fd59, %fd60, %p2080;
	selp.f64 	%fd3740, %fd59, %fd3739, %p2081;
	selp.f64 	%fd3741, 0d3FF0000000000000, %fd3740, %p2079;
	div.rn.f64 	%fd3742, %fd3741, %fd62;
	mov.f64 	%fd3743, 0d0000000000000000;
	sub.f64 	%fd147, %fd3743, %fd3742;
$L__BB19_108:
	add.f64 	%fd3744, %fd3981, %fd147;
	add.f64 	%fd3745, %fd3744, %fd147;
	add.f64 	%fd3746, %fd3745, %fd147;
	add.f64 	%fd3981, %fd3746, %fd147;
	add.s32 	%r28, %r28, 2560;
	setp.lt.s32 	%p2082, %r28, %r4;
	@%p2082 bra 	$L__BB19_108;
	bra.uni 	$L__BB19_115;
$L__BB19_109:
	not.b32 	%r2489, %r28;
	add.s32 	%r2490, %r503, %r2489;
	sub.s32 	%r80, %r2490, %r3;
	mul.hi.u32 	%r2491, %r80, -858993459;
	shr.u32 	%r2492, %r2491, 9;
	add.s32 	%r81, %r2492, 1;
	and.b32  	%r2493, %r2492, 3;
	setp.eq.s32 	%p2063, %r2493, 3;
	@%p2063 bra 	$L__BB19_112;
	setp.eq.f64 	%p2064, %fd1775, 0d3FF0000000000000;
	setp.neu.f64 	%p2065, %fd57, 0d7FF0000000000000;
	setp.ne.s32 	%p2066, %r33, 2146435072;
	selp.f64 	%fd3720, %fd58, %fd60, %p2065;
	selp.f64 	%fd3721, %fd58, %fd3720, %p2066;
	selp.f64 	%fd3722, 0d3FF0000000000000, %fd3721, %p2064;
	div.rn.f64 	%fd3723, %fd3722, %fd62;
	mov.f64 	%fd3724, 0d0000000000000000;
	sub.f64 	%fd150, %fd3724, %fd3723;
	and.b32  	%r82, %r81, 3;
	mov.b32 	%r2706, 0;
$L__BB19_111:
	.pragma "nounroll";
	add.f64 	%fd3981, %fd3981, %fd150;
	add.s32 	%r28, %r28, 640;
	add.s32 	%r2706, %r2706, 1;
	setp.ne.s32 	%p2067, %r2706, %r82;
	@%p2067 bra 	$L__BB19_111;
$L__BB19_112:
	setp.lt.u32 	%p2068, %r80, 1920;
	@%p2068 bra 	$L__BB19_115;
	setp.eq.f64 	%p2069, %fd1775, 0d3FF0000000000000;
	setp.neu.f64 	%p2070, %fd57, 0d7FF0000000000000;
	setp.ne.s32 	%p2071, %r33, 2146435072;
	selp.f64 	%fd3725, %fd58, %fd60, %p2070;
	selp.f64 	%fd3726, %fd58, %fd3725, %p2071;
	selp.f64 	%fd3727, 0d3FF0000000000000, %fd3726, %p2069;
	div.rn.f64 	%fd3728, %fd3727, %fd62;
	mov.f64 	%fd3729, 0d0000000000000000;
	sub.f64 	%fd155, %fd3729, %fd3728;
$L__BB19_114:
	add.f64 	%fd3730, %fd3981, %fd155;
	add.f64 	%fd3731, %fd3730, %fd155;
	add.f64 	%fd3732, %fd3731, %fd155;
	add.f64 	%fd3981, %fd3732, %fd155;
	add.s32 	%r28, %r28, 2560;
	setp.lt.s32 	%p2072, %r28, %r4;
	@%p2072 bra 	$L__BB19_114;
$L__BB19_115:
	setp.lt.s32 	%p2164, %r4, 640;
	@%p2164 bra 	$L__BB19_120;
	// begin inline asm
	mov.u32 %r2628, %laneid;
	// end inline asm
	mov.b64 	%rd527, %fd3981;
	mov.b64 	{%r2630, %r2635}, %rd527;
	mov.b32 	%r2636, 1;
	mov.b32 	%r2677, 31;
	mov.b32 	%r2678, -1;
	// begin inline asm
	shfl.sync.down.b32 %r2629, %r2630, %r2636, %r2677, %r2678;
	// end inline asm
	// begin inline asm
	shfl.sync.down.b32 %r2634, %r2635, %r2636, %r2677, %r2678;
	// end inline asm
	mov.b64 	%rd528, {%r2629, %r2634};
	mov.b64 	%fd3890, %rd528;
	setp.gt.s32 	%p2192, %r2628, 30;
	add.f64 	%fd3891, %fd3981, %fd3890;
	selp.f64 	%fd3892, %fd3981, %fd3891, %p2192;
	mov.b64 	%rd529, %fd3892;
	mov.b64 	{%r2640, %r2645}, %rd529;
	mov.b32 	%r2646, 2;
	// begin inline asm
	shfl.sync.down.b32 %r2639, %r2640, %r2646, %r2677, %r2678;
	// end inline asm
	// begin inline asm
	shfl.sync.down.b32 %r2644, %r2645, %r2646, %r2677, %r2678;
	// end inline asm
	mov.b64 	%rd530, {%r2639, %r2644};
	mov.b64 	%fd3893, %rd530;
	setp.gt.s32 	%p2193, %r2628, 29;
	add.f64 	%fd3894, %fd3892, %fd3893;
	selp.f64 	%fd3895, %fd3892, %fd3894, %p2193;
	mov.b64 	%rd531, %fd3895;
	mov.b64 	{%r2650, %r2655}, %rd531;
	mov.b32 	%r2656, 4;
	// begin inline asm
	shfl.sync.down.b32 %r2649, %r2650, %r2656, %r2677, %r2678;
	// end inline asm
	// begin inline asm
	shfl.sync.down.b32 %r2654, %r2655, %r2656, %r2677, %r2678;
	// end inline asm
	mov.b64 	%rd532, {%r2649, %r2654};
	mov.b64 	%fd3896, %rd532;
	setp.gt.s32 	%p2194, %r2628, 27;
	add.f64 	%fd3897, %fd3895, %fd3896;
	selp.f64 	%fd3898, %fd3895, %fd3897, %p2194;
	mov.b64 	%rd533, %fd3898;
	mov.b64 	{%r2660, %r2665}, %rd533;
	mov.b32 	%r2666, 8;
	// begin inline asm
	shfl.sync.down.b32 %r2659, %r2660, %r2666, %r2677, %r2678;
	// end inline asm
	// begin inline asm
	shfl.sync.down.b32 %r2664, %r2665, %r2666, %r2677, %r2678;
	// end inline asm
	mov.b64 	%rd534, {%r2659, %r2664};
	mov.b64 	%fd3899, %rd534;
	setp.gt.s32 	%p2195, %r2628, 23;
	add.f64 	%fd3900, %fd3898, %fd3899;
	selp.f64 	%fd3901, %fd3898, %fd3900, %p2195;
	mov.b64 	%rd535, %fd3901;
	mov.b64 	{%r2670, %r2675}, %rd535;
	mov.b32 	%r2676, 16;
	// begin inline asm
	shfl.sync.down.b32 %r2669, %r2670, %r2676, %r2677, %r2678;
	// end inline asm
	// begin inline asm
	shfl.sync.down.b32 %r2674, %r2675, %r2676, %r2677, %r2678;
	// end inline asm
	mov.b64 	%rd536, {%r2669, %r2674};
	mov.b64 	%fd3902, %rd536;
	setp.gt.s32 	%p2196, %r2628, 15;
	add.f64 	%fd159, %fd3901, %fd3902;
	selp.f64 	%fd4295, %fd3901, %fd159, %p2196;
	setp.ne.s32 	%p2197, %r2628, 0;
	@%p2197 bra 	$L__BB19_118;
	shr.u32 	%r2679, %r5, 2;
	and.b32  	%r2680, %r2679, 248;
	mov.u32 	%r2681, _ZZN3cub18CUB_300001_SM_10006detail6reduce18DeviceReduceKernelINS2_10policy_hubIdjN4cuda3std3__44plusIdEEE10Policy1000EN6thrust24THRUST_300001_SM_1000_NS17counting_iteratorIiNSD_11use_defaultESF_SF_EEjS9_d6DValueEEvT0_PT3_T1_NS0_13GridEvenShareISL_EET2_T4_E12temp_storage;
	add.s32 	%r2682, %r2681, %r2680;
	st.shared.f64 	[%r2682+24], %fd159;
$L__BB19_118:
	bar.sync 	0;
	setp.ne.s32 	%p2198, %r5, 0;
	@%p2198 bra 	$L__BB19_1234;
	ld.shared.f64 	%fd3903, [_ZZN3cub18CUB_300001_SM_10006detail6reduce18DeviceReduceKernelINS2_10policy_hubIdjN4cuda3std3__44plusIdEEE10Policy1000EN6thrust24THRUST_300001_SM_1000_NS17counting_iteratorIiNSD_11use_defaultESF_SF_EEjS9_d6DValueEEvT0_PT3_T1_NS0_13GridEvenShareISL_EET2_T4_E12temp_storage+32];
	add.f64 	%fd3904, %fd4295, %fd3903;
	ld.shared.f64 	%fd3905, [_ZZN3cub18CUB_300001_SM_10006detail6reduce18DeviceReduceKernelINS2_10policy_hubIdjN4cuda3std3__44plusIdEEE10Policy1000EN6thrust24THRUST_300001_SM_1000_NS17counting_iteratorIiNSD_11use_defaultESF_SF_EEjS9_d6DValueEEvT0_PT3_T1_NS0_13GridEvenShareISL_EET2_T4_E12temp_storage+40];
	add.f64 	%fd3906, %fd3904, %fd3905;
	ld.shared.f64 	%fd3907, [_ZZN3cub18CUB_300001_SM_10006detail6reduce18DeviceReduceKernelINS2_10policy_hubIdjN4cuda3std3__44plusIdEEE10Policy1000EN6thrust24THRUST_300001_SM_1000_NS17counting_iteratorIiNSD_11use_defaultESF_SF_EEjS9_d6DValueEEvT0_PT3_T1_NS0_13GridEvenShareISL_EET2_T4_E12temp_storage+48];
	add.f64 	%fd3908, %fd3906, %fd3907;
	ld.shared.f64 	%fd3909, [_ZZN3cub18CUB_300001_SM_10006detail6reduce18DeviceReduceKernelINS2_10policy_hubIdjN4cuda3std3__44plusIdEEE10Policy1000EN6thrust24THRUST_300001_SM_1000_NS17counting_iteratorIiNSD_11use_defaultESF_SF_EEjS9_d6DValueEEvT0_PT3_T1_NS0_13GridEvenShareISL_EET2_T4_E12temp_storage+56];
	add.f64 	%fd3910, %fd3908, %fd3909;
	ld.shared.f64 	%fd3911, [_ZZN3cub18CUB_300001_SM_10006detail6reduce18DeviceReduceKernelINS2_10policy_hubIdjN4cuda3std3__44plusIdEEE10Policy1000EN6thrust24THRUST_300001_SM_1000_NS17counting_iteratorIiNSD_11use_defaultESF_SF_EEjS9_d6DValueEEvT0_PT3_T1_NS0_13GridEvenShareISL_EET2_T4_E12temp_storage+64];
	add.f64 	%fd3912, %fd3910, %fd3911;
	ld.shared.f64 	%fd3913, [_ZZN3cub18CUB_300001_SM_10006detail6reduce18DeviceReduceKernelINS2_10policy_hubIdjN4cuda3std3__44plusIdEEE10Policy1000EN6thrust24THRUST_300001_SM_1000_NS17counting_iteratorIiNSD_11use_defaultESF_SF_EEjS9_d6DValueEEvT0_PT3_T1_NS0_13GridEvenShareISL_EET2_T4_E12temp_storage+72];
	add.f64 	%fd3914, %fd3912, %fd3913;
	ld.shared.f64 	%fd3915, [_ZZN3cub18CUB_300001_SM_10006detail6reduce18DeviceReduceKernelINS2_10policy_hubIdjN4cuda3std3__44plusIdEEE10Policy1000EN6thrust24THRUST_300001_SM_1000_NS17counting_iteratorIiNSD_11use_defaultESF_SF_EEjS9_d6DValueEEvT0_PT3_T1_NS0_13GridEvenShareISL_EET2_T4_E12temp_storage+80];
	add.f64 	%fd3916, %fd3914, %fd3915;
	ld.shared.f64 	%fd3917, [_ZZN3cub18CUB_300001_SM_10006detail6reduce18DeviceReduceKernelINS2_10policy_hubIdjN4cuda3std3__44plusIdEEE10Policy1000EN6thrust24THRUST_300001_SM_1000_NS17counting_iteratorIiNSD_11use_defaultESF_SF_EEjS9_d6DValueEEvT0_PT3_T1_NS0_13GridEvenShareISL_EET2_T4_E12temp_storage+88];
	add.f64 	%fd3918, %fd3916, %fd3917;
	ld.shared.f64 	%fd3919, [_ZZN3cub18CUB_300001_SM_10006detail6reduce18DeviceReduceKernelINS2_10policy_hubIdjN4cuda3std3__44plusIdEEE10Policy1000EN6thrust24THRUST_300001_SM_1000_NS17counting_iteratorIiNSD_11use_defaultESF_SF_EEjS9_d6DValueEEvT0_PT3_T1_NS0_13GridEvenShareISL_EET2_T4_E12temp_storage+96];
	add.f64 	%fd3920, %fd3918, %fd3919;
	ld.shared.f64 	%fd3921, [_ZZN3cub18CUB_300001_SM_10006detail6reduce18DeviceReduceKernelINS2_10policy_hubIdjN4cuda3std3__44plusIdEEE10Policy1000EN6thrust24THRUST_300001_SM_1000_NS17counting_iteratorIiNSD_11use_defaultESF_SF_EEjS9_d6DValueEEvT0_PT3_T1_NS0_13GridEvenShareISL_EET2_T4_E12temp_storage+104];
	add.f64 	%fd3922, %fd3920, %fd3921;
	ld.shared.f64 	%fd3923, [_ZZN3cub18CUB_300001_SM_10006detail6reduce18DeviceReduceKernelINS2_10policy_hubIdjN4cuda3std3__44plusIdEEE10Policy1000EN6thrust24THRUST_300001_SM_1000_NS17counting_iteratorIiNSD_11use_defaultESF_SF_EEjS9_d6DValueEEvT0_PT3_T1_NS0_13GridEvenShareISL_EET2_T4_E12temp_storage+112];
	add.f64 	%fd3924, %fd3922, %fd3923;
	ld.shared.f64 	%fd3925, [_ZZN3cub18CUB_300001_SM_10006detail6reduce18DeviceReduceKernelINS2_10policy_hubIdjN4cuda3std3__44plusIdEEE10Policy1000EN6thrust24THRUST_300001_SM_1000_NS17counting_iteratorIiNSD_11use_defaultESF_SF_EEjS9_d6DValueEEvT0_PT3_T1_NS0_13GridEvenShareISL_EET2_T4_E12temp_storage+120];
	add.f64 	%fd3926, %fd3924, %fd3925;
	ld.shared.f64 	%fd3927, [_ZZN3cub18CUB_300001_SM_10006detail6reduce18DeviceReduceKernelINS2_10policy_hubIdjN4cuda3std3__44plusIdEEE10Policy1000EN6thrust24THRUST_300001_SM_1000_NS17counting_iteratorIiNSD_11use_defaultESF_SF_EEjS9_d6DValueEEvT0_PT3_T1_NS0_13GridEvenShareISL_EET2_T4_E12temp_storage+128];
	add.f64 	%fd3928, %fd3926, %fd3927;
	ld.shared.f64 	%fd3929, [_ZZN3cub18CUB_300001_SM_10006detail6reduce18DeviceReduceKernelINS2_10policy_hubIdjN4cuda3std3__44plusIdEEE10Policy1000EN6thrust24THRUST_300001_SM_1000_NS17counting_iteratorIiNSD_11use_defaultESF_SF_EEjS9_d6DValueEEvT0_PT3_T1_NS0_13GridEvenShareISL_EET2_T4_E12temp_storage+136];
	add.f64 	%fd3930, %fd3928, %fd3929;
	ld.shared.f64 	%fd3931, [_ZZN3cub18CUB_300001_SM_10006detail6reduce18DeviceReduceKernelINS2_10policy_hubIdjN4cuda3std3__44plusIdEEE10Policy1000EN6thrust24THRUST_300001_SM_1000_NS17counting_iteratorIiNSD_11use_defaultESF_SF_EEjS9_d6DValueEEvT0_PT3_T1_NS0_13GridEvenShareISL_EET2_T4_E12temp_storage+144];
	add.f64 	%fd3932, %fd3930, %fd3931;
	ld.shared.f64 	%fd3933, [_ZZN3cub18CUB_300001_SM_10006detail6reduce18DeviceReduceKernelINS2_10policy_hubIdjN4cuda3std3__44plusIdEEE10Policy1000EN6thrust24THRUST_300001_SM_1000_NS17counting_iteratorIiNSD_11use_defaultESF_SF_EEjS9_d6DValueEEvT0_PT3_T1_NS0_13GridEvenShareISL_EET2_T4_E12temp_storage+152];
	add.f64 	%fd3934, %fd3932, %fd3933;
	ld.shared.f64 	%fd3935, [_ZZN3cub18CUB_300001_SM_10006detail6reduce18DeviceReduceKernelINS2_10policy_hubIdjN4cuda3std3__44plusIdEEE10Policy1000EN6thrust24THRUST_300001_SM_1000_NS17counting_iteratorIiNSD_11use_defaultESF_SF_EEjS9_d6DValueEEvT0_PT3_T1_NS0_13GridEvenShareISL_EET2_T4_E12temp_storage+160];
	add.f64 	%fd3936, %fd3934, %fd3935;
	ld.shared.f64 	%fd3937, [_ZZN3cub18CUB_300001_SM_10006detail6reduce18DeviceReduceKernelINS2_10policy_hubIdjN4cuda3std3__44plusIdEEE10Policy1000EN6thrust24THRUST_300001_SM_1000_NS17counting_iteratorIiNSD_11use_defaultESF_SF_EEjS9_d6DValueEEvT0_PT3_T1_NS0_13GridEvenShareISL_EET2_T4_E12temp_storage+168];
	add.f64 	%fd3938, %fd3936, %fd3937;
	ld.shared.f64 	%fd3939, [_ZZN3cub18CUB_300001_SM_10006detail6reduce18DeviceReduceKernelINS2_10policy_hubIdjN4cuda3std3__44plusIdEEE10Policy1000EN6thrust24THRUST_300001_SM_1000_NS17counting_iteratorIiNSD_11use_defaultESF_SF_EEjS9_d6DValueEEvT0_PT3_T1_NS0_13GridEvenShareISL_EET2_T4_E12temp_storage+176];
	add.f64 	%fd4295, %fd3938, %fd3939;
	bra.uni 	$L__BB19_1234;
$L__BB19_120:
	// begin inline asm
	mov.u32 %r2565, %laneid;
	// end inline asm
	and.b32  	%r2616, %r5, 992;
	add.s32 	%r2617, %r2616, 32;
	setp.gt.s32 	%p2165, %r2617, %r4;
	not.b32 	%r2618, %r2616;
	add.s32 	%r2619, %r4, %r2618;
	selp.b32 	%r2614, %r2619, 31, %p2165;
	mov.b64 	%rd517, %fd3981;
	mov.b64 	{%r2567, %r2572}, %rd517;
	mov.b32 	%r2573, 1;
	mov.b32 	%r2615, -1;
	// begin inline asm
	shfl.sync.down.b32 %r2566, %r2567, %r2573, %r2614, %r2615;
	// end inline asm
	// begin inline asm
	shfl.sync.down.b32 %r2571, %r2572, %r2573, %r2614, %r2615;
	// end inline asm
	mov.b64 	%rd518, {%r2566, %r2571};
	mov.b64 	%fd3820, %rd518;
	setp.lt.s32 	%p2166, %r2565, %r2614;
	add.f64 	%fd3821, %fd3981, %fd3820;
	selp.f64 	%fd3822, %fd3821, %fd3981, %p2166;
	mov.b64 	%rd519, %fd3822;
	mov.b64 	{%r2577, %r2582}, %rd519;
	mov.b32 	%r2583, 2;
	// begin inline asm
	shfl.sync.down.b32 %r2576, %r2577, %r2583, %r2614, %r2615;
	// end inline asm
	// begin inline asm
	shfl.sync.down.b32 %r2581, %r2582, %r2583, %r2614, %r2615;
	// end inline asm
	mov.b64 	%rd520, {%r2576, %r2581};
	mov.b64 	%fd3823, %rd520;
	add.s32 	%r2620, %r2565, 2;
	setp.gt.s32 	%p2167, %r2620, %r2614;
	add.f64 	%fd3824, %fd3822, %fd3823;
	selp.f64 	%fd3825, %fd3822, %fd3824, %p2167;
	mov.b64 	%rd521, %fd3825;
	mov.b64 	{%r2587, %r2592}, %rd521;
	mov.b32 	%r2593, 4;
	// begin inline asm
	shfl.sync.down.b32 %r2586, %r2587, %r2593, %r2614, %r2615;
	// end inline asm
	// begin inline asm
	shfl.sync.down.b32 %r2591, %r2592, %r2593, %r2614, %r2615;
	// end inline asm
	mov.b64 	%rd522, {%r2586, %r2591};
	mov.b64 	%fd3826, %rd522;
	add.s32 	%r2621, %r2565, 4;
	setp.gt.s32 	%p2168, %r2621, %r2614;
	add.f64 	%fd3827, %fd3825, %fd3826;
	selp.f64 	%fd3828, %fd3825, %fd3827, %p2168;
	mov.b64 	%rd523, %fd3828;
	mov.b64 	{%r2597, %r2602}, %rd523;
	mov.b32 	%r2603, 8;
	// begin inline asm
	shfl.sync.down.b32 %r2596, %r2597, %r2603, %r2614, %r2615;
	// end inline asm
	// begin inline asm
	shfl.sync.down.b32 %r2601, %r2602, %r2603, %r2614, %r2615;
	// end inline asm
	mov.b64 	%rd524, {%r2596, %r2601};
	mov.b64 	%fd3829, %rd524;
	add.s32 	%r2622, %r2565, 8;
	setp.gt.s32 	%p2169, %r2622, %r2614;
	add.f64 	%fd3830, %fd3828, %fd3829;
	selp.f64 	%fd3831, %fd3828, %fd3830, %p2169;
	mov.b64 	%rd525, %fd3831;
	mov.b64 	{%r2607, %r2612}, %rd525;
	mov.b32 	%r2613, 16;
	// begin inline asm
	shfl.sync.down.b32 %r2606, %r2607, %r2613, %r2614, %r2615;
	// end inline asm
	// begin inline asm
	shfl.sync.down.b32 %r2611, %r2612, %r2613, %r2614, %r2615;
	// end inline asm
	mov.b64 	%rd526, {%r2606, %r2611};
	mov.b64 	%fd3832, %rd526;
	add.s32 	%r2623, %r2565, 16;
	setp.gt.s32 	%p2170, %r2623, %r2614;
	add.f64 	%fd3833, %fd3831, %fd3832;
	selp.f64 	%fd4295, %fd3831, %fd3833, %p2170;
	setp.ne.s32 	%p2171, %r2565, 0;
	@%p2171 bra 	$L__BB19_122;
	shr.u32 	%r2624, %r5, 2;
	and.b32  	%r2625, %r2624, 248;
	mov.u32 	%r2626, _ZZN3cub18CUB_300001_SM_10006detail6reduce18DeviceReduceKernelINS2_10policy_hubIdjN4cuda3std3__44plusIdEEE10Policy1000EN6thrust24THRUST_300001_SM_1000_NS17counting_iteratorIiNSD_11use_defaultESF_SF_EEjS9_d6DValueEEvT0_PT3_T1_NS0_13GridEvenShareISL_EET2_T4_E12temp_storage;
	add.s32 	%r2627, %r2626, %r2625;
	st.shared.f64 	[%r2627+24], %fd4295;
$L__BB19_122:
	bar.sync 	0;
	setp.ne.s32 	%p2172, %r5, 0;
	@%p2172 bra 	$L__BB19_1234;
	setp.gt.s32 	%p2173, %r4, 32;
	ld.shared.f64 	%fd3834, [_ZZN3cub18CUB_300001_SM_10006detail6reduce18DeviceReduceKernelINS2_10policy_hubIdjN4cuda3std3__44plusIdEEE10Policy1000EN6thrust24THRUST_300001_SM_1000_NS17counting_iteratorIiNSD_11use_defaultESF_SF_EEjS9_d6DValueEEvT0_PT3_T1_NS0_13GridEvenShareISL_EET2_T4_E12temp_storage+32];
	add.f64 	%fd3835, %fd4295, %fd3834;
	selp.f64 	%fd3836, %fd3835, %fd4295, %p2173;
	setp.gt.s32 	%p2174, %r4, 64;
	ld.shared.f64 	%fd3837, [_ZZN3cub18CUB_300001_SM_10006detail6reduce18DeviceReduceKernelINS2_10policy_hubIdjN4cuda3std3__44plusIdEEE10Policy1000EN6thrust24THRUST_300001_SM_1000_NS17counting_iteratorIiNSD_11use_defaultESF_SF_EEjS9_d6DValueEEvT0_PT3_T1_NS0_13GridEvenShareISL_EET2_T4_E12temp_storage+40];
	add.f64 	%fd3838, %fd3837, %fd3836;
	selp.f64 	%fd3839, %fd3838, %fd3836, %p2174;
	setp.gt.s32 	%p2175, %r4, 96;
	ld.shared.f64 	%fd3840, [_ZZN3cub18CUB_300001_SM_10006detail6reduce18DeviceReduceKernelINS2_10policy_hubIdjN4cuda3std3__44plusIdEEE10Policy1000EN6thrust24THRUST_300001_SM_1000_NS17counting_iteratorIiNSD_11use_defaultESF_SF_EEjS9_d6DValueEEvT0_PT3_T1_NS0_13GridEvenShareISL_EET2_T4_E12temp_storage+48];
	add.f64 	%fd3841, %fd3840, %fd3839;
	selp.f64 	%fd3842, %fd3841, %fd3839, %p2175;
	setp.gt.s32 	%p2176, %r4, 128;
	ld.shared.f64 	%fd3843, [_ZZN3cub18CUB_300001_SM_10006detail6reduce18DeviceReduceKernelINS2_10policy_hubIdjN4cuda3std3__44plusIdEEE10Policy1000EN6thrust24THRUST_300001_SM_1000_NS17counting_iteratorIiNSD_11use_defaultESF_SF_EEjS9_d6DValueEEvT0_PT3_T1_NS0_13GridEvenShareISL_EET2_T4_E12temp_storage+56];
	add.f64 	%fd3844, %fd3843, %fd3842;
	selp.f64 	%fd3845, %fd3844, %fd3842, %p2176;
	setp.gt.s32 	%p2177, %r4, 160;
	ld.shared.f64 	%fd3846, [_ZZN3cub18CUB_300001_SM_10006detail6reduce18DeviceReduceKernelINS2_10policy_hubIdjN4cuda3std3__44plusIdEEE10Policy1000EN6thrust24THRUST_300001_SM_1000_NS17counting_iteratorIiNSD_11use_defaultESF_SF_EEjS9_d6DValueEEvT0_PT3_T1_NS0_13GridEvenShareISL_EET2_T4_E12temp_storage+64];
	add.f64 	%fd3847, %fd3846, %fd3845;
	selp.f64 	%fd3848, %fd3847, %fd3845, %p2177;
	setp.gt.s32 	%p2178, %r4, 192;
	ld.shared.f64 	%fd3849, [_ZZN3cub18CUB_300001_SM_10006detail6reduce18DeviceReduceKernelINS2_10policy_hubIdjN4cuda3std3__44plusIdEEE10Policy1000EN6thrust24THRUST_300001_SM_1000_NS17counting_iteratorIiNSD_11use_defaultESF_SF_EEjS9_d6DValueEEvT0_PT3_T1_NS0_13GridEvenShareISL_EET2_T4_E12temp_storage+72];
	add.f64 	%fd3850, %fd3849, %fd3848;
	selp.f64 	%fd3851, %fd3850, %fd3848, %p2178;
	setp.gt.s32 	%p2179, %r4, 224;
	ld.shared.f64 	%fd3852, [_ZZN3cub18CUB_300001_SM_10006detail6reduce18DeviceReduceKernelINS2_10policy_hubIdjN4cuda3std3__44plusIdEEE10Policy1000EN6thrust24THRUST_300001_SM_1000_NS17counting_iteratorIiNSD_11use_defaultESF_SF_EEjS9_d6DValueEEvT0_PT3_T1_NS0_13GridEvenShareISL_EET2_T4_E12temp_storage+80];
	add.f64 	%fd3853, %fd3852, %fd3851;
	selp.f64 	%fd3854, %fd3853, %fd3851, %p2179;
	setp.gt.s32 	%p2180, %r4, 256;
	ld.shared.f64 	%fd3855, [_ZZN3cub18CUB_300001_SM_10006detail6reduce18DeviceReduceKernelINS2_10policy_hubIdjN4cuda3std3__44plusIdEEE10Policy1000EN6thrust24THRUST_300001_SM_1000_NS17counting_iteratorIiNSD_11use_defaultESF_SF_EEjS9_d6DValueEEvT0_PT3_T1_NS0_13GridEvenShareISL_EET2_T4_E12temp_storage+88];
	add.f64 	%fd3856, %fd3855, %fd3854;
	selp.f64 	%fd3857, %fd3856, %fd3854, %p2180;
	setp.gt.s32 	%p2181, %r4, 288;
	ld.shared.f64 	%fd3858, [_ZZN3cub18CUB_300001_SM_10006detail6reduce18DeviceReduceKernelINS2_10policy_hubIdjN4cuda3std3__44plusIdEEE10Policy1000EN6thrust24THRUST_300001_SM_1000_NS17counting_iteratorIiNSD_11use_defaultESF_SF_EEjS9_d6DValueEEvT0_PT3_T1_NS0_13GridEvenShareISL_EET2_T4_E12temp_storage+96];
	add.f64 	%fd3859, %fd3858, %fd3857;
	selp.f64 	%fd3860, %fd3859, %fd3857, %p2181;
	setp.gt.s32 	%p2182, %r4, 320;
	ld.shared.f64 	%fd3861, [_ZZN3cub18CUB_300001_SM_10006detail6reduce18DeviceReduceKernelINS2_10policy_hubIdjN4cuda3std3__44plusIdEEE10Policy1000EN6thrust24THRUST_300001_SM_1000_NS17counting_iteratorIiNSD_11use_defaultESF_SF_EEjS9_d6DValueEEvT0_PT3_T1_NS0_13GridEvenShareISL_EET2_T4_E12temp_storage+104];
	add.f64 	%fd3862, %fd3861, %fd3860;
	selp.f64 	%fd3863, %fd3862, %fd3860, %p2182;
	setp.gt.s32 	%p2183, %r4, 352;
	ld.shared.f64 	%fd3864, [_ZZN3cub18CUB_300001_SM_10006detail6reduce18DeviceReduceKernelINS2_10policy_hubIdjN4cuda3std3__44plusIdEEE10Policy1000EN6thrust24THRUST_300001_SM_1000_NS17counting_iteratorIiNSD_11use_defaultESF_SF_EEjS9_d6DValueEEvT0_PT3_T1_NS0_13GridEvenShareISL_EET2_T4_E12temp_storage+112];
	add.f64 	%fd3865, %fd3864, %fd3863;
	selp.f64 	%fd3866, %fd3865, %fd3863, %p2183;
	setp.gt.s32 	%p2184, %r4, 384;
	ld.shared.f64 	%fd3867, [_ZZN3cub18CUB_300001_SM_10006detail6reduce18DeviceReduceKernelINS2_10policy_hubIdjN4cuda3std3__44plusIdEEE10Policy1000EN6thrust24THRUST_300001_SM_1000_NS17counting_iteratorIiNSD_11use_defaultESF_SF_EEjS9_d6DValueEEvT0_PT3_T1_NS0_13GridEvenShareISL_EET2_T4_E12temp_storage+120];
	add.f64 	%fd3868, %fd3867, %fd3866;
	selp.f64 	%fd3869, %fd3868, %fd3866, %p2184;
	setp.gt.s32 	%p2185, %r4, 416;
	ld.shared.f64 	%fd3870, [_ZZN3cub18CUB_300001_SM_10006detail6reduce18DeviceReduceKernelINS2_10policy_hubIdjN4cuda3std3__44plusIdEEE10Policy1000EN6thrust24THRUST_300001_SM_1000_NS17counting_iteratorIiNSD_11use_defaultESF_SF_EEjS9_d6DValueEEvT0_PT3_T1_NS0_13GridEvenShareISL_EET2_T4_E12temp_storage+128];
	add.f64 	%fd3871, %fd3870, %fd3869;
	selp.f64 	%fd3872, %fd3871, %fd3869, %p2185;
	setp.gt.s32 	%p2186, %r4, 448;
	ld.shared.f64 	%fd3873, [_ZZN3cub18CUB_300001_SM_10006detail6reduce18DeviceReduceKernelINS2_10policy_hubIdjN4cuda3std3__44plusIdEEE10Policy1000EN6thrust24THRUST_300001_SM_1000_NS17counting_iteratorIiNSD_11use_defaultESF_SF_EEjS9_d6DValueEEvT0_PT3_T1_NS0_13GridEvenShareISL_EET2_T4_E12temp_storage+136];
	add.f64 	%fd3874, %fd3873, %fd3872;
	selp.f64 	%fd3875, %fd3874, %fd3872, %p2186;
	setp.gt.s32 	%p2187, %r4, 480;
	ld.shared.f64 	%fd3876, [_ZZN3cub18CUB_300001_SM_10006detail6reduce18DeviceReduceKernelINS2_10policy_hubIdjN4cuda3std3__44plusIdEEE10Policy1000EN6thrust24THRUST_300001_SM_1000_NS17counting_iteratorIiNSD_11use_defaultESF_SF_EEjS9_d6DValueEEvT0_PT3_T1_NS0_13GridEvenShareISL_EET2_T4_E12temp_storage+144];
	add.f64 	%fd3877, %fd3876, %fd3875;
	selp.f64 	%fd3878, %fd3877, %fd3875, %p2187;
	setp.gt.s32 	%p2188, %r4, 512;
	ld.shared.f64 	%fd3879, [_ZZN3cub18CUB_300001_SM_10006detail6reduce18DeviceReduceKernelINS2_10policy_hubIdjN4cuda3std3__44plusIdEEE10Policy1000EN6thrust24THRUST_300001_SM_1000_NS17counting_iteratorIiNSD_11use_defaultESF_SF_EEjS9_d6DValueEEvT0_PT3_T1_NS0_13GridEvenShareISL_EET2_T4_E12temp_storage+152];
	add.f64 	%fd3880, %fd3879, %fd3878;
	selp.f64 	%fd3881, %fd3880, %fd3878, %p2188;
	setp.gt.s32 	%p2189, %r4, 544;
	ld.shared.f64 	%fd3882, [_ZZN3cub18CUB_300001_SM_10006detail6reduce18DeviceReduceKernelINS2_10policy_hubIdjN4cuda3std3__44plusIdEEE10Policy1000EN6thrust24THRUST_300001_SM_1000_NS17counting_iteratorIiNSD_11use_defaultESF_SF_EEjS9_d6DValueEEvT0_PT3_T1_NS0_13GridEvenShareISL_EET2_T4_E12temp_storage+160];
	add.f64 	%fd3883, %fd3882, %fd3881;
	selp.f64 	%fd3884, %fd3883, %fd3881, %p2189;
	setp.gt.s32 	%p2190, %r4, 576;
	ld.shared.f64 	%fd3885, [_ZZN3cub18CUB_300001_SM_10006detail6reduce18DeviceReduceKernelINS2_10policy_hubIdjN4cuda3std3__44plusIdEEE10Policy1000EN6thrust24THRUST_300001_SM_1000_NS17counting_iteratorIiNSD_11use_defaultESF_SF_EEjS9_d6DValueEEvT0_PT3_T1_NS0_13GridEvenShareISL_EET2_T4_E12temp_storage+168];
	add.f64 	%fd3886, %fd3885, %fd3884;
	selp.f64 	%fd3887, %fd3886, %fd3884, %p2190;
	setp.gt.s32 	%p2191, %r4, 608;
	ld.shared.f64 	%fd3888, [_ZZN3cub18CUB_300001_SM_10006detail6reduce18DeviceReduceKernelINS2_10policy_hubIdjN4cuda3std3__44plusIdEEE10Policy1000EN6thrust24THRUST_300001_SM_1000_NS17counting_iteratorIiNSD_11use_defaultESF_SF_EEjS9_d6DValueEEvT0_PT3_T1_NS0_13GridEvenShareISL_EET2_T4_E12temp_storage+176];
	add.f64 	%fd3889, %fd3888, %fd3887;
	selp.f64 	%fd4295, %fd3889, %fd3887, %p2191;
	bra.uni 	$L__BB19_1234;
$L__BB19_124:
	setp.lt.s32 	%p5, %r508, 1;
	mov.f64 	%fd1776, 0d4000000000000000;
	{
	.reg .b32 %temp; 
	mov.b64 	{%temp, %r90}, %fd1776;
	}
	and.b32  	%r91, %r90, 2146435072;
	setp.eq.s32 	%p6, %r91, 1062207488;
	setp.lt.s32 	%p8, %r90, 0;
	selp.b32 	%r92, 0, 2146435072, %p8;
	and.b32  	%r515, %r90, 2147483647;
	setp.ne.s32 	%p9, %r515, 1071644672;
	and.pred  	%p3, %p6, %p9;
	or.b32  	%r93, %r92, -2147483648;
	{
	.reg .b32 %temp; 
	mov.b64 	{%temp, %r516}, %fd1775;
	}
	abs.f64 	%fd164, %fd1775;
	{ // callseq 314, 0
	.param .b64 param0;
	st.param.f64 	[param0], %fd164;
	.param .b64 param1;
	st.param.f64 	[param1], 0d4000000000000000;
	.param .b64 retval0;
	call.uni (retval0), 
	__internal_accurate_pow, 
	(
	param0, 
	param1
	);
	ld.param.f64 	%fd1777, [retval0];
	} // callseq 314
	setp.lt.s32 	%p11, %r516, 0;
	neg.f64 	%fd1779, %fd1777;
	selp.f64 	%fd1780, %fd1779, %fd1777, %p6;
	selp.f64 	%fd165, %fd1780, %fd1777, %p11;
	selp.b32 	%r517, %r516, 0, %p6;
	or.b32  	%r518, %r517, 2146435072;
	selp.b32 	%r519, %r518, %r517, %p8;
	mov.b32 	%r520, 0;
	mov.b64 	%fd166, {%r520, %r519};
	add.f64 	%fd1781, %fd1775, 0d4000000000000000;
	{
	.reg .b32 %temp; 
	mov.b64 	{%temp, %r521}, %fd1781;
	}
	and.b32  	%r94, %r521, 2146435072;
	selp.b32 	%r522, %r93, %r92, %p3;
	selp.b32 	%r523, %r522, %r92, %p11;
	mov.b64 	%fd167, {%r520, %r523};
	add.rn.f64 	%fd168, %fd1775, %fd1776;
	mov.f64 	%fd1782, 0d3FF0000000000000;
	sub.f64 	%fd1783, %fd1782, %fd1774;
	mul.f64 	%fd169, %fd1774, %fd1783;
	@%p5 bra 	$L__BB19_462;
	add.s32 	%r95, %r508, -1;
	and.b32  	%r96, %r508, 3;
	setp.lt.u32 	%p25, %r95, 3;
	mov.f64 	%fd4069, 0d0000000000000000;
	mov.b32 	%r2724, 0;
	@%p25 bra 	$L__BB19_148;
	mov.f64 	%fd4069, 0d0000000000000000;
	mov.b32 	%r2709, 0;
$L__BB19_127:
	setp.lt.s32 	%p26, %r90, 0;
	setp.eq.s32 	%p27, %r91, 1062207488;
	mul.wide.u32 	%rd92, %r2709, 8;
	add.s64 	%rd13, %rd1, %rd92;
	ld.global.f64 	%fd171, [%rd13];
	add.s64 	%rd14, %rd2, %rd92;
	ld.global.f64 	%fd172, [%rd14];
	{
	.reg .b32 %temp; 
	mov.b64 	{%temp, %r98}, %fd172;
	}
	abs.f64 	%fd173, %fd172;
	{ // callseq 315, 0
	.param .b64 param0;
	st.param.f64 	[param0], %fd173;
	.param .b64 param1;
	st.param.f64 	[param1], 0d4000000000000000;
	.param .b64 retval0;
	call.uni (retval0), 
	__internal_accurate_pow, 
	(
	param0, 
	param1
	);
	ld.param.f64 	%fd1805, [retval0];
	} // callseq 315
	setp.lt.s32 	%p29, %r98, 0;
	neg.f64 	%fd1807, %fd1805;
	selp.f64 	%fd1808, %fd1807, %fd1805, %p27;
	selp.f64 	%fd1809, %fd1808, %fd1805, %p29;
	setp.eq.f64 	%p30, %fd172, 0d0000000000000000;
	selp.b32 	%r526, %r98, 0, %p27;
	or.b32  	%r527, %r526, 2146435072;
	selp.b32 	%r528, %r527, %r526, %p26;
	mov.b32 	%r529, 0;
	mov.b64 	%fd1810, {%r529, %r528};
	selp.f64 	%fd3983, %fd1810, %fd1809, %p30;
	add.f64 	%fd1811, %fd172, 0d4000000000000000;
	{
	.reg .b32 %temp; 
	mov.b64 	{%temp, %r530}, %fd1811;
	}
	and.b32  	%r531, %r530, 2146435072;
	setp.ne.s32 	%p31, %r531, 2146435072;
	@%p31 bra 	$L__BB19_132;
	setp.nan.f64 	%p32, %fd172, %fd172;
	@%p32 bra 	$L__BB19_131;
	setp.neu.f64 	%p33, %fd173, 0d7FF0000000000000;
	@%p33 bra 	$L__BB19_132;
	selp.b32 	%r533, %r522, %r92, %p29;
	mov.b32 	%r534, 0;
	mov.b64 	%fd3983, {%r534, %r533};
	bra.uni 	$L__BB19_132;
$L__BB19_131:
	mov.f64 	%fd1812, 0d4000000000000000;
	add.rn.f64 	%fd3983, %fd172, %fd1812;
$L__BB19_132:
	setp.eq.f64 	%p38, %fd172, 0d3FF0000000000000;
	selp.f64 	%fd1813, 0d3FF0000000000000, %fd3983, %p38;
	fma.rn.f64 	%fd178, %fd171, %fd1813, %fd4069;
	ld.global.f64 	%fd179, [%rd13+8];
	ld.global.f64 	%fd180, [%rd14+8];
	{
	.reg .b32 %temp; 
	mov.b64 	{%temp, %r99}, %fd180;
	}
	abs.f64 	%fd181, %fd180;
	{ // callseq 316, 0
	.param .b64 param0;
	st.param.f64 	[param0], %fd181;
	.param .b64 param1;
	st.param.f64 	[param1], 0d4000000000000000;
	.param .b64 retval0;
	call.uni (retval0), 
	__internal_accurate_pow, 
	(
	param0, 
	param1
	);
	ld.param.f64 	%fd1814, [retval0];
	} // callseq 316
	setp.lt.s32 	%p39, %r99, 0;
	neg.f64 	%fd1816, %fd1814;
	selp.f64 	%fd1817, %fd1816, %fd1814, %p27;
	selp.f64 	%fd1818, %fd1817, %fd1814, %p39;
	setp.eq.f64 	%p40, %fd180, 0d0000000000000000;
	selp.b32 	%r535, %r99, 0, %p27;
	or.b32  	%r536, %r535, 2146435072;
	selp.b32 	%r537, %r536, %r535, %p26;
	mov.b32 	%r538, 0;
	mov.b64 	%fd1819, {%r538, %r537};
	selp.f64 	%fd3984, %fd1819, %fd1818, %p40;
	add.f64 	%fd1820, %fd180, 0d4000000000000000;
	{
	.reg .b32 %temp; 
	mov.b64 	{%temp, %r539}, %fd1820;
	}
	and.b32  	%r540, %r539, 2146435072;
	setp.ne.s32 	%p41, %r540, 2146435072;
	@%p41 bra 	$L__BB19_137;
	setp.nan.f64 	%p42, %fd180, %fd180;
	@%p42 bra 	$L__BB19_136;
	setp.neu.f64 	%p43, %fd181, 0d7FF0000000000000;
	@%p43 bra 	$L__BB19_137;
	selp.b32 	%r542, %r522, %r92, %p39;
	mov.b32 	%r543, 0;
	mov.b64 	%fd3984, {%r543, %r542};
	bra.uni 	$L__BB19_137;
$L__BB19_136:
	mov.f64 	%fd1821, 0d4000000000000000;
	add.rn.f64 	%fd3984, %fd180, %fd1821;
$L__BB19_137:
	setp.eq.f64 	%p48, %fd180, 0d3FF0000000000000;
	selp.f64 	%fd1822, 0d3FF0000000000000, %fd3984, %p48;
	fma.rn.f64 	%fd186, %fd179, %fd1822, %fd178;
	ld.global.f64 	%fd187, [%rd13+16];
	ld.global.f64 	%fd188, [%rd14+16];
	{
	.reg .b32 %temp; 
	mov.b64 	{%temp, %r100}, %fd188;
	}
	abs.f64 	%fd189, %fd188;
	{ // callseq 317, 0
	.param .b64 param0;
	st.param.f64 	[param0], %fd189;
	.param .b64 param1;
	st.param.f64 	[param1], 0d4000000000000000;
	.param .b64 retval0;
	call.uni (retval0), 
	__internal_accurate_pow, 
	(
	param0, 
	param1
	);
	ld.param.f64 	%fd1823, [retval0];
	} // callseq 317
	setp.lt.s32 	%p49, %r100, 0;
	neg.f64 	%fd1825, %fd1823;
	selp.f64 	%fd1826, %fd1825, %fd1823, %p27;
	selp.f64 	%fd1827, %fd1826, %fd1823, %p49;
	setp.eq.f64 	%p50, %fd188, 0d0000000000000000;
	selp.b32 	%r544, %r100, 0, %p27;
	or.b32  	%r545, %r544, 2146435072;
	selp.b32 	%r546, %r545, %r544, %p26;
	mov.b32 	%r547, 0;
	mov.b64 	%fd1828, {%r547, %r546};
	selp.f64 	%fd3985, %fd1828, %fd1827, %p50;
	add.f64 	%fd1829, %fd188, 0d4000000000000000;
	{
	.reg .b32 %temp; 
	mov.b64 	{%temp, %r548}, %fd1829;
	}
	and.b32  	%r549, %r548, 2146435072;
	setp.ne.s32 	%p51, %r549, 2146435072;
	@%p51 bra 	$L__BB19_142;
	setp.nan.f64 	%p52, %fd188, %fd188;
	@%p52 bra 	$L__BB19_141;
	setp.neu.f64 	%p53, %fd189, 0d7FF0000000000000;
	@%p53 bra 	$L__BB19_142;
	selp.b32 	%r551, %r522, %r92, %p49;
	mov.b32 	%r552, 0;
	mov.b64 	%fd3985, {%r552, %r551};
	bra.uni 	$L__BB19_142;
$L__BB19_141:
	mov.f64 	%fd1830, 0d4000000000000000;
	add.rn.f64 	%fd3985, %fd188, %fd1830;
$L__BB19_142:
	setp.eq.f64 	%p58, %fd188, 0d3FF0000000000000;
	selp.f64 	%fd1831, 0d3FF0000000000000, %fd3985, %p58;
	fma.rn.f64 	%fd194, %fd187, %fd1831, %fd186;
	ld.global.f64 	%fd195, [%rd13+24];
	ld.global.f64 	%fd196, [%rd14+24];
	{
	.reg .b32 %temp; 
	mov.b64 	{%temp, %r101}, %fd196;
	}
	abs.f64 	%fd197, %fd196;
	{ // callseq 318, 0
	.param .b64 param0;
	st.param.f64 	[param0], %fd197;
	.param .b64 param1;
	st.param.f64 	[param1], 0d4000000000000000;
	.param .b64 retval0;
	call.uni (retval0), 
	__internal_accurate_pow, 
	(
	param0, 
	param1
	);
	ld.param.f64 	%fd1832, [retval0];
	} // callseq 318
	setp.lt.s32 	%p59, %r101, 0;
	neg.f64 	%fd1834, %fd1832;
	selp.f64 	%fd1835, %fd1834, %fd1832, %p27;
	selp.f64 	%fd1836, %fd1835, %fd1832, %p59;
	setp.eq.f64 	%p60, %fd196, 0d0000000000000000;
	selp.b32 	%r553, %r101, 0, %p27;
	or.b32  	%r554, %r553, 2146435072;
	selp.b32 	%r555, %r554, %r553, %p26;
	mov.b32 	%r556, 0;
	mov.b64 	%fd1837, {%r556, %r555};
	selp.f64 	%fd3986, %fd1837, %fd1836, %p60;
	add.f64 	%fd1838, %fd196, 0d4000000000000000;
	{
	.reg .b32 %temp; 
	mov.b64 	{%temp, %r557}, %fd1838;
	}
	and.b32  	%r558, %r557, 2146435072;
	setp.ne.s32 	%p61, %r558, 2146435072;
	@%p61 bra 	$L__BB19_147;
	setp.nan.f64 	%p62, %fd196, %fd196;
	@%p62 bra 	$L__BB19_146;
	setp.neu.f64 	%p63, %fd197, 0d7FF0000000000000;
	@%p63 bra 	$L__BB19_147;
	selp.b32 	%r560, %r522, %r92, %p59;
	mov.b32 	%r561, 0;
	mov.b64 	%fd3986, {%r561, %r560};
	bra.uni 	$L__BB19_147;
$L__BB19_146:
	mov.f64 	%fd1839, 0d4000000000000000;
	add.rn.f64 	%fd3986, %fd196, %fd1839;
$L__BB19_147:
	setp.eq.f64 	%p65, %fd196, 0d3FF0000000000000;
	selp.f64 	%fd1840, 0d3FF0000000000000, %fd3986, %p65;
	fma.rn.f64 	%fd4069, %fd195, %fd1840, %fd194;
	add.s32 	%r2709, %r2709, 4;
	and.b32  	%r2724, %r508, 2147483644;
	setp.eq.s32 	%p66, %r2709, %r2724;
	@%p66 bra 	$L__BB19_148;
	bra.uni 	$L__BB19_127;
$L__BB19_148:
	setp.eq.s32 	%p67, %r96, 0;
	@%p67 bra 	$L__BB19_461;
	setp.lt.s32 	%p68, %r90, 0;
	setp.eq.s32 	%p69, %r91, 1062207488;
	mul.wide.u32 	%rd93, %r2724, 8;
	add.s64 	%rd43, %rd1, %rd93;
	ld.global.f64 	%fd633, [%rd43];
	add.s64 	%rd44, %rd2, %rd93;
	ld.global.f64 	%fd634, [%rd44];
	{
	.reg .b32 %temp; 
	mov.b64 	{%temp, %r192}, %fd634;
	}
	abs.f64 	%fd635, %fd634;
	{ // callseq 319, 0
	.param .b64 param0;
	st.param.f64 	[param0], %fd635;
	.param .b64 param1;
	st.param.f64 	[param1], 0d4000000000000000;
	.param .b64 retval0;
	call.uni (retval0), 
	__internal_accurate_pow, 
	(
	param0, 
	param1
	);
	ld.param.f64 	%fd1841, [retval0];
	} // callseq 319
	setp.lt.s32 	%p71, %r192, 0;
	neg.f64 	%fd1843, %fd1841;
	selp.f64 	%fd1844, %fd1843, %fd1841, %p69;
	selp.f64 	%fd1845, %fd1844, %fd1841, %p71;
	setp.eq.f64 	%p72, %fd634, 0d0000000000000000;
	selp.b32 	%r562, %r192, 0, %p69;
	or.b32  	%r563, %r562, 2146435072;
	selp.b32 	%r564, %r563, %r562, %p68;
	mov.b32 	%r565, 0;
	mov.b64 	%fd1846, {%r565, %r564};
	selp.f64 	%fd4066, %fd1846, %fd1845, %p72;
	add.f64 	%fd1847, %fd634, 0d4000000000000000;
	{
	.reg .b32 %temp; 
	mov.b64 	{%temp, %r566}, %fd1847;
	}
	and.b32  	%r567, %r566, 2146435072;
	setp.ne.s32 	%p73, %r567, 2146435072;
	@%p73 bra 	$L__BB19_448;
	setp.nan.f64 	%p74, %fd634, %fd634;
	@%p74 bra 	$L__BB19_447;
	setp.neu.f64 	%p75, %fd635, 0d7FF0000000000000;
	@%p75 bra 	$L__BB19_448;
	selp.b32 	%r569, %r522, %r92, %p71;
	mov.b32 	%r570, 0;
	mov.b64 	%fd4066, {%r570, %r569};
	bra.uni 	$L__BB19_448;
$L__BB19_153:
	mov.f64 	%fd3997, 0d0000000000000000;
	mov.b32 	%r2710, 0;
$L__BB19_154:
	setp.lt.s32 	%p101, %r90, 0;
	setp.eq.s32 	%p102, %r91, 1062207488;
	mul.wide.u32 	%rd94, %r2710, 8;
	add.s64 	%rd15, %rd1, %rd94;
	ld.global.f64 	%fd204, [%rd15];
	add.s64 	%rd16, %rd2, %rd94;
	ld.global.f64 	%fd205, [%rd16];
	{
	.reg .b32 %temp; 
	mov.b64 	{%temp, %r105}, %fd205;
	}
	abs.f64 	%fd206, %fd205;
	{ // callseq 322, 0
	.param .b64 param0;
	st.param.f64 	[param0], %fd206;
	.param .b64 param1;
	st.param.f64 	[param1], 0d4000000000000000;
	.param .b64 retval0;
	call.uni (retval0), 
	__internal_accurate_pow, 
	(
	param0, 
	param1
	);
	ld.param.f64 	%fd1871, [retval0];
	} // callseq 322
	setp.lt.s32 	%p104, %r105, 0;
	neg.f64 	%fd1873, %fd1871;
	selp.f64 	%fd1874, %fd1873, %fd1871, %p102;
	selp.f64 	%fd1875, %fd1874, %fd1871, %p104;
	setp.eq.f64 	%p105, %fd205, 0d0000000000000000;
	selp.b32 	%r591, %r105, 0, %p102;
	or.b32  	%r592, %r591, 2146435072;
	selp.b32 	%r593, %r592, %r591, %p101;
	mov.b32 	%r594, 0;
	mov.b64 	%fd1876, {%r594, %r593};
	selp.f64 	%fd3988, %fd1876, %fd1875, %p105;
	add.f64 	%fd1877, %fd205, 0d4000000000000000;
	{
	.reg .b32 %temp; 
	mov.b64 	{%temp, %r595}, %fd1877;
	}
	and.b32  	%r596, %r595, 2146435072;
	setp.ne.s32 	%p106, %r596, 2146435072;
	@%p106 bra 	$L__BB19_159;
	setp.nan.f64 	%p107, %fd205, %fd205;
	@%p107 bra 	$L__BB19_158;
	setp.neu.f64 	%p108, %fd206, 0d7FF0000000000000;
	@%p108 bra 	$L__BB19_159;
	selp.b32 	%r598, %r522, %r92, %p104;
	mov.b32 	%r599, 0;
	mov.b64 	%fd3988, {%r599, %r598};
	bra.uni 	$L__BB19_159;
$L__BB19_158:
	mov.f64 	%fd1878, 0d4000000000000000;
	add.rn.f64 	%fd3988, %fd205, %fd1878;
$L__BB19_159:
	setp.eq.f64 	%p113, %fd205, 0d3FF0000000000000;
	selp.f64 	%fd1879, 0d3FF0000000000000, %fd3988, %p113;
	fma.rn.f64 	%fd211, %fd204, %fd1879, %fd3997;
	ld.global.f64 	%fd212, [%rd15+8];
	ld.global.f64 	%fd213, [%rd16+8];
	{
	.reg .b32 %temp; 
	mov.b64 	{%temp, %r106}, %fd213;
	}
	abs.f64 	%fd214, %fd213;
	{ // callseq 323, 0
	.param .b64 param0;
	st.param.f64 	[param0], %fd214;
	.param .b64 param1;
	st.param.f64 	[param1], 0d4000000000000000;
	.param .b64 retval0;
	call.uni (retval0), 
	__internal_accurate_pow, 
	(
	param0, 
	param1
	);
	ld.param.f64 	%fd1880, [retval0];
	} // callseq 323
	setp.lt.s32 	%p114, %r106, 0;
	neg.f64 	%fd1882, %fd1880;
	selp.f64 	%fd1883, %fd1882, %fd1880, %p102;
	selp.f64 	%fd1884, %fd1883, %fd1880, %p114;
	setp.eq.f64 	%p115, %fd213, 0d0000000000000000;
	selp.b32 	%r600, %r106, 0, %p102;
	or.b32  	%r601, %r600, 2146435072;
	selp.b32 	%r602, %r601, %r600, %p101;
	mov.b32 	%r603, 0;
	mov.b64 	%fd1885, {%r603, %r602};
	selp.f64 	%fd3989, %fd1885, %fd1884, %p115;
	add.f64 	%fd1886, %fd213, 0d4000000000000000;
	{
	.reg .b32 %temp; 
	mov.b64 	{%temp, %r604}, %fd1886;
	}
	and.b32  	%r605, %r604, 2146435072;
	setp.ne.s32 	%p116, %r605, 2146435072;
	@%p116 bra 	$L__BB19_164;
	setp.nan.f64 	%p117, %fd213, %fd213;
	@%p117 bra 	$L__BB19_163;
	setp.neu.f64 	%p118, %fd214, 0d7FF0000000000000;
	@%p118 bra 	$L__BB19_164;
	selp.b32 	%r607, %r522, %r92, %p114;
	mov.b32 	%r608, 0;
	mov.b64 	%fd3989, {%r608, %r607};
	bra.uni 	$L__BB19_164;
$L__BB19_163:
	mov.f64 	%fd1887, 0d4000000000000000;
	add.rn.f64 	%fd3989, %fd213, %fd1887;
$L__BB19_164:
	setp.eq.f64 	%p123, %fd213, 0d3FF0000000000000;
	selp.f64 	%fd1888, 0d3FF0000000000000, %fd3989, %p123;
	fma.rn.f64 	%fd219, %fd212, %fd1888, %fd211;
	ld.global.f64 	%fd220, [%rd15+16];
	ld.global.f64 	%fd221, [%rd16+16];
	{
	.reg .b32 %temp; 
	mov.b64 	{%temp, %r107}, %fd221;
	}
	abs.f64 	%fd222, %fd221;
	{ // callseq 324, 0
	.param .b64 param0;
	st.param.f64 	[param0], %fd222;
	.param .b64 param1;
	st.param.f64 	[param1], 0d4000000000000000;
	.param .b64 retval0;
	call.uni (retval0), 
	__internal_accurate_pow, 
	(
	param0, 
	param1
	);
	ld.param.f64 	%fd1889, [retval0];
	} // callseq 324
	setp.lt.s32 	%p124, %r107, 0;
	neg.f64 	%fd1891, %fd1889;
	selp.f64 	%fd1892, %fd1891, %fd1889, %p102;
	selp.f64 	%fd1893, %fd1892, %fd1889, %p124;
	setp.eq.f64 	%p125, %fd221, 0d0000000000000000;
	selp.b32 	%r609, %r107, 0, %p102;
	or.b32  	%r610, %r609, 2146435072;
	selp.b32 	%r611, %r610, %r609, %p101;
	mov.b32 	%r612, 0;
	mov.b64 	%fd1894, {%r612, %r611};
	selp.f64 	%fd3990, %fd1894, %fd1893, %p125;
	add.f64 	%fd1895, %fd221, 0d4000000000000000;
	{
	.reg .b32 %temp; 
	mov.b64 	{%temp, %r613}, %fd1895;
	}
	and.b32  	%r614, %r613, 2146435072;
	setp.ne.s32 	%p126, %r614, 2146435072;
	@%p126 bra 	$L__BB19_169;
	setp.nan.f64 	%p127, %fd221, %fd221;
	@%p127 bra 	$L__BB19_168;
	setp.neu.f64 	%p128, %fd222, 0d7FF0000000000000;
	@%p128 bra 	$L__BB19_169;
	selp.b32 	%r616, %r522, %r92, %p124;
	mov.b32 	%r617, 0;
	mov.b64 	%fd3990, {%r617, %r616};
	bra.uni 	$L__BB19_169;
$L__BB19_168:
	mov.f64 	%fd1896, 0d4000000000000000;
	add.rn.f64 	%fd3990, %fd221, %fd1896;
$L__BB19_169:
	setp.eq.f64 	%p133, %fd221, 0d3FF0000000000000;
	selp.f64 	%fd1897, 0d3FF0000000000000, %fd3990, %p133;
	fma.rn.f64 	%fd227, %fd220, %fd1897, %fd219;
	ld.global.f64 	%fd228, [%rd15+24];
	ld.global.f64 	%fd229, [%rd16+24];
	{
	.reg .b32 %temp; 
	mov.b64 	{%temp, %r108}, %fd229;
	}
	abs.f64 	%fd230, %fd229;
	{ // callseq 325, 0
	.param .b64 param0;
	st.param.f64 	[param0], %fd230;
	.param .b64 param1;
	st.param.f64 	[param1], 0d4000000000000000;
	.param .b64 retval0;
	call.uni (retval0), 
	__internal_accurate_pow, 
	(
	param0, 
	param1
	);
	ld.param.f64 	%fd1898, [retval0];
	} // callseq 325
	setp.lt.s32 	%p134, %r108, 0;
	neg.f64 	%fd1900, %fd1898;
	selp.f64 	%fd1901, %fd1900, %fd1898, %p102;
	selp.f64 	%fd1902, %fd1901, %fd1898, %p134;
	setp.eq.f64 	%p135, %fd229, 0d0000000000000000;
	selp.b32 	%r618, %r108, 0, %p102;
	or.b32  	%r619, %r618, 2146435072;
	selp.b32 	%r620, %r619, %r618, %p101;
	mov.b32 	%r621, 0;
	mov.b64 	%fd1903, {%r621, %r620};
	selp.f64 	%fd3991, %fd1903, %fd1902, %p135;
	add.f64 	%fd1904, %fd229, 0d4000000000000000;
	{
	.reg .b32 %temp; 
	mov.b64 	{%temp, %r622}, %fd1904;
	}
	and.b32  	%r623, %r622, 2146435072;
	setp.ne.s32 	%p136, %r623, 2146435072;
	@%p136 bra 	$L__BB19_174;
	setp.nan.f64 	%p137, %fd229, %fd229;
	@%p137 bra 	$L__BB19_173;
	setp.neu.f64 	%p138, %fd230, 0d7FF0000000000000;
	@%p138 bra 	$L__BB19_174;
	selp.b32 	%r625, %r522, %r92, %p134;
	mov.b32 	%r626, 0;
	mov.b64 	%fd3991, {%r626, %r625};
	bra.uni 	$L__BB19_174;
$L__BB19_173:
	mov.f64 	%fd1905, 0d4000000000000000;
	add.rn.f64 	%fd3991, %fd229, %fd1905;
$L__BB19_174:
	setp.eq.f64 	%p140, %fd229, 0d3FF0000000000000;
	selp.f64 	%fd1906, 0d3FF0000000000000, %fd3991, %p140;
	fma.rn.f64 	%fd3997, %fd228, %fd1906, %fd227;
	add.s32 	%r2710, %r2710, 4;
	and.b32  	%r2711, %r508, 2147483644;
	setp.ne.s32 	%p141, %r2710, %r2711;
	@%p141 bra 	$L__BB19_154;
$L__BB19_175:
	setp.eq.s32 	%p142, %r96, 0;
	@%p142 bra 	$L__BB19_194;
	setp.lt.s32 	%p143, %r90, 0;
	setp.eq.s32 	%p144, %r91, 1062207488;
	mul.wide.u32 	%rd95, %r2711, 8;
	add.s64 	%rd17, %rd1, %rd95;
	ld.global.f64 	%fd238, [%rd17];
	add.s64 	%rd18, %rd2, %rd95;
	ld.global.f64 	%fd239, [%rd18];
	{
	.reg .b32 %temp; 
	mov.b64 	{%temp, %r112}, %fd239;
	}
	abs.f64 	%fd240, %fd239;
	{ // callseq 326, 0
	.param .b64 param0;
	st.param.f64 	[param0], %fd240;
	.param .b64 param1;
	st.param.f64 	[param1], 0d4000000000000000;
	.param .b64 retval0;
	call.uni (retval0), 
	__internal_accurate_pow, 
	(
	param0, 
	param1
	);
	ld.param.f64 	%fd1907, [retval0];
	} // callseq 326
	setp.lt.s32 	%p146, %r112, 0;
	neg.f64 	%fd1909, %fd1907;
	selp.f64 	%fd1910, %fd1909, %fd1907, %p144;
	selp.f64 	%fd1911, %fd1910, %fd1907, %p146;
	setp.eq.f64 	%p147, %fd239, 0d0000000000000000;
	selp.b32 	%r627, %r112, 0, %p144;
	or.b32  	%r628, %r627, 2146435072;
	selp.b32 	%r629, %r628, %r627, %p143;
	mov.b32 	%r630, 0;
	mov.b64 	%fd1912, {%r630, %r629};
	selp.f64 	%fd3994, %fd1912, %fd1911, %p147;
	add.f64 	%fd1913, %fd239, 0d4000000000000000;
	{
	.reg .b32 %temp; 
	mov.b64 	{%temp, %r631}, %fd1913;
	}
	and.b32  	%r632, %r631, 2146435072;
	setp.ne.s32 	%p148, %r632, 2146435072;
	@%p148 bra 	$L__BB19_181;
	setp.nan.f64 	%p149, %fd239, %fd239;
	@%p149 bra 	$L__BB19_180;
	setp.neu.f64 	%p150, %fd240, 0d7FF0000000000000;
	@%p150 bra 	$L__BB19_181;
	selp.b32 	%r634, %r522, %r92, %p146;
	mov.b32 	%r635, 0;
	mov.b64 	%fd3994, {%r635, %r634};
	bra.uni 	$L__BB19_181;
$L__BB19_180:
	mov.f64 	%fd1914, 0d4000000000000000;
	add.rn.f64 	%fd3994, %fd239, %fd1914;
$L__BB19_181:
	setp.eq.f64 	%p152, %fd239, 0d3FF0000000000000;
	selp.f64 	%fd1915, 0d3FF0000000000000, %fd3994, %p152;
	fma.rn.f64 	%fd3997, %fd238, %fd1915, %fd3997;
	setp.eq.s32 	%p153, %r96, 1;
	@%p153 bra 	$L__BB19_194;
	ld.global.f64 	%fd246, [%rd17+8];
	ld.global.f64 	%fd247, [%rd18+8];
	{
	.reg .b32 %temp; 
	mov.b64 	{%temp, %r113}, %fd247;
	}
	abs.f64 	%fd248, %fd247;
	{ // callseq 327, 0
	.param .b64 param0;
	st.param.f64 	[param0], %fd248;
	.param .b64 param1;
	st.param.f64 	[param1], 0d4000000000000000;
	.param .b64 retval0;
	call.uni (retval0), 
	__internal_accurate_pow, 
	(
	param0, 
	param1
	);
	ld.param.f64 	%fd1916, [retval0];
	} // callseq 327
	setp.lt.s32 	%p157, %r113, 0;
	neg.f64 	%fd1918, %fd1916;
	selp.f64 	%fd1919, %fd1918, %fd1916, %p144;
	selp.f64 	%fd1920, %fd1919, %fd1916, %p157;
	setp.eq.f64 	%p158, %fd247, 0d0000000000000000;
	selp.b32 	%r636, %r113, 0, %p144;
	or.b32  	%r637, %r636, 2146435072;
	selp.b32 	%r638, %r637, %r636, %p143;
	mov.b32 	%r639, 0;
	mov.b64 	%fd1921, {%r639, %r638};
	selp.f64 	%fd3995, %fd1921, %fd1920, %p158;
	add.f64 	%fd1922, %fd247, 0d4000000000000000;
	{
	.reg .b32 %temp; 
	mov.b64 	{%temp, %r640}, %fd1922;
	}
	and.b32  	%r641, %r640, 2146435072;
	setp.ne.s32 	%p159, %r641, 2146435072;
	@%p159 bra 	$L__BB19_187;
	setp.nan.f64 	%p160, %fd247, %fd247;
	@%p160 bra 	$L__BB19_186;
	setp.neu.f64 	%p161, %fd248, 0d7FF0000000000000;
	@%p161 bra 	$L__BB19_187;
	selp.b32 	%r643, %r522, %r92, %p157;
	mov.b32 	%r644, 0;
	mov.b64 	%fd3995, {%r644, %r643};
	bra.uni 	$L__BB19_187;
$L__BB19_186:
	mov.f64 	%fd1923, 0d4000000000000000;
	add.rn.f64 	%fd3995, %fd247, %fd1923;
$L__BB19_187:
	setp.eq.f64 	%p163, %fd247, 0d3FF0000000000000;
	selp.f64 	%fd1924, 0d3FF0000000000000, %fd3995, %p163;
	fma.rn.f64 	%fd3997, %fd246, %fd1924, %fd3997;
	setp.eq.s32 	%p164, %r96, 2;
	@%p164 bra 	$L__BB19_194;
	ld.global.f64 	%fd254, [%rd17+16];
	ld.global.f64 	%fd255, [%rd18+16];
	{
	.reg .b32 %temp; 
	mov.b64 	{%temp, %r114}, %fd255;
	}
	abs.f64 	%fd256, %fd255;
	{ // callseq 328, 0
	.param .b64 param0;
	st.param.f64 	[param0], %fd256;
	.param .b64 param1;
	st.param.f64 	[param1], 0d4000000000000000;
	.param .b64 retval0;
	call.uni (retval0), 
	__internal_accurate_pow, 
	(
	param0, 
	param1
	);
	ld.param.f64 	%fd1925, [retval0];
	} // callseq 328
	setp.lt.s32 	%p168, %r114, 0;
	neg.f64 	%fd1927, %fd1925;
	selp.f64 	%fd1928, %fd1927, %fd1925, %p144;
	selp.f64 	%fd1929, %fd1928, %fd1925, %p168;
	setp.eq.f64 	%p169, %fd255, 0d0000000000000000;
	selp.b32 	%r645, %r114, 0, %p144;
	or.b32  	%r646, %r645, 2146435072;
	selp.b32 	%r647, %r646, %r645, %p143;
	mov.b32 	%r648, 0;
	mov.b64 	%fd1930, {%r648, %r647};
	selp.f64 	%fd3996, %fd1930, %fd1929, %p169;
	add.f64 	%fd1931, %fd255, 0d4000000000000000;
	{
	.reg .b32 %temp; 
	mov.b64 	{%temp, %r649}, %fd1931;
	}
	and.b32  	%r650, %r649, 2146435072;
	setp.ne.s32 	%p170, %r650, 2146435072;
	@%p170 bra 	$L__BB19_193;
	setp.nan.f64 	%p171, %fd255, %fd255;
	@%p171 bra 	$L__BB19_192;
	setp.neu.f64 	%p172, %fd256, 0d7FF0000000000000;
	@%p172 bra 	$L__BB19_193;
	selp.b32 	%r652, %r522, %r92, %p168;
	mov.b32 	%r653, 0;
	mov.b64 	%fd3996, {%r653, %r652};
	bra.uni 	$L__BB19_193;
$L__BB19_192:
	mov.f64 	%fd1932, 0d4000000000000000;
	add.rn.f64 	%fd3996, %fd255, %fd1932;
$L__BB19_193:
	setp.eq.f64 	%p174, %fd255, 0d3FF0000000000000;
	selp.f64 	%fd1933, 0d3FF0000000000000, %fd3996, %p174;
	fma.rn.f64 	%fd3997, %fd254, %fd1933, %fd3997;
$L__BB19_194:
	add.s32 	%r655, %r508, -1;
	setp.lt.u32 	%p175, %r655, 3;
	mov.f64 	%fd4008, 0d0000000000000000;
	mov.b32 	%r2713, 0;
	@%p175 bra 	$L__BB19_217;
	mov.f64 	%fd4008, 0d0000000000000000;
	mov.b32 	%r2712, 0;
$L__BB19_196:
	setp.lt.s32 	%p176, %r90, 0;
	setp.eq.s32 	%p177, %r91, 1062207488;
	mul.wide.u32 	%rd96, %r2712, 8;
	add.s64 	%rd19, %rd1, %rd96;
	ld.global.f64 	%fd264, [%rd19];
	add.s64 	%rd20, %rd2, %rd96;
	ld.global.f64 	%fd265, [%rd20];
	{
	.reg .b32 %temp; 
	mov.b64 	{%temp, %r116}, %fd265;
	}
	abs.f64 	%fd266, %fd265;
	{ // callseq 329, 0
	.param .b64 param0;
	st.param.f64 	[param0], %fd266;
	.param .b64 param1;
	st.param.f64 	[param1], 0d4000000000000000;
	.param .b64 retval0;
	call.uni (retval0), 
	__internal_accurate_pow, 
	(
	param0, 
	param1
	);
	ld.param.f64 	%fd1937, [retval0];
	} // callseq 329
	setp.lt.s32 	%p179, %r116, 0;
	neg.f64 	%fd1939, %fd1937;
	selp.f64 	%fd1940, %fd1939, %fd1937, %p177;
	selp.f64 	%fd1941, %fd1940, %fd1937, %p179;
	setp.eq.f64 	%p180, %fd265, 0d0000000000000000;
	selp.b32 	%r657, %r116, 0, %p177;
	or.b32  	%r658, %r657, 2146435072;
	selp.b32 	%r659, %r658, %r657, %p176;
	mov.b32 	%r660, 0;
	mov.b64 	%fd1942, {%r660, %r659};
	selp.f64 	%fd3999, %fd1942, %fd1941, %p180;
	add.f64 	%fd1943, %fd265, 0d4000000000000000;
	{
	.reg .b32 %temp; 
	mov.b64 	{%temp, %r661}, %fd1943;
	}
	and.b32  	%r662, %r661, 2146435072;
	setp.ne.s32 	%p181, %r662, 2146435072;
	@%p181 bra 	$L__BB19_201;
	setp.nan.f64 	%p182, %fd265, %fd265;
	@%p182 bra 	$L__BB19_200;
	setp.neu.f64 	%p183, %fd266, 0d7FF0000000000000;
	@%p183 bra 	$L__BB19_201;
	selp.b32 	%r664, %r522, %r92, %p179;
	mov.b32 	%r665, 0;
	mov.b64 	%fd3999, {%r665, %r664};
	bra.uni 	$L__BB19_201;
$L__BB19_200:
	mov.f64 	%fd1944, 0d4000000000000000;
	add.rn.f64 	%fd3999, %fd265, %fd1944;
$L__BB19_201:
	setp.eq.f64 	%p188, %fd265, 0d3FF0000000000000;
	selp.f64 	%fd1945, 0d3FF0000000000000, %fd3999, %p188;
	fma.rn.f64 	%fd271, %fd264, %fd1945, %fd4008;
	ld.global.f64 	%fd272, [%rd19+8];
	ld.global.f64 	%fd273, [%rd20+8];
	{
	.reg .b32 %temp; 
	mov.b64 	{%temp, %r117}, %fd273;
	}
	abs.f64 	%fd274, %fd273;
	{ // callseq 330, 0
	.param .b64 param0;
	st.param.f64 	[param0], %fd274;
	.param .b64 param1;
	st.param.f64 	[param1], 0d4000000000000000;
	.param .b64 retval0;
	call.uni (retval0), 
	__internal_accurate_pow, 
	(
	param0, 
	param1
	);
	ld.param.f64 	%fd1946, [retval0];
	} // callseq 330
	setp.lt.s32 	%p189, %r117, 0;
	neg.f64 	%fd1948, %fd1946;
	selp.f64 	%fd1949, %fd1948, %fd1946, %p177;
	selp.f64 	%fd1950, %fd1949, %fd1946, %p189;
	setp.eq.f64 	%p190, %fd273, 0d0000000000000000;
	selp.b32 	%r666, %r117, 0, %p177;
	or.b32  	%r667, %r666, 2146435072;
	selp.b32 	%r668, %r667, %r666, %p176;
	mov.b32 	%r669, 0;
	mov.b64 	%fd1951, {%r669, %r668};
	selp.f64 	%fd4000, %fd1951, %fd1950, %p190;
	add.f64 	%fd1952, %fd273, 0d4000000000000000;
	{
	.reg .b32 %temp; 
	mov.b64 	{%temp, %r670}, %fd1952;
	}
	and.b32  	%r671, %r670, 2146435072;
	setp.ne.s32 	%p191, %r671, 2146435072;
	@%p191 bra 	$L__BB19_206;
	setp.nan.f64 	%p192, %fd273, %fd273;
	@%p192 bra 	$L__BB19_205;
	setp.neu.f64 	%p193, %fd274, 0d7FF0000000000000;
	@%p193 bra 	$L__BB19_206;
	selp.b32 	%r673, %r522, %r92, %p189;
	mov.b32 	%r674, 0;
	mov.b64 	%fd4000, {%r674, %r673};
	bra.uni 	$L__BB19_206;
$L__BB19_205:
	mov.f64 	%fd1953, 0d4000000000000000;
	add.rn.f64 	%fd4000, %fd273, %fd1953;
$L__BB19_206:
	setp.eq.f64 	%p198, %fd273, 0d3FF0000000000000;
	selp.f64 	%fd1954, 0d3FF0000000000000, %fd4000, %p198;
	fma.rn.f64 	%fd279, %fd272, %fd1954, %fd271;
	ld.global.f64 	%fd280, [%rd19+16];
	ld.global.f64 	%fd281, [%rd20+16];
	{
	.reg .b32 %temp; 
	mov.b64 	{%temp, %r118}, %fd281;
	}
	abs.f64 	%fd282, %fd281;
	{ // callseq 331, 0
	.param .b64 param0;
	st.param.f64 	[param0], %fd282;
	.param .b64 param1;
	st.param.f64 	[param1], 0d4000000000000000;
	.param .b64 retval0;
	call.uni (retval0), 
	__internal_accurate_pow, 
	(
	param0, 
	param1
	);
	ld.param.f64 	%fd1955, [retval0];
	} // callseq 331
	setp.lt.s32 	%p199, %r118, 0;
	neg.f64 	%fd1957, %fd1955;
	selp.f64 	%fd1958, %fd1957, %fd1955, %p177;
	selp.f64 	%fd1959, %fd1958, %fd1955, %p199;
	setp.eq.f64 	%p200, %fd281, 0d0000000000000000;
	selp.b32 	%r675, %r118, 0, %p177;
	or.b32  	%r676, %r675, 2146435072;
	selp.b32 	%r677, %r676, %r675, %p176;
	mov.b32 	%r678, 0;
	mov.b64 	%fd1960, {%r678, %r677};
	selp.f64 	%fd4001, %fd1960, %fd1959, %p200;
	add.f64 	%fd1961, %fd281, 0d4000000000000000;
	{
	.reg .b32 %temp; 
	mov.b64 	{%temp, %r679}, %fd1961;
	}
	and.b32  	%r680, %r679, 2146435072;
	setp.ne.s32 	%p201, %r680, 2146435072;
	@%p201 bra 	$L__BB19_211;
	setp.nan.f64 	%p202, %fd281, %fd281;
	@%p202 bra 	$L__BB19_210;
	setp.neu.f64 	%p203, %fd282, 0d7FF0000000000000;
	@%p203 bra 	$L__BB19_211;
	selp.b32 	%r682, %r522, %r92, %p199;
	mov.b32 	%r683, 0;
	mov.b64 	%fd4001, {%r683, %r682};
	bra.uni 	$L__BB19_211;
$L__BB19_210:
	mov.f64 	%fd1962, 0d4000000000000000;
	add.rn.f64 	%fd4001, %fd281, %fd1962;
$L__BB19_211:
	setp.eq.f64 	%p208, %fd281, 0d3FF0000000000000;
	selp.f64 	%fd1963, 0d3FF0000000000000, %fd4001, %p208;
	fma.rn.f64 	%fd287, %fd280, %fd1963, %fd279;
	ld.global.f64 	%fd288, [%rd19+24];
	ld.global.f64 	%fd289, [%rd20+24];
	{
	.reg .b32 %temp; 
	mov.b64 	{%temp, %r119}, %fd289;
	}
	abs.f64 	%fd290, %fd289;
	{ // callseq 332, 0
	.param .b64 param0;
	st.param.f64 	[param0], %fd290;
	.param .b64 param1;
	st.param.f64 	[param1], 0d4000000000000000;
	.param .b64 retval0;
	call.uni (retval0), 
	__internal_accurate_pow, 
	(
	param0, 
	param1
	);
	ld.param.f64 	%fd1964, [retval0];
	} // callseq 332
	setp.lt.s32 	%p209, %r119, 0;
	neg.f64 	%fd1966, %fd1964;
	selp.f64 	%fd1967, %fd1966, %fd1964, %p177;
	selp.f64 	%fd1968, %fd1967, %fd1964, %p209;
	setp.eq.f64 	%p210, %fd289, 0d0000000000000000;
	selp.b32 	%r684, %r119, 0, %p177;
	or.b32  	%r685, %r684, 2146435072;
	selp.b32 	%r686, %r685, %r684, %p176;
	mov.b32 	%r687, 0;
	mov.b64 	%fd1969, {%r687, %r686};
	selp.f64 	%fd4002, %fd1969, %fd1968, %p210;
	add.f64 	%fd1970, %fd289, 0d4000000000000000;
	{
	.reg .b32 %temp; 
	mov.b64 	{%temp, %r688}, %fd1970;
	}
	and.b32  	%r689, %r688, 2146435072;
	setp.ne.s32 	%p211, %r689, 2146435072;
	@%p211 bra 	$L__BB19_216;
	setp.nan.f64 	%p212, %fd289, %fd289;
	@%p212 bra 	$L__BB19_215;
	setp.neu.f64 	%p213, %fd290, 0d7FF0000000000000;
	@%p213 bra 	$L__BB19_216;
	selp.b32 	%r691, %r522, %r92, %p209;
	mov.b32 	%r692, 0;
	mov.b64 	%fd4002, {%r692, %r691};
	bra.uni 	$L__BB19_216;
$L__BB19_215:
	mov.f64 	%fd1971, 0d4000000000000000;
	add.rn.f64 	%fd4002, %fd289, %fd1971;
$L__BB19_216:
	setp.eq.f64 	%p215, %fd289, 0d3FF0000000000000;
	selp.f64 	%fd1972, 0d3FF0000000000000, %fd4002, %p215;
	fma.rn.f64 	%fd4008, %fd288, %fd1972, %fd287;
	add.s32 	%r2712, %r2712, 4;
	and.b32  	%r2713, %r508, 2147483644;
	setp.ne.s32 	%p216, %r2712, %r2713;
	@%p216 bra 	$L__BB19_196;
$L__BB19_217:
	and.b32  	%r693, %r508, 3;
	setp.eq.s32 	%p217, %r693, 0;
	@%p217 bra 	$L__BB19_236;
	setp.lt.s32 	%p218, %r90, 0;
	setp.eq.s32 	%p219, %r91, 1062207488;
	mul.wide.u32 	%rd97, %r2713, 8;
	add.s64 	%rd21, %rd1, %rd97;
	ld.global.f64 	%fd298, [%rd21];
	add.s64 	%rd22, %rd2, %rd97;
	ld.global.f64 	%fd299, [%rd22];
	{
	.reg .b32 %temp; 
	mov.b64 	{%temp, %r123}, %fd299;
	}
	abs.f64 	%fd300, %fd299;
	{ // callseq 333, 0
	.param .b64 param0;
	st.param.f64 	[param0], %fd300;
	.param .b64 param1;
	st.param.f64 	[param1], 0d4000000000000000;
	.param .b64 retval0;
	call.uni (retval0), 
	__internal_accurate_pow, 
	(
	param0, 
	param1
	);
	ld.param.f64 	%fd1973, [retval0];
	} // callseq 333
	setp.lt.s32 	%p221, %r123, 0;
	neg.f64 	%fd1975, %fd1973;
	selp.f64 	%fd1976, %fd1975, %fd1973, %p219;
	selp.f64 	%fd1977, %fd1976, %fd1973, %p221;
	setp.eq.f64 	%p222, %fd299, 0d0000000000000000;
	selp.b32 	%r694, %r123, 0, %p219;
	or.b32  	%r695, %r694, 2146435072;
	selp.b32 	%r696, %r695, %r694, %p218;
	mov.b32 	%r697, 0;
	mov.b64 	%fd1978, {%r697, %r696};
	selp.f64 	%fd4005, %fd1978, %fd1977, %p222;
	add.f64 	%fd1979, %fd299, 0d4000000000000000;
	{
	.reg .b32 %temp; 
	mov.b64 	{%temp, %r698}, %fd1979;
	}
	and.b32  	%r699, %r698, 2146435072;
	setp.ne.s32 	%p223, %r699, 2146435072;
	@%p223 bra 	$L__BB19_223;
	setp.nan.f64 	%p224, %fd299, %fd299;
	@%p224 bra 	$L__BB19_222;
	setp.neu.f64 	%p225, %fd300, 0d7FF0000000000000;
	@%p225 bra 	$L__BB19_223;
	selp.b32 	%r701, %r522, %r92, %p221;
	mov.b32 	%r702, 0;
	mov.b64 	%fd4005, {%r702, %r701};
	bra.uni 	$L__BB19_223;
$L__BB19_222:
	mov.f64 	%fd1980, 0d4000000000000000;
	add.rn.f64 	%fd4005, %fd299, %fd1980;
$L__BB19_223:
	setp.eq.f64 	%p227, %fd299, 0d3FF0000000000000;
	selp.f64 	%fd1981, 0d3FF0000000000000, %fd4005, %p227;
	fma.rn.f64 	%fd4008, %fd298, %fd1981, %fd4008;
	and.b32  	%r703, %r508, 3;
	setp.eq.s32 	%p228, %r703, 1;
	@%p228 bra 	$L__BB19_236;
	ld.global.f64 	%fd306, [%rd21+8];
	ld.global.f64 	%fd307, [%rd22+8];
	{
	.reg .b32 %temp; 
	mov.b64 	{%temp, %r124}, %fd307;
	}
	abs.f64 	%fd308, %fd307;
	{ // callseq 334, 0
	.param .b64 param0;
	st.param.f64 	[param0], %fd308;
	.param .b64 param1;
	st.param.f64 	[param1], 0d4000000000000000;
	.param .b64 retval0;
	call.uni (retval0), 
	__internal_accurate_pow, 
	(
	param0, 
	param1
	);
	ld.param.f64 	%fd1982, [retval0];
	} // callseq 334
	setp.lt.s32 	%p232, %r124, 0;
	neg.f64 	%fd1984, %fd1982;
	selp.f64 	%fd1985, %fd1984, %fd1982, %p219;
	selp.f64 	%fd1986, %fd1985, %fd1982, %p232;
	setp.eq.f64 	%p233, %fd307, 0d0000000000000000;
	selp.b32 	%r704, %r124, 0, %p219;
	or.b32  	%r705, %r704, 2146435072;
	selp.b32 	%r706, %r705, %r704, %p218;
	mov.b32 	%r707, 0;
	mov.b64 	%fd1987, {%r707, %r706};
	selp.f64 	%fd4006, %fd1987, %fd1986, %p233;
	add.f64 	%fd1988, %fd307, 0d4000000000000000;
	{
	.reg .b32 %temp; 
	mov.b64 	{%temp, %r708}, %fd1988;
	}
	and.b32  	%r709, %r708, 2146435072;
	setp.ne.s32 	%p234, %r709, 2146435072;
	@%p234 bra 	$L__BB19_229;
	setp.nan.f64 	%p235, %fd307, %fd307;
	@%p235 bra 	$L__BB19_228;
	setp.neu.f64 	%p236, %fd308, 0d7FF0000000000000;
	@%p236 bra 	$L__BB19_229;
	selp.b32 	%r711, %r522, %r92, %p232;
	mov.b32 	%r712, 0;
	mov.b64 	%fd4006, {%r712, %r711};
	bra.uni 	$L__BB19_229;
$L__BB19_228:
	mov.f64 	%fd1989, 0d4000000000000000;
	add.rn.f64 	%fd4006, %fd307, %fd1989;
$L__BB19_229:
	setp.eq.f64 	%p238, %fd307, 0d3FF0000000000000;
	selp.f64 	%fd1990, 0d3FF0000000000000, %fd4006, %p238;
	fma.rn.f64 	%fd4008, %fd306, %fd1990, %fd4008;
	and.b32  	%r713, %r508, 3;
	setp.eq.s32 	%p239, %r713, 2;
	@%p239 bra 	$L__BB19_236;
	ld.global.f64 	%fd314, [%rd21+16];
	ld.global.f64 	%fd315, [%rd22+16];
	{
	.reg .b32 %temp; 
	mov.b64 	{%temp, %r125}, %fd315;
	}
	abs.f64 	%fd316, %fd315;
	{ // callseq 335, 0
	.param .b64 param0;
	st.param.f64 	[param0], %fd316;
	.param .b64 param1;
	st.param.f64 	[param1], 0d4000000000000000;
	.param .b64 retval0;
	call.uni (retval0), 
	__internal_accurate_pow, 
	(
	param0, 
	param1
	);
	ld.param.f64 	%fd1991, [retval0];
	} // callseq 335
	setp.lt.s32 	%p243, %r125, 0;
	neg.f64 	%fd1993, %fd1991;
	selp.f64 	%fd1994, %fd1993, %fd1991, %p219;
	selp.f64 	%fd1995, %fd1994, %fd1991, %p243;
	setp.eq.f64 	%p244, %fd315, 0d0000000000000000;
	selp.b32 	%r714, %r125, 0, %p219;
	or.b32  	%r715, %r714, 2146435072;
	selp.b32 	%r716, %r715, %r714, %p218;
	mov.b32 	%r717, 0;
	mov.b64 	%fd1996, {%r717, %r716};
	selp.f64 	%fd4007, %fd1996, %fd1995, %p244;
	add.f64 	%fd1997, %fd315, 0d4000000000000000;
	{
	.reg .b32 %temp; 
	mov.b64 	{%temp, %r718}, %fd1997;
	}
	and.b32  	%r719, %r718, 2146435072;
	setp.ne.s32 	%p245, %r719, 2146435072;
	@%p245 bra 	$L__BB19_235;
	setp.nan.f64 	%p246, %fd315, %fd315;
	@%p246 bra 	$L__BB19_234;
	setp.neu.f64 	%p247, %fd316, 0d7FF0000000000000;
	@%p247 bra 	$L__BB19_235;
	selp.b32 	%r721, %r522, %r92, %p243;
	mov.b32 	%r722, 0;
	mov.b64 	%fd4007, {%r722, %r721};
	bra.uni 	$L__BB19_235;
$L__BB19_234:
	mov.f64 	%fd1998, 0d4000000000000000;
	add.rn.f64 	%fd4007, %fd315, %fd1998;
$L__BB19_235:
	setp.eq.f64 	%p249, %fd315, 0d3FF0000000000000;
	selp.f64 	%fd1999, 0d3FF0000000000000, %fd4007, %p249;
	fma.rn.f64 	%fd4008, %fd314, %fd1999, %fd4008;
$L__BB19_236:
	add.s32 	%r724, %r508, -1;
	setp.lt.u32 	%p250, %r724, 3;
	mov.f64 	%fd4019, 0d0000000000000000;
	mov.b32 	%r2715, 0;
	@%p250 bra 	$L__BB19_259;
	mov.f64 	%fd4019, 0d0000000000000000;
	mov.b32 	%r2714, 0;
$L__BB19_238:
	setp.lt.s32 	%p251, %r90, 0;
	setp.eq.s32 	%p252, %r91, 1062207488;
	mul.wide.u32 	%rd98, %r2714, 8;
	add.s64 	%rd23, %rd1, %rd98;
	ld.global.f64 	%fd324, [%rd23];
	cvta.to.global.u64 	%rd99, %rd91;
	add.s64 	%rd24, %rd99, %rd98;
	ld.global.f64 	%fd325, [%rd24];
	{
	.reg .b32 %temp; 
	mov.b64 	{%temp, %r127}, %fd325;
	}
	abs.f64 	%fd326, %fd325;
	{ // callseq 336, 0
	.param .b64 param0;
	st.param.f64 	[param0], %fd326;
	.param .b64 param1;
	st.param.f64 	[param1], 0d4000000000000000;
	.param .b64 retval0;
	call.uni (retval0), 
	__internal_accurate_pow, 
	(
	param0, 
	param1
	);
	ld.param.f64 	%fd2003, [retval0];
	} // callseq 336
	setp.lt.s32 	%p254, %r127, 0;
	neg.f64 	%fd2005, %fd2003;
	selp.f64 	%fd2006, %fd2005, %fd2003, %p252;
	selp.f64 	%fd2007, %fd2006, %fd2003, %p254;
	setp.eq.f64 	%p255, %fd325, 0d0000000000000000;
	selp.b32 	%r726, %r127, 0, %p252;
	or.b32  	%r727, %r726, 2146435072;
	selp.b32 	%r728, %r727, %r726, %p251;
	mov.b32 	%r729, 0;
	mov.b64 	%fd2008, {%r729, %r728};
	selp.f64 	%fd4010, %fd2008, %fd2007, %p255;
	add.f64 	%fd2009, %fd325, 0d4000000000000000;
	{
	.reg .b32 %temp; 
	mov.b64 	{%temp, %r730}, %fd2009;
	}
	and.b32  	%r731, %r730, 2146435072;
	setp.ne.s32 	%p256, %r731, 2146435072;
	@%p256 bra 	$L__BB19_243;
	setp.nan.f64 	%p257, %fd325, %fd325;
	@%p257 bra 	$L__BB19_242;
	setp.neu.f64 	%p258, %fd326, 0d7FF0000000000000;
	@%p258 bra 	$L__BB19_243;
	selp.b32 	%r733, %r522, %r92, %p254;
	mov.b32 	%r734, 0;
	mov.b64 	%fd4010, {%r734, %r733};
	bra.uni 	$L__BB19_243;
$L__BB19_242:
	mov.f64 	%fd2010, 0d4000000000000000;
	add.rn.f64 	%fd4010, %fd325, %fd2010;
$L__BB19_243:
	setp.eq.f64 	%p263, %fd325, 0d3FF0000000000000;
	selp.f64 	%fd2011, 0d3FF0000000000000, %fd4010, %p263;
	fma.rn.f64 	%fd331, %fd324, %fd2011, %fd4019;
	ld.global.f64 	%fd332, [%rd23+8];
	ld.global.f64 	%fd333, [%rd24+8];
	{
	.reg .b32 %temp; 
	mov.b64 	{%temp, %r128}, %fd333;
	}
	abs.f64 	%fd334, %fd333;
	{ // callseq 337, 0
	.param .b64 param0;
	st.param.f64 	[param0], %fd334;
	.param .b64 param1;
	st.param.f64 	[param1], 0d4000000000000000;
	.param .b64 retval0;
	call.uni (retval0), 
	__internal_accurate_pow, 
	(
	param0, 
	param1
	);
	ld.param.f64 	%fd2012, [retval0];
	} // callseq 337
	setp.lt.s32 	%p264, %r128, 0;
	neg.f64 	%fd2014, %fd2012;
	selp.f64 	%fd2015, %fd2014, %fd2012, %p252;
	selp.f64 	%fd2016, %fd2015, %fd2012, %p264;
	setp.eq.f64 	%p265, %fd333, 0d0000000000000000;
	selp.b32 	%r735, %r128, 0, %p252;
	or.b32  	%r736, %r735, 2146435072;
	selp.b32 	%r737, %r736, %r735, %p251;
	mov.b32 	%r738, 0;
	mov.b64 	%fd2017, {%r738, %r737};
	selp.f64 	%fd4011, %fd2017, %fd2016, %p265;
	add.f64 	%fd2018, %fd333, 0d4000000000000000;
	{
	.reg .b32 %temp; 
	mov.b64 	{%temp, %r739}, %fd2018;
	}
	and.b32  	%r740, %r739, 2146435072;
	setp.ne.s32 	%p266, %r740, 2146435072;
	@%p266 bra 	$L__BB19_248;
	setp.nan.f64 	%p267, %fd333, %fd333;
	@%p267 bra 	$L__BB19_247;
	setp.neu.f64 	%p268, %fd334, 0d7FF0000000000000;
	@%p268 bra 	$L__BB19_248;
	selp.b32 	%r742, %r522, %r92, %p264;
	mov.b32 	%r743, 0;
	mov.b64 	%fd4011, {%r743, %r742};
	bra.uni 	$L__BB19_248;
$L__BB19_247:
	mov.f64 	%fd2019, 0d4000000000000000;
	add.rn.f64 	%fd4011, %fd333, %fd2019;
$L__BB19_248:
	setp.eq.f64 	%p273, %fd333, 0d3FF0000000000000;
	selp.f64 	%fd2020, 0d3FF0000000000000, %fd4011, %p273;
	fma.rn.f64 	%fd339, %fd332, %fd2020, %fd331;
	ld.global.f64 	%fd340, [%rd23+16];
	ld.global.f64 	%fd341, [%rd24+16];
	{
	.reg .b32 %temp; 
	mov.b64 	{%temp, %r129}, %fd341;
	}
	abs.f64 	%fd342, %fd341;
	{ // callseq 338, 0
	.param .b64 param0;
	st.param.f64 	[param0], %fd342;
	.param .b64 param1;
	st.param.f64 	[param1], 0d4000000000000000;
	.param .b64 retval0;
	call.uni (retval0), 
	__internal_accurate_pow, 
	(
	param0, 
	param1
	);
	ld.param.f64 	%fd2021, [retval0];
	} // callseq 338
	setp.lt.s32 	%p274, %r129, 0;
	neg.f64 	%fd2023, %fd2021;
	selp.f64 	%fd2024, %fd2023, %fd2021, %p252;
	selp.f64 	%fd2025, %fd2024, %fd2021, %p274;
	setp.eq.f64 	%p275, %fd341, 0d0000000000000000;
	selp.b32 	%r744, %r129, 0, %p252;
	or.b32  	%r745, %r744, 2146435072;
	selp.b32 	%r746, %r745, %r744, %p251;
	mov.b32 	%r747, 0;
	mov.b64 	%fd2026, {%r747, %r746};
	selp.f64 	%fd4012, %fd2026, %fd2025, %p275;
	add.f64 	%fd2027, %fd341, 0d4000000000000000;
	{
	.reg .b32 %temp; 
	mov.b64 	{%temp, %r748}, %fd2027;
	}
	and.b32  	%r749, %r748, 2146435072;
	setp.ne.s32 	%p276, %r749, 2146435072;
	@%p276 bra 	$L__BB19_253;
	setp.nan.f64 	%p277, %fd341, %fd341;
	@%p277 bra 	$L__BB19_252;
	setp.neu.f64 	%p278, %fd342, 0d7FF0000000000000;
	@%p278 bra 	$L__BB19_253;
	selp.b32 	%r751, %r522, %r92, %p274;
	mov.b32 	%r752, 0;
	mov.b64 	%fd4012, {%r752, %r751};
	bra.uni 	$L__BB19_253;
$L__BB19_252:
	mov.f64 	%fd2028, 0d4000000000000000;
	add.rn.f64 	%fd4012, %fd341, %fd2028;
$L__BB19_253:
	setp.eq.f64 	%p283, %fd341, 0d3FF0000000000000;
	selp.f64 	%fd2029, 0d3FF0000000000000, %fd4012, %p283;
	fma.rn.f64 	%fd347, %fd340, %fd2029, %fd339;
	ld.global.f64 	%fd348, [%rd23+24];
	ld.global.f64 	%fd349, [%rd24+24];
	{
	.reg .b32 %temp; 
	mov.b64 	{%temp, %r130}, %fd349;
	}
	abs.f64 	%fd350, %fd349;
	{ // callseq 339, 0
	.param .b64 param0;
	st.param.f64 	[param0], %fd350;
	.param .b64 param1;
	st.param.f64 	[param1], 0d4000000000000000;
	.param .b64 retval0;
	call.uni (retval0), 
	__internal_accurate_pow, 
	(
	param0, 
	param1
	);
	ld.param.f64 	%fd2030, [retval0];
	} // callseq 339
	setp.lt.s32 	%p284, %r130, 0;
	neg.f64 	%fd2032, %fd2030;
	selp.f64 	%fd2033, %fd2032, %fd2030, %p252;
	selp.f64 	%fd2034, %fd2033, %fd2030, %p284;
	setp.eq.f64 	%p285, %fd349, 0d0000000000000000;
	selp.b32 	%r753, %r130, 0, %p252;
	or.b32  	%r754, %r753, 2146435072;
	selp.b32 	%r755, %r754, %r753, %p251;
	mov.b32 	%r756, 0;
	mov.b64 	%fd2035, {%r756, %r755};
	selp.f64 	%fd4013, %fd2035, %fd2034, %p285;
	add.f64 	%fd2036, %fd349, 0d4000000000000000;
	{
	.reg .b32 %temp; 
	mov.b64 	{%temp, %r757}, %fd2036;
	}
	and.b32  	%r758, %r757, 2146435072;
	setp.ne.s32 	%p286, %r758, 2146435072;
	@%p286 bra 	$L__BB19_258;
	setp.nan.f64 	%p287, %fd349, %fd349;
	@%p287 bra 	$L__BB19_257;
	setp.neu.f64 	%p288, %fd350, 0d7FF0000000000000;
	@%p288 bra 	$L__BB19_258;
	selp.b32 	%r760, %r522, %r92, %p284;
	mov.b32 	%r761, 0;
	mov.b64 	%fd4013, {%r761, %r760};
	bra.uni 	$L__BB19_258;
$L__BB19_257:
	mov.f64 	%fd2037, 0d4000000000000000;
	add.rn.f64 	%fd4013, %fd349, %fd2037;
$L__BB19_258:
	setp.eq.f64 	%p290, %fd349, 0d3FF0000000000000;
	selp.f64 	%fd2038, 0d3FF0000000000000, %fd4013, %p290;
	fma.rn.f64 	%fd4019, %fd348, %fd2038, %fd347;
	add.s32 	%r2714, %r2714, 4;
	and.b32  	%r2715, %r508, 2147483644;
	setp.ne.s32 	%p291, %r2714, %r2715;
	@%p291 bra 	$L__BB19_238;
$L__BB19_259:
	and.b32  	%r762, %r508, 3;
	setp.eq.s32 	%p292, %r762, 0;
	@%p292 bra 	$L__BB19_278;
	setp.lt.s32 	%p293, %r90, 0;
	setp.eq.s32 	%p294, %r91, 1062207488;
	mul.wide.u32 	%rd100, %r2715, 8;
	add.s64 	%rd25, %rd1, %rd100;
	ld.global.f64 	%fd358, [%rd25];
	cvta.to.global.u64 	%rd101, %rd91;
	add.s64 	%rd26, %rd101, %rd100;
	ld.global.f64 	%fd359, [%rd26];
	{
	.reg .b32 %temp; 
	mov.b64 	{%temp, %r134}, %fd359;
	}
	abs.f64 	%fd360, %fd359;
	{ // callseq 340, 0
	.param .b64 param0;
	st.param.f64 	[param0], %fd360;
	.param .b64 param1;
	st.param.f64 	[param1], 0d4000000000000000;
	.param .b64 retval0;
	call.uni (retval0), 
	__internal_accurate_pow, 
	(
	param0, 
	param1
	);
	ld.param.f64 	%fd2039, [retval0];
	} // callseq 340
	setp.lt.s32 	%p296, %r134, 0;
	neg.f64 	%fd2041, %fd2039;
	selp.f64 	%fd2042, %fd2041, %fd2039, %p294;
	selp.f64 	%fd2043, %fd2042, %fd2039, %p296;
	setp.eq.f64 	%p297, %fd359, 0d0000000000000000;
	selp.b32 	%r763, %r134, 0, %p294;
	or.b32  	%r764, %r763, 2146435072;
	selp.b32 	%r765, %r764, %r763, %p293;
	mov.b32 	%r766, 0;
	mov.b64 	%fd2044, {%r766, %r765};
	selp.f64 	%fd4016, %fd2044, %fd2043, %p297;
	add.f64 	%fd2045, %fd359, 0d4000000000000000;
	{
	.reg .b32 %temp; 
	mov.b64 	{%temp, %r767}, %fd2045;
	}
	and.b32  	%r768, %r767, 2146435072;
	setp.ne.s32 	%p298, %r768, 2146435072;
	@%p298 bra 	$L__BB19_265;
	setp.nan.f64 	%p299, %fd359, %fd359;
	@%p299 bra 	$L__BB19_264;
	setp.neu.f64 	%p300, %fd360, 0d7FF0000000000000;
	@%p300 bra 	$L__BB19_265;
	selp.b32 	%r770, %r522, %r92, %p296;
	mov.b32 	%r771, 0;
	mov.b64 	%fd4016, {%r771, %r770};
	bra.uni 	$L__BB19_265;
$L__BB19_264:
	mov.f64 	%fd2046, 0d4000000000000000;
	add.rn.f64 	%fd4016, %fd359, %fd2046;
$L__BB19_265:
	setp.eq.f64 	%p302, %fd359, 0d3FF0000000000000;
	selp.f64 	%fd2047, 0d3FF0000000000000, %fd4016, %p302;
	fma.rn.f64 	%fd4019, %fd358, %fd2047, %fd4019;
	and.b32  	%r772, %r508, 3;
	setp.eq.s32 	%p303, %r772, 1;
	@%p303 bra 	$L__BB19_278;
	ld.global.f64 	%fd366, [%rd25+8];
	ld.global.f64 	%fd367, [%rd26+8];
	{
	.reg .b32 %temp; 
	mov.b64 	{%temp, %r135}, %fd367;
	}
	abs.f64 	%fd368, %fd367;
	{ // callseq 341, 0
	.param .b64 param0;
	st.param.f64 	[param0], %fd368;
	.param .b64 param1;
	st.param.f64 	[param1], 0d4000000000000000;
	.param .b64 retval0;
	call.uni (retval0), 
	__internal_accurate_pow, 
	(
	param0, 
	param1
	);
	ld.param.f64 	%fd2048, [retval0];
	} // callseq 341
	setp.lt.s32 	%p307, %r135, 0;
	neg.f64 	%fd2050, %fd2048;
	selp.f64 	%fd2051, %fd2050, %fd2048, %p294;
	selp.f64 	%fd2052, %fd2051, %fd2048, %p307;
	setp.eq.f64 	%p308, %fd367, 0d0000000000000000;
	selp.b32 	%r773, %r135, 0, %p294;
	or.b32  	%r774, %r773, 2146435072;
	selp.b32 	%r775, %r774, %r773, %p293;
	mov.b32 	%r776, 0;
	mov.b64 	%fd2053, {%r776, %r775};
	selp.f64 	%fd4017, %fd2053, %fd2052, %p308;
	add.f64 	%fd2054, %fd367, 0d4000000000000000;
	{
	.reg .b32 %temp; 
	mov.b64 	{%temp, %r777}, %fd2054;
	}
	and.b32  	%r778, %r777, 2146435072;
	setp.ne.s32 	%p309, %r778, 2146435072;
	@%p309 bra 	$L__BB19_271;
	setp.nan.f64 	%p310, %fd367, %fd367;
	@%p310 bra 	$L__BB19_270;
	setp.neu.f64 	%p311, %fd368, 0d7FF0000000000000;
	@%p311 bra 	$L__BB19_271;
	selp.b32 	%r780, %r522, %r92, %p307;
	mov.b32 	%r781, 0;
	mov.b64 	%fd4017, {%r781, %r780};
	bra.uni 	$L__BB19_271;
$L__BB19_270:
	mov.f64 	%fd2055, 0d4000000000000000;
	add.rn.f64 	%fd4017, %fd367, %fd2055;
$L__BB19_271:
	setp.eq.f64 	%p313, %fd367, 0d3FF0000000000000;
	selp.f64 	%fd2056, 0d3FF0000000000000, %fd4017, %p313;
	fma.rn.f64 	%fd4019, %fd366, %fd2056, %fd4019;
	and.b32  	%r782, %r508, 3;
	setp.eq.s32 	%p314, %r782, 2;
	@%p314 bra 	$L__BB19_278;
	ld.global.f64 	%fd374, [%rd25+16];
	ld.global.f64 	%fd375, [%rd26+16];
	{
	.reg .b32 %temp; 
	mov.b64 	{%temp, %r136}, %fd375;
	}
	abs.f64 	%fd376, %fd375;
	{ // callseq 342, 0
	.param .b64 param0;
	st.param.f64 	[param0], %fd376;
	.param .b64 param1;
	st.param.f64 	[param1], 0d4000000000000000;
	.param .b64 retval0;
	call.uni (retval0), 
	__internal_accurate_pow, 
	(
	param0, 
	param1
	);
	ld.param.f64 	%fd2057, [retval0];
	} // callseq 342
	setp.lt.s32 	%p318, %r136, 0;
	neg.f64 	%fd2059, %fd2057;
	selp.f64 	%fd2060, %fd2059, %fd2057, %p294;
	selp.f64 	%fd2061, %fd2060, %fd2057, %p318;
	setp.eq.f64 	%p319, %fd375, 0d0000000000000000;
	selp.b32 	%r783, %r136, 0, %p294;
	or.b32  	%r784, %r783, 2146435072;
	selp.b32 	%r785, %r784, %r783, %p293;
	mov.b32 	%r786, 0;
	mov.b64 	%fd2062, {%r786, %r785};
	selp.f64 	%fd4018, %fd2062, %fd2061, %p319;
	add.f64 	%fd2063, %fd375, 0d4000000000000000;
	{
	.reg .b32 %temp; 
	mov.b64 	{%temp, %r787}, %fd2063;
	}
	and.b32  	%r788, %r787, 2146435072;
	setp.ne.s32 	%p320, %r788, 2146435072;
	@%p320 bra 	$L__BB19_277;
	setp.nan.f64 	%p321, %fd375, %fd375;
	@%p321 bra 	$L__BB19_276;
	setp.neu.f64 	%p322, %fd376, 0d7FF0000000000000;
	@%p322 bra 	$L__BB19_277;
	selp.b32 	%r790, %r522, %r92, %p318;
	mov.b32 	%r791, 0;
	mov.b64 	%fd4018, {%r791, %r790};
	bra.uni 	$L__BB19_277;
$L__BB19_276:
	mov.f64 	%fd2064, 0d4000000000000000;
	add.rn.f64 	%fd4018, %fd375, %fd2064;
$L__BB19_277:
	setp.eq.f64 	%p324, %fd375, 0d3FF0000000000000;
	selp.f64 	%fd2065, 0d3FF0000000000000, %fd4018, %p324;
	fma.rn.f64 	%fd4019, %fd374, %fd2065, %fd4019;
$L__BB19_278:
	add.s32 	%r793, %r508, -1;
	setp.lt.u32 	%p325, %r793, 3;
	mov.f64 	%fd4030, 0d0000000000000000;
	mov.b32 	%r2717, 0;
	@%p325 bra 	$L__BB19_301;
	mov.f64 	%fd4030, 0d0000000000000000;
	mov.b32 	%r2716, 0;
$L__BB19_280:
	setp.lt.s32 	%p326, %r90, 0;
	setp.eq.s32 	%p327, %r91, 1062207488;
	cvta.to.global.u64 	%rd102, %rd90;
	mul.wide.u32 	%rd103, %r2716, 8;
	add.s64 	%rd27, %rd102, %rd103;
	ld.global.f64 	%fd384, [%rd27];
	cvta.to.global.u64 	%rd104, %rd91;
	add.s64 	%rd28, %rd104, %rd103;
	ld.global.f64 	%fd385, [%rd28];
	{
	.reg .b32 %temp; 
	mov.b64 	{%temp, %r138}, %fd385;
	}
	abs.f64 	%fd386, %fd385;
	{ // callseq 343, 0
	.param .b64 param0;
	st.param.f64 	[param0], %fd386;
	.param .b64 param1;
	st.param.f64 	[param1], 0d4000000000000000;
	.param .b64 retval0;
	call.uni (retval0), 
	__internal_accurate_pow, 
	(
	param0, 
	param1
	);
	ld.param.f64 	%fd2069, [retval0];
	} // callseq 343
	setp.lt.s32 	%p329, %r138, 0;
	neg.f64 	%fd2071, %fd2069;
	selp.f64 	%fd2072, %fd2071, %fd2069, %p327;
	selp.f64 	%fd2073, %fd2072, %fd2069, %p329;
	setp.eq.f64 	%p330, %fd385, 0d0000000000000000;
	selp.b32 	%r795, %r138, 0, %p327;
	or.b32  	%r796, %r795, 2146435072;
	selp.b32 	%r797, %r796, %r795, %p326;
	mov.b32 	%r798, 0;
	mov.b64 	%fd2074, {%r798, %r797};
	selp.f64 	%fd4021, %fd2074, %fd2073, %p330;
	add.f64 	%fd2075, %fd385, 0d4000000000000000;
	{
	.reg .b32 %temp; 
	mov.b64 	{%temp, %r799}, %fd2075;
	}
	and.b32  	%r800, %r799, 2146435072;
	setp.ne.s32 	%p331, %r800, 2146435072;
	@%p331 bra 	$L__BB19_285;
	setp.nan.f64 	%p332, %fd385, %fd385;
	@%p332 bra 	$L__BB19_284;
	setp.neu.f64 	%p333, %fd386, 0d7FF0000000000000;
	@%p333 bra 	$L__BB19_285;
	selp.b32 	%r802, %r522, %r92, %p329;
	mov.b32 	%r803, 0;
	mov.b64 	%fd4021, {%r803, %r802};
	bra.uni 	$L__BB19_285;
$L__BB19_284:
	mov.f64 	%fd2076, 0d4000000000000000;
	add.rn.f64 	%fd4021, %fd385, %fd2076;
$L__BB19_285:
	setp.eq.f64 	%p338, %fd385, 0d3FF0000000000000;
	selp.f64 	%fd2077, 0d3FF0000000000000, %fd4021, %p338;
	fma.rn.f64 	%fd391, %fd384, %fd2077, %fd4030;
	ld.global.f64 	%fd392, [%rd27+8];
	ld.global.f64 	%fd393, [%rd28+8];
	{
	.reg .b32 %temp; 
	mov.b64 	{%temp, %r139}, %fd393;
	}
	abs.f64 	%fd394, %fd393;
	{ // callseq 344, 0
	.param .b64 param0;
	st.param.f64 	[param0], %fd394;
	.param .b64 param1;
	st.param.f64 	[param1], 0d4000000000000000;
	.param .b64 retval0;
	call.uni (retval0), 
	__internal_accurate_pow, 
	(
	param0, 
	param1
	);
	ld.param.f64 	%fd2078, [retval0];
	} // callseq 344
	setp.lt.s32 	%p339, %r139, 0;
	neg.f64 	%fd2080, %fd2078;
	selp.f64 	%fd2081, %fd2080, %fd2078, %p327;
	selp.f64 	%fd2082, %fd2081, %fd2078, %p339;
	setp.eq.f64 	%p340, %fd393, 0d0000000000000000;
	selp.b32 	%r804, %r139, 0, %p327;
	or.b32  	%r805, %r804, 2146435072;
	selp.b32 	%r806, %r805, %r804, %p326;
	mov.b32 	%r807, 0;
	mov.b64 	%fd2083, {%r807, %r806};
	selp.f64 	%fd4022, %fd2083, %fd2082, %p340;
	add.f64 	%fd2084, %fd393, 0d4000000000000000;
	{
	.reg .b32 %temp; 
	mov.b64 	{%temp, %r808}, %fd2084;
	}
	and.b32  	%r809, %r808, 2146435072;
	setp.ne.s32 	%p341, %r809, 2146435072;
	@%p341 bra 	$L__BB19_290;
	setp.nan.f64 	%p342, %fd393, %fd393;
	@%p342 bra 	$L__BB19_289;
	setp.neu.f64 	%p343, %fd394, 0d7FF0000000000000;
	@%p343 bra 	$L__BB19_290;
	selp.b32 	%r811, %r522, %r92, %p339;
	mov.b32 	%r812, 0;
	mov.b64 	%fd4022, {%r812, %r811};
	bra.uni 	$L__BB19_290;
$L__BB19_289:
	mov.f64 	%fd2085, 0d4000000000000000;
	add.rn.f64 	%fd4022, %fd393, %fd2085;
$L__BB19_290:
	setp.eq.f64 	%p348, %fd393, 0d3FF0000000000000;
	selp.f64 	%fd2086, 0d3FF0000000000000, %fd4022, %p348;
	fma.rn.f64 	%fd399, %fd392, %fd2086, %fd391;
	ld.global.f64 	%fd400, [%rd27+16];
	ld.global.f64 	%fd401, [%rd28+16];
	{
	.reg .b32 %temp; 
	mov.b64 	{%temp, %r140}, %fd401;
	}
	abs.f64 	%fd402, %fd401;
	{ // callseq 345, 0
	.param .b64 param0;
	st.param.f64 	[param0], %fd402;
	.param .b64 param1;
	st.param.f64 	[param1], 0d4000000000000000;
	.param .b64 retval0;
	call.uni (retval0), 
	__internal_accurate_pow, 
	(
	param0, 
	param1
	);
	ld.param.f64 	%fd2087, [retval0];
	} // callseq 345
	setp.lt.s32 	%p349, %r140, 0;
	neg.f64 	%fd2089, %fd2087;
	selp.f64 	%fd2090, %fd2089, %fd2087, %p327;
	selp.f64 	%fd2091, %fd2090, %fd2087, %p349;
	setp.eq.f64 	%p350, %fd401, 0d0000000000000000;
	selp.b32 	%r813, %r140, 0, %p327;
	or.b32  	%r814, %r813, 2146435072;
	selp.b32 	%r815, %r814, %r813, %p326;
	mov.b32 	%r816, 0;
	mov.b64 	%fd2092, {%r816, %r815};
	selp.f64 	%fd4023, %fd2092, %fd2091, %p350;
	add.f64 	%fd2093, %fd401, 0d4000000000000000;
	{
	.reg .b32 %temp; 
	mov.b64 	{%temp, %r817}, %fd2093;
	}
	and.b32  	%r818, %r817, 2146435072;
	setp.ne.s32 	%p351, %r818, 2146435072;
	@%p351 bra 	$L__BB19_295;
	setp.nan.f64 	%p352, %fd401, %fd401;
	@%p352 bra 	$L__BB19_294;
	setp.neu.f64 	%p353, %fd402, 0d7FF0000000000000;
	@%p353 bra 	$L__BB19_295;
	selp.b32 	%r820, %r522, %r92, %p349;
	mov.b32 	%r821, 0;
	mov.b64 	%fd4023, {%r821, %r820};
	bra.uni 	$L__BB19_295;
$L__BB19_294:
	mov.f64 	%fd2094, 0d4000000000000000;
	add.rn.f64 	%fd4023, %fd401, %fd2094;
$L__BB19_295:
	setp.eq.f64 	%p358, %fd401, 0d3FF0000000000000;
	selp.f64 	%fd2095, 0d3FF0000000000000, %fd4023, %p358;
	fma.rn.f64 	%fd407, %fd400, %fd2095, %fd399;
	ld.global.f64 	%fd408, [%rd27+24];
	ld.global.f64 	%fd409, [%rd28+24];
	{
	.reg .b32 %temp; 
	mov.b64 	{%temp, %r141}, %fd409;
	}
	abs.f64 	%fd410, %fd409;
	{ // callseq 346, 0
	.param .b64 param0;
	st.param.f64 	[param0], %fd410;
	.param .b64 param1;
	st.param.f64 	[param1], 0d4000000000000000;
	.param .b64 retval0;
	call.uni (retval0), 
	__internal_accurate_pow, 
	(
	param0, 
	param1
	);
	ld.param.f64 	%fd2096, [retval0];
	} // callseq 346
	setp.lt.s32 	%p359, %r141, 0;
	neg.f64 	%fd2098, %fd2096;
	selp.f64 	%fd2099, %fd2098, %fd2096, %p327;
	selp.f64 	%fd2100, %fd2099, %fd2096, %p359;
	setp.eq.f64 	%p360, %fd409, 0d0000000000000000;
	selp.b32 	%r822, %r141, 0, %p327;
	or.b32  	%r823, %r822, 2146435072;
	selp.b32 	%r824, %r823, %r822, %p326;
	mov.b32 	%r825, 0;
	mov.b64 	%fd2101, {%r825, %r824};
	selp.f64 	%fd4024, %fd2101, %fd2100, %p360;
	add.f64 	%fd2102, %fd409, 0d4000000000000000;
	{
	.reg .b32 %temp; 
	mov.b64 	{%temp, %r826}, %fd2102;
	}
	and.b32  	%r827, %r826, 2146435072;
	setp.ne.s32 	%p361, %r827, 2146435072;
	@%p361 bra 	$L__BB19_300;
	setp.nan.f64 	%p362, %fd409, %fd409;
	@%p362 bra 	$L__BB19_299;
	setp.neu.f64 	%p363, %fd410, 0d7FF0000000000000;
	@%p363 bra 	$L__BB19_300;
	selp.b32 	%r829, %r522, %r92, %p359;
	mov.b32 	%r830, 0;
	mov.b64 	%fd4024, {%r830, %r829};
	bra.uni 	$L__BB19_300;
$L__BB19_299:
	mov.f64 	%fd2103, 0d4000000000000000;
	add.rn.f64 	%fd4024, %fd409, %fd2103;
$L__BB19_300:
	setp.eq.f64 	%p365, %fd409, 0d3FF0000000000000;
	selp.f64 	%fd2104, 0d3FF0000000000000, %fd4024, %p365;
	fma.rn.f64 	%fd4030, %fd408, %fd2104, %fd407;
	add.s32 	%r2716, %r2716, 4;
	and.b32  	%r2717, %r508, 2147483644;
	setp.ne.s32 	%p366, %r2716, %r2717;
	@%p366 bra 	$L__BB19_280;
$L__BB19_301:
	and.b32  	%r831, %r508, 3;
	setp.eq.s32 	%p367, %r831, 0;
	@%p367 bra 	$L__BB19_320;
	setp.lt.s32 	%p368, %r90, 0;
	setp.eq.s32 	%p369, %r91, 1062207488;
	cvta.to.global.u64 	%rd105, %rd90;
	mul.wide.u32 	%rd106, %r2717, 8;
	add.s64 	%rd29, %rd105, %rd106;
	ld.global.f64 	%fd418, [%rd29];
	cvta.to.global.u64 	%rd107, %rd91;
	add.s64 	%rd30, %rd107, %rd106;
	ld.global.f64 	%fd419, [%rd30];
	{
	.reg .b32 %temp; 
	mov.b64 	{%temp, %r145}, %fd419;
	}
	abs.f64 	%fd420, %fd419;
	{ // callseq 347, 0
	.param .b64 param0;
	st.param.f64 	[param0], %fd420;
	.param .b64 param1;
	st.param.f64 	[param1], 0d4000000000000000;
	.param .b64 retval0;
	call.uni (retval0), 
	__internal_accurate_pow, 
	(
	param0, 
	param1
	);
	ld.param.f64 	%fd2105, [retval0];
	} // callseq 347
	setp.lt.s32 	%p371, %r145, 0;
	neg.f64 	%fd2107, %fd2105;
	selp.f64 	%fd2108, %fd2107, %fd2105, %p369;
	selp.f64 	%fd2109, %fd2108, %fd2105, %p371;
	setp.eq.f64 	%p372, %fd419, 0d0000000000000000;
	selp.b32 	%r832, %r145, 0, %p369;
	or.b32  	%r833, %r832, 2146435072;
	selp.b32 	%r834, %r833, %r832, %p368;
	mov.b32 	%r835, 0;
	mov.b64 	%fd2110, {%r835, %r834};
	selp.f64 	%fd4027, %fd2110, %fd2109, %p372;
	add.f64 	%fd2111, %fd419, 0d4000000000000000;
	{
	.reg .b32 %temp; 
	mov.b64 	{%temp, %r836}, %fd2111;
	}
	and.b32  	%r837, %r836, 2146435072;
	setp.ne.s32 	%p373, %r837, 2146435072;
	@%p373 bra 	$L__BB19_307;
	setp.nan.f64 	%p374, %fd419, %fd419;
	@%p374 bra 	$L__BB19_306;
	setp.neu.f64 	%p375, %fd420, 0d7FF0000000000000;
	@%p375 bra 	$L__BB19_307;
	selp.b32 	%r839, %r522, %r92, %p371;
	mov.b32 	%r840, 0;
	mov.b64 	%fd4027, {%r840, %r839};
	bra.uni 	$L__BB19_307;
$L__BB19_306:
	mov.f64 	%fd2112, 0d4000000000000000;
	add.rn.f64 	%fd4027, %fd419, %fd2112;
$L__BB19_307:
	setp.eq.f64 	%p377, %fd419, 0d3FF0000000000000;
	selp.f64 	%fd2113, 0d3FF0000000000000, %fd4027, %p377;
	fma.rn.f64 	%fd4030, %fd418, %fd2113, %fd4030;
	and.b32  	%r841, %r508, 3;
	setp.eq.s32 	%p378, %r841, 1;
	@%p378 bra 	$L__BB19_320;
	ld.global.f64 	%fd426, [%rd29+8];
	ld.global.f64 	%fd427, [%rd30+8];
	{
	.reg .b32 %temp; 
	mov.b64 	{%temp, %r146}, %fd427;
	}
	abs.f64 	%fd428, %fd427;
	{ // callseq 348, 0
	.param .b64 param0;
	st.param.f64 	[param0], %fd428;
	.param .b64 param1;
	st.param.f64 	[param1], 0d4000000000000000;
	.param .b64 retval0;
	call.uni (retval0), 
	__internal_accurate_pow, 
	(
	param0, 
	param1
	);
	ld.param.f64 	%fd2114, [retval0];
	} // callseq 348
	setp.lt.s32 	%p382, %r146, 0;
	neg.f64 	%fd2116, %fd2114;
	selp.f64 	%fd2117, %fd2116, %fd2114, %p369;
	selp.f64 	%fd2118, %fd2117, %fd2114, %p382;
	setp.eq.f64 	%p383, %fd427, 0d0000000000000000;
	selp.b32 	%r842, %r146, 0, %p369;
	or.b32  	%r843, %r842, 2146435072;
	selp.b32 	%r844, %r843, %r842, %p368;
	mov.b32 	%r845, 0;
	mov.b64 	%fd2119, {%r845, %r844};
	selp.f64 	%fd4028, %fd2119, %fd2118, %p383;
	add.f64 	%fd2120, %fd427, 0d4000000000000000;
	{
	.reg .b32 %temp; 
	mov.b64 	{%temp, %r846}, %fd2120;
	}
	and.b32  	%r847, %r846, 2146435072;
	setp.ne.s32 	%p384, %r847, 2146435072;
	@%p384 bra 	$L__BB19_313;
	setp.nan.f64 	%p385, %fd427, %fd427;
	@%p385 bra 	$L__BB19_312;
	setp.neu.f64 	%p386, %fd428, 0d7FF0000000000000;
	@%p386 bra 	$L__BB19_313;
	selp.b32 	%r849, %r522, %r92, %p382;
	mov.b32 	%r850, 0;
	mov.b64 	%fd4028, {%r850, %r849};
	bra.uni 	$L__BB19_313;
$L__BB19_312:
	mov.f64 	%fd2121, 0d4000000000000000;
	add.rn.f64 	%fd4028, %fd427, %fd2121;
$L__BB19_313:
	setp.eq.f64 	%p388, %fd427, 0d3FF0000000000000;
	selp.f64 	%fd2122, 0d3FF0000000000000, %fd4028, %p388;
	fma.rn.f64 	%fd4030, %fd426, %fd2122, %fd4030;
	and.b32  	%r851, %r508, 3;
	setp.eq.s32 	%p389, %r851, 2;
	@%p389 bra 	$L__BB19_320;
	ld.global.f64 	%fd434, [%rd29+16];
	ld.global.f64 	%fd435, [%rd30+16];
	{
	.reg .b32 %temp; 
	mov.b64 	{%temp, %r147}, %fd435;
	}
	abs.f64 	%fd436, %fd435;
	{ // callseq 349, 0
	.param .b64 param0;
	st.param.f64 	[param0], %fd436;
	.param .b64 param1;
	st.param.f64 	[param1], 0d4000000000000000;
	.param .b64 retval0;
	call.uni (retval0), 
	__internal_accurate_pow, 
	(
	param0, 
	param1
	);
	ld.param.f64 	%fd2123, [retval0];
	} // callseq 349
	setp.lt.s32 	%p393, %r147, 0;
	neg.f64 	%fd2125, %fd2123;
	selp.f64 	%fd2126, %fd2125, %fd2123, %p369;
	selp.f64 	%fd2127, %fd2126, %fd2123, %p393;
	setp.eq.f64 	%p394, %fd435, 0d0000000000000000;
	selp.b32 	%r852, %r147, 0, %p369;
	or.b32  	%r853, %r852, 2146435072;
	selp.b32 	%r854, %r853, %r852, %p368;
	mov.b32 	%r855, 0;
	mov.b64 	%fd2128, {%r855, %r854};
	selp.f64 	%fd4029, %fd2128, %fd2127, %p394;
	add.f64 	%fd2129, %fd435, 0d4000000000000000;
	{
	.reg .b32 %temp; 
	mov.b64 	{%temp, %r856}, %fd2129;
	}
	and.b32  	%r857, %r856, 2146435072;
	setp.ne.s32 	%p395, %r857, 2146435072;
	@%p395 bra 	$L__BB19_319;
	setp.nan.f64 	%p396, %fd435, %fd435;
	@%p396 bra 	$L__BB19_318;
	setp.neu.f64 	%p397, %fd436, 0d7FF0000000000000;
	@%p397 bra 	$L__BB19_319;
	selp.b32 	%r859, %r522, %r92, %p393;
	mov.b32 	%r860, 0;
	mov.b64 	%fd4029, {%r860, %r859};
	bra.uni 	$L__BB19_319;
$L__BB19_318:
	mov.f64 	%fd2130, 0d4000000000000000;
	add.rn.f64 	%fd4029, %fd435, %fd2130;
$L__BB19_319:
	setp.eq.f64 	%p399, %fd435, 0d3FF0000000000000;
	selp.f64 	%fd2131, 0d3FF0000000000000, %fd4029, %p399;
	fma.rn.f64 	%fd4030, %fd434, %fd2131, %fd4030;
$L__BB19_320:
	add.s32 	%r862, %r508, -1;
	setp.lt.u32 	%p400, %r862, 3;
	mov.f64 	%fd4041, 0d0000000000000000;
	mov.b32 	%r2719, 0;
	@%p400 bra 	$L__BB19_343;
	mov.f64 	%fd4041, 0d0000000000000000;
	mov.b32 	%r2718, 0;
$L__BB19_322:
	setp.lt.s32 	%p401, %r90, 0;
	setp.eq.s32 	%p402, %r91, 1062207488;
	cvta.to.global.u64 	%rd108, %rd90;
	mul.wide.u32 	%rd109, %r2718, 8;
	add.s64 	%rd31, %rd108, %rd109;
	ld.global.f64 	%fd444, [%rd31];
	cvta.to.global.u64 	%rd110, %rd91;
	add.s64 	%rd32, %rd110, %rd109;
	ld.global.f64 	%fd445, [%rd32];
	{
	.reg .b32 %temp; 
	mov.b64 	{%temp, %r149}, %fd445;
	}
	abs.f64 	%fd446, %fd445;
	{ // callseq 350, 0
	.param .b64 param0;
	st.param.f64 	[param0], %fd446;
	.param .b64 param1;
	st.param.f64 	[param1], 0d4000000000000000;
	.param .b64 retval0;
	call.uni (retval0), 
	__internal_accurate_pow, 
	(
	param0, 
	param1
	);
	ld.param.f64 	%fd2135, [retval0];
	} // callseq 350
	setp.lt.s32 	%p404, %r149, 0;
	neg.f64 	%fd2137, %fd2135;
	selp.f64 	%fd2138, %fd2137, %fd2135, %p402;
	selp.f64 	%fd2139, %fd2138, %fd2135, %p404;
	setp.eq.f64 	%p405, %fd445, 0d0000000000000000;
	selp.b32 	%r864, %r149, 0, %p402;
	or.b32  	%r865, %r864, 2146435072;
	selp.b32 	%r866, %r865, %r864, %p401;
	mov.b32 	%r867, 0;
	mov.b64 	%fd2140, {%r867, %r866};
	selp.f64 	%fd4032, %fd2140, %fd2139, %p405;
	add.f64 	%fd2141, %fd445, 0d4000000000000000;
	{
	.reg .b32 %temp; 
	mov.b64 	{%temp, %r868}, %fd2141;
	}
	and.b32  	%r869, %r868, 2146435072;
	setp.ne.s32 	%p406, %r869, 2146435072;
	@%p406 bra 	$L__BB19_327;
	setp.nan.f64 	%p407, %fd445, %fd445;
	@%p407 bra 	$L__BB19_326;
	setp.neu.f64 	%p408, %fd446, 0d7FF0000000000000;
	@%p408 bra 	$L__BB19_327;
	selp.b32 	%r871, %r522, %r92, %p404;
	mov.b32 	%r872, 0;
	mov.b64 	%fd4032, {%r872, %r871};
	bra.uni 	$L__BB19_327;
$L__BB19_326:
	mov.f64 	%fd2142, 0d4000000000000000;
	add.rn.f64 	%fd4032, %fd445, %fd2142;
$L__BB19_327:
	setp.eq.f64 	%p413, %fd445, 0d3FF0000000000000;
	selp.f64 	%fd2143, 0d3FF0000000000000, %fd4032, %p413;
	fma.rn.f64 	%fd451, %fd444, %fd2143, %fd4041;
	ld.global.f64 	%fd452, [%rd31+8];
	ld.global.f64 	%fd453, [%rd32+8];
	{
	.reg .b32 %temp; 
	mov.b64 	{%temp, %r150}, %fd453;
	}
	abs.f64 	%fd454, %fd453;
	{ // callseq 351, 0
	.param .b64 param0;
	st.param.f64 	[param0], %fd454;
	.param .b64 param1;
	st.param.f64 	[param1], 0d4000000000000000;
	.param .b64 retval0;
	call.uni (retval0), 
	__internal_accurate_pow, 
	(
	param0, 
	param1
	);
	ld.param.f64 	%fd2144, [retval0];
	} // callseq 351
	setp.lt.s32 	%p414, %r150, 0;
	neg.f64 	%fd2146, %fd2144;
	selp.f64 	%fd2147, %fd2146, %fd2144, %p402;
	selp.f64 	%fd2148, %fd2147, %fd2144, %p414;
	setp.eq.f64 	%p415, %fd453, 0d0000000000000000;
	selp.b32 	%r873, %r150, 0, %p402;
	or.b32  	%r874, %r873, 2146435072;
	selp.b32 	%r875, %r874, %r873, %p401;
	mov.b32 	%r876, 0;
	mov.b64 	%fd2149, {%r876, %r875};
	selp.f64 	%fd4033, %fd2149, %fd2148, %p415;
	add.f64 	%fd2150, %fd453, 0d4000000000000000;
	{
	.reg .b32 %temp; 
	mov.b64 	{%temp, %r877}, %fd2150;
	}
	and.b32  	%r878, %r877, 2146435072;
	setp.ne.s32 	%p416, %r878, 2146435072;
	@%p416 bra 	$L__BB19_332;
	setp.nan.f64 	%p417, %fd453, %fd453;
	@%p417 bra 	$L__BB19_331;
	setp.neu.f64 	%p418, %fd454, 0d7FF0000000000000;
	@%p418 bra 	$L__BB19_332;
	selp.b32 	%r880, %r522, %r92, %p414;
	mov.b32 	%r881, 0;
	mov.b64 	%fd4033, {%r881, %r880};
	bra.uni 	$L__BB19_332;
$L__BB19_331:
	mov.f64 	%fd2151, 0d4000000000000000;
	add.rn.f64 	%fd4033, %fd453, %fd2151;
$L__BB19_332:
	setp.eq.f64 	%p423, %fd453, 0d3FF0000000000000;
	selp.f64 	%fd2152, 0d3FF0000000000000, %fd4033, %p423;
	fma.rn.f64 	%fd459, %fd452, %fd2152, %fd451;
	ld.global.f64 	%fd460, [%rd31+16];
	ld.global.f64 	%fd461, [%rd32+16];
	{
	.reg .b32 %temp; 
	mov.b64 	{%temp, %r151}, %fd461;
	}
	abs.f64 	%fd462, %fd461;
	{ // callseq 352, 0
	.param .b64 param0;
	st.param.f64 	[param0], %fd462;
	.param .b64 param1;
	st.param.f64 	[param1], 0d4000000000000000;
	.param .b64 retval0;
	call.uni (retval0), 
	__internal_accurate_pow, 
	(
	param0, 
	param1
	);
	ld.param.f64 	%fd2153, [retval0];
	} // callseq 352
	setp.lt.s32 	%p424, %r151, 0;
	neg.f64 	%fd2155, %fd2153;
	selp.f64 	%fd2156, %fd2155, %fd2153, %p402;
	selp.f64 	%fd2157, %fd2156, %fd2153, %p424;
	setp.eq.f64 	%p425, %fd461, 0d0000000000000000;
	selp.b32 	%r882, %r151, 0, %p402;
	or.b32  	%r883, %r882, 2146435072;
	selp.b32 	%r884, %r883, %r882, %p401;
	mov.b32 	%r885, 0;
	mov.b64 	%fd2158, {%r885, %r884};
	selp.f64 	%fd4034, %fd2158, %fd2157, %p425;
	add.f64 	%fd2159, %fd461, 0d4000000000000000;
	{
	.reg .b32 %temp; 
	mov.b64 	{%temp, %r886}, %fd2159;
	}
	and.b32  	%r887, %r886, 2146435072;
	setp.ne.s32 	%p426, %r887, 2146435072;
	@%p426 bra 	$L__BB19_337;
	setp.nan.f64 	%p427, %fd461, %fd461;
	@%p427 bra 	$L__BB19_336;
	setp.neu.f64 	%p428, %fd462, 0d7FF0000000000000;
	@%p428 bra 	$L__BB19_337;
	selp.b32 	%r889, %r522, %r92, %p424;
	mov.b32 	%r890, 0;
	mov.b64 	%fd4034, {%r890, %r889};
	bra.uni 	$L__BB19_337;
$L__BB19_336:
	mov.f64 	%fd2160, 0d4000000000000000;
	add.rn.f64 	%fd4034, %fd461, %fd2160;
$L__BB19_337:
	setp.eq.f64 	%p433, %fd461, 0d3FF0000000000000;
	selp.f64 	%fd2161, 0d3FF0000000000000, %fd4034, %p433;
	fma.rn.f64 	%fd467, %fd460, %fd2161, %fd459;
	ld.global.f64 	%fd468, [%rd31+24];
	ld.global.f64 	%fd469, [%rd32+24];
	{
	.reg .b32 %temp; 
	mov.b64 	{%temp, %r152}, %fd469;
	}
	abs.f64 	%fd470, %fd469;
	{ // callseq 353, 0
	.param .b64 param0;
	st.param.f64 	[param0], %fd470;
	.param .b64 param1;
	st.param.f64 	[param1], 0d4000000000000000;
	.param .b64 retval0;
	call.uni (retval0), 
	__internal_accurate_pow, 
	(
	param0, 
	param1
	);
	ld.param.f64 	%fd2162, [retval0];
	} // callseq 353
	setp.lt.s32 	%p434, %r152, 0;
	neg.f64 	%fd2164, %fd2162;
	selp.f64 	%fd2165, %fd2164, %fd2162, %p402;
	selp.f64 	%fd2166, %fd2165, %fd2162, %p434;
	setp.eq.f64 	%p435, %fd469, 0d0000000000000000;
	selp.b32 	%r891, %r152, 0, %p402;
	or.b32  	%r892, %r891, 2146435072;
	selp.b32 	%r893, %r892, %r891, %p401;
	mov.b32 	%r894, 0;
	mov.b64 	%fd2167, {%r894, %r893};
	selp.f64 	%fd4035, %fd2167, %fd2166, %p435;
	add.f64 	%fd2168, %fd469, 0d4000000000000000;
	{
	.reg .b32 %temp; 
	mov.b64 	{%temp, %r895}, %fd2168;
	}
	and.b32  	%r896, %r895, 2146435072;
	setp.ne.s32 	%p436, %r896, 2146435072;
	@%p436 bra 	$L__BB19_342;
	setp.nan.f64 	%p437, %fd469, %fd469;
	@%p437 bra 	$L__BB19_341;
	setp.neu.f64 	%p438, %fd470, 0d7FF0000000000000;
	@%p438 bra 	$L__BB19_342;
	selp.b32 	%r898, %r522, %r92, %p434;
	mov.b32 	%r899, 0;
	mov.b64 	%fd4035, {%r899, %r898};
	bra.uni 	$L__BB19_342;
$L__BB19_341:
	mov.f64 	%fd2169, 0d4000000000000000;
	add.rn.f64 	%fd4035, %fd469, %fd2169;
$L__BB19_342:
	setp.eq.f64 	%p440, %fd469, 0d3FF0000000000000;
	selp.f64 	%fd2170, 0d3FF0000000000000, %fd4035, %p440;
	fma.rn.f64 	%fd4041, %fd468, %fd2170, %fd467;
	add.s32 	%r2718, %r2718, 4;
	and.b32  	%r2719, %r508, 2147483644;
	setp.ne.s32 	%p441, %r2718, %r2719;
	@%p441 bra 	$L__BB19_322;
$L__BB19_343:
	and.b32  	%r900, %r508, 3;
	setp.eq.s32 	%p442, %r900, 0;
	@%p442 bra 	$L__BB19_362;
	setp.lt.s32 	%p443, %r90, 0;
	setp.eq.s32 	%p444, %r91, 1062207488;
	cvta.to.global.u64 	%rd111, %rd90;
	mul.wide.u32 	%rd112, %r2719, 8;
	add.s64 	%rd33, %rd111, %rd112;
	ld.global.f64 	%fd478, [%rd33];
	cvta.to.global.u64 	%rd113, %rd91;
	add.s64 	%rd34, %rd113, %rd112;
	ld.global.f64 	%fd479, [%rd34];
	{
	.reg .b32 %temp; 
	mov.b64 	{%temp, %r156}, %fd479;
	}
	abs.f64 	%fd480, %fd479;
	{ // callseq 354, 0
	.param .b64 param0;
	st.param.f64 	[param0], %fd480;
	.param .b64 param1;
	st.param.f64 	[param1], 0d4000000000000000;
	.param .b64 retval0;
	call.uni (retval0), 
	__internal_accurate_pow, 
	(
	param0, 
	param1
	);
	ld.param.f64 	%fd2171, [retval0];
	} // callseq 354
	setp.lt.s32 	%p446, %r156, 0;
	neg.f64 	%fd2173, %fd2171;
	selp.f64 	%fd2174, %fd2173, %fd2171, %p444;
	selp.f64 	%fd2175, %fd2174, %fd2171, %p446;
	setp.eq.f64 	%p447, %fd479, 0d0000000000000000;
	selp.b32 	%r901, %r156, 0, %p444;
	or.b32  	%r902, %r901, 2146435072;
	selp.b32 	%r903, %r902, %r901, %p443;
	mov.b32 	%r904, 0;
	mov.b64 	%fd2176, {%r904, %r903};
	selp.f64 	%fd4038, %fd2176, %fd2175, %p447;
	add.f64 	%fd2177, %fd479, 0d4000000000000000;
	{
	.reg .b32 %temp; 
	mov.b64 	{%temp, %r905}, %fd2177;
	}
	and.b32  	%r906, %r905, 2146435072;
	setp.ne.s32 	%p448, %r906, 2146435072;
	@%p448 bra 	$L__BB19_349;
	setp.nan.f64 	%p449, %fd479, %fd479;
	@%p449 bra 	$L__BB19_348;
	setp.neu.f64 	%p450, %fd480, 0d7FF0000000000000;
	@%p450 bra 	$L__BB19_349;
	selp.b32 	%r908, %r522, %r92, %p446;
	mov.b32 	%r909, 0;
	mov.b64 	%fd4038, {%r909, %r908};
	bra.uni 	$L__BB19_349;
$L__BB19_348:
	mov.f64 	%fd2178, 0d4000000000000000;
	add.rn.f64 	%fd4038, %fd479, %fd2178;
$L__BB19_349:
	setp.eq.f64 	%p452, %fd479, 0d3FF0000000000000;
	selp.f64 	%fd2179, 0d3FF0000000000000, %fd4038, %p452;
	fma.rn.f64 	%fd4041, %fd478, %fd2179, %fd4041;
	and.b32  	%r910, %r508, 3;
	setp.eq.s32 	%p453, %r910, 1;
	@%p453 bra 	$L__BB19_362;
	ld.global.f64 	%fd486, [%rd33+8];
	ld.global.f64 	%fd487, [%rd34+8];
	{
	.reg .b32 %temp; 
	mov.b64 	{%temp, %r157}, %fd487;
	}
	abs.f64 	%fd488, %fd487;
	{ // callseq 355, 0
	.param .b64 param0;
	st.param.f64 	[param0], %fd488;
	.param .b64 param1;
	st.param.f64 	[param1], 0d4000000000000000;
	.param .b64 retval0;
	call.uni (retval0), 
	__internal_accurate_pow, 
	(
	param0, 
	param1
	);
	ld.param.f64 	%fd2180, [retval0];
	} // callseq 355
	setp.lt.s32 	%p457, %r157, 0;
	neg.f64 	%fd2182, %fd2180;
	selp.f64 	%fd2183, %fd2182, %fd2180, %p444;
	selp.f64 	%fd2184, %fd2183, %fd2180, %p457;
	setp.eq.f64 	%p458, %fd487, 0d0000000000000000;
	selp.b32 	%r911, %r157, 0, %p444;
	or.b32  	%r912, %r911, 2146435072;
	selp.b32 	%r913, %r912, %r911, %p443;
	mov.b32 	%r914, 0;
	mov.b64 	%fd2185, {%r914, %r913};
	selp.f64 	%fd4039, %fd2185, %fd2184, %p458;
	add.f64 	%fd2186, %fd487, 0d4000000000000000;
	{
	.reg .b32 %temp; 
	mov.b64 	{%temp, %r915}, %fd2186;
	}
	and.b32  	%r916, %r915, 2146435072;
	setp.ne.s32 	%p459, %r916, 2146435072;
	@%p459 bra 	$L__BB19_355;
	setp.nan.f64 	%p460, %fd487, %fd487;
	@%p460 bra 	$L__BB19_354;
	setp.neu.f64 	%p461, %fd488, 0d7FF0000000000000;
	@%p461 bra 	$L__BB19_355;
	selp.b32 	%r918, %r522, %r92, %p457;
	mov.b32 	%r919, 0;
	mov.b64 	%fd4039, {%r919, %r918};
	bra.uni 	$L__BB19_355;
$L__BB19_354:
	mov.f64 	%fd2187, 0d4000000000000000;
	add.rn.f64 	%fd4039, %fd487, %fd2187;
$L__BB19_355:
	setp.eq.f64 	%p463, %fd487, 0d3FF0000000000000;
	selp.f64 	%fd2188, 0d3FF0000000000000, %fd4039, %p463;
	fma.rn.f64 	%fd4041, %fd486, %fd2188, %fd4041;
	and.b32  	%r920, %r508, 3;
	setp.eq.s32 	%p464, %r920, 2;
	@%p464 bra 	$L__BB19_362;
	ld.global.f64 	%fd494, [%rd33+16];
	ld.global.f64 	%fd495, [%rd34+16];
	{
	.reg .b32 %temp; 
	mov.b64 	{%temp, %r158}, %fd495;
	}
	abs.f64 	%fd496, %fd495;
	{ // callseq 356, 0
	.param .b64 param0;
	st.param.f64 	[param0], %fd496;
	.param .b64 param1;
	st.param.f64 	[param1], 0d4000000000000000;
	.param .b64 retval0;
	call.uni (retval0), 
	__internal_accurate_pow, 
	(
	param0, 
	param1
	);
	ld.param.f64 	%fd2189, [retval0];
	} // callseq 356
	setp.lt.s32 	%p468, %r158, 0;
	neg.f64 	%fd2191, %fd2189;
	selp.f64 	%fd2192, %fd2191, %fd2189, %p444;
	selp.f64 	%fd2193, %fd2192, %fd2189, %p468;
	setp.eq.f64 	%p469, %fd495, 0d0000000000000000;
	selp.b32 	%r921, %r158, 0, %p444;
	or.b32  	%r922, %r921, 2146435072;
	selp.b32 	%r923, %r922, %r921, %p443;
	mov.b32 	%r924, 0;
	mov.b64 	%fd2194, {%r924, %r923};
	selp.f64 	%fd4040, %fd2194, %fd2193, %p469;
	add.f64 	%fd2195, %fd495, 0d4000000000000000;
	{
	.reg .b32 %temp; 
	mov.b64 	{%temp, %r925}, %fd2195;
	}
	and.b32  	%r926, %r925, 2146435072;
	setp.ne.s32 	%p470, %r926, 2146435072;
	@%p470 bra 	$L__BB19_361;
	setp.nan.f64 	%p471, %fd495, %fd495;
	@%p471 bra 	$L__BB19_360;
	setp.neu.f64 	%p472, %fd496, 0d7FF0000000000000;
	@%p472 bra 	$L__BB19_361;
	selp.b32 	%r928, %r522, %r92, %p468;
	mov.b32 	%r929, 0;
	mov.b64 	%fd4040, {%r929, %r928};
	bra.uni 	$L__BB19_361;
$L__BB19_360:
	mov.f64 	%fd2196, 0d4000000000000000;
	add.rn.f64 	%fd4040, %fd495, %fd2196;
$L__BB19_361:
	setp.eq.f64 	%p474, %fd495, 0d3FF0000000000000;
	selp.f64 	%fd2197, 0d3FF0000000000000, %fd4040, %p474;
	fma.rn.f64 	%fd4041, %fd494, %fd2197, %fd4041;
$L__BB19_362:
	add.s32 	%r931, %r508, -1;
	setp.lt.u32 	%p475, %r931, 3;
	mov.f64 	%fd4052, 0d0000000000000000;
	mov.b32 	%r2721, 0;
	@%p475 bra 	$L__BB19_385;
	mov.f64 	%fd4052, 0d0000000000000000;
	mov.b32 	%r2720, 0;
	or.b32  	%r160, %r92, -2147483648;
	and.b32  	%r161, %r90, 2146435072;
$L__BB19_364:
	setp.lt.s32 	%p476, %r90, 0;
	setp.eq.s32 	%p477, %r161, 1062207488;
	cvta.to.global.u64 	%rd114, %rd90;
	mul.wide.u32 	%rd115, %r2720, 8;
	add.s64 	%rd35, %rd114, %rd115;
	ld.global.f64 	%fd504, [%rd35];
	cvta.to.global.u64 	%rd116, %rd91;
	add.s64 	%rd117, %rd116, %rd115;
	ld.global.f64 	%fd505, [%rd117];
	{
	.reg .b32 %temp; 
	mov.b64 	{%temp, %r162}, %fd505;
	}
	abs.f64 	%fd506, %fd505;
	{ // callseq 357, 0
	.param .b64 param0;
	st.param.f64 	[param0], %fd506;
	.param .b64 param1;
	st.param.f64 	[param1], 0d4000000000000000;
	.param .b64 retval0;
	call.uni (retval0), 
	__internal_accurate_pow, 
	(
	param0, 
	param1
	);
	ld.param.f64 	%fd2201, [retval0];
	} // callseq 357
	setp.lt.s32 	%p478, %r162, 0;
	neg.f64 	%fd2203, %fd2201;
	selp.f64 	%fd2204, %fd2203, %fd2201, %p477;
	selp.f64 	%fd2205, %fd2204, %fd2201, %p478;
	setp.eq.f64 	%p479, %fd505, 0d0000000000000000;
	selp.b32 	%r933, %r162, 0, %p477;
	or.b32  	%r934, %r933, 2146435072;
	selp.b32 	%r935, %r934, %r933, %p476;
	mov.b32 	%r936, 0;
	mov.b64 	%fd2206, {%r936, %r935};
	selp.f64 	%fd4043, %fd2206, %fd2205, %p479;
	add.f64 	%fd2207, %fd505, 0d4000000000000000;
	{
	.reg .b32 %temp; 
	mov.b64 	{%temp, %r937}, %fd2207;
	}
	and.b32  	%r938, %r937, 2146435072;
	setp.ne.s32 	%p480, %r938, 2146435072;
	@%p480 bra 	$L__BB19_369;
	setp.nan.f64 	%p481, %fd505, %fd505;
	@%p481 bra 	$L__BB19_368;
	setp.neu.f64 	%p482, %fd506, 0d7FF0000000000000;
	@%p482 bra 	$L__BB19_369;
	selp.b32 	%r939, %r160, %r92, %p3;
	selp.b32 	%r940, %r939, %r92, %p478;
	mov.b32 	%r941, 0;
	mov.b64 	%fd4043, {%r941, %r940};
	bra.uni 	$L__BB19_369;
$L__BB19_368:
	mov.f64 	%fd2208, 0d4000000000000000;
	add.rn.f64 	%fd4043, %fd505, %fd2208;
$L__BB19_369:
	setp.eq.f64 	%p487, %fd505, 0d3FF0000000000000;
	selp.f64 	%fd2209, 0d3FF0000000000000, %fd4043, %p487;
	fma.rn.f64 	%fd511, %fd504, %fd2209, %fd4052;
	ld.global.f64 	%fd512, [%rd35+8];
	cvta.to.global.u64 	%rd118, %rd91;
	mul.wide.u32 	%rd119, %r2720, 8;
	add.s64 	%rd120, %rd118, %rd119;
	ld.global.f64 	%fd513, [%rd120+8];
	{
	.reg .b32 %temp; 
	mov.b64 	{%temp, %r163}, %fd513;
	}
	abs.f64 	%fd514, %fd513;
	{ // callseq 358, 0
	.param .b64 param0;
	st.param.f64 	[param0], %fd514;
	.param .b64 param1;
	st.param.f64 	[param1], 0d4000000000000000;
	.param .b64 retval0;
	call.uni (retval0), 
	__internal_accurate_pow, 
	(
	param0, 
	param1
	);
	ld.param.f64 	%fd2210, [retval0];
	} // callseq 358
	setp.lt.s32 	%p488, %r163, 0;
	neg.f64 	%fd2212, %fd2210;
	selp.f64 	%fd2213, %fd2212, %fd2210, %p477;
	selp.f64 	%fd2214, %fd2213, %fd2210, %p488;
	setp.eq.f64 	%p489, %fd513, 0d0000000000000000;
	selp.b32 	%r942, %r163, 0, %p477;
	or.b32  	%r943, %r942, 2146435072;
	selp.b32 	%r944, %r943, %r942, %p476;
	mov.b32 	%r945, 0;
	mov.b64 	%fd2215, {%r945, %r944};
	selp.f64 	%fd4044, %fd2215, %fd2214, %p489;
	add.f64 	%fd2216, %fd513, 0d4000000000000000;
	{
	.reg .b32 %temp; 
	mov.b64 	{%temp, %r946}, %fd2216;
	}
	and.b32  	%r947, %r946, 2146435072;
	setp.ne.s32 	%p490, %r947, 2146435072;
	@%p490 bra 	$L__BB19_374;
	setp.nan.f64 	%p491, %fd513, %fd513;
	@%p491 bra 	$L__BB19_373;
	setp.neu.f64 	%p492, %fd514, 0d7FF0000000000000;
	@%p492 bra 	$L__BB19_374;
	selp.b32 	%r948, %r160, %r92, %p3;
	selp.b32 	%r949, %r948, %r92, %p488;
	mov.b32 	%r950, 0;
	mov.b64 	%fd4044, {%r950, %r949};
	bra.uni 	$L__BB19_374;
$L__BB19_373:
	mov.f64 	%fd2217, 0d4000000000000000;
	add.rn.f64 	%fd4044, %fd513, %fd2217;
$L__BB19_374:
	setp.eq.f64 	%p497, %fd513, 0d3FF0000000000000;
	selp.f64 	%fd2218, 0d3FF0000000000000, %fd4044, %p497;
	fma.rn.f64 	%fd519, %fd512, %fd2218, %fd511;
	ld.global.f64 	%fd520, [%rd35+16];
	cvta.to.global.u64 	%rd121, %rd91;
	mul.wide.u32 	%rd122, %r2720, 8;
	add.s64 	%rd36, %rd121, %rd122;
	ld.global.f64 	%fd521, [%rd36+16];
	{
	.reg .b32 %temp; 
	mov.b64 	{%temp, %r164}, %fd521;
	}
	abs.f64 	%fd522, %fd521;
	{ // callseq 359, 0
	.param .b64 param0;
	st.param.f64 	[param0], %fd522;
	.param .b64 param1;
	st.param.f64 	[param1], 0d4000000000000000;
	.param .b64 retval0;
	call.uni (retval0), 
	__internal_accurate_pow, 
	(
	param0, 
	param1
	);
	ld.param.f64 	%fd2219, [retval0];
	} // callseq 359
	setp.lt.s32 	%p498, %r164, 0;
	neg.f64 	%fd2221, %fd2219;
	selp.f64 	%fd2222, %fd2221, %fd2219, %p477;
	selp.f64 	%fd2223, %fd2222, %fd2219, %p498;
	setp.eq.f64 	%p499, %fd521, 0d0000000000000000;
	selp.b32 	%r951, %r164, 0, %p477;
	or.b32  	%r952, %r951, 2146435072;
	selp.b32 	%r953, %r952, %r951, %p476;
	mov.b32 	%r954, 0;
	mov.b64 	%fd2224, {%r954, %r953};
	selp.f64 	%fd4045, %fd2224, %fd2223, %p499;
	add.f64 	%fd2225, %fd521, 0d4000000000000000;
	{
	.reg .b32 %temp; 
	mov.b64 	{%temp, %r955}, %fd2225;
	}
	and.b32  	%r956, %r955, 2146435072;
	setp.ne.s32 	%p500, %r956, 2146435072;
	@%p500 bra 	$L__BB19_379;
	setp.nan.f64 	%p501, %fd521, %fd521;
	@%p501 bra 	$L__BB19_378;
	setp.neu.f64 	%p502, %fd522, 0d7FF0000000000000;
	@%p502 bra 	$L__BB19_379;
	selp.b32 	%r957, %r160, %r92, %p3;
	selp.b32 	%r958, %r957, %r92, %p498;
	mov.b32 	%r959, 0;
	mov.b64 	%fd4045, {%r959, %r958};
	bra.uni 	$L__BB19_379;
$L__BB19_378:
	mov.f64 	%fd2226, 0d4000000000000000;
	add.rn.f64 	%fd4045, %fd521, %fd2226;
$L__BB19_379:
	setp.eq.f64 	%p507, %fd521, 0d3FF0000000000000;
	selp.f64 	%fd2227, 0d3FF0000000000000, %fd4045, %p507;
	fma.rn.f64 	%fd527, %fd520, %fd2227, %fd519;
	ld.global.f64 	%fd528, [%rd35+24];
	ld.global.f64 	%fd529, [%rd36+24];
	{
	.reg .b32 %temp; 
	mov.b64 	{%temp, %r165}, %fd529;
	}
	abs.f64 	%fd530, %fd529;
	{ // callseq 360, 0
	.param .b64 param0;
	st.param.f64 	[param0], %fd530;
	.param .b64 param1;
	st.param.f64 	[param1], 0d4000000000000000;
	.param .b64 retval0;
	call.uni (retval0), 
	__internal_accurate_pow, 
	(
	param0, 
	param1
	);
	ld.param.f64 	%fd2228, [retval0];
	} // callseq 360
	setp.lt.s32 	%p508, %r165, 0;
	neg.f64 	%fd2230, %fd2228;
	selp.f64 	%fd2231, %fd2230, %fd2228, %p477;
	selp.f64 	%fd2232, %fd2231, %fd2228, %p508;
	setp.eq.f64 	%p509, %fd529, 0d0000000000000000;
	selp.b32 	%r960, %r165, 0, %p477;
	or.b32  	%r961, %r960, 2146435072;
	selp.b32 	%r962, %r961, %r960, %p476;
	mov.b32 	%r963, 0;
	mov.b64 	%fd2233, {%r963, %r962};
	selp.f64 	%fd4046, %fd2233, %fd2232, %p509;
	add.f64 	%fd2234, %fd529, 0d4000000000000000;
	{
	.reg .b32 %temp; 
	mov.b64 	{%temp, %r964}, %fd2234;
	}
	and.b32  	%r965, %r964, 2146435072;
	setp.ne.s32 	%p510, %r965, 2146435072;
	@%p510 bra 	$L__BB19_384;
	setp.nan.f64 	%p511, %fd529, %fd529;
	@%p511 bra 	$L__BB19_383;
	setp.neu.f64 	%p512, %fd530, 0d7FF0000000000000;
	@%p512 bra 	$L__BB19_384;
	selp.b32 	%r966, %r160, %r92, %p3;
	selp.b32 	%r967, %r966, %r92, %p508;
	mov.b32 	%r968, 0;
	mov.b64 	%fd4046, {%r968, %r967};
	bra.uni 	$L__BB19_384;
$L__BB19_383:
	mov.f64 	%fd2235, 0d4000000000000000;
	add.rn.f64 	%fd4046, %fd529, %fd2235;
$L__BB19_384:
	setp.eq.f64 	%p514, %fd529, 0d3FF0000000000000;
	selp.f64 	%fd2236, 0d3FF0000000000000, %fd4046, %p514;
	fma.rn.f64 	%fd4052, %fd528, %fd2236, %fd527;
	add.s32 	%r2720, %r2720, 4;
	and.b32  	%r2721, %r508, 2147483644;
	setp.ne.s32 	%p515, %r2720, %r2721;
	@%p515 bra 	$L__BB19_364;
$L__BB19_385:
	and.b32  	%r969, %r508, 3;
	setp.eq.s32 	%p516, %r969, 0;
	@%p516 bra 	$L__BB19_404;
	or.b32  	%r169, %r92, -2147483648;
	setp.lt.s32 	%p517, %r90, 0;
	and.b32  	%r170, %r90, 2146435072;
	setp.eq.s32 	%p518, %r170, 1062207488;
	cvta.to.global.u64 	%rd123, %rd90;
	mul.wide.u32 	%rd124, %r2721, 8;
	add.s64 	%rd125, %rd123, %rd124;
	ld.global.f64 	%fd538, [%rd125];
	cvta.to.global.u64 	%rd126, %rd91;
	add.s64 	%rd37, %rd126, %rd124;
	ld.global.f64 	%fd539, [%rd37];
	{
	.reg .b32 %temp; 
	mov.b64 	{%temp, %r171}, %fd539;
	}
	abs.f64 	%fd540, %fd539;
	{ // callseq 361, 0
	.param .b64 param0;
	st.param.f64 	[param0], %fd540;
	.param .b64 param1;
	st.param.f64 	[param1], 0d4000000000000000;
	.param .b64 retval0;
	call.uni (retval0), 
	__internal_accurate_pow, 
	(
	param0, 
	param1
	);
	ld.param.f64 	%fd2237, [retval0];
	} // callseq 361
	setp.lt.s32 	%p519, %r171, 0;
	neg.f64 	%fd2239, %fd2237;
	selp.f64 	%fd2240, %fd2239, %fd2237, %p518;
	selp.f64 	%fd2241, %fd2240, %fd2237, %p519;
	setp.eq.f64 	%p520, %fd539, 0d0000000000000000;
	selp.b32 	%r970, %r171, 0, %p518;
	or.b32  	%r971, %r970, 2146435072;
	selp.b32 	%r972, %r971, %r970, %p517;
	mov.b32 	%r973, 0;
	mov.b64 	%fd2242, {%r973, %r972};
	selp.f64 	%fd4049, %fd2242, %fd2241, %p520;
	add.f64 	%fd2243, %fd539, 0d4000000000000000;
	{
	.reg .b32 %temp; 
	mov.b64 	{%temp, %r974}, %fd2243;
	}
	and.b32  	%r975, %r974, 2146435072;
	setp.ne.s32 	%p521, %r975, 2146435072;
	@%p521 bra 	$L__BB19_391;
	setp.nan.f64 	%p522, %fd539, %fd539;
	@%p522 bra 	$L__BB19_390;
	setp.neu.f64 	%p523, %fd540, 0d7FF0000000000000;
	@%p523 bra 	$L__BB19_391;
	selp.b32 	%r976, %r169, %r92, %p3;
	selp.b32 	%r977, %r976, %r92, %p519;
	mov.b32 	%r978, 0;
	mov.b64 	%fd4049, {%r978, %r977};
	bra.uni 	$L__BB19_391;
$L__BB19_390:
	mov.f64 	%fd2244, 0d4000000000000000;
	add.rn.f64 	%fd4049, %fd539, %fd2244;
$L__BB19_391:
	setp.eq.f64 	%p525, %fd539, 0d3FF0000000000000;
	selp.f64 	%fd2245, 0d3FF0000000000000, %fd4049, %p525;
	fma.rn.f64 	%fd4052, %fd538, %fd2245, %fd4052;
	and.b32  	%r979, %r508, 3;
	setp.eq.s32 	%p526, %r979, 1;
	@%p526 bra 	$L__BB19_404;
	cvta.to.global.u64 	%rd127, %rd90;
	mul.wide.u32 	%rd128, %r2721, 8;
	add.s64 	%rd38, %rd127, %rd128;
	ld.global.f64 	%fd546, [%rd38+8];
	ld.global.f64 	%fd547, [%rd37+8];
	{
	.reg .b32 %temp; 
	mov.b64 	{%temp, %r172}, %fd547;
	}
	abs.f64 	%fd548, %fd547;
	{ // callseq 362, 0
	.param .b64 param0;
	st.param.f64 	[param0], %fd548;
	.param .b64 param1;
	st.param.f64 	[param1], 0d4000000000000000;
	.param .b64 retval0;
	call.uni (retval0), 
	__internal_accurate_pow, 
	(
	param0, 
	param1
	);
	ld.param.f64 	%fd2246, [retval0];
	} // callseq 362
	setp.lt.s32 	%p530, %r172, 0;
	neg.f64 	%fd2248, %fd2246;
	selp.f64 	%fd2249, %fd2248, %fd2246, %p518;
	selp.f64 	%fd2250, %fd2249, %fd2246, %p530;
	setp.eq.f64 	%p531, %fd547, 0d0000000000000000;
	selp.b32 	%r980, %r172, 0, %p518;
	or.b32  	%r981, %r980, 2146435072;
	selp.b32 	%r982, %r981, %r980, %p517;
	mov.b32 	%r983, 0;
	mov.b64 	%fd2251, {%r983, %r982};
	selp.f64 	%fd4050, %fd2251, %fd2250, %p531;
	add.f64 	%fd2252, %fd547, 0d4000000000000000;
	{
	.reg .b32 %temp; 
	mov.b64 	{%temp, %r984}, %fd2252;
	}
	and.b32  	%r985, %r984, 2146435072;
	setp.ne.s32 	%p532, %r985, 2146435072;
	@%p532 bra 	$L__BB19_397;
	setp.nan.f64 	%p533, %fd547, %fd547;
	@%p533 bra 	$L__BB19_396;
	setp.neu.f64 	%p534, %fd548, 0d7FF0000000000000;
	@%p534 bra 	$L__BB19_397;
	selp.b32 	%r986, %r169, %r92, %p3;
	selp.b32 	%r987, %r986, %r92, %p530;
	mov.b32 	%r988, 0;
	mov.b64 	%fd4050, {%r988, %r987};
	bra.uni 	$L__BB19_397;
$L__BB19_396:
	mov.f64 	%fd2253, 0d4000000000000000;
	add.rn.f64 	%fd4050, %fd547, %fd2253;
$L__BB19_397:
	setp.eq.f64 	%p536, %fd547, 0d3FF0000000000000;
	selp.f64 	%fd2254, 0d3FF0000000000000, %fd4050, %p536;
	fma.rn.f64 	%fd4052, %fd546, %fd2254, %fd4052;
	and.b32  	%r989, %r508, 3;
	setp.eq.s32 	%p537, %r989, 2;
	@%p537 bra 	$L__BB19_404;
	ld.global.f64 	%fd554, [%rd38+16];
	ld.global.f64 	%fd555, [%rd37+16];
	{
	.reg .b32 %temp; 
	mov.b64 	{%temp, %r173}, %fd555;
	}
	abs.f64 	%fd556, %fd555;
	{ // callseq 363, 0
	.param .b64 param0;
	st.param.f64 	[param0], %fd556;
	.param .b64 param1;
	st.param.f64 	[param1], 0d4000000000000000;
	.param .b64 retval0;
	call.uni (retval0), 
	__internal_accurate_pow, 
	(
	param0, 
	param1
	);
	ld.param.f64 	%fd2255, [retval0];
	} // callseq 363
	setp.lt.s32 	%p541, %r173, 0;
	neg.f64 	%fd2257, %fd2255;
	selp.f64 	%fd2258, %fd2257, %fd2255, %p518;
	selp.f64 	%fd2259, %fd2258, %fd2255, %p541;
	setp.eq.f64 	%p542, %fd555, 0d0000000000000000;
	selp.b32 	%r990, %r173, 0, %p518;
	or.b32  	%r991, %r990, 2146435072;
	selp.b32 	%r992, %r991, %r990, %p517;
	mov.b32 	%r993, 0;
	mov.b64 	%fd2260, {%r993, %r992};
	selp.f64 	%fd4051, %fd2260, %fd2259, %p542;
	add.f64 	%fd2261, %fd555, 0d4000000000000000;
	{
	.reg .b32 %temp; 
	mov.b64 	{%temp, %r994}, %fd2261;
	}
	and.b32  	%r995, %r994, 2146435072;
	setp.ne.s32 	%p543, %r995, 2146435072;
	@%p543 bra 	$L__BB19_403;
	setp.nan.f64 	%p544, %fd555, %fd555;
	@%p544 bra 	$L__BB19_402;
	setp.neu.f64 	%p545, %fd556, 0d7FF0000000000000;
	@%p545 bra 	$L__BB19_403;
	selp.b32 	%r996, %r169, %r92, %p3;
	selp.b32 	%r997, %r996, %r92, %p541;
	mov.b32 	%r998, 0;
	mov.b64 	%fd4051, {%r998, %r997};
	bra.uni 	$L__BB19_403;
$L__BB19_402:
	mov.f64 	%fd2262, 0d4000000000000000;
	add.rn.f64 	%fd4051, %fd555, %fd2262;
$L__BB19_403:
	setp.eq.f64 	%p547, %fd555, 0d3FF0000000000000;
	selp.f64 	%fd2263, 0d3FF0000000000000, %fd4051, %p547;
	fma.rn.f64 	%fd4052, %fd554, %fd2263, %fd4052;
$L__BB19_404:
	add.s32 	%r1000, %r508, -1;
	setp.lt.u32 	%p548, %r1000, 3;
	mov.f64 	%fd4063, 0d0000000000000000;
	mov.b32 	%r2723, 0;
	@%p548 bra 	$L__BB19_427;
	mov.f64 	%fd4063, 0d0000000000000000;
	mov.b32 	%r2722, 0;
	and.b32  	%r177, %r90, 2146435072;
$L__BB19_406:
	setp.lt.s32 	%p549, %r90, 0;
	selp.b32 	%r175, 0, 2146435072, %p549;
	or.b32  	%r176, %r175, -2147483648;
	setp.eq.s32 	%p550, %r177, 1062207488;
	cvta.to.global.u64 	%rd129, %rd90;
	mul.wide.u32 	%rd130, %r2722, 8;
	add.s64 	%rd131, %rd129, %rd130;
	ld.global.f64 	%fd564, [%rd131];
	cvta.to.global.u64 	%rd132, %rd91;
	add.s64 	%rd133, %rd132, %rd130;
	ld.global.f64 	%fd565, [%rd133];
	{
	.reg .b32 %temp; 
	mov.b64 	{%temp, %r178}, %fd565;
	}
	abs.f64 	%fd566, %fd565;
	{ // callseq 364, 0
	.param .b64 param0;
	st.param.f64 	[param0], %fd566;
	.param .b64 param1;
	st.param.f64 	[param1], 0d4000000000000000;
	.param .b64 retval0;
	call.uni (retval0), 
	__internal_accurate_pow, 
	(
	param0, 
	param1
	);
	ld.param.f64 	%fd2267, [retval0];
	} // callseq 364
	setp.lt.s32 	%p551, %r178, 0;
	neg.f64 	%fd2269, %fd2267;
	selp.f64 	%fd2270, %fd2269, %fd2267, %p550;
	selp.f64 	%fd2271, %fd2270, %fd2267, %p551;
	setp.eq.f64 	%p552, %fd565, 0d0000000000000000;
	selp.b32 	%r1002, %r178, 0, %p550;
	or.b32  	%r1003, %r1002, 2146435072;
	selp.b32 	%r1004, %r1003, %r1002, %p549;
	mov.b32 	%r1005, 0;
	mov.b64 	%fd2272, {%r1005, %r1004};
	selp.f64 	%fd4054, %fd2272, %fd2271, %p552;
	add.f64 	%fd2273, %fd565, 0d4000000000000000;
	{
	.reg .b32 %temp; 
	mov.b64 	{%temp, %r1006}, %fd2273;
	}
	and.b32  	%r1007, %r1006, 2146435072;
	setp.ne.s32 	%p553, %r1007, 2146435072;
	@%p553 bra 	$L__BB19_411;
	setp.nan.f64 	%p554, %fd565, %fd565;
	@%p554 bra 	$L__BB19_410;
	setp.neu.f64 	%p555, %fd566, 0d7FF0000000000000;
	@%p555 bra 	$L__BB19_411;
	selp.b32 	%r1008, %r176, %r175, %p3;
	selp.b32 	%r1009, %r1008, %r175, %p551;
	mov.b32 	%r1010, 0;
	mov.b64 	%fd4054, {%r1010, %r1009};
	bra.uni 	$L__BB19_411;
$L__BB19_410:
	mov.f64 	%fd2274, 0d4000000000000000;
	add.rn.f64 	%fd4054, %fd565, %fd2274;
$L__BB19_411:
	setp.eq.f64 	%p560, %fd565, 0d3FF0000000000000;
	selp.f64 	%fd2275, 0d3FF0000000000000, %fd4054, %p560;
	fma.rn.f64 	%fd571, %fd564, %fd2275, %fd4063;
	cvta.to.global.u64 	%rd134, %rd90;
	mul.wide.u32 	%rd135, %r2722, 8;
	add.s64 	%rd136, %rd134, %rd135;
	ld.global.f64 	%fd572, [%rd136+8];
	cvta.to.global.u64 	%rd137, %rd91;
	add.s64 	%rd138, %rd137, %rd135;
	ld.global.f64 	%fd573, [%rd138+8];
	{
	.reg .b32 %temp; 
	mov.b64 	{%temp, %r179}, %fd573;
	}
	abs.f64 	%fd574, %fd573;
	{ // callseq 365, 0
	.param .b64 param0;
	st.param.f64 	[param0], %fd574;
	.param .b64 param1;
	st.param.f64 	[param1], 0d4000000000000000;
	.param .b64 retval0;
	call.uni (retval0), 
	__internal_accurate_pow, 
	(
	param0, 
	param1
	);
	ld.param.f64 	%fd2276, [retval0];
	} // callseq 365
	setp.lt.s32 	%p561, %r179, 0;
	neg.f64 	%fd2278, %fd2276;
	selp.f64 	%fd2279, %fd2278, %fd2276, %p550;
	selp.f64 	%fd2280, %fd2279, %fd2276, %p561;
	setp.eq.f64 	%p562, %fd573, 0d0000000000000000;
	selp.b32 	%r1011, %r179, 0, %p550;
	or.b32  	%r1012, %r1011, 2146435072;
	selp.b32 	%r1013, %r1012, %r1011, %p549;
	mov.b32 	%r1014, 0;
	mov.b64 	%fd2281, {%r1014, %r1013};
	selp.f64 	%fd4055, %fd2281, %fd2280, %p562;
	add.f64 	%fd2282, %fd573, 0d4000000000000000;
	{
	.reg .b32 %temp; 
	mov.b64 	{%temp, %r1015}, %fd2282;
	}
	and.b32  	%r1016, %r1015, 2146435072;
	setp.ne.s32 	%p563, %r1016, 2146435072;
	@%p563 bra 	$L__BB19_416;
	setp.nan.f64 	%p564, %fd573, %fd573;
	@%p564 bra 	$L__BB19_415;
	setp.neu.f64 	%p565, %fd574, 0d7FF0000000000000;
	@%p565 bra 	$L__BB19_416;
	selp.b32 	%r1017, %r176, %r175, %p3;
	selp.b32 	%r1018, %r1017, %r175, %p561;
	mov.b32 	%r1019, 0;
	mov.b64 	%fd4055, {%r1019, %r1018};
	bra.uni 	$L__BB19_416;
$L__BB19_415:
	mov.f64 	%fd2283, 0d4000000000000000;
	add.rn.f64 	%fd4055, %fd573, %fd2283;
$L__BB19_416:
	setp.eq.f64 	%p570, %fd573, 0d3FF0000000000000;
	selp.f64 	%fd2284, 0d3FF0000000000000, %fd4055, %p570;
	fma.rn.f64 	%fd579, %fd572, %fd2284, %fd571;
	cvta.to.global.u64 	%rd139, %rd90;
	mul.wide.u32 	%rd140, %r2722, 8;
	add.s64 	%rd39, %rd139, %rd140;
	ld.global.f64 	%fd580, [%rd39+16];
	cvta.to.global.u64 	%rd141, %rd91;
	add.s64 	%rd40, %rd141, %rd140;
	ld.global.f64 	%fd581, [%rd40+16];
	{
	.reg .b32 %temp; 
	mov.b64 	{%temp, %r180}, %fd581;
	}
	abs.f64 	%fd582, %fd581;
	{ // callseq 366, 0
	.param .b64 param0;
	st.param.f64 	[param0], %fd582;
	.param .b64 param1;
	st.param.f64 	[param1], 0d4000000000000000;
	.param .b64 retval0;
	call.uni (retval0), 
	__internal_accurate_pow, 
	(
	param0, 
	param1
	);
	ld.param.f64 	%fd2285, [retval0];
	} // callseq 366
	setp.lt.s32 	%p571, %r180, 0;
	neg.f64 	%fd2287, %fd2285;
	selp.f64 	%fd2288, %fd2287, %fd2285, %p550;
	selp.f64 	%fd2289, %fd2288, %fd2285, %p571;
	setp.eq.f64 	%p572, %fd581, 0d0000000000000000;
	selp.b32 	%r1020, %r180, 0, %p550;
	or.b32  	%r1021, %r1020, 2146435072;
	selp.b32 	%r1022, %r1021, %r1020, %p549;
	mov.b32 	%r1023, 0;
	mov.b64 	%fd2290, {%r1023, %r1022};
	selp.f64 	%fd4056, %fd2290, %fd2289, %p572;
	add.f64 	%fd2291, %fd581, 0d4000000000000000;
	{
	.reg .b32 %temp; 
	mov.b64 	{%temp, %r1024}, %fd2291;
	}
	and.b32  	%r1025, %r1024, 2146435072;
	setp.ne.s32 	%p573, %r1025, 2146435072;
	@%p573 bra 	$L__BB19_421;
	setp.nan.f64 	%p574, %fd581, %fd581;
	@%p574 bra 	$L__BB19_420;
	setp.neu.f64 	%p575, %fd582, 0d7FF0000000000000;
	@%p575 bra 	$L__BB19_421;
	selp.b32 	%r1026, %r176, %r175, %p3;
	selp.b32 	%r1027, %r1026, %r175, %p571;
	mov.b32 	%r1028, 0;
	mov.b64 	%fd4056, {%r1028, %r1027};
	bra.uni 	$L__BB19_421;
$L__BB19_420:
	mov.f64 	%fd2292, 0d4000000000000000;
	add.rn.f64 	%fd4056, %fd581, %fd2292;
$L__BB19_421:
	setp.eq.f64 	%p580, %fd581, 0d3FF0000000000000;
	selp.f64 	%fd2293, 0d3FF0000000000000, %fd4056, %p580;
	fma.rn.f64 	%fd587, %fd580, %fd2293, %fd579;
	ld.global.f64 	%fd588, [%rd39+24];
	ld.global.f64 	%fd589, [%rd40+24];
	{
	.reg .b32 %temp; 
	mov.b64 	{%temp, %r181}, %fd589;
	}
	abs.f64 	%fd590, %fd589;
	{ // callseq 367, 0
	.param .b64 param0;
	st.param.f64 	[param0], %fd590;
	.param .b64 param1;
	st.param.f64 	[param1], 0d4000000000000000;
	.param .b64 retval0;
	call.uni (retval0), 
	__internal_accurate_pow, 
	(
	param0, 
	param1
	);
	ld.param.f64 	%fd2294, [retval0];
	} // callseq 367
	setp.lt.s32 	%p581, %r181, 0;
	neg.f64 	%fd2296, %fd2294;
	selp.f64 	%fd2297, %fd2296, %fd2294, %p550;
	selp.f64 	%fd2298, %fd2297, %fd2294, %p581;
	setp.eq.f64 	%p582, %fd589, 0d0000000000000000;
	selp.b32 	%r1029, %r181, 0, %p550;
	or.b32  	%r1030, %r1029, 2146435072;
	selp.b32 	%r1031, %r1030, %r1029, %p549;
	mov.b32 	%r1032, 0;
	mov.b64 	%fd2299, {%r1032, %r1031};
	selp.f64 	%fd4057, %fd2299, %fd2298, %p582;
	add.f64 	%fd2300, %fd589, 0d4000000000000000;
	{
	.reg .b32 %temp; 
	mov.b64 	{%temp, %r1033}, %fd2300;
	}
	and.b32  	%r1034, %r1033, 2146435072;
	setp.ne.s32 	%p583, %r1034, 2146435072;
	@%p583 bra 	$L__BB19_426;
	setp.nan.f64 	%p584, %fd589, %fd589;
	@%p584 bra 	$L__BB19_425;
	setp.neu.f64 	%p585, %fd590, 0d7FF0000000000000;
	@%p585 bra 	$L__BB19_426;
	selp.b32 	%r1035, %r176, %r175, %p3;
	selp.b32 	%r1036, %r1035, %r175, %p581;
	mov.b32 	%r1037, 0;
	mov.b64 	%fd4057, {%r1037, %r1036};
	bra.uni 	$L__BB19_426;
$L__BB19_425:
	mov.f64 	%fd2301, 0d4000000000000000;
	add.rn.f64 	%fd4057, %fd589, %fd2301;
$L__BB19_426:
	setp.eq.f64 	%p587, %fd589, 0d3FF0000000000000;
	selp.f64 	%fd2302, 0d3FF0000000000000, %fd4057, %p587;
	fma.rn.f64 	%fd4063, %fd588, %fd2302, %fd587;
	add.s32 	%r2722, %r2722, 4;
	and.b32  	%r2723, %r508, 2147483644;
	setp.ne.s32 	%p588, %r2722, %r2723;
	@%p588 bra 	$L__BB19_406;
$L__BB19_427:
	and.b32  	%r1038, %r508, 3;
	setp.eq.s32 	%p589, %r1038, 0;
	@%p589 bra 	$L__BB19_446;
	setp.lt.s32 	%p590, %r90, 0;
	selp.b32 	%r185, 0, 2146435072, %p590;
	or.b32  	%r186, %r185, -2147483648;
	and.b32  	%r187, %r90, 2146435072;
	setp.eq.s32 	%p591, %r187, 1062207488;
	cvta.to.global.u64 	%rd142, %rd90;
	mul.wide.u32 	%rd143, %r2723, 8;
	add.s64 	%rd144, %rd142, %rd143;
	ld.global.f64 	%fd598, [%rd144];
	cvta.to.global.u64 	%rd145, %rd91;
	add.s64 	%rd146, %rd145, %rd143;
	ld.global.f64 	%fd599, [%rd146];
	{
	.reg .b32 %temp; 
	mov.b64 	{%temp, %r188}, %fd599;
	}
	abs.f64 	%fd600, %fd599;
	{ // callseq 368, 0
	.param .b64 param0;
	st.param.f64 	[param0], %fd600;
	.param .b64 param1;
	st.param.f64 	[param1], 0d4000000000000000;
	.param .b64 retval0;
	call.uni (retval0), 
	__internal_accurate_pow, 
	(
	param0, 
	param1
	);
	ld.param.f64 	%fd2303, [retval0];
	} // callseq 368
	setp.lt.s32 	%p592, %r188, 0;
	neg.f64 	%fd2305, %fd2303;
	selp.f64 	%fd2306, %fd2305, %fd2303, %p591;
	selp.f64 	%fd2307, %fd2306, %fd2303, %p592;
	setp.eq.f64 	%p593, %fd599, 0d0000000000000000;
	selp.b32 	%r1039, %r188, 0, %p591;
	or.b32  	%r1040, %r1039, 2146435072;
	selp.b32 	%r1041, %r1040, %r1039, %p590;
	mov.b32 	%r1042, 0;
	mov.b64 	%fd2308, {%r1042, %r1041};
	selp.f64 	%fd4060, %fd2308, %fd2307, %p593;
	add.f64 	%fd2309, %fd599, 0d4000000000000000;
	{
	.reg .b32 %temp; 
	mov.b64 	{%temp, %r1043}, %fd2309;
	}
	and.b32  	%r1044, %r1043, 2146435072;
	setp.ne.s32 	%p594, %r1044, 2146435072;
	@%p594 bra 	$L__BB19_433;
	setp.nan.f64 	%p595, %fd599, %fd599;
	@%p595 bra 	$L__BB19_432;
	setp.neu.f64 	%p596, %fd600, 0d7FF0000000000000;
	@%p596 bra 	$L__BB19_433;
	selp.b32 	%r1045, %r186, %r185, %p3;
	selp.b32 	%r1046, %r1045, %r185, %p592;
	mov.b32 	%r1047, 0;
	mov.b64 	%fd4060, {%r1047, %r1046};
	bra.uni 	$L__BB19_433;
$L__BB19_432:
	mov.f64 	%fd2310, 0d4000000000000000;
	add.rn.f64 	%fd4060, %fd599, %fd2310;
$L__BB19_433:
	setp.eq.f64 	%p598, %fd599, 0d3FF0000000000000;
	selp.f64 	%fd2311, 0d3FF0000000000000, %fd4060, %p598;
	fma.rn.f64 	%fd4063, %fd598, %fd2311, %fd4063;
	and.b32  	%r1048, %r508, 3;
	setp.eq.s32 	%p599, %r1048, 1;
	@%p599 bra 	$L__BB19_446;
	cvta.to.global.u64 	%rd147, %rd90;
	mul.wide.u32 	%rd148, %r2723, 8;
	add.s64 	%rd41, %rd147, %rd148;
	ld.global.f64 	%fd606, [%rd41+8];
	cvta.to.global.u64 	%rd149, %rd91;
	add.s64 	%rd42, %rd149, %rd148;
	ld.global.f64 	%fd607, [%rd42+8];
	{
	.reg .b32 %temp; 
	mov.b64 	{%temp, %r189}, %fd607;
	}
	abs.f64 	%fd608, %fd607;
	{ // callseq 369, 0
	.param .b64 param0;
	st.param.f64 	[param0], %fd608;
	.param .b64 param1;
	st.param.f64 	[param1], 0d4000000000000000;
	.param .b64 retval0;
	call.uni (retval0), 
	__internal_accurate_pow, 
	(
	param0, 
	param1
	);
	ld.param.f64 	%fd2312, [retval0];
	} // callseq 369
	setp.lt.s32 	%p603, %r189, 0;
	neg.f64 	%fd2314, %fd2312;
	selp.f64 	%fd2315, %fd2314, %fd2312, %p591;
	selp.f64 	%fd2316, %fd2315, %fd2312, %p603;
	setp.eq.f64 	%p604, %fd607, 0d0000000000000000;
	selp.b32 	%r1049, %r189, 0, %p591;
	or.b32  	%r1050, %r1049, 2146435072;
	selp.b32 	%r1051, %r1050, %r1049, %p590;
	mov.b32 	%r1052, 0;
	mov.b64 	%fd2317, {%r1052, %r1051};
	selp.f64 	%fd4061, %fd2317, %fd2316, %p604;
	add.f64 	%fd2318, %fd607, 0d4000000000000000;
	{
	.reg .b32 %temp; 
	mov.b64 	{%temp, %r1053}, %fd2318;
	}
	and.b32  	%r1054, %r1053, 2146435072;
	setp.ne.s32 	%p605, %r1054, 2146435072;
	@%p605 bra 	$L__BB19_439;
	setp.nan.f64 	%p606, %fd607, %fd607;
	@%p606 bra 	$L__BB19_438;
	setp.neu.f64 	%p607, %fd608, 0d7FF0000000000000;
	@%p607 bra 	$L__BB19_439;
	selp.b32 	%r1055, %r186, %r185, %p3;
	selp.b32 	%r1056, %r1055, %r185, %p603;
	mov.b32 	%r1057, 0;
	mov.b64 	%fd4061, {%r1057, %r1056};
	bra.uni 	$L__BB19_439;
$L__BB19_438:
	mov.f64 	%fd2319, 0d4000000000000000;
	add.rn.f64 	%fd4061, %fd607, %fd2319;
$L__BB19_439:
	setp.eq.f64 	%p609, %fd607, 0d3FF0000000000000;
	selp.f64 	%fd2320, 0d3FF0000000000000, %fd4061, %p609;
	fma.rn.f64 	%fd4063, %fd606, %fd2320, %fd4063;
	and.b32  	%r1058, %r508, 3;
	setp.eq.s32 	%p610, %r1058, 2;
	@%p610 bra 	$L__BB19_446;
	ld.global.f64 	%fd614, [%rd41+16];
	ld.global.f64 	%fd615, [%rd42+16];
	{
	.reg .b32 %temp; 
	mov.b64 	{%temp, %r190}, %fd615;
	}
	abs.f64 	%fd616, %fd615;
	{ // callseq 370, 0
	.param .b64 param0;
	st.param.f64 	[param0], %fd616;
	.param .b64 param1;
	st.param.f64 	[param1], 0d4000000000000000;
	.param .b64 retval0;
	call.uni (retval0), 
	__internal_accurate_pow, 
	(
	param0, 
	param1
	);
	ld.param.f64 	%fd2321, [retval0];
	} // callseq 370
	setp.lt.s32 	%p614, %r190, 0;
	neg.f64 	%fd2323, %fd2321;
	selp.f64 	%fd2324, %fd2323, %fd2321, %p591;
	selp.f64 	%fd2325, %fd2324, %fd2321, %p614;
	setp.eq.f64 	%p615, %fd615, 0d0000000000000000;
	selp.b32 	%r1059, %r190, 0, %p591;
	or.b32  	%r1060, %r1059, 2146435072;
	selp.b32 	%r1061, %r1060, %r1059, %p590;
	mov.b32 	%r1062, 0;
	mov.b64 	%fd2326, {%r1062, %r1061};
	selp.f64 	%fd4062, %fd2326, %fd2325, %p615;
	add.f64 	%fd2327, %fd615, 0d4000000000000000;
	{
	.reg .b32 %temp; 
	mov.b64 	{%temp, %r1063}, %fd2327;
	}
	and.b32  	%r1064, %r1063, 2146435072;
	setp.ne.s32 	%p616, %r1064, 2146435072;
	@%p616 bra 	$L__BB19_445;
	setp.nan.f64 	%p617, %fd615, %fd615;
	@%p617 bra 	$L__BB19_444;
	setp.neu.f64 	%p618, %fd616, 0d7FF0000000000000;
	@%p618 bra 	$L__BB19_445;
	selp.b32 	%r1065, %r186, %r185, %p3;
	selp.b32 	%r1066, %r1065, %r185, %p614;
	mov.b32 	%r1067, 0;
	mov.b64 	%fd4062, {%r1067, %r1066};
	bra.uni 	$L__BB19_445;
$L__BB19_444:
	mov.f64 	%fd2328, 0d4000000000000000;
	add.rn.f64 	%fd4062, %fd615, %fd2328;
$L__BB19_445:
	setp.eq.f64 	%p620, %fd615, 0d3FF0000000000000;
	selp.f64 	%fd2329, 0d3FF0000000000000, %fd4062, %p620;
	fma.rn.f64 	%fd4063, %fd614, %fd2329, %fd4063;
$L__BB19_446:
	setp.ne.s32 	%p621, %r94, 2146435072;
	setp.num.f64 	%p622, %fd1775, %fd1775;
	setp.eq.f64 	%p623, %fd1775, 0d0000000000000000;
	selp.f64 	%fd2330, %fd166, %fd165, %p623;
	mov.f64 	%fd2331, 0d4000000000000000;
	add.rn.f64 	%fd2332, %fd1775, %fd2331;
	selp.f64 	%fd2333, %fd2330, %fd2332, %p621;
	selp.f64 	%fd2334, %fd2330, %fd2333, %p622;
	setp.neu.f64 	%p624, %fd164, 0d7FF0000000000000;
	selp.f64 	%fd2335, %fd2334, %fd167, %p624;
	selp.f64 	%fd2336, %fd2334, %fd2335, %p621;
	setp.eq.f64 	%p625, %fd1775, 0d3FF0000000000000;
	selp.f64 	%fd2337, 0d3FF0000000000000, %fd2336, %p625;
	mov.f64 	%fd2338, 0d3FF0000000000000;
	sub.f64 	%fd2339, %fd2338, %fd1774;
	mul.f64 	%fd2340, %fd1774, %fd2339;
	div.rn.f64 	%fd2341, %fd2337, %fd2340;
	sub.f64 	%fd4070, %fd4063, %fd2341;
	sub.f64 	%fd4076, %fd3997, %fd2341;
	sub.f64 	%fd4075, %fd4008, %fd2341;
	sub.f64 	%fd4074, %fd4019, %fd2341;
	sub.f64 	%fd4073, %fd4030, %fd2341;
	sub.f64 	%fd4072, %fd4041, %fd2341;
	sub.f64 	%fd4071, %fd4052, %fd2341;
	sub.f64 	%fd4077, %fd4069, %fd2341;
	bra.uni 	$L__BB19_469;
$L__BB19_447:
	mov.f64 	%fd1848, 0d4000000000000000;
	add.rn.f64 	%fd4066, %fd634, %fd1848;
$L__BB19_448:
	setp.eq.f64 	%p77, %fd634, 0d3FF0000000000000;
	selp.f64 	%fd1849, 0d3FF0000000000000, %fd4066, %p77;
	fma.rn.f64 	%fd4069, %fd633, %fd1849, %fd4069;
	setp.eq.s32 	%p78, %r96, 1;
	@%p78 bra 	$L__BB19_461;
	ld.global.f64 	%fd641, [%rd43+8];
	ld.global.f64 	%fd642, [%rd44+8];
	{
	.reg .b32 %temp; 
	mov.b64 	{%temp, %r193}, %fd642;
	}
	abs.f64 	%fd643, %fd642;
	{ // callseq 320, 0
	.param .b64 param0;
	st.param.f64 	[param0], %fd643;
	.param .b64 param1;
	st.param.f64 	[param1], 0d4000000000000000;
	.param .b64 retval0;
	call.uni (retval0), 
	__internal_accurate_pow, 
	(
	param0, 
	param1
	);
	ld.param.f64 	%fd1850, [retval0];
	} // callseq 320
	setp.lt.s32 	%p82, %r193, 0;
	neg.f64 	%fd1852, %fd1850;
	selp.f64 	%fd1853, %fd1852, %fd1850, %p69;
	selp.f64 	%fd1854, %fd1853, %fd1850, %p82;
	setp.eq.f64 	%p83, %fd642, 0d0000000000000000;
	selp.b32 	%r571, %r193, 0, %p69;
	or.b32  	%r572, %r571, 2146435072;
	selp.b32 	%r573, %r572, %r571, %p68;
	mov.b32 	%r574, 0;
	mov.b64 	%fd1855, {%r574, %r573};
	selp.f64 	%fd4067, %fd1855, %fd1854, %p83;
	add.f64 	%fd1856, %fd642, 0d4000000000000000;
	{
	.reg .b32 %temp; 
	mov.b64 	{%temp, %r575}, %fd1856;
	}
	and.b32  	%r576, %r575, 2146435072;
	setp.ne.s32 	%p84, %r576, 2146435072;
	@%p84 bra 	$L__BB19_454;
	setp.nan.f64 	%p85, %fd642, %fd642;
	@%p85 bra 	$L__BB19_453;
	setp.neu.f64 	%p86, %fd643, 0d7FF0000000000000;
	@%p86 bra 	$L__BB19_454;
	selp.b32 	%r578, %r522, %r92, %p82;
	mov.b32 	%r579, 0;
	mov.b64 	%fd4067, {%r579, %r578};
	bra.uni 	$L__BB19_454;
$L__BB19_453:
	mov.f64 	%fd1857, 0d4000000000000000;
	add.rn.f64 	%fd4067, %fd642, %fd1857;
$L__BB19_454:
	setp.eq.f64 	%p88, %fd642, 0d3FF0000000000000;
	selp.f64 	%fd1858, 0d3FF0000000000000, %fd4067, %p88;
	fma.rn.f64 	%fd4069, %fd641, %fd1858, %fd4069;
	setp.eq.s32 	%p89, %r96, 2;
	@%p89 bra 	$L__BB19_461;
	ld.global.f64 	%fd649, [%rd43+16];
	ld.global.f64 	%fd650, [%rd44+16];
	{
	.reg .b32 %temp; 
	mov.b64 	{%temp, %r194}, %fd650;
	}
	abs.f64 	%fd651, %fd650;
	{ // callseq 321, 0
	.param .b64 param0;
	st.param.f64 	[param0], %fd651;
	.param .b64 param1;
	st.param.f64 	[param1], 0d4000000000000000;
	.param .b64 retval0;
	call.uni (retval0), 
	__internal_accurate_pow, 
	(
	param0, 
	param1
	);
	ld.param.f64 	%fd1859, [retval0];
	} // callseq 321
	setp.lt.s32 	%p93, %r194, 0;
	neg.f64 	%fd1861, %fd1859;
	selp.f64 	%fd1862, %fd1861, %fd1859, %p69;
	selp.f64 	%fd1863, %fd1862, %fd1859, %p93;
	setp.eq.f64 	%p94, %fd650, 0d0000000000000000;
	selp.b32 	%r580, %r194, 0, %p69;
	or.b32  	%r581, %r580, 2146435072;
	selp.b32 	%r582, %r581, %r580, %p68;
	mov.b32 	%r583, 0;
	mov.b64 	%fd1864, {%r583, %r582};
	selp.f64 	%fd4068, %fd1864, %fd1863, %p94;
	add.f64 	%fd1865, %fd650, 0d4000000000000000;
	{
	.reg .b32 %temp; 
	mov.b64 	{%temp, %r584}, %fd1865;
	}
	and.b32  	%r585, %r584, 2146435072;
	setp.ne.s32 	%p95, %r585, 2146435072;
	@%p95 bra 	$L__BB19_460;
	setp.nan.f64 	%p96, %fd650, %fd650;
	@%p96 bra 	$L__BB19_459;
	setp.neu.f64 	%p97, %fd651, 0d7FF0000000000000;
	@%p97 bra 	$L__BB19_460;
	selp.b32 	%r587, %r522, %r92, %p93;
	mov.b32 	%r588, 0;
	mov.b64 	%fd4068, {%r588, %r587};
	bra.uni 	$L__BB19_460;
$L__BB19_459:
	mov.f64 	%fd1866, 0d4000000000000000;
	add.rn.f64 	%fd4068, %fd650, %fd1866;
$L__BB19_460:
	setp.eq.f64 	%p99, %fd650, 0d3FF0000000000000;
	selp.f64 	%fd1867, 0d3FF0000000000000, %fd4068, %p99;
	fma.rn.f64 	%fd4069, %fd649, %fd1867, %fd4069;
$L__BB19_461:
	setp.lt.u32 	%p100, %r95, 3;
	mov.f64 	%fd3997, 0d0000000000000000;
	mov.b32 	%r2711, 0;
	@%p100 bra 	$L__BB19_175;
	bra.uni 	$L__BB19_153;
$L__BB19_462:
	setp.num.f64 	%p12, %fd1775, %fd1775;
	@%p12 bra 	$L__BB19_466;
	setp.neu.f64 	%p13, %fd1775, 0d0000000000000000;
	@%p13 bra 	$L__BB19_465;
	setp.eq.f64 	%p16, %fd1775, 0d3FF0000000000000;
	setp.ne.s32 	%p17, %r94, 2146435072;
	selp.f64 	%fd1788, %fd166, %fd168, %p17;
	selp.f64 	%fd1789, 0d3FF0000000000000, %fd1788, %p16;
	div.rn.f64 	%fd1790, %fd1789, %fd169;
	mov.f64 	%fd1791, 0d0000000000000000;
	sub.f64 	%fd4070, %fd1791, %fd1790;
	mov.f64 	%fd4071, %fd4070;
	mov.f64 	%fd4072, %fd4070;
	mov.f64 	%fd4073, %fd4070;
	mov.f64 	%fd4074, %fd4070;
	mov.f64 	%fd4075, %fd4070;
	mov.f64 	%fd4076, %fd4070;
	mov.f64 	%fd4077, %fd4070;
	bra.uni 	$L__BB19_469;
$L__BB19_465:
	setp.eq.f64 	%p14, %fd1775, 0d3FF0000000000000;
	setp.ne.s32 	%p15, %r94, 2146435072;
	selp.f64 	%fd1784, %fd165, %fd168, %p15;
	selp.f64 	%fd1785, 0d3FF0000000000000, %fd1784, %p14;
	div.rn.f64 	%fd1786, %fd1785, %fd169;
	mov.f64 	%fd1787, 0d0000000000000000;
	sub.f64 	%fd4070, %fd1787, %fd1786;
	mov.f64 	%fd4071, %fd4070;
	mov.f64 	%fd4072, %fd4070;
	mov.f64 	%fd4073, %fd4070;
	mov.f64 	%fd4074, %fd4070;
	mov.f64 	%fd4075, %fd4070;
	mov.f64 	%fd4076, %fd4070;
	mov.f64 	%fd4077, %fd4070;
	bra.uni 	$L__BB19_469;
$L__BB19_466:
	setp.neu.f64 	%p18, %fd1775, 0d0000000000000000;
	@%p18 bra 	$L__BB19_468;
	setp.eq.f64 	%p22, %fd1775, 0d3FF0000000000000;
	setp.neu.f64 	%p23, %fd164, 0d7FF0000000000000;
	setp.ne.s32 	%p24, %r94, 2146435072;
	selp.f64 	%fd1797, %fd166, %fd167, %p23;
	selp.f64 	%fd1798, %fd166, %fd1797, %p24;
	selp.f64 	%fd1799, 0d3FF0000000000000, %fd1798, %p22;
	div.rn.f64 	%fd1800, %fd1799, %fd169;
	mov.f64 	%fd1801, 0d0000000000000000;
	sub.f64 	%fd4070, %fd1801, %fd1800;
	mov.f64 	%fd4071, %fd4070;
	mov.f64 	%fd4072, %fd4070;
	mov.f64 	%fd4073, %fd4070;
	mov.f64 	%fd4074, %fd4070;
	mov.f64 	%fd4075, %fd4070;
	mov.f64 	%fd4076, %fd4070;
	mov.f64 	%fd4077, %fd4070;
	bra.uni 	$L__BB19_469;
$L__BB19_468:
	setp.eq.f64 	%p19, %fd1775, 0d3FF0000000000000;
	setp.neu.f64 	%p20, %fd164, 0d7FF0000000000000;
	setp.ne.s32 	%p21, %r94, 2146435072;
	selp.f64 	%fd1792, %fd165, %fd167, %p20;
	selp.f64 	%fd1793, %fd165, %fd1792, %p21;
	selp.f64 	%fd1794, 0d3FF0000000000000, %fd1793, %p19;
	div.rn.f64 	%fd1795, %fd1794, %fd169;
	mov.f64 	%fd1796, 0d0000000000000000;
	sub.f64 	%fd4070, %fd1796, %fd1795;
	mov.f64 	%fd4071, %fd4070;
	mov.f64 	%fd4072, %fd4070;
	mov.f64 	%fd4073, %fd4070;
	mov.f64 	%fd4074, %fd4070;
	mov.f64 	%fd4075, %fd4070;
	mov.f64 	%fd4076, %fd4070;
	mov.f64 	%fd4077, %fd4070;
$L__BB19_469:
	add.f64 	%fd2342, %fd4077, %fd4076;
	add.f64 	%fd2343, %fd2342, %fd4075;
	add.f64 	%fd2344, %fd2343, %fd4074;
	add.f64 	%fd2345, %fd2344, %fd4073;
	add.f64 	%fd2346, %fd2345, %fd4072;
	add.f64 	%fd2347, %fd2346, %fd4071;
	add.f64 	%fd4294, %fd2347, %fd4070;
	mul.lo.s32 	%r195, %r504, 5120;
	mov.u32 	%r1068, %ctaid.x;
	mul.lo.s32 	%r2760, %r1068, 5120;
	sub.s32 	%r1070, %r503, %r2760;
	setp.lt.u32 	%p626, %r1070, %r195;
	@%p626 bra 	$L__BB19_1230;
	mov.f64 	%fd2348, 0d3FF0000000000000;
	sub.f64 	%fd2349, %fd2348, %fd1774;
	mul.f64 	%fd671, %fd1774, %fd2349;
	mov.f64 	%fd2350, 0d4000000000000000;
	add.rn.f64 	%fd673, %fd1775, %fd2350;
	setp.lt.s32 	%p627, %r508, 1;
	add.s32 	%r198, %r503, -5120;
	@%p627 bra 	$L__BB19_1149;
	setp.eq.f64 	%p641, %fd1775, 0d3FF0000000000000;
	setp.neu.f64 	%p642, %fd164, 0d7FF0000000000000;
	setp.ne.s32 	%p643, %r94, 2146435072;
	setp.eq.f64 	%p644, %fd1775, 0d0000000000000000;
	selp.f64 	%fd2377, %fd166, %fd165, %p644;
	selp.f64 	%fd2378, %fd2377, %fd167, %p642;
	selp.f64 	%fd2379, %fd2377, %fd2378, %p643;
	selp.f64 	%fd2380, 0d3FF0000000000000, %fd2379, %p641;
	div.rn.f64 	%fd674, %fd2380, %fd671;
	selp.f64 	%fd2381, %fd2377, %fd673, %p643;
	selp.f64 	%fd2382, 0d3FF0000000000000, %fd2381, %p641;
	div.rn.f64 	%fd675, %fd2382, %fd671;
$L__BB19_472:
	mad.lo.s32 	%r2760, %r504, 5120, %r2760;
	setp.gt.u32 	%p645, %r2760, %r198;
	@%p645 bra 	$L__BB19_1156;
	and.b32  	%r201, %r90, 2146435072;
	setp.lt.s32 	%p646, %r90, 0;
	selp.b32 	%r202, 0, 2146435072, %p646;
	or.b32  	%r203, %r202, -2147483648;
	and.b32  	%r204, %r508, 3;
	add.s32 	%r205, %r508, -1;
	setp.num.f64 	%p647, %fd1775, %fd1775;
	@%p647 bra 	$L__BB19_1131;
	setp.lt.u32 	%p648, %r205, 3;
	mov.f64 	%fd4166, 0d0000000000000000;
	mov.b32 	%r2741, 0;
	@%p648 bra 	$L__BB19_497;
	mov.f64 	%fd4166, 0d0000000000000000;
	mov.b32 	%r2726, 0;
$L__BB19_476:
	setp.lt.s32 	%p649, %r90, 0;
	setp.eq.s32 	%p650, %r201, 1062207488;
	cvta.to.global.u64 	%rd150, %rd90;
	mul.wide.u32 	%rd151, %r2726, 8;
	add.s64 	%rd45, %rd150, %rd151;
	ld.global.f64 	%fd678, [%rd45];
	cvta.to.global.u64 	%rd152, %rd91;
	add.s64 	%rd46, %rd152, %rd151;
	ld.global.f64 	%fd679, [%rd46];
	{
	.reg .b32 %temp; 
	mov.b64 	{%temp, %r207}, %fd679;
	}
	abs.f64 	%fd680, %fd679;
	{ // callseq 371, 0
	.param .b64 param0;
	st.param.f64 	[param0], %fd680;
	.param .b64 param1;
	st.param.f64 	[param1], 0d4000000000000000;
	.param .b64 retval0;
	call.uni (retval0), 
	__internal_accurate_pow, 
	(
	param0, 
	param1
	);
	ld.param.f64 	%fd2386, [retval0];
	} // callseq 371
	setp.lt.s32 	%p652, %r207, 0;
	neg.f64 	%fd2388, %fd2386;
	selp.f64 	%fd2389, %fd2388, %fd2386, %p650;
	selp.f64 	%fd2390, %fd2389, %fd2386, %p652;
	setp.eq.f64 	%p653, %fd679, 0d0000000000000000;
	selp.b32 	%r1077, %r207, 0, %p650;
	or.b32  	%r1078, %r1077, 2146435072;
	selp.b32 	%r1079, %r1078, %r1077, %p649;
	mov.b32 	%r1080, 0;
	mov.b64 	%fd2391, {%r1080, %r1079};
	selp.f64 	%fd4080, %fd2391, %fd2390, %p653;
	add.f64 	%fd2392, %fd679, 0d4000000000000000;
	{
	.reg .b32 %temp; 
	mov.b64 	{%temp, %r1081}, %fd2392;
	}
	and.b32  	%r1082, %r1081, 2146435072;
	setp.ne.s32 	%p654, %r1082, 2146435072;
	@%p654 bra 	$L__BB19_481;
	setp.nan.f64 	%p655, %fd679, %fd679;
	@%p655 bra 	$L__BB19_480;
	setp.neu.f64 	%p656, %fd680, 0d7FF0000000000000;
	@%p656 bra 	$L__BB19_481;
	selp.b32 	%r1083, %r203, %r202, %p3;
	selp.b32 	%r1084, %r1083, %r202, %p652;
	mov.b32 	%r1085, 0;
	mov.b64 	%fd4080, {%r1085, %r1084};
	bra.uni 	$L__BB19_481;
$L__BB19_480:
	mov.f64 	%fd2393, 0d4000000000000000;
	add.rn.f64 	%fd4080, %fd679, %fd2393;
$L__BB19_481:
	setp.eq.f64 	%p661, %fd679, 0d3FF0000000000000;
	selp.f64 	%fd2394, 0d3FF0000000000000, %fd4080, %p661;
	fma.rn.f64 	%fd685, %fd678, %fd2394, %fd4166;
	ld.global.f64 	%fd686, [%rd45+8];
	ld.global.f64 	%fd687, [%rd46+8];
	{
	.reg .b32 %temp; 
	mov.b64 	{%temp, %r208}, %fd687;
	}
	abs.f64 	%fd688, %fd687;
	{ // callseq 372, 0
	.param .b64 param0;
	st.param.f64 	[param0], %fd688;
	.param .b64 param1;
	st.param.f64 	[param1], 0d4000000000000000;
	.param .b64 retval0;
	call.uni (retval0), 
	__internal_accurate_pow, 
	(
	param0, 
	param1
	);
	ld.param.f64 	%fd2395, [retval0];
	} // callseq 372
	setp.lt.s32 	%p662, %r208, 0;
	neg.f64 	%fd2397, %fd2395;
	selp.f64 	%fd2398, %fd2397, %fd2395, %p650;
	selp.f64 	%fd2399, %fd2398, %fd2395, %p662;
	setp.eq.f64 	%p663, %fd687, 0d0000000000000000;
	selp.b32 	%r1086, %r208, 0, %p650;
	or.b32  	%r1087, %r1086, 2146435072;
	selp.b32 	%r1088, %r1087, %r1086, %p649;
	mov.b32 	%r1089, 0;
	mov.b64 	%fd2400, {%r1089, %r1088};
	selp.f64 	%fd4081, %fd2400, %fd2399, %p663;
	add.f64 	%fd2401, %fd687, 0d4000000000000000;
	{
	.reg .b32 %temp; 
	mov.b64 	{%temp, %r1090}, %fd2401;
	}
	and.b32  	%r1091, %r1090, 2146435072;
	setp.ne.s32 	%p664, %r1091, 2146435072;
	@%p664 bra 	$L__BB19_486;
	setp.nan.f64 	%p665, %fd687, %fd687;
	@%p665 bra 	$L__BB19_485;
	setp.neu.f64 	%p666, %fd688, 0d7FF0000000000000;
	@%p666 bra 	$L__BB19_486;
	selp.b32 	%r1092, %r203, %r202, %p3;
	selp.b32 	%r1093, %r1092, %r202, %p662;
	mov.b32 	%r1094, 0;
	mov.b64 	%fd4081, {%r1094, %r1093};
	bra.uni 	$L__BB19_486;
$L__BB19_485:
	mov.f64 	%fd2402, 0d4000000000000000;
	add.rn.f64 	%fd4081, %fd687, %fd2402;
$L__BB19_486:
	setp.eq.f64 	%p671, %fd687, 0d3FF0000000000000;
	selp.f64 	%fd2403, 0d3FF0000000000000, %fd4081, %p671;
	fma.rn.f64 	%fd693, %fd686, %fd2403, %fd685;
	ld.global.f64 	%fd694, [%rd45+16];
	ld.global.f64 	%fd695, [%rd46+16];
	{
	.reg .b32 %temp; 
	mov.b64 	{%temp, %r209}, %fd695;
	}
	abs.f64 	%fd696, %fd695;
	{ // callseq 373, 0
	.param .b64 param0;
	st.param.f64 	[param0], %fd696;
	.param .b64 param1;
	st.param.f64 	[param1], 0d4000000000000000;
	.param .b64 retval0;
	call.uni (retval0), 
	__internal_accurate_pow, 
	(
	param0, 
	param1
	);
	ld.param.f64 	%fd2404, [retval0];
	} // callseq 373
	setp.lt.s32 	%p672, %r209, 0;
	neg.f64 	%fd2406, %fd2404;
	selp.f64 	%fd2407, %fd2406, %fd2404, %p650;
	selp.f64 	%fd2408, %fd2407, %fd2404, %p672;
	setp.eq.f64 	%p673, %fd695, 0d0000000000000000;
	selp.b32 	%r1095, %r209, 0, %p650;
	or.b32  	%r1096, %r1095, 2146435072;
	selp.b32 	%r1097, %r1096, %r1095, %p649;
	mov.b32 	%r1098, 0;
	mov.b64 	%fd2409, {%r1098, %r1097};
	selp.f64 	%fd4082, %fd2409, %fd2408, %p673;
	add.f64 	%fd2410, %fd695, 0d4000000000000000;
	{
	.reg .b32 %temp; 
	mov.b64 	{%temp, %r1099}, %fd2410;
	}
	and.b32  	%r1100, %r1099, 2146435072;
	setp.ne.s32 	%p674, %r1100, 2146435072;
	@%p674 bra 	$L__BB19_491;
	setp.nan.f64 	%p675, %fd695, %fd695;
	@%p675 bra 	$L__BB19_490;
	setp.neu.f64 	%p676, %fd696, 0d7FF0000000000000;
	@%p676 bra 	$L__BB19_491;
	selp.b32 	%r1101, %r203, %r202, %p3;
	selp.b32 	%r1102, %r1101, %r202, %p672;
	mov.b32 	%r1103, 0;
	mov.b64 	%fd4082, {%r1103, %r1102};
	bra.uni 	$L__BB19_491;
$L__BB19_490:
	mov.f64 	%fd2411, 0d4000000000000000;
	add.rn.f64 	%fd4082, %fd695, %fd2411;
$L__BB19_491:
	setp.eq.f64 	%p681, %fd695, 0d3FF0000000000000;
	selp.f64 	%fd2412, 0d3FF0000000000000, %fd4082, %p681;
	fma.rn.f64 	%fd701, %fd694, %fd2412, %fd693;
	ld.global.f64 	%fd702, [%rd45+24];
	ld.global.f64 	%fd703, [%rd46+24];
	{
	.reg .b32 %temp; 
	mov.b64 	{%temp, %r210}, %fd703;
	}
	abs.f64 	%fd704, %fd703;
	{ // callseq 374, 0
	.param .b64 param0;
	st.param.f64 	[param0], %fd704;
	.param .b64 param1;
	st.param.f64 	[param1], 0d4000000000000000;
	.param .b64 retval0;
	call.uni (retval0), 
	__internal_accurate_pow, 
	(
	param0, 
	param1
	);
	ld.param.f64 	%fd2413, [retval0];
	} // callseq 374
	setp.lt.s32 	%p682, %r210, 0;
	neg.f64 	%fd2415, %fd2413;
	selp.f64 	%fd2416, %fd2415, %fd2413, %p650;
	selp.f64 	%fd2417, %fd2416, %fd2413, %p682;
	setp.eq.f64 	%p683, %fd703, 0d0000000000000000;
	selp.b32 	%r1104, %r210, 0, %p650;
	or.b32  	%r1105, %r1104, 2146435072;
	selp.b32 	%r1106, %r1105, %r1104, %p649;
	mov.b32 	%r1107, 0;
	mov.b64 	%fd2418, {%r1107, %r1106};
	selp.f64 	%fd4083, %fd2418, %fd2417, %p683;
	add.f64 	%fd2419, %fd703, 0d4000000000000000;
	{
	.reg .b32 %temp; 
	mov.b64 	{%temp, %r1108}, %fd2419;
	}
	and.b32  	%r1109, %r1108, 2146435072;
	setp.ne.s32 	%p684, %r1109, 2146435072;
	@%p684 bra 	$L__BB19_496;
	setp.nan.f64 	%p685, %fd703, %fd703;
	@%p685 bra 	$L__BB19_495;
	setp.neu.f64 	%p686, %fd704, 0d7FF0000000000000;
	@%p686 bra 	$L__BB19_496;
	selp.b32 	%r1110, %r203, %r202, %p3;
	selp.b32 	%r1111, %r1110, %r202, %p682;
	mov.b32 	%r1112, 0;
	mov.b64 	%fd4083, {%r1112, %r1111};
	bra.uni 	$L__BB19_496;
$L__BB19_495:
	mov.f64 	%fd2420, 0d4000000000000000;
	add.rn.f64 	%fd4083, %fd703, %fd2420;
$L__BB19_496:
	setp.eq.f64 	%p688, %fd703, 0d3FF0000000000000;
	selp.f64 	%fd2421, 0d3FF0000000000000, %fd4083, %p688;
	fma.rn.f64 	%fd4166, %fd702, %fd2421, %fd701;
	add.s32 	%r2726, %r2726, 4;
	and.b32  	%r2741, %r508, 2147483644;
	setp.eq.s32 	%p689, %r2726, %r2741;
	@%p689 bra 	$L__BB19_497;
	bra.uni 	$L__BB19_476;
$L__BB19_497:
	setp.eq.s32 	%p690, %r204, 0;
	@%p690 bra 	$L__BB19_810;
	setp.lt.s32 	%p691, %r90, 0;
	setp.eq.s32 	%p692, %r201, 1062207488;
	cvta.to.global.u64 	%rd153, %rd90;
	mul.wide.u32 	%rd154, %r2741, 8;
	add.s64 	%rd62, %rd153, %rd154;
	ld.global.f64 	%fd1140, [%rd62];
	cvta.to.global.u64 	%rd155, %rd91;
	add.s64 	%rd63, %rd155, %rd154;
	ld.global.f64 	%fd1141, [%rd63];
	{
	.reg .b32 %temp; 
	mov.b64 	{%temp, %r315}, %fd1141;
	}
	abs.f64 	%fd1142, %fd1141;
	{ // callseq 375, 0
	.param .b64 param0;
	st.param.f64 	[param0], %fd1142;
	.param .b64 param1;
	st.param.f64 	[param1], 0d4000000000000000;
	.param .b64 retval0;
	call.uni (retval0), 
	__internal_accurate_pow, 
	(
	param0, 
	param1
	);
	ld.param.f64 	%fd2422, [retval0];
	} // callseq 375
	setp.lt.s32 	%p694, %r315, 0;
	neg.f64 	%fd2424, %fd2422;
	selp.f64 	%fd2425, %fd2424, %fd2422, %p692;
	selp.f64 	%fd2426, %fd2425, %fd2422, %p694;
	setp.eq.f64 	%p695, %fd1141, 0d0000000000000000;
	selp.b32 	%r1113, %r315, 0, %p692;
	or.b32  	%r1114, %r1113, 2146435072;
	selp.b32 	%r1115, %r1114, %r1113, %p691;
	mov.b32 	%r1116, 0;
	mov.b64 	%fd2427, {%r1116, %r1115};
	selp.f64 	%fd4163, %fd2427, %fd2426, %p695;
	add.f64 	%fd2428, %fd1141, 0d4000000000000000;
	{
	.reg .b32 %temp; 
	mov.b64 	{%temp, %r1117}, %fd2428;
	}
	and.b32  	%r1118, %r1117, 2146435072;
	setp.ne.s32 	%p696, %r1118, 2146435072;
	@%p696 bra 	$L__BB19_797;
	setp.nan.f64 	%p697, %fd1141, %fd1141;
	@%p697 bra 	$L__BB19_796;
	setp.neu.f64 	%p698, %fd1142, 0d7FF0000000000000;
	@%p698 bra 	$L__BB19_797;
	selp.b32 	%r1119, %r203, %r202, %p3;
	selp.b32 	%r1120, %r1119, %r202, %p694;
	mov.b32 	%r1121, 0;
	mov.b64 	%fd4163, {%r1121, %r1120};
	bra.uni 	$L__BB19_797;
$L__BB19_502:
	setp.lt.s32 	%p724, %r90, 0;
	setp.eq.s32 	%p725, %r201, 1062207488;
	cvta.to.global.u64 	%rd156, %rd90;
	mul.wide.u32 	%rd157, %r2727, 8;
	add.s64 	%rd47, %rd156, %rd157;
	ld.global.f64 	%fd711, [%rd47];
	cvta.to.global.u64 	%rd158, %rd91;
	add.s64 	%rd48, %rd158, %rd157;
	ld.global.f64 	%fd712, [%rd48];
	{
	.reg .b32 %temp; 
	mov.b64 	{%temp, %r214}, %fd712;
	}
	abs.f64 	%fd713, %fd712;
	{ // callseq 378, 0
	.param .b64 param0;
	st.param.f64 	[param0], %fd713;
	.param .b64 param1;
	st.param.f64 	[param1], 0d4000000000000000;
	.param .b64 retval0;
	call.uni (retval0), 
	__internal_accurate_pow, 
	(
	param0, 
	param1
	);
	ld.param.f64 	%fd2452, [retval0];
	} // callseq 378
	setp.lt.s32 	%p727, %r214, 0;
	neg.f64 	%fd2454, %fd2452;
	selp.f64 	%fd2455, %fd2454, %fd2452, %p725;
	selp.f64 	%fd2456, %fd2455, %fd2452, %p727;
	setp.eq.f64 	%p728, %fd712, 0d0000000000000000;
	selp.b32 	%r1143, %r214, 0, %p725;
	or.b32  	%r1144, %r1143, 2146435072;
	selp.b32 	%r1145, %r1144, %r1143, %p724;
	mov.b32 	%r1146, 0;
	mov.b64 	%fd2457, {%r1146, %r1145};
	selp.f64 	%fd4085, %fd2457, %fd2456, %p728;
	add.f64 	%fd2458, %fd712, 0d4000000000000000;
	{
	.reg .b32 %temp; 
	mov.b64 	{%temp, %r1147}, %fd2458;
	}
	and.b32  	%r1148, %r1147, 2146435072;
	setp.ne.s32 	%p729, %r1148, 2146435072;
	@%p729 bra 	$L__BB19_507;
	setp.nan.f64 	%p730, %fd712, %fd712;
	@%p730 bra 	$L__BB19_506;
	setp.neu.f64 	%p731, %fd713, 0d7FF0000000000000;
	@%p731 bra 	$L__BB19_507;
	selp.b32 	%r1149, %r203, %r202, %p3;
	selp.b32 	%r1150, %r1149, %r202, %p727;
	mov.b32 	%r1151, 0;
	mov.b64 	%fd4085, {%r1151, %r1150};
	bra.uni 	$L__BB19_507;
$L__BB19_506:
	mov.f64 	%fd2459, 0d4000000000000000;
	add.rn.f64 	%fd4085, %fd712, %fd2459;
$L__BB19_507:
	setp.eq.f64 	%p736, %fd712, 0d3FF0000000000000;
	selp.f64 	%fd2460, 0d3FF0000000000000, %fd4085, %p736;
	fma.rn.f64 	%fd718, %fd711, %fd2460, %fd4094;
	ld.global.f64 	%fd719, [%rd47+8];
	ld.global.f64 	%fd720, [%rd48+8];
	{
	.reg .b32 %temp; 
	mov.b64 	{%temp, %r215}, %fd720;
	}
	abs.f64 	%fd721, %fd720;
	{ // callseq 379, 0
	.param .b64 param0;
	st.param.f64 	[param0], %fd721;
	.param .b64 param1;
	st.param.f64 	[param1], 0d4000000000000000;
	.param .b64 retval0;
	call.uni (retval0), 
	__internal_accurate_pow, 
	(
	param0, 
	param1
	);
	ld.param.f64 	%fd2461, [retval0];
	} // callseq 379
	setp.lt.s32 	%p737, %r215, 0;
	neg.f64 	%fd2463, %fd2461;
	selp.f64 	%fd2464, %fd2463, %fd2461, %p725;
	selp.f64 	%fd2465, %fd2464, %fd2461, %p737;
	setp.eq.f64 	%p738, %fd720, 0d0000000000000000;
	selp.b32 	%r1152, %r215, 0, %p725;
	or.b32  	%r1153, %r1152, 2146435072;
	selp.b32 	%r1154, %r1153, %r1152, %p724;
	mov.b32 	%r1155, 0;
	mov.b64 	%fd2466, {%r1155, %r1154};
	selp.f64 	%fd4086, %fd2466, %fd2465, %p738;
	add.f64 	%fd2467, %fd720, 0d4000000000000000;
	{
	.reg .b32 %temp; 
	mov.b64 	{%temp, %r1156}, %fd2467;
	}
	and.b32  	%r1157, %r1156, 2146435072;
	setp.ne.s32 	%p739, %r1157, 2146435072;
	@%p739 bra 	$L__BB19_512;
	setp.nan.f64 	%p740, %fd720, %fd720;
	@%p740 bra 	$L__BB19_511;
	setp.neu.f64 	%p741, %fd721, 0d7FF0000000000000;
	@%p741 bra 	$L__BB19_512;
	selp.b32 	%r1158, %r203, %r202, %p3;
	selp.b32 	%r1159, %r1158, %r202, %p737;
	mov.b32 	%r1160, 0;
	mov.b64 	%fd4086, {%r1160, %r1159};
	bra.uni 	$L__BB19_512;
$L__BB19_511:
	mov.f64 	%fd2468, 0d4000000000000000;
	add.rn.f64 	%fd4086, %fd720, %fd2468;
$L__BB19_512:
	setp.eq.f64 	%p746, %fd720, 0d3FF0000000000000;
	selp.f64 	%fd2469, 0d3FF0000000000000, %fd4086, %p746;
	fma.rn.f64 	%fd726, %fd719, %fd2469, %fd718;
	ld.global.f64 	%fd727, [%rd47+16];
	ld.global.f64 	%fd728, [%rd48+16];
	{
	.reg .b32 %temp; 
	mov.b64 	{%temp, %r216}, %fd728;
	}
	abs.f64 	%fd729, %fd728;
	{ // callseq 380, 0
	.param .b64 param0;
	st.param.f64 	[param0], %fd729;
	.param .b64 param1;
	st.param.f64 	[param1], 0d4000000000000000;
	.param .b64 retval0;
	call.uni (retval0), 
	__internal_accurate_pow, 
	(
	param0, 
	param1
	);
	ld.param.f64 	%fd2470, [retval0];
	} // callseq 380
	setp.lt.s32 	%p747, %r216, 0;
	neg.f64 	%fd2472, %fd2470;
	selp.f64 	%fd2473, %fd2472, %fd2470, %p725;
	selp.f64 	%fd2474, %fd2473, %fd2470, %p747;
	setp.eq.f64 	%p748, %fd728, 0d0000000000000000;
	selp.b32 	%r1161, %r216, 0, %p725;
	or.b32  	%r1162, %r1161, 2146435072;
	selp.b32 	%r1163, %r1162, %r1161, %p724;
	mov.b32 	%r1164, 0;
	mov.b64 	%fd2475, {%r1164, %r1163};
	selp.f64 	%fd4087, %fd2475, %fd2474, %p748;
	add.f64 	%fd2476, %fd728, 0d4000000000000000;
	{
	.reg .b32 %temp; 
	mov.b64 	{%temp, %r1165}, %fd2476;
	}
	and.b32  	%r1166, %r1165, 2146435072;
	setp.ne.s32 	%p749, %r1166, 2146435072;
	@%p749 bra 	$L__BB19_517;
	setp.nan.f64 	%p750, %fd728, %fd728;
	@%p750 bra 	$L__BB19_516;
	setp.neu.f64 	%p751, %fd729, 0d7FF0000000000000;
	@%p751 bra 	$L__BB19_517;
	selp.b32 	%r1167, %r203, %r202, %p3;
	selp.b32 	%r1168, %r1167, %r202, %p747;
	mov.b32 	%r1169, 0;
	mov.b64 	%fd4087, {%r1169, %r1168};
	bra.uni 	$L__BB19_517;
$L__BB19_516:
	mov.f64 	%fd2477, 0d4000000000000000;
	add.rn.f64 	%fd4087, %fd728, %fd2477;
$L__BB19_517:
	setp.eq.f64 	%p756, %fd728, 0d3FF0000000000000;
	selp.f64 	%fd2478, 0d3FF0000000000000, %fd4087, %p756;
	fma.rn.f64 	%fd734, %fd727, %fd2478, %fd726;
	ld.global.f64 	%fd735, [%rd47+24];
	ld.global.f64 	%fd736, [%rd48+24];
	{
	.reg .b32 %temp; 
	mov.b64 	{%temp, %r217}, %fd736;
	}
	abs.f64 	%fd737, %fd736;
	{ // callseq 381, 0
	.param .b64 param0;
	st.param.f64 	[param0], %fd737;
	.param .b64 param1;
	st.param.f64 	[param1], 0d4000000000000000;
	.param .b64 retval0;
	call.uni (retval0), 
	__internal_accurate_pow, 
	(
	param0, 
	param1
	);
	ld.param.f64 	%fd2479, [retval0];
	} // callseq 381
	setp.lt.s32 	%p757, %r217, 0;
	neg.f64 	%fd2481, %fd2479;
	selp.f64 	%fd2482, %fd2481, %fd2479, %p725;
	selp.f64 	%fd2483, %fd2482, %fd2479, %p757;
	setp.eq.f64 	%p758, %fd736, 0d0000000000000000;
	selp.b32 	%r1170, %r217, 0, %p725;
	or.b32  	%r1171, %r1170, 2146435072;
	selp.b32 	%r1172, %r1171, %r1170, %p724;
	mov.b32 	%r1173, 0;
	mov.b64 	%fd2484, {%r1173, %r1172};
	selp.f64 	%fd4088, %fd2484, %fd2483, %p758;
	add.f64 	%fd2485, %fd736, 0d4000000000000000;
	{
	.reg .b32 %temp; 
	mov.b64 	{%temp, %r1174}, %fd2485;
	}
	and.b32  	%r1175, %r1174, 2146435072;
	setp.ne.s32 	%p759, %r1175, 2146435072;
	@%p759 bra 	$L__BB19_522;
	setp.nan.f64 	%p760, %fd736, %fd736;
	@%p760 bra 	$L__BB19_521;
	setp.neu.f64 	%p761, %fd737, 0d7FF0000000000000;
	@%p761 bra 	$L__BB19_522;
	selp.b32 	%r1176, %r203, %r202, %p3;
	selp.b32 	%r1177, %r1176, %r202, %p757;
	mov.b32 	%r1178, 0;
	mov.b64 	%fd4088, {%r1178, %r1177};
	bra.uni 	$L__BB19_522;
$L__BB19_521:
	mov.f64 	%fd2486, 0d4000000000000000;
	add.rn.f64 	%fd4088, %fd736, %fd2486;
$L__BB19_522:
	setp.eq.f64 	%p763, %fd736, 0d3FF0000000000000;
	selp.f64 	%fd2487, 0d3FF0000000000000, %fd4088, %p763;
	fma.rn.f64 	%fd4094, %fd735, %fd2487, %fd734;
	add.s32 	%r2727, %r2727, 4;
	and.b32  	%r2728, %r508, 2147483644;
	setp.ne.s32 	%p764, %r2727, %r2728;
	@%p764 bra 	$L__BB19_502;
$L__BB19_523:
	setp.eq.s32 	%p765, %r204, 0;
	@%p765 bra 	$L__BB19_542;
	setp.lt.s32 	%p766, %r90, 0;
	setp.eq.s32 	%p767, %r201, 1062207488;
	cvta.to.global.u64 	%rd159, %rd90;
	mul.wide.u32 	%rd160, %r2728, 8;
	add.s64 	%rd49, %rd159, %rd160;
	ld.global.f64 	%fd745, [%rd49];
	cvta.to.global.u64 	%rd161, %rd91;
	add.s64 	%rd50, %rd161, %rd160;
	ld.global.f64 	%fd746, [%rd50];
	{
	.reg .b32 %temp; 
	mov.b64 	{%temp, %r221}, %fd746;
	}
	abs.f64 	%fd747, %fd746;
	{ // callseq 382, 0
	.param .b64 param0;
	st.param.f64 	[param0], %fd747;
	.param .b64 param1;
	st.param.f64 	[param1], 0d4000000000000000;
	.param .b64 retval0;
	call.uni (retval0), 
	__internal_accurate_pow, 
	(
	param0, 
	param1
	);
	ld.param.f64 	%fd2488, [retval0];
	} // callseq 382
	setp.lt.s32 	%p769, %r221, 0;
	neg.f64 	%fd2490, %fd2488;
	selp.f64 	%fd2491, %fd2490, %fd2488, %p767;
	selp.f64 	%fd2492, %fd2491, %fd2488, %p769;
	setp.eq.f64 	%p770, %fd746, 0d0000000000000000;
	selp.b32 	%r1179, %r221, 0, %p767;
	or.b32  	%r1180, %r1179, 2146435072;
	selp.b32 	%r1181, %r1180, %r1179, %p766;
	mov.b32 	%r1182, 0;
	mov.b64 	%fd2493, {%r1182, %r1181};
	selp.f64 	%fd4091, %fd2493, %fd2492, %p770;
	add.f64 	%fd2494, %fd746, 0d4000000000000000;
	{
	.reg .b32 %temp; 
	mov.b64 	{%temp, %r1183}, %fd2494;
	}
	and.b32  	%r1184, %r1183, 2146435072;
	setp.ne.s32 	%p771, %r1184, 2146435072;
	@%p771 bra 	$L__BB19_529;
	setp.nan.f64 	%p772, %fd746, %fd746;
	@%p772 bra 	$L__BB19_528;
	setp.neu.f64 	%p773, %fd747, 0d7FF0000000000000;
	@%p773 bra 	$L__BB19_529;
	selp.b32 	%r1185, %r203, %r202, %p3;
	selp.b32 	%r1186, %r1185, %r202, %p769;
	mov.b32 	%r1187, 0;
	mov.b64 	%fd4091, {%r1187, %r1186};
	bra.uni 	$L__BB19_529;
$L__BB19_528:
	mov.f64 	%fd2495, 0d4000000000000000;
	add.rn.f64 	%fd4091, %fd746, %fd2495;
$L__BB19_529:
	setp.eq.s32 	%p775, %r204, 1;
	setp.eq.f64 	%p776, %fd746, 0d3FF0000000000000;
	selp.f64 	%fd2496, 0d3FF0000000000000, %fd4091, %p776;
	fma.rn.f64 	%fd4094, %fd745, %fd2496, %fd4094;
	@%p775 bra 	$L__BB19_542;
	ld.global.f64 	%fd753, [%rd49+8];
	ld.global.f64 	%fd754, [%rd50+8];
	{
	.reg .b32 %temp; 
	mov.b64 	{%temp, %r222}, %fd754;
	}
	abs.f64 	%fd755, %fd754;
	{ // callseq 383, 0
	.param .b64 param0;
	st.param.f64 	[param0], %fd755;
	.param .b64 param1;
	st.param.f64 	[param1], 0d4000000000000000;
	.param .b64 retval0;
	call.uni (retval0), 
	__internal_accurate_pow, 
	(
	param0, 
	param1
	);
	ld.param.f64 	%fd2497, [retval0];
	} // callseq 383
	setp.lt.s32 	%p780, %r222, 0;
	neg.f64 	%fd2499, %fd2497;
	selp.f64 	%fd2500, %fd2499, %fd2497, %p767;
	selp.f64 	%fd2501, %fd2500, %fd2497, %p780;
	setp.eq.f64 	%p781, %fd754, 0d0000000000000000;
	selp.b32 	%r1188, %r222, 0, %p767;
	or.b32  	%r1189, %r1188, 2146435072;
	selp.b32 	%r1190, %r1189, %r1188, %p766;
	mov.b32 	%r1191, 0;
	mov.b64 	%fd2502, {%r1191, %r1190};
	selp.f64 	%fd4092, %fd2502, %fd2501, %p781;
	add.f64 	%fd2503, %fd754, 0d4000000000000000;
	{
	.reg .b32 %temp; 
	mov.b64 	{%temp, %r1192}, %fd2503;
	}
	and.b32  	%r1193, %r1192, 2146435072;
	setp.ne.s32 	%p782, %r1193, 2146435072;
	@%p782 bra 	$L__BB19_535;
	setp.nan.f64 	%p783, %fd754, %fd754;
	@%p783 bra 	$L__BB19_534;
	setp.neu.f64 	%p784, %fd755, 0d7FF0000000000000;
	@%p784 bra 	$L__BB19_535;
	selp.b32 	%r1194, %r203, %r202, %p3;
	selp.b32 	%r1195, %r1194, %r202, %p780;
	mov.b32 	%r1196, 0;
	mov.b64 	%fd4092, {%r1196, %r1195};
	bra.uni 	$L__BB19_535;
$L__BB19_534:
	mov.f64 	%fd2504, 0d4000000000000000;
	add.rn.f64 	%fd4092, %fd754, %fd2504;
$L__BB19_535:
	setp.eq.s32 	%p786, %r204, 2;
	setp.eq.f64 	%p787, %fd754, 0d3FF0000000000000;
	selp.f64 	%fd2505, 0d3FF0000000000000, %fd4092, %p787;
	fma.rn.f64 	%fd4094, %fd753, %fd2505, %fd4094;
	@%p786 bra 	$L__BB19_542;
	ld.global.f64 	%fd761, [%rd49+16];
	ld.global.f64 	%fd762, [%rd50+16];
	{
	.reg .b32 %temp; 
	mov.b64 	{%temp, %r223}, %fd762;
	}
	abs.f64 	%fd763, %fd762;
	{ // callseq 384, 0
	.param .b64 param0;
	st.param.f64 	[param0], %fd763;
	.param .b64 param1;
	st.param.f64 	[param1], 0d4000000000000000;
	.param .b64 retval0;
	call.uni (retval0), 
	__internal_accurate_pow, 
	(
	param0, 
	param1
	);
	ld.param.f64 	%fd2506, [retval0];
	} // callseq 384
	setp.lt.s32 	%p791, %r223, 0;
	neg.f64 	%fd2508, %fd2506;
	selp.f64 	%fd2509, %fd2508, %fd2506, %p767;
	selp.f64 	%fd2510, %fd2509, %fd2506, %p791;
	setp.eq.f64 	%p792, %fd762, 0d0000000000000000;
	selp.b32 	%r1197, %r223, 0, %p767;
	or.b32  	%r1198, %r1197, 2146435072;
	selp.b32 	%r1199, %r1198, %r1197, %p766;
	mov.b32 	%r1200, 0;
	mov.b64 	%fd2511, {%r1200, %r1199};
	selp.f64 	%fd4093, %fd2511, %fd2510, %p792;
	add.f64 	%fd2512, %fd762, 0d4000000000000000;
	{
	.reg .b32 %temp; 
	mov.b64 	{%temp, %r1201}, %fd2512;
	}
	and.b32  	%r1202, %r1201, 2146435072;
	setp.ne.s32 	%p793, %r1202, 2146435072;
	@%p793 bra 	$L__BB19_541;
	setp.nan.f64 	%p794, %fd762, %fd762;
	@%p794 bra 	$L__BB19_540;
	setp.neu.f64 	%p795, %fd763, 0d7FF0000000000000;
	@%p795 bra 	$L__BB19_541;
	selp.b32 	%r1203, %r203, %r202, %p3;
	selp.b32 	%r1204, %r1203, %r202, %p791;
	mov.b32 	%r1205, 0;
	mov.b64 	%fd4093, {%r1205, %r1204};
	bra.uni 	$L__BB19_541;
$L__BB19_540:
	mov.f64 	%fd2513, 0d4000000000000000;
	add.rn.f64 	%fd4093, %fd762, %fd2513;
$L__BB19_541:
	setp.eq.f64 	%p797, %fd762, 0d3FF0000000000000;
	selp.f64 	%fd2514, 0d3FF0000000000000, %fd4093, %p797;
	fma.rn.f64 	%fd4094, %fd761, %fd2514, %fd4094;
$L__BB19_542:
	add.s32 	%r1207, %r508, -1;
	setp.lt.u32 	%p798, %r1207, 3;
	mov.f64 	%fd4105, 0d0000000000000000;
	mov.b32 	%r2730, 0;
	@%p798 bra 	$L__BB19_565;
	mov.f64 	%fd4105, 0d0000000000000000;
	mov.b32 	%r2729, 0;
$L__BB19_544:
	or.b32  	%r225, %r202, -2147483648;
	setp.lt.s32 	%p799, %r90, 0;
	setp.eq.s32 	%p800, %r201, 1062207488;
	cvta.to.global.u64 	%rd162, %rd90;
	mul.wide.u32 	%rd163, %r2729, 8;
	add.s64 	%rd164, %rd162, %rd163;
	ld.global.f64 	%fd771, [%rd164];
	cvta.to.global.u64 	%rd165, %rd91;
	add.s64 	%rd51, %rd165, %rd163;
	ld.global.f64 	%fd772, [%rd51];
	{
	.reg .b32 %temp; 
	mov.b64 	{%temp, %r226}, %fd772;
	}
	abs.f64 	%fd773, %fd772;
	{ // callseq 385, 0
	.param .b64 param0;
	st.param.f64 	[param0], %fd773;
	.param .b64 param1;
	st.param.f64 	[param1], 0d4000000000000000;
	.param .b64 retval0;
	call.uni (retval0), 
	__internal_accurate_pow, 
	(
	param0, 
	param1
	);
	ld.param.f64 	%fd2518, [retval0];
	} // callseq 385
	setp.lt.s32 	%p802, %r226, 0;
	neg.f64 	%fd2520, %fd2518;
	selp.f64 	%fd2521, %fd2520, %fd2518, %p800;
	selp.f64 	%fd2522, %fd2521, %fd2518, %p802;
	setp.eq.f64 	%p803, %fd772, 0d0000000000000000;
	selp.b32 	%r1209, %r226, 0, %p800;
	or.b32  	%r1210, %r1209, 2146435072;
	selp.b32 	%r1211, %r1210, %r1209, %p799;
	mov.b32 	%r1212, 0;
	mov.b64 	%fd2523, {%r1212, %r1211};
	selp.f64 	%fd4096, %fd2523, %fd2522, %p803;
	add.f64 	%fd2524, %fd772, 0d4000000000000000;
	{
	.reg .b32 %temp; 
	mov.b64 	{%temp, %r1213}, %fd2524;
	}
	and.b32  	%r1214, %r1213, 2146435072;
	setp.ne.s32 	%p804, %r1214, 2146435072;
	@%p804 bra 	$L__BB19_549;
	setp.nan.f64 	%p805, %fd772, %fd772;
	@%p805 bra 	$L__BB19_548;
	setp.neu.f64 	%p806, %fd773, 0d7FF0000000000000;
	@%p806 bra 	$L__BB19_549;
	selp.b32 	%r1215, %r225, %r202, %p3;
	selp.b32 	%r1216, %r1215, %r202, %p802;
	mov.b32 	%r1217, 0;
	mov.b64 	%fd4096, {%r1217, %r1216};
	bra.uni 	$L__BB19_549;
$L__BB19_548:
	mov.f64 	%fd2525, 0d4000000000000000;
	add.rn.f64 	%fd4096, %fd772, %fd2525;
$L__BB19_549:
	setp.eq.f64 	%p811, %fd772, 0d3FF0000000000000;
	selp.f64 	%fd2526, 0d3FF0000000000000, %fd4096, %p811;
	fma.rn.f64 	%fd778, %fd771, %fd2526, %fd4105;
	cvta.to.global.u64 	%rd166, %rd90;
	mul.wide.u32 	%rd167, %r2729, 8;
	add.s64 	%rd168, %rd166, %rd167;
	ld.global.f64 	%fd779, [%rd168+8];
	ld.global.f64 	%fd780, [%rd51+8];
	{
	.reg .b32 %temp; 
	mov.b64 	{%temp, %r227}, %fd780;
	}
	abs.f64 	%fd781, %fd780;
	{ // callseq 386, 0
	.param .b64 param0;
	st.param.f64 	[param0], %fd781;
	.param .b64 param1;
	st.param.f64 	[param1], 0d4000000000000000;
	.param .b64 retval0;
	call.uni (retval0), 
	__internal_accurate_pow, 
	(
	param0, 
	param1
	);
	ld.param.f64 	%fd2527, [retval0];
	} // callseq 386
	setp.lt.s32 	%p812, %r227, 0;
	neg.f64 	%fd2529, %fd2527;
	selp.f64 	%fd2530, %fd2529, %fd2527, %p800;
	selp.f64 	%fd2531, %fd2530, %fd2527, %p812;
	setp.eq.f64 	%p813, %fd780, 0d0000000000000000;
	selp.b32 	%r1218, %r227, 0, %p800;
	or.b32  	%r1219, %r1218, 2146435072;
	selp.b32 	%r1220, %r1219, %r1218, %p799;
	mov.b32 	%r1221, 0;
	mov.b64 	%fd2532, {%r1221, %r1220};
	selp.f64 	%fd4097, %fd2532, %fd2531, %p813;
	add.f64 	%fd2533, %fd780, 0d4000000000000000;
	{
	.reg .b32 %temp; 
	mov.b64 	{%temp, %r1222}, %fd2533;
	}
	and.b32  	%r1223, %r1222, 2146435072;
	setp.ne.s32 	%p814, %r1223, 2146435072;
	@%p814 bra 	$L__BB19_554;
	setp.nan.f64 	%p815, %fd780, %fd780;
	@%p815 bra 	$L__BB19_553;
	setp.neu.f64 	%p816, %fd781, 0d7FF0000000000000;
	@%p816 bra 	$L__BB19_554;
	selp.b32 	%r1224, %r225, %r202, %p3;
	selp.b32 	%r1225, %r1224, %r202, %p812;
	mov.b32 	%r1226, 0;
	mov.b64 	%fd4097, {%r1226, %r1225};
	bra.uni 	$L__BB19_554;
$L__BB19_553:
	mov.f64 	%fd2534, 0d4000000000000000;
	add.rn.f64 	%fd4097, %fd780, %fd2534;
$L__BB19_554:
	setp.eq.f64 	%p821, %fd780, 0d3FF0000000000000;
	selp.f64 	%fd2535, 0d3FF0000000000000, %fd4097, %p821;
	fma.rn.f64 	%fd786, %fd779, %fd2535, %fd778;
	cvta.to.global.u64 	%rd169, %rd90;
	mul.wide.u32 	%rd170, %r2729, 8;
	add.s64 	%rd52, %rd169, %rd170;
	ld.global.f64 	%fd787, [%rd52+16];
	ld.global.f64 	%fd788, [%rd51+16];
	{
	.reg .b32 %temp; 
	mov.b64 	{%temp, %r228}, %fd788;
	}
	abs.f64 	%fd789, %fd788;
	{ // callseq 387, 0
	.param .b64 param0;
	st.param.f64 	[param0], %fd789;
	.param .b64 param1;
	st.param.f64 	[param1], 0d4000000000000000;
	.param .b64 retval0;
	call.uni (retval0), 
	__internal_accurate_pow, 
	(
	param0, 
	param1
	);
	ld.param.f64 	%fd2536, [retval0];
	} // callseq 387
	setp.lt.s32 	%p822, %r228, 0;
	neg.f64 	%fd2538, %fd2536;
	selp.f64 	%fd2539, %fd2538, %fd2536, %p800;
	selp.f64 	%fd2540, %fd2539, %fd2536, %p822;
	setp.eq.f64 	%p823, %fd788, 0d0000000000000000;
	selp.b32 	%r1227, %r228, 0, %p800;
	or.b32  	%r1228, %r1227, 2146435072;
	selp.b32 	%r1229, %r1228, %r1227, %p799;
	mov.b32 	%r1230, 0;
	mov.b64 	%fd2541, {%r1230, %r1229};
	selp.f64 	%fd4098, %fd2541, %fd2540, %p823;
	add.f64 	%fd2542, %fd788, 0d4000000000000000;
	{
	.reg .b32 %temp; 
	mov.b64 	{%temp, %r1231}, %fd2542;
	}
	and.b32  	%r1232, %r1231, 2146435072;
	setp.ne.s32 	%p824, %r1232, 2146435072;
	@%p824 bra 	$L__BB19_559;
	setp.nan.f64 	%p825, %fd788, %fd788;
	@%p825 bra 	$L__BB19_558;
	setp.neu.f64 	%p826, %fd789, 0d7FF0000000000000;
	@%p826 bra 	$L__BB19_559;
	selp.b32 	%r1233, %r225, %r202, %p3;
	selp.b32 	%r1234, %r1233, %r202, %p822;
	mov.b32 	%r1235, 0;
	mov.b64 	%fd4098, {%r1235, %r1234};
	bra.uni 	$L__BB19_559;
$L__BB19_558:
	mov.f64 	%fd2543, 0d4000000000000000;
	add.rn.f64 	%fd4098, %fd788, %fd2543;
$L__BB19_559:
	setp.eq.f64 	%p831, %fd788, 0d3FF0000000000000;
	selp.f64 	%fd2544, 0d3FF0000000000000, %fd4098, %p831;
	fma.rn.f64 	%fd794, %fd787, %fd2544, %fd786;
	ld.global.f64 	%fd795, [%rd52+24];
	ld.global.f64 	%fd796, [%rd51+24];
	{
	.reg .b32 %temp; 
	mov.b64 	{%temp, %r229}, %fd796;
	}
	abs.f64 	%fd797, %fd796;
	{ // callseq 388, 0
	.param .b64 param0;
	st.param.f64 	[param0], %fd797;
	.param .b64 param1;
	st.param.f64 	[param1], 0d4000000000000000;
	.param .b64 retval0;
	call.uni (retval0), 
	__internal_accurate_pow, 
	(
	param0, 
	param1
	);
	ld.param.f64 	%fd2545, [retval0];
	} // callseq 388
	setp.lt.s32 	%p832, %r229, 0;
	neg.f64 	%fd2547, %fd2545;
	selp.f64 	%fd2548, %fd2547, %fd2545, %p800;
	selp.f64 	%fd2549, %fd2548, %fd2545, %p832;
	setp.eq.f64 	%p833, %fd796, 0d0000000000000000;
	selp.b32 	%r1236, %r229, 0, %p800;
	or.b32  	%r1237, %r1236, 2146435072;
	selp.b32 	%r1238, %r1237, %r1236, %p799;
	mov.b32 	%r1239, 0;
	mov.b64 	%fd2550, {%r1239, %r1238};
	selp.f64 	%fd4099, %fd2550, %fd2549, %p833;
	add.f64 	%fd2551, %fd796, 0d4000000000000000;
	{
	.reg .b32 %temp; 
	mov.b64 	{%temp, %r1240}, %fd2551;
	}
	and.b32  	%r1241, %r1240, 2146435072;
	setp.ne.s32 	%p834, %r1241, 2146435072;
	@%p834 bra 	$L__BB19_564;
	setp.nan.f64 	%p835, %fd796, %fd796;
	@%p835 bra 	$L__BB19_563;
	setp.neu.f64 	%p836, %fd797, 0d7FF0000000000000;
	@%p836 bra 	$L__BB19_564;
	selp.b32 	%r1242, %r225, %r202, %p3;
	selp.b32 	%r1243, %r1242, %r202, %p832;
	mov.b32 	%r1244, 0;
	mov.b64 	%fd4099, {%r1244, %r1243};
	bra.uni 	$L__BB19_564;
$L__BB19_563:
	mov.f64 	%fd2552, 0d4000000000000000;
	add.rn.f64 	%fd4099, %fd796, %fd2552;
$L__BB19_564:
	setp.eq.f64 	%p838, %fd796, 0d3FF0000000000000;
	selp.f64 	%fd2553, 0d3FF0000000000000, %fd4099, %p838;
	fma.rn.f64 	%fd4105, %fd795, %fd2553, %fd794;
	add.s32 	%r2729, %r2729, 4;
	and.b32  	%r2730, %r508, 2147483644;
	setp.ne.s32 	%p839, %r2729, %r2730;
	@%p839 bra 	$L__BB19_544;
$L__BB19_565:
	and.b32  	%r1245, %r508, 3;
	setp.eq.s32 	%p840, %r1245, 0;
	@%p840 bra 	$L__BB19_584;
	or.b32  	%r233, %r202, -2147483648;
	setp.lt.s32 	%p841, %r90, 0;
	setp.eq.s32 	%p842, %r201, 1062207488;
	cvta.to.global.u64 	%rd171, %rd90;
	mul.wide.u32 	%rd172, %r2730, 8;
	add.s64 	%rd53, %rd171, %rd172;
	ld.global.f64 	%fd805, [%rd53];
	cvta.to.global.u64 	%rd173, %rd91;
	add.s64 	%rd54, %rd173, %rd172;
	ld.global.f64 	%fd806, [%rd54];
	{
	.reg .b32 %temp; 
	mov.b64 	{%temp, %r234}, %fd806;
	}
	abs.f64 	%fd807, %fd806;
	{ // callseq 389, 0
	.param .b64 param0;
	st.param.f64 	[param0], %fd807;
	.param .b64 param1;
	st.param.f64 	[param1], 0d4000000000000000;
	.param .b64 retval0;
	call.uni (retval0), 
	__internal_accurate_pow, 
	(
	param0, 
	param1
	);
	ld.param.f64 	%fd2554, [retval0];
	} // callseq 389
	setp.lt.s32 	%p844, %r234, 0;
	neg.f64 	%fd2556, %fd2554;
	selp.f64 	%fd2557, %fd2556, %fd2554, %p842;
	selp.f64 	%fd2558, %fd2557, %fd2554, %p844;
	setp.eq.f64 	%p845, %fd806, 0d0000000000000000;
	selp.b32 	%r1246, %r234, 0, %p842;
	or.b32  	%r1247, %r1246, 2146435072;
	selp.b32 	%r1248, %r1247, %r1246, %p841;
	mov.b32 	%r1249, 0;
	mov.b64 	%fd2559, {%r1249, %r1248};
	selp.f64 	%fd4102, %fd2559, %fd2558, %p845;
	add.f64 	%fd2560, %fd806, 0d4000000000000000;
	{
	.reg .b32 %temp; 
	mov.b64 	{%temp, %r1250}, %fd2560;
	}
	and.b32  	%r1251, %r1250, 2146435072;
	setp.ne.s32 	%p846, %r1251, 2146435072;
	@%p846 bra 	$L__BB19_571;
	setp.nan.f64 	%p847, %fd806, %fd806;
	@%p847 bra 	$L__BB19_570;
	setp.neu.f64 	%p848, %fd807, 0d7FF0000000000000;
	@%p848 bra 	$L__BB19_571;
	selp.b32 	%r1252, %r233, %r202, %p3;
	selp.b32 	%r1253, %r1252, %r202, %p844;
	mov.b32 	%r1254, 0;
	mov.b64 	%fd4102, {%r1254, %r1253};
	bra.uni 	$L__BB19_571;
$L__BB19_570:
	mov.f64 	%fd2561, 0d4000000000000000;
	add.rn.f64 	%fd4102, %fd806, %fd2561;
$L__BB19_571:
	and.b32  	%r1255, %r508, 3;
	setp.eq.s32 	%p850, %r1255, 1;
	setp.eq.f64 	%p851, %fd806, 0d3FF0000000000000;
	selp.f64 	%fd2562, 0d3FF0000000000000, %fd4102, %p851;
	fma.rn.f64 	%fd4105, %fd805, %fd2562, %fd4105;
	@%p850 bra 	$L__BB19_584;
	ld.global.f64 	%fd813, [%rd53+8];
	ld.global.f64 	%fd814, [%rd54+8];
	{
	.reg .b32 %temp; 
	mov.b64 	{%temp, %r235}, %fd814;
	}
	abs.f64 	%fd815, %fd814;
	{ // callseq 390, 0
	.param .b64 param0;
	st.param.f64 	[param0], %fd815;
	.param .b64 param1;
	st.param.f64 	[param1], 0d4000000000000000;
	.param .b64 retval0;
	call.uni (retval0), 
	__internal_accurate_pow, 
	(
	param0, 
	param1
	);
	ld.param.f64 	%fd2563, [retval0];
	} // callseq 390
	setp.lt.s32 	%p855, %r235, 0;
	neg.f64 	%fd2565, %fd2563;
	selp.f64 	%fd2566, %fd2565, %fd2563, %p842;
	selp.f64 	%fd2567, %fd2566, %fd2563, %p855;
	setp.eq.f64 	%p856, %fd814, 0d0000000000000000;
	selp.b32 	%r1256, %r235, 0, %p842;
	or.b32  	%r1257, %r1256, 2146435072;
	selp.b32 	%r1258, %r1257, %r1256, %p841;
	mov.b32 	%r1259, 0;
	mov.b64 	%fd2568, {%r1259, %r1258};
	selp.f64 	%fd4103, %fd2568, %fd2567, %p856;
	add.f64 	%fd2569, %fd814, 0d4000000000000000;
	{
	.reg .b32 %temp; 
	mov.b64 	{%temp, %r1260}, %fd2569;
	}
	and.b32  	%r1261, %r1260, 2146435072;
	setp.ne.s32 	%p857, %r1261, 2146435072;
	@%p857 bra 	$L__BB19_577;
	setp.nan.f64 	%p858, %fd814, %fd814;
	@%p858 bra 	$L__BB19_576;
	setp.neu.f64 	%p859, %fd815, 0d7FF0000000000000;
	@%p859 bra 	$L__BB19_577;
	selp.b32 	%r1262, %r233, %r202, %p3;
	selp.b32 	%r1263, %r1262, %r202, %p855;
	mov.b32 	%r1264, 0;
	mov.b64 	%fd4103, {%r1264, %r1263};
	bra.uni 	$L__BB19_577;
$L__BB19_576:
	mov.f64 	%fd2570, 0d4000000000000000;
	add.rn.f64 	%fd4103, %fd814, %fd2570;
$L__BB19_577:
	and.b32  	%r1265, %r508, 3;
	setp.eq.s32 	%p861, %r1265, 2;
	setp.eq.f64 	%p862, %fd814, 0d3FF0000000000000;
	selp.f64 	%fd2571, 0d3FF0000000000000, %fd4103, %p862;
	fma.rn.f64 	%fd4105, %fd813, %fd2571, %fd4105;
	@%p861 bra 	$L__BB19_584;
	ld.global.f64 	%fd821, [%rd53+16];
	ld.global.f64 	%fd822, [%rd54+16];
	{
	.reg .b32 %temp; 
	mov.b64 	{%temp, %r236}, %fd822;
	}
	abs.f64 	%fd823, %fd822;
	{ // callseq 391, 0
	.param .b64 param0;
	st.param.f64 	[param0], %fd823;
	.param .b64 param1;
	st.param.f64 	[param1], 0d4000000000000000;
	.param .b64 retval0;
	call.uni (retval0), 
	__internal_accurate_pow, 
	(
	param0, 
	param1
	);
	ld.param.f64 	%fd2572, [retval0];
	} // callseq 391
	setp.lt.s32 	%p866, %r236, 0;
	neg.f64 	%fd2574, %fd2572;
	selp.f64 	%fd2575, %fd2574, %fd2572, %p842;
	selp.f64 	%fd2576, %fd2575, %fd2572, %p866;
	setp.eq.f64 	%p867, %fd822, 0d0000000000000000;
	selp.b32 	%r1266, %r236, 0, %p842;
	or.b32  	%r1267, %r1266, 2146435072;
	selp.b32 	%r1268, %r1267, %r1266, %p841;
	mov.b32 	%r1269, 0;
	mov.b64 	%fd2577, {%r1269, %r1268};
	selp.f64 	%fd4104, %fd2577, %fd2576, %p867;
	add.f64 	%fd2578, %fd822, 0d4000000000000000;
	{
	.reg .b32 %temp; 
	mov.b64 	{%temp, %r1270}, %fd2578;
	}
	and.b32  	%r1271, %r1270, 2146435072;
	setp.ne.s32 	%p868, %r1271, 2146435072;
	@%p868 bra 	$L__BB19_583;
	setp.nan.f64 	%p869, %fd822, %fd822;
	@%p869 bra 	$L__BB19_582;
	setp.neu.f64 	%p870, %fd823, 0d7FF0000000000000;
	@%p870 bra 	$L__BB19_583;
	selp.b32 	%r1272, %r233, %r202, %p3;
	selp.b32 	%r1273, %r1272, %r202, %p866;
	mov.b32 	%r1274, 0;
	mov.b64 	%fd4104, {%r1274, %r1273};
	bra.uni 	$L__BB19_583;
$L__BB19_582:
	mov.f64 	%fd2579, 0d4000000000000000;
	add.rn.f64 	%fd4104, %fd822, %fd2579;
$L__BB19_583:
	setp.eq.f64 	%p872, %fd822, 0d3FF0000000000000;
	selp.f64 	%fd2580, 0d3FF0000000000000, %fd4104, %p872;
	fma.rn.f64 	%fd4105, %fd821, %fd2580, %fd4105;
$L__BB19_584:
	add.s32 	%r1276, %r508, -1;
	setp.lt.u32 	%p873, %r1276, 3;
	mov.f64 	%fd4116, 0d0000000000000000;
	mov.b32 	%r2732, 0;
	@%p873 bra 	$L__BB19_607;
	mov.f64 	%fd4116, 0d0000000000000000;
	mov.b32 	%r2731, 0;
$L__BB19_586:
	setp.lt.s32 	%p874, %r90, 0;
	selp.b32 	%r238, 0, 2146435072, %p874;
	or.b32  	%r239, %r238, -2147483648;
	and.b32  	%r240, %r90, 2146435072;
	setp.eq.s32 	%p875, %r240, 1062207488;
	cvta.to.global.u64 	%rd174, %rd90;
	mul.wide.u32 	%rd175, %r2731, 8;
	add.s64 	%rd176, %rd174, %rd175;
	ld.global.f64 	%fd831, [%rd176];
	cvta.to.global.u64 	%rd177, %rd91;
	add.s64 	%rd178, %rd177, %rd175;
	ld.global.f64 	%fd832, [%rd178];
	{
	.reg .b32 %temp; 
	mov.b64 	{%temp, %r241}, %fd832;
	}
	abs.f64 	%fd833, %fd832;
	{ // callseq 392, 0
	.param .b64 param0;
	st.param.f64 	[param0], %fd833;
	.param .b64 param1;
	st.param.f64 	[param1], 0d4000000000000000;
	.param .b64 retval0;
	call.uni (retval0), 
	__internal_accurate_pow, 
	(
	param0, 
	param1
	);
	ld.param.f64 	%fd2584, [retval0];
	} // callseq 392
	setp.lt.s32 	%p876, %r241, 0;
	neg.f64 	%fd2586, %fd2584;
	selp.f64 	%fd2587, %fd2586, %fd2584, %p875;
	selp.f64 	%fd2588, %fd2587, %fd2584, %p876;
	setp.eq.f64 	%p877, %fd832, 0d0000000000000000;
	selp.b32 	%r1278, %r241, 0, %p875;
	or.b32  	%r1279, %r1278, 2146435072;
	selp.b32 	%r1280, %r1279, %r1278, %p874;
	mov.b32 	%r1281, 0;
	mov.b64 	%fd2589, {%r1281, %r1280};
	selp.f64 	%fd4107, %fd2589, %fd2588, %p877;
	add.f64 	%fd2590, %fd832, 0d4000000000000000;
	{
	.reg .b32 %temp; 
	mov.b64 	{%temp, %r1282}, %fd2590;
	}
	and.b32  	%r1283, %r1282, 2146435072;
	setp.ne.s32 	%p878, %r1283, 2146435072;
	@%p878 bra 	$L__BB19_591;
	setp.nan.f64 	%p879, %fd832, %fd832;
	@%p879 bra 	$L__BB19_590;
	setp.neu.f64 	%p880, %fd833, 0d7FF0000000000000;
	@%p880 bra 	$L__BB19_591;
	selp.b32 	%r1284, %r239, %r238, %p3;
	selp.b32 	%r1285, %r1284, %r238, %p876;
	mov.b32 	%r1286, 0;
	mov.b64 	%fd4107, {%r1286, %r1285};
	bra.uni 	$L__BB19_591;
$L__BB19_590:
	mov.f64 	%fd2591, 0d4000000000000000;
	add.rn.f64 	%fd4107, %fd832, %fd2591;
$L__BB19_591:
	setp.eq.f64 	%p885, %fd832, 0d3FF0000000000000;
	selp.f64 	%fd2592, 0d3FF0000000000000, %fd4107, %p885;
	fma.rn.f64 	%fd838, %fd831, %fd2592, %fd4116;
	cvta.to.global.u64 	%rd179, %rd90;
	mul.wide.u32 	%rd180, %r2731, 8;
	add.s64 	%rd181, %rd179, %rd180;
	ld.global.f64 	%fd839, [%rd181+8];
	cvta.to.global.u64 	%rd182, %rd91;
	add.s64 	%rd183, %rd182, %rd180;
	ld.global.f64 	%fd840, [%rd183+8];
	{
	.reg .b32 %temp; 
	mov.b64 	{%temp, %r242}, %fd840;
	}
	abs.f64 	%fd841, %fd840;
	{ // callseq 393, 0
	.param .b64 param0;
	st.param.f64 	[param0], %fd841;
	.param .b64 param1;
	st.param.f64 	[param1], 0d4000000000000000;
	.param .b64 retval0;
	call.uni (retval0), 
	__internal_accurate_pow, 
	(
	param0, 
	param1
	);
	ld.param.f64 	%fd2593, [retval0];
	} // callseq 393
	setp.lt.s32 	%p886, %r242, 0;
	neg.f64 	%fd2595, %fd2593;
	selp.f64 	%fd2596, %fd2595, %fd2593, %p875;
	selp.f64 	%fd2597, %fd2596, %fd2593, %p886;
	setp.eq.f64 	%p887, %fd840, 0d0000000000000000;
	selp.b32 	%r1287, %r242, 0, %p875;
	or.b32  	%r1288, %r1287, 2146435072;
	selp.b32 	%r1289, %r1288, %r1287, %p874;
	mov.b32 	%r1290, 0;
	mov.b64 	%fd2598, {%r1290, %r1289};
	selp.f64 	%fd4108, %fd2598, %fd2597, %p887;
	add.f64 	%fd2599, %fd840, 0d4000000000000000;
	{
	.reg .b32 %temp; 
	mov.b64 	{%temp, %r1291}, %fd2599;
	}
	and.b32  	%r1292, %r1291, 2146435072;
	setp.ne.s32 	%p888, %r1292, 2146435072;
	@%p888 bra 	$L__BB19_596;
	setp.nan.f64 	%p889, %fd840, %fd840;
	@%p889 bra 	$L__BB19_595;
	setp.neu.f64 	%p890, %fd841, 0d7FF0000000000000;
	@%p890 bra 	$L__BB19_596;
	selp.b32 	%r1293, %r239, %r238, %p3;
	selp.b32 	%r1294, %r1293, %r238, %p886;
	mov.b32 	%r1295, 0;
	mov.b64 	%fd4108, {%r1295, %r1294};
	bra.uni 	$L__BB19_596;
$L__BB19_595:
	mov.f64 	%fd2600, 0d4000000000000000;
	add.rn.f64 	%fd4108, %fd840, %fd2600;
$L__BB19_596:
	setp.eq.f64 	%p895, %fd840, 0d3FF0000000000000;
	selp.f64 	%fd2601, 0d3FF0000000000000, %fd4108, %p895;
	fma.rn.f64 	%fd846, %fd839, %fd2601, %fd838;
	cvta.to.global.u64 	%rd184, %rd90;
	mul.wide.u32 	%rd185, %r2731, 8;
	add.s64 	%rd55, %rd184, %rd185;
	ld.global.f64 	%fd847, [%rd55+16];
	cvta.to.global.u64 	%rd186, %rd91;
	add.s64 	%rd56, %rd186, %rd185;
	ld.global.f64 	%fd848, [%rd56+16];
	{
	.reg .b32 %temp; 
	mov.b64 	{%temp, %r243}, %fd848;
	}
	abs.f64 	%fd849, %fd848;
	{ // callseq 394, 0
	.param .b64 param0;
	st.param.f64 	[param0], %fd849;
	.param .b64 param1;
	st.param.f64 	[param1], 0d4000000000000000;
	.param .b64 retval0;
	call.uni (retval0), 
	__internal_accurate_pow, 
	(
	param0, 
	param1
	);
	ld.param.f64 	%fd2602, [retval0];
	} // callseq 394
	setp.lt.s32 	%p896, %r243, 0;
	neg.f64 	%fd2604, %fd2602;
	selp.f64 	%fd2605, %fd2604, %fd2602, %p875;
	selp.f64 	%fd2606, %fd2605, %fd2602, %p896;
	setp.eq.f64 	%p897, %fd848, 0d0000000000000000;
	selp.b32 	%r1296, %r243, 0, %p875;
	or.b32  	%r1297, %r1296, 2146435072;
	selp.b32 	%r1298, %r1297, %r1296, %p874;
	mov.b32 	%r1299, 0;
	mov.b64 	%fd2607, {%r1299, %r1298};
	selp.f64 	%fd4109, %fd2607, %fd2606, %p897;
	add.f64 	%fd2608, %fd848, 0d4000000000000000;
	{
	.reg .b32 %temp; 
	mov.b64 	{%temp, %r1300}, %fd2608;
	}
	and.b32  	%r1301, %r1300, 2146435072;
	setp.ne.s32 	%p898, %r1301, 2146435072;
	@%p898 bra 	$L__BB19_601;
	setp.nan.f64 	%p899, %fd848, %fd848;
	@%p899 bra 	$L__BB19_600;
	setp.neu.f64 	%p900, %fd849, 0d7FF0000000000000;
	@%p900 bra 	$L__BB19_601;
	selp.b32 	%r1302, %r239, %r238, %p3;
	selp.b32 	%r1303, %r1302, %r238, %p896;
	mov.b32 	%r1304, 0;
	mov.b64 	%fd4109, {%r1304, %r1303};
	bra.uni 	$L__BB19_601;
$L__BB19_600:
	mov.f64 	%fd2609, 0d4000000000000000;
	add.rn.f64 	%fd4109, %fd848, %fd2609;
$L__BB19_601:
	setp.eq.f64 	%p905, %fd848, 0d3FF0000000000000;
	selp.f64 	%fd2610, 0d3FF0000000000000, %fd4109, %p905;
	fma.rn.f64 	%fd854, %fd847, %fd2610, %fd846;
	ld.global.f64 	%fd855, [%rd55+24];
	ld.global.f64 	%fd856, [%rd56+24];
	{
	.reg .b32 %temp; 
	mov.b64 	{%temp, %r244}, %fd856;
	}
	abs.f64 	%fd857, %fd856;
	{ // callseq 395, 0
	.param .b64 param0;
	st.param.f64 	[param0], %fd857;
	.param .b64 param1;
	st.param.f64 	[param1], 0d4000000000000000;
	.param .b64 retval0;
	call.uni (retval0), 
	__internal_accurate_pow, 
	(
	param0, 
	param1
	);
	ld.param.f64 	%fd2611, [retval0];
	} // callseq 395
	setp.lt.s32 	%p906, %r244, 0;
	neg.f64 	%fd2613, %fd2611;
	selp.f64 	%fd2614, %fd2613, %fd2611, %p875;
	selp.f64 	%fd2615, %fd2614, %fd2611, %p906;
	setp.eq.f64 	%p907, %fd856, 0d0000000000000000;
	selp.b32 	%r1305, %r244, 0, %p875;
	or.b32  	%r1306, %r1305, 2146435072;
	selp.b32 	%r1307, %r1306, %r1305, %p874;
	mov.b32 	%r1308, 0;
	mov.b64 	%fd2616, {%r1308, %r1307};
	selp.f64 	%fd4110, %fd2616, %fd2615, %p907;
	add.f64 	%fd2617, %fd856, 0d4000000000000000;
	{
	.reg .b32 %temp; 
	mov.b64 	{%temp, %r1309}, %fd2617;
	}
	and.b32  	%r1310, %r1309, 2146435072;
	setp.ne.s32 	%p908, %r1310, 2146435072;
	@%p908 bra 	$L__BB19_606;
	setp.nan.f64 	%p909, %fd856, %fd856;
	@%p909 bra 	$L__BB19_605;
	setp.neu.f64 	%p910, %fd857, 0d7FF0000000000000;
	@%p910 bra 	$L__BB19_606;
	selp.b32 	%r1311, %r239, %r238, %p3;
	selp.b32 	%r1312, %r1311, %r238, %p906;
	mov.b32 	%r1313, 0;
	mov.b64 	%fd4110, {%r1313, %r1312};
	bra.uni 	$L__BB19_606;
$L__BB19_605:
	mov.f64 	%fd2618, 0d4000000000000000;
	add.rn.f64 	%fd4110, %fd856, %fd2618;
$L__BB19_606:
	setp.eq.f64 	%p912, %fd856, 0d3FF0000000000000;
	selp.f64 	%fd2619, 0d3FF0000000000000, %fd4110, %p912;
	fma.rn.f64 	%fd4116, %fd855, %fd2619, %fd854;
	add.s32 	%r2731, %r2731, 4;
	and.b32  	%r2732, %r508, 2147483644;
	setp.ne.s32 	%p913, %r2731, %r2732;
	@%p913 bra 	$L__BB19_586;
$L__BB19_607:
	and.b32  	%r1314, %r508, 3;
	setp.eq.s32 	%p914, %r1314, 0;
	@%p914 bra 	$L__BB19_626;
	setp.lt.s32 	%p915, %r90, 0;
	selp.b32 	%r248, 0, 2146435072, %p915;
	or.b32  	%r249, %r248, -2147483648;
	and.b32  	%r250, %r90, 2146435072;
	setp.eq.s32 	%p916, %r250, 1062207488;
	cvta.to.global.u64 	%rd187, %rd90;
	mul.wide.u32 	%rd188, %r2732, 8;
	add.s64 	%rd189, %rd187, %rd188;
	ld.global.f64 	%fd865, [%rd189];
	cvta.to.global.u64 	%rd190, %rd91;
	add.s64 	%rd191, %rd190, %rd188;
	ld.global.f64 	%fd866, [%rd191];
	{
	.reg .b32 %temp; 
	mov.b64 	{%temp, %r251}, %fd866;
	}
	abs.f64 	%fd867, %fd866;
	{ // callseq 396, 0
	.param .b64 param0;
	st.param.f64 	[param0], %fd867;
	.param .b64 param1;
	st.param.f64 	[param1], 0d4000000000000000;
	.param .b64 retval0;
	call.uni (retval0), 
	__internal_accurate_pow, 
	(
	param0, 
	param1
	);
	ld.param.f64 	%fd2620, [retval0];
	} // callseq 396
	setp.lt.s32 	%p917, %r251, 0;
	neg.f64 	%fd2622, %fd2620;
	selp.f64 	%fd2623, %fd2622, %fd2620, %p916;
	selp.f64 	%fd2624, %fd2623, %fd2620, %p917;
	setp.eq.f64 	%p918, %fd866, 0d0000000000000000;
	selp.b32 	%r1315, %r251, 0, %p916;
	or.b32  	%r1316, %r1315, 2146435072;
	selp.b32 	%r1317, %r1316, %r1315, %p915;
	mov.b32 	%r1318, 0;
	mov.b64 	%fd2625, {%r1318, %r1317};
	selp.f64 	%fd4113, %fd2625, %fd2624, %p918;
	add.f64 	%fd2626, %fd866, 0d4000000000000000;
	{
	.reg .b32 %temp; 
	mov.b64 	{%temp, %r1319}, %fd2626;
	}
	and.b32  	%r1320, %r1319, 2146435072;
	setp.ne.s32 	%p919, %r1320, 2146435072;
	@%p919 bra 	$L__BB19_613;
	setp.nan.f64 	%p920, %fd866, %fd866;
	@%p920 bra 	$L__BB19_612;
	setp.neu.f64 	%p921, %fd867, 0d7FF0000000000000;
	@%p921 bra 	$L__BB19_613;
	selp.b32 	%r1321, %r249, %r248, %p3;
	selp.b32 	%r1322, %r1321, %r248, %p917;
	mov.b32 	%r1323, 0;
	mov.b64 	%fd4113, {%r1323, %r1322};
	bra.uni 	$L__BB19_613;
$L__BB19_612:
	mov.f64 	%fd2627, 0d4000000000000000;
	add.rn.f64 	%fd4113, %fd866, %fd2627;
$L__BB19_613:
	and.b32  	%r1324, %r508, 3;
	setp.eq.s32 	%p923, %r1324, 1;
	setp.eq.f64 	%p924, %fd866, 0d3FF0000000000000;
	selp.f64 	%fd2628, 0d3FF0000000000000, %fd4113, %p924;
	fma.rn.f64 	%fd4116, %fd865, %fd2628, %fd4116;
	@%p923 bra 	$L__BB19_626;
	cvta.to.global.u64 	%rd192, %rd90;
	mul.wide.u32 	%rd193, %r2732, 8;
	add.s64 	%rd57, %rd192, %rd193;
	ld.global.f64 	%fd873, [%rd57+8];
	cvta.to.global.u64 	%rd194, %rd91;
	add.s64 	%rd58, %rd194, %rd193;
	ld.global.f64 	%fd874, [%rd58+8];
	{
	.reg .b32 %temp; 
	mov.b64 	{%temp, %r252}, %fd874;
	}
	abs.f64 	%fd875, %fd874;
	{ // callseq 397, 0
	.param .b64 param0;
	st.param.f64 	[param0], %fd875;
	.param .b64 param1;
	st.param.f64 	[param1], 0d4000000000000000;
	.param .b64 retval0;
	call.uni (retval0), 
	__internal_accurate_pow, 
	(
	param0, 
	param1
	);
	ld.param.f64 	%fd2629, [retval0];
	} // callseq 397
	setp.lt.s32 	%p928, %r252, 0;
	neg.f64 	%fd2631, %fd2629;
	selp.f64 	%fd2632, %fd2631, %fd2629, %p916;
	selp.f64 	%fd2633, %fd2632, %fd2629, %p928;
	setp.eq.f64 	%p929, %fd874, 0d0000000000000000;
	selp.b32 	%r1325, %r252, 0, %p916;
	or.b32  	%r1326, %r1325, 2146435072;
	selp.b32 	%r1327, %r1326, %r1325, %p915;
	mov.b32 	%r1328, 0;
	mov.b64 	%fd2634, {%r1328, %r1327};
	selp.f64 	%fd4114, %fd2634, %fd2633, %p929;
	add.f64 	%fd2635, %fd874, 0d4000000000000000;
	{
	.reg .b32 %temp; 
	mov.b64 	{%temp, %r1329}, %fd2635;
	}
	and.b32  	%r1330, %r1329, 2146435072;
	setp.ne.s32 	%p930, %r1330, 2146435072;
	@%p930 bra 	$L__BB19_619;
	setp.nan.f64 	%p931, %fd874, %fd874;
	@%p931 bra 	$L__BB19_618;
	setp.neu.f64 	%p932, %fd875, 0d7FF0000000000000;
	@%p932 bra 	$L__BB19_619;
	selp.b32 	%r1331, %r249, %r248, %p3;
	selp.b32 	%r1332, %r1331, %r248, %p928;
	mov.b32 	%r1333, 0;
	mov.b64 	%fd4114, {%r1333, %r1332};
	bra.uni 	$L__BB19_619;
$L__BB19_618:
	mov.f64 	%fd2636, 0d4000000000000000;
	add.rn.f64 	%fd4114, %fd874, %fd2636;
$L__BB19_619:
	and.b32  	%r1334, %r508, 3;
	setp.eq.s32 	%p934, %r1334, 2;
	setp.eq.f64 	%p935, %fd874, 0d3FF0000000000000;
	selp.f64 	%fd2637, 0d3FF0000000000000, %fd4114, %p935;
	fma.rn.f64 	%fd4116, %fd873, %fd2637, %fd4116;
	@%p934 bra 	$L__BB19_626;
	ld.global.f64 	%fd881, [%rd57+16];
	ld.global.f64 	%fd882, [%rd58+16];
	{
	.reg .b32 %temp; 
	mov.b64 	{%temp, %r253}, %fd882;
	}
	abs.f64 	%fd883, %fd882;
	{ // callseq 398, 0
	.param .b64 param0;
	st.param.f64 	[param0], %fd883;
	.param .b64 param1;
	st.param.f64 	[param1], 0d4000000000000000;
	.param .b64 retval0;
	call.uni (retval0), 
	__internal_accurate_pow, 
	(
	param0, 
	param1
	);
	ld.param.f64 	%fd2638, [retval0];
	} // callseq 398
	setp.lt.s32 	%p939, %r253, 0;
	neg.f64 	%fd2640, %fd2638;
	selp.f64 	%fd2641, %fd2640, %fd2638, %p916;
	selp.f64 	%fd2642, %fd2641, %fd2638, %p939;
	setp.eq.f64 	%p940, %fd882, 0d0000000000000000;
	selp.b32 	%r1335, %r253, 0, %p916;
	or.b32  	%r1336, %r1335, 2146435072;
	selp.b32 	%r1337, %r1336, %r1335, %p915;
	mov.b32 	%r1338, 0;
	mov.b64 	%fd2643, {%r1338, %r1337};
	selp.f64 	%fd4115, %fd2643, %fd2642, %p940;
	add.f64 	%fd2644, %fd882, 0d4000000000000000;
	{
	.reg .b32 %temp; 
	mov.b64 	{%temp, %r1339}, %fd2644;
	}
	and.b32  	%r1340, %r1339, 2146435072;
	setp.ne.s32 	%p941, %r1340, 2146435072;
	@%p941 bra 	$L__BB19_625;
	setp.nan.f64 	%p942, %fd882, %fd882;
	@%p942 bra 	$L__BB19_624;
	setp.neu.f64 	%p943, %fd883, 0d7FF0000000000000;
	@%p943 bra 	$L__BB19_625;
	selp.b32 	%r1341, %r249, %r248, %p3;
	selp.b32 	%r1342, %r1341, %r248, %p939;
	mov.b32 	%r1343, 0;
	mov.b64 	%fd4115, {%r1343, %r1342};
	bra.uni 	$L__BB19_625;
$L__BB19_624:
	mov.f64 	%fd2645, 0d4000000000000000;
	add.rn.f64 	%fd4115, %fd882, %fd2645;
$L__BB19_625:
	setp.eq.f64 	%p945, %fd882, 0d3FF0000000000000;
	selp.f64 	%fd2646, 0d3FF0000000000000, %fd4115, %p945;
	fma.rn.f64 	%fd4116, %fd881, %fd2646, %fd4116;
$L__BB19_626:
	add.s32 	%r1345, %r508, -1;
	setp.lt.u32 	%p946, %r1345, 3;
	mov.f64 	%fd4127, 0d0000000000000000;
	mov.b32 	%r2734, 0;
	@%p946 bra 	$L__BB19_649;
	mov.f64 	%fd4127, 0d0000000000000000;
	mov.b32 	%r2733, 0;
$L__BB19_628:
	setp.lt.s32 	%p947, %r90, 0;
	selp.b32 	%r255, 0, 2146435072, %p947;
	and.b32  	%r256, %r90, 2146435072;
	setp.eq.s32 	%p948, %r256, 1062207488;
	cvta.to.global.u64 	%rd195, %rd90;
	mul.wide.u32 	%rd196, %r2733, 8;
	add.s64 	%rd197, %rd195, %rd196;
	ld.global.f64 	%fd891, [%rd197];
	cvta.to.global.u64 	%rd198, %rd91;
	add.s64 	%rd199, %rd198, %rd196;
	ld.global.f64 	%fd892, [%rd199];
	{
	.reg .b32 %temp; 
	mov.b64 	{%temp, %r257}, %fd892;
	}
	abs.f64 	%fd893, %fd892;
	{ // callseq 399, 0
	.param .b64 param0;
	st.param.f64 	[param0], %fd893;
	.param .b64 param1;
	st.param.f64 	[param1], 0d4000000000000000;
	.param .b64 retval0;
	call.uni (retval0), 
	__internal_accurate_pow, 
	(
	param0, 
	param1
	);
	ld.param.f64 	%fd2650, [retval0];
	} // callseq 399
	setp.lt.s32 	%p949, %r257, 0;
	neg.f64 	%fd2652, %fd2650;
	selp.f64 	%fd2653, %fd2652, %fd2650, %p948;
	selp.f64 	%fd2654, %fd2653, %fd2650, %p949;
	setp.eq.f64 	%p950, %fd892, 0d0000000000000000;
	selp.b32 	%r1347, %r257, 0, %p948;
	or.b32  	%r1348, %r1347, 2146435072;
	selp.b32 	%r1349, %r1348, %r1347, %p947;
	mov.b32 	%r1350, 0;
	mov.b64 	%fd2655, {%r1350, %r1349};
	selp.f64 	%fd4118, %fd2655, %fd2654, %p950;
	add.f64 	%fd2656, %fd892, 0d4000000000000000;
	{
	.reg .b32 %temp; 
	mov.b64 	{%temp, %r1351}, %fd2656;
	}
	and.b32  	%r1352, %r1351, 2146435072;
	setp.ne.s32 	%p951, %r1352, 2146435072;
	@%p951 bra 	$L__BB19_633;
	setp.nan.f64 	%p952, %fd892, %fd892;
	@%p952 bra 	$L__BB19_632;
	setp.neu.f64 	%p953, %fd893, 0d7FF0000000000000;
	@%p953 bra 	$L__BB19_633;
	or.b32  	%r1353, %r255, -2147483648;
	selp.b32 	%r1354, %r1353, %r255, %p3;
	selp.b32 	%r1355, %r1354, %r255, %p949;
	mov.b32 	%r1356, 0;
	mov.b64 	%fd4118, {%r1356, %r1355};
	bra.uni 	$L__BB19_633;
$L__BB19_632:
	mov.f64 	%fd2657, 0d4000000000000000;
	add.rn.f64 	%fd4118, %fd892, %fd2657;
$L__BB19_633:
	setp.eq.f64 	%p958, %fd892, 0d3FF0000000000000;
	selp.f64 	%fd2658, 0d3FF0000000000000, %fd4118, %p958;
	fma.rn.f64 	%fd898, %fd891, %fd2658, %fd4127;
	cvta.to.global.u64 	%rd200, %rd90;
	mul.wide.u32 	%rd201, %r2733, 8;
	add.s64 	%rd202, %rd200, %rd201;
	ld.global.f64 	%fd899, [%rd202+8];
	cvta.to.global.u64 	%rd203, %rd91;
	add.s64 	%rd204, %rd203, %rd201;
	ld.global.f64 	%fd900, [%rd204+8];
	{
	.reg .b32 %temp; 
	mov.b64 	{%temp, %r258}, %fd900;
	}
	abs.f64 	%fd901, %fd900;
	{ // callseq 400, 0
	.param .b64 param0;
	st.param.f64 	[param0], %fd901;
	.param .b64 param1;
	st.param.f64 	[param1], 0d4000000000000000;
	.param .b64 retval0;
	call.uni (retval0), 
	__internal_accurate_pow, 
	(
	param0, 
	param1
	);
	ld.param.f64 	%fd2659, [retval0];
	} // callseq 400
	setp.lt.s32 	%p959, %r258, 0;
	neg.f64 	%fd2661, %fd2659;
	selp.f64 	%fd2662, %fd2661, %fd2659, %p948;
	selp.f64 	%fd2663, %fd2662, %fd2659, %p959;
	setp.eq.f64 	%p960, %fd900, 0d0000000000000000;
	selp.b32 	%r1357, %r258, 0, %p948;
	or.b32  	%r1358, %r1357, 2146435072;
	selp.b32 	%r1359, %r1358, %r1357, %p947;
	mov.b32 	%r1360, 0;
	mov.b64 	%fd2664, {%r1360, %r1359};
	selp.f64 	%fd4119, %fd2664, %fd2663, %p960;
	add.f64 	%fd2665, %fd900, 0d4000000000000000;
	{
	.reg .b32 %temp; 
	mov.b64 	{%temp, %r1361}, %fd2665;
	}
	and.b32  	%r1362, %r1361, 2146435072;
	setp.ne.s32 	%p961, %r1362, 2146435072;
	@%p961 bra 	$L__BB19_638;
	setp.nan.f64 	%p962, %fd900, %fd900;
	@%p962 bra 	$L__BB19_637;
	setp.neu.f64 	%p963, %fd901, 0d7FF0000000000000;
	@%p963 bra 	$L__BB19_638;
	or.b32  	%r1363, %r255, -2147483648;
	selp.b32 	%r1364, %r1363, %r255, %p3;
	selp.b32 	%r1365, %r1364, %r255, %p959;
	mov.b32 	%r1366, 0;
	mov.b64 	%fd4119, {%r1366, %r1365};
	bra.uni 	$L__BB19_638;
$L__BB19_637:
	mov.f64 	%fd2666, 0d4000000000000000;
	add.rn.f64 	%fd4119, %fd900, %fd2666;
$L__BB19_638:
	or.b32  	%r259, %r255, -2147483648;
	setp.eq.f64 	%p968, %fd900, 0d3FF0000000000000;
	selp.f64 	%fd2667, 0d3FF0000000000000, %fd4119, %p968;
	fma.rn.f64 	%fd906, %fd899, %fd2667, %fd898;
	cvta.to.global.u64 	%rd205, %rd90;
	mul.wide.u32 	%rd206, %r2733, 8;
	add.s64 	%rd59, %rd205, %rd206;
	ld.global.f64 	%fd907, [%rd59+16];
	cvta.to.global.u64 	%rd207, %rd91;
	add.s64 	%rd208, %rd207, %rd206;
	ld.global.f64 	%fd908, [%rd208+16];
	{
	.reg .b32 %temp; 
	mov.b64 	{%temp, %r260}, %fd908;
	}
	abs.f64 	%fd909, %fd908;
	{ // callseq 401, 0
	.param .b64 param0;
	st.param.f64 	[param0], %fd909;
	.param .b64 param1;
	st.param.f64 	[param1], 0d4000000000000000;
	.param .b64 retval0;
	call.uni (retval0), 
	__internal_accurate_pow, 
	(
	param0, 
	param1
	);
	ld.param.f64 	%fd2668, [retval0];
	} // callseq 401
	setp.lt.s32 	%p969, %r260, 0;
	neg.f64 	%fd2670, %fd2668;
	selp.f64 	%fd2671, %fd2670, %fd2668, %p948;
	selp.f64 	%fd2672, %fd2671, %fd2668, %p969;
	setp.eq.f64 	%p970, %fd908, 0d0000000000000000;
	selp.b32 	%r1367, %r260, 0, %p948;
	or.b32  	%r1368, %r1367, 2146435072;
	selp.b32 	%r1369, %r1368, %r1367, %p947;
	mov.b32 	%r1370, 0;
	mov.b64 	%fd2673, {%r1370, %r1369};
	selp.f64 	%fd4120, %fd2673, %fd2672, %p970;
	add.f64 	%fd2674, %fd908, 0d4000000000000000;
	{
	.reg .b32 %temp; 
	mov.b64 	{%temp, %r1371}, %fd2674;
	}
	and.b32  	%r1372, %r1371, 2146435072;
	setp.ne.s32 	%p971, %r1372, 2146435072;
	@%p971 bra 	$L__BB19_643;
	setp.nan.f64 	%p972, %fd908, %fd908;
	@%p972 bra 	$L__BB19_642;
	setp.neu.f64 	%p973, %fd909, 0d7FF0000000000000;
	@%p973 bra 	$L__BB19_643;
	selp.b32 	%r1373, %r259, %r255, %p3;
	selp.b32 	%r1374, %r1373, %r255, %p969;
	mov.b32 	%r1375, 0;
	mov.b64 	%fd4120, {%r1375, %r1374};
	bra.uni 	$L__BB19_643;
$L__BB19_642:
	mov.f64 	%fd2675, 0d4000000000000000;
	add.rn.f64 	%fd4120, %fd908, %fd2675;
$L__BB19_643:
	setp.eq.f64 	%p978, %fd908, 0d3FF0000000000000;
	selp.f64 	%fd2676, 0d3FF0000000000000, %fd4120, %p978;
	fma.rn.f64 	%fd914, %fd907, %fd2676, %fd906;
	ld.global.f64 	%fd915, [%rd59+24];
	cvta.to.global.u64 	%rd209, %rd91;
	mul.wide.u32 	%rd210, %r2733, 8;
	add.s64 	%rd211, %rd209, %rd210;
	ld.global.f64 	%fd916, [%rd211+24];
	{
	.reg .b32 %temp; 
	mov.b64 	{%temp, %r261}, %fd916;
	}
	abs.f64 	%fd917, %fd916;
	{ // callseq 402, 0
	.param .b64 param0;
	st.param.f64 	[param0], %fd917;
	.param .b64 param1;
	st.param.f64 	[param1], 0d4000000000000000;
	.param .b64 retval0;
	call.uni (retval0), 
	__internal_accurate_pow, 
	(
	param0, 
	param1
	);
	ld.param.f64 	%fd2677, [retval0];
	} // callseq 402
	setp.lt.s32 	%p979, %r261, 0;
	neg.f64 	%fd2679, %fd2677;
	selp.f64 	%fd2680, %fd2679, %fd2677, %p948;
	selp.f64 	%fd2681, %fd2680, %fd2677, %p979;
	setp.eq.f64 	%p980, %fd916, 0d0000000000000000;
	selp.b32 	%r1376, %r261, 0, %p948;
	or.b32  	%r1377, %r1376, 2146435072;
	selp.b32 	%r1378, %r1377, %r1376, %p947;
	mov.b32 	%r1379, 0;
	mov.b64 	%fd2682, {%r1379, %r1378};
	selp.f64 	%fd4121, %fd2682, %fd2681, %p980;
	add.f64 	%fd2683, %fd916, 0d4000000000000000;
	{
	.reg .b32 %temp; 
	mov.b64 	{%temp, %r1380}, %fd2683;
	}
	and.b32  	%r1381, %r1380, 2146435072;
	setp.ne.s32 	%p981, %r1381, 2146435072;
	@%p981 bra 	$L__BB19_648;
	setp.nan.f64 	%p982, %fd916, %fd916;
	@%p982 bra 	$L__BB19_647;
	setp.neu.f64 	%p983, %fd917, 0d7FF0000000000000;
	@%p983 bra 	$L__BB19_648;
	selp.b32 	%r1382, %r259, %r255, %p3;
	selp.b32 	%r1383, %r1382, %r255, %p979;
	mov.b32 	%r1384, 0;
	mov.b64 	%fd4121, {%r1384, %r1383};
	bra.uni 	$L__BB19_648;
$L__BB19_647:
	mov.f64 	%fd2684, 0d4000000000000000;
	add.rn.f64 	%fd4121, %fd916, %fd2684;
$L__BB19_648:
	setp.eq.f64 	%p985, %fd916, 0d3FF0000000000000;
	selp.f64 	%fd2685, 0d3FF0000000000000, %fd4121, %p985;
	fma.rn.f64 	%fd4127, %fd915, %fd2685, %fd914;
	add.s32 	%r2733, %r2733, 4;
	and.b32  	%r2734, %r508, 2147483644;
	setp.ne.s32 	%p986, %r2733, %r2734;
	@%p986 bra 	$L__BB19_628;
$L__BB19_649:
	and.b32  	%r1385, %r508, 3;
	setp.eq.s32 	%p987, %r1385, 0;
	@%p987 bra 	$L__BB19_668;
	setp.lt.s32 	%p988, %r90, 0;
	selp.b32 	%r265, 0, 2146435072, %p988;
	and.b32  	%r266, %r90, 2146435072;
	setp.eq.s32 	%p989, %r266, 1062207488;
	cvta.to.global.u64 	%rd212, %rd90;
	mul.wide.u32 	%rd213, %r2734, 8;
	add.s64 	%rd214, %rd212, %rd213;
	ld.global.f64 	%fd925, [%rd214];
	cvta.to.global.u64 	%rd215, %rd91;
	add.s64 	%rd216, %rd215, %rd213;
	ld.global.f64 	%fd926, [%rd216];
	{
	.reg .b32 %temp; 
	mov.b64 	{%temp, %r267}, %fd926;
	}
	abs.f64 	%fd927, %fd926;
	{ // callseq 403, 0
	.param .b64 param0;
	st.param.f64 	[param0], %fd927;
	.param .b64 param1;
	st.param.f64 	[param1], 0d4000000000000000;
	.param .b64 retval0;
	call.uni (retval0), 
	__internal_accurate_pow, 
	(
	param0, 
	param1
	);
	ld.param.f64 	%fd2686, [retval0];
	} // callseq 403
	setp.lt.s32 	%p990, %r267, 0;
	neg.f64 	%fd2688, %fd2686;
	selp.f64 	%fd2689, %fd2688, %fd2686, %p989;
	selp.f64 	%fd2690, %fd2689, %fd2686, %p990;
	setp.eq.f64 	%p991, %fd926, 0d0000000000000000;
	selp.b32 	%r1386, %r267, 0, %p989;
	or.b32  	%r1387, %r1386, 2146435072;
	selp.b32 	%r1388, %r1387, %r1386, %p988;
	mov.b32 	%r1389, 0;
	mov.b64 	%fd2691, {%r1389, %r1388};
	selp.f64 	%fd4124, %fd2691, %fd2690, %p991;
	add.f64 	%fd2692, %fd926, 0d4000000000000000;
	{
	.reg .b32 %temp; 
	mov.b64 	{%temp, %r1390}, %fd2692;
	}
	and.b32  	%r1391, %r1390, 2146435072;
	setp.ne.s32 	%p992, %r1391, 2146435072;
	@%p992 bra 	$L__BB19_655;
	setp.nan.f64 	%p993, %fd926, %fd926;
	@%p993 bra 	$L__BB19_654;
	setp.neu.f64 	%p994, %fd927, 0d7FF0000000000000;
	@%p994 bra 	$L__BB19_655;
	or.b32  	%r1392, %r265, -2147483648;
	selp.b32 	%r1393, %r1392, %r265, %p3;
	selp.b32 	%r1394, %r1393, %r265, %p990;
	mov.b32 	%r1395, 0;
	mov.b64 	%fd4124, {%r1395, %r1394};
	bra.uni 	$L__BB19_655;
$L__BB19_654:
	mov.f64 	%fd2693, 0d4000000000000000;
	add.rn.f64 	%fd4124, %fd926, %fd2693;
$L__BB19_655:
	and.b32  	%r1396, %r508, 3;
	setp.eq.s32 	%p996, %r1396, 1;
	setp.eq.f64 	%p997, %fd926, 0d3FF0000000000000;
	selp.f64 	%fd2694, 0d3FF0000000000000, %fd4124, %p997;
	fma.rn.f64 	%fd4127, %fd925, %fd2694, %fd4127;
	@%p996 bra 	$L__BB19_668;
	or.b32  	%r268, %r265, -2147483648;
	cvta.to.global.u64 	%rd217, %rd90;
	mul.wide.u32 	%rd218, %r2734, 8;
	add.s64 	%rd60, %rd217, %rd218;
	ld.global.f64 	%fd933, [%rd60+8];
	cvta.to.global.u64 	%rd219, %rd91;
	add.s64 	%rd61, %rd219, %rd218;
	ld.global.f64 	%fd934, [%rd61+8];
	{
	.reg .b32 %temp; 
	mov.b64 	{%temp, %r269}, %fd934;
	}
	abs.f64 	%fd935, %fd934;
	{ // callseq 404, 0
	.param .b64 param0;
	st.param.f64 	[param0], %fd935;
	.param .b64 param1;
	st.param.f64 	[param1], 0d4000000000000000;
	.param .b64 retval0;
	call.uni (retval0), 
	__internal_accurate_pow, 
	(
	param0, 
	param1
	);
	ld.param.f64 	%fd2695, [retval0];
	} // callseq 404
	setp.lt.s32 	%p1001, %r269, 0;
	neg.f64 	%fd2697, %fd2695;
	selp.f64 	%fd2698, %fd2697, %fd2695, %p989;
	selp.f64 	%fd2699, %fd2698, %fd2695, %p1001;
	setp.eq.f64 	%p1002, %fd934, 0d0000000000000000;
	selp.b32 	%r1397, %r269, 0, %p989;
	or.b32  	%r1398, %r1397, 2146435072;
	selp.b32 	%r1399, %r1398, %r1397, %p988;
	mov.b32 	%r1400, 0;
	mov.b64 	%fd2700, {%r1400, %r1399};
	selp.f64 	%fd4125, %fd2700, %fd2699, %p1002;
	add.f64 	%fd2701, %fd934, 0d4000000000000000;
	{
	.reg .b32 %temp; 
	mov.b64 	{%temp, %r1401}, %fd2701;
	}
	and.b32  	%r1402, %r1401, 2146435072;
	setp.ne.s32 	%p1003, %r1402, 2146435072;
	@%p1003 bra 	$L__BB19_661;
	setp.nan.f64 	%p1004, %fd934, %fd934;
	@%p1004 bra 	$L__BB19_660;
	setp.neu.f64 	%p1005, %fd935, 0d7FF0000000000000;
	@%p1005 bra 	$L__BB19_661;
	selp.b32 	%r1403, %r268, %r265, %p3;
	selp.b32 	%r1404, %r1403, %r265, %p1001;
	mov.b32 	%r1405, 0;
	mov.b64 	%fd4125, {%r1405, %r1404};
	bra.uni 	$L__BB19_661;
$L__BB19_660:
	mov.f64 	%fd2702, 0d4000000000000000;
	add.rn.f64 	%fd4125, %fd934, %fd2702;
$L__BB19_661:
	and.b32  	%r1406, %r508, 3;
	setp.eq.s32 	%p1007, %r1406, 2;
	setp.eq.f64 	%p1008, %fd934, 0d3FF0000000000000;
	selp.f64 	%fd2703, 0d3FF0000000000000, %fd4125, %p1008;
	fma.rn.f64 	%fd4127, %fd933, %fd2703, %fd4127;
	@%p1007 bra 	$L__BB19_668;
	ld.global.f64 	%fd941, [%rd60+16];
	ld.global.f64 	%fd942, [%rd61+16];
	{
	.reg .b32 %temp; 
	mov.b64 	{%temp, %r270}, %fd942;
	}
	abs.f64 	%fd943, %fd942;
	{ // callseq 405, 0
	.param .b64 param0;
	st.param.f64 	[param0], %fd943;
	.param .b64 param1;
	st.param.f64 	[param1], 0d4000000000000000;
	.param .b64 retval0;
	call.uni (retval0), 
	__internal_accurate_pow, 
	(
	param0, 
	param1
	);
	ld.param.f64 	%fd2704, [retval0];
	} // callseq 405
	setp.lt.s32 	%p1012, %r270, 0;
	neg.f64 	%fd2706, %fd2704;
	selp.f64 	%fd2707, %fd2706, %fd2704, %p989;
	selp.f64 	%fd2708, %fd2707, %fd2704, %p1012;
	setp.eq.f64 	%p1013, %fd942, 0d0000000000000000;
	selp.b32 	%r1407, %r270, 0, %p989;
	or.b32  	%r1408, %r1407, 2146435072;
	selp.b32 	%r1409, %r1408, %r1407, %p988;
	mov.b32 	%r1410, 0;
	mov.b64 	%fd2709, {%r1410, %r1409};
	selp.f64 	%fd4126, %fd2709, %fd2708, %p1013;
	add.f64 	%fd2710, %fd942, 0d4000000000000000;
	{
	.reg .b32 %temp; 
	mov.b64 	{%temp, %r1411}, %fd2710;
	}
	and.b32  	%r1412, %r1411, 2146435072;
	setp.ne.s32 	%p1014, %r1412, 2146435072;
	@%p1014 bra 	$L__BB19_667;
	setp.nan.f64 	%p1015, %fd942, %fd942;
	@%p1015 bra 	$L__BB19_666;
	setp.neu.f64 	%p1016, %fd943, 0d7FF0000000000000;
	@%p1016 bra 	$L__BB19_667;
	selp.b32 	%r1413, %r268, %r265, %p3;
	selp.b32 	%r1414, %r1413, %r265, %p1012;
	mov.b32 	%r1415, 0;
	mov.b64 	%fd4126, {%r1415, %r1414};
	bra.uni 	$L__BB19_667;
$L__BB19_666:
	mov.f64 	%fd2711, 0d4000000000000000;
	add.rn.f64 	%fd4126, %fd942, %fd2711;
$L__BB19_667:
	setp.eq.f64 	%p1018, %fd942, 0d3FF0000000000000;
	selp.f64 	%fd2712, 0d3FF0000000000000, %fd4126, %p1018;
	fma.rn.f64 	%fd4127, %fd941, %fd2712, %fd4127;
$L__BB19_668:
	add.s32 	%r1417, %r508, -1;
	setp.lt.u32 	%p1019, %r1417, 3;
	mov.f64 	%fd4138, 0d0000000000000000;
	mov.b32 	%r2736, 0;
	@%p1019 bra 	$L__BB19_691;
	mov.f64 	%fd4138, 0d0000000000000000;
	mov.b32 	%r2735, 0;
$L__BB19_670:
	setp.lt.s32 	%p1020, %r90, 0;
	and.b32  	%r1419, %r90, 2146435072;
	setp.eq.s32 	%p1021, %r1419, 1062207488;
	cvta.to.global.u64 	%rd220, %rd90;
	mul.wide.u32 	%rd221, %r2735, 8;
	add.s64 	%rd222, %rd220, %rd221;
	ld.global.f64 	%fd951, [%rd222];
	cvta.to.global.u64 	%rd223, %rd91;
	add.s64 	%rd224, %rd223, %rd221;
	ld.global.f64 	%fd952, [%rd224];
	{
	.reg .b32 %temp; 
	mov.b64 	{%temp, %r272}, %fd952;
	}
	abs.f64 	%fd953, %fd952;
	{ // callseq 406, 0
	.param .b64 param0;
	st.param.f64 	[param0], %fd953;
	.param .b64 param1;
	st.param.f64 	[param1], 0d4000000000000000;
	.param .b64 retval0;
	call.uni (retval0), 
	__internal_accurate_pow, 
	(
	param0, 
	param1
	);
	ld.param.f64 	%fd2716, [retval0];
	} // callseq 406
	setp.lt.s32 	%p1022, %r272, 0;
	neg.f64 	%fd2718, %fd2716;
	selp.f64 	%fd2719, %fd2718, %fd2716, %p1021;
	selp.f64 	%fd2720, %fd2719, %fd2716, %p1022;
	setp.eq.f64 	%p1023, %fd952, 0d0000000000000000;
	selp.b32 	%r1420, %r272, 0, %p1021;
	or.b32  	%r1421, %r1420, 2146435072;
	selp.b32 	%r1422, %r1421, %r1420, %p1020;
	mov.b32 	%r1423, 0;
	mov.b64 	%fd2721, {%r1423, %r1422};
	selp.f64 	%fd4129, %fd2721, %fd2720, %p1023;
	add.f64 	%fd2722, %fd952, 0d4000000000000000;
	{
	.reg .b32 %temp; 
	mov.b64 	{%temp, %r1424}, %fd2722;
	}
	and.b32  	%r1425, %r1424, 2146435072;
	setp.ne.s32 	%p1024, %r1425, 2146435072;
	@%p1024 bra 	$L__BB19_675;
	setp.nan.f64 	%p1025, %fd952, %fd952;
	@%p1025 bra 	$L__BB19_674;
	setp.neu.f64 	%p1026, %fd953, 0d7FF0000000000000;
	@%p1026 bra 	$L__BB19_675;
	selp.b32 	%r1426, 0, 2146435072, %p1020;
	or.b32  	%r1427, %r1426, -2147483648;
	selp.b32 	%r1428, %r1427, %r1426, %p3;
	selp.b32 	%r1429, %r1428, %r1426, %p1022;
	mov.b32 	%r1430, 0;
	mov.b64 	%fd4129, {%r1430, %r1429};
	bra.uni 	$L__BB19_675;
$L__BB19_674:
	mov.f64 	%fd2723, 0d4000000000000000;
	add.rn.f64 	%fd4129, %fd952, %fd2723;
$L__BB19_675:
	and.b32  	%r1431, %r90, 2146435072;
	setp.eq.s32 	%p1030, %r1431, 1062207488;
	setp.eq.f64 	%p1031, %fd952, 0d3FF0000000000000;
	selp.f64 	%fd2724, 0d3FF0000000000000, %fd4129, %p1031;
	fma.rn.f64 	%fd958, %fd951, %fd2724, %fd4138;
	cvta.to.global.u64 	%rd225, %rd90;
	mul.wide.u32 	%rd226, %r2735, 8;
	add.s64 	%rd227, %rd225, %rd226;
	ld.global.f64 	%fd959, [%rd227+8];
	cvta.to.global.u64 	%rd228, %rd91;
	add.s64 	%rd229, %rd228, %rd226;
	ld.global.f64 	%fd960, [%rd229+8];
	{
	.reg .b32 %temp; 
	mov.b64 	{%temp, %r273}, %fd960;
	}
	abs.f64 	%fd961, %fd960;
	{ // callseq 407, 0
	.param .b64 param0;
	st.param.f64 	[param0], %fd961;
	.param .b64 param1;
	st.param.f64 	[param1], 0d4000000000000000;
	.param .b64 retval0;
	call.uni (retval0), 
	__internal_accurate_pow, 
	(
	param0, 
	param1
	);
	ld.param.f64 	%fd2725, [retval0];
	} // callseq 407
	setp.lt.s32 	%p1032, %r273, 0;
	neg.f64 	%fd2727, %fd2725;
	selp.f64 	%fd2728, %fd2727, %fd2725, %p1030;
	selp.f64 	%fd2729, %fd2728, %fd2725, %p1032;
	setp.eq.f64 	%p1033, %fd960, 0d0000000000000000;
	selp.b32 	%r1432, %r273, 0, %p1030;
	or.b32  	%r1433, %r1432, 2146435072;
	selp.b32 	%r1434, %r1433, %r1432, %p1020;
	mov.b32 	%r1435, 0;
	mov.b64 	%fd2730, {%r1435, %r1434};
	selp.f64 	%fd4130, %fd2730, %fd2729, %p1033;
	add.f64 	%fd2731, %fd960, 0d4000000000000000;
	{
	.reg .b32 %temp; 
	mov.b64 	{%temp, %r1436}, %fd2731;
	}
	and.b32  	%r1437, %r1436, 2146435072;
	setp.ne.s32 	%p1034, %r1437, 2146435072;
	@%p1034 bra 	$L__BB19_680;
	setp.nan.f64 	%p1035, %fd960, %fd960;
	@%p1035 bra 	$L__BB19_679;
	setp.neu.f64 	%p1036, %fd961, 0d7FF0000000000000;
	@%p1036 bra 	$L__BB19_680;
	selp.b32 	%r1438, 0, 2146435072, %p1020;
	or.b32  	%r1439, %r1438, -2147483648;
	selp.b32 	%r1440, %r1439, %r1438, %p3;
	selp.b32 	%r1441, %r1440, %r1438, %p1032;
	mov.b32 	%r1442, 0;
	mov.b64 	%fd4130, {%r1442, %r1441};
	bra.uni 	$L__BB19_680;
$L__BB19_679:
	mov.f64 	%fd2732, 0d4000000000000000;
	add.rn.f64 	%fd4130, %fd960, %fd2732;
$L__BB19_680:
	selp.b32 	%r274, 0, 2146435072, %p1020;
	or.b32  	%r275, %r274, -2147483648;
	and.b32  	%r276, %r90, 2146435072;
	setp.eq.s32 	%p1040, %r276, 1062207488;
	setp.eq.f64 	%p1041, %fd960, 0d3FF0000000000000;
	selp.f64 	%fd2733, 0d3FF0000000000000, %fd4130, %p1041;
	fma.rn.f64 	%fd966, %fd959, %fd2733, %fd958;
	cvta.to.global.u64 	%rd230, %rd90;
	mul.wide.u32 	%rd231, %r2735, 8;
	add.s64 	%rd232, %rd230, %rd231;
	ld.global.f64 	%fd967, [%rd232+16];
	cvta.to.global.u64 	%rd233, %rd91;
	add.s64 	%rd234, %rd233, %rd231;
	ld.global.f64 	%fd968, [%rd234+16];
	{
	.reg .b32 %temp; 
	mov.b64 	{%temp, %r277}, %fd968;
	}
	abs.f64 	%fd969, %fd968;
	{ // callseq 408, 0
	.param .b64 param0;
	st.param.f64 	[param0], %fd969;
	.param .b64 param1;
	st.param.f64 	[param1], 0d4000000000000000;
	.param .b64 retval0;
	call.uni (retval0), 
	__internal_accurate_pow, 
	(
	param0, 
	param1
	);
	ld.param.f64 	%fd2734, [retval0];
	} // callseq 408
	setp.lt.s32 	%p1042, %r277, 0;
	neg.f64 	%fd2736, %fd2734;
	selp.f64 	%fd2737, %fd2736, %fd2734, %p1040;
	selp.f64 	%fd2738, %fd2737, %fd2734, %p1042;
	setp.eq.f64 	%p1043, %fd968, 0d0000000000000000;
	selp.b32 	%r1443, %r277, 0, %p1040;
	or.b32  	%r1444, %r1443, 2146435072;
	selp.b32 	%r1445, %r1444, %r1443, %p1020;
	mov.b32 	%r1446, 0;
	mov.b64 	%fd2739, {%r1446, %r1445};
	selp.f64 	%fd4131, %fd2739, %fd2738, %p1043;
	add.f64 	%fd2740, %fd968, 0d4000000000000000;
	{
	.reg .b32 %temp; 
	mov.b64 	{%temp, %r1447}, %fd2740;
	}
	and.b32  	%r1448, %r1447, 2146435072;
	setp.ne.s32 	%p1044, %r1448, 2146435072;
	@%p1044 bra 	$L__BB19_685;
	setp.nan.f64 	%p1045, %fd968, %fd968;
	@%p1045 bra 	$L__BB19_684;
	setp.neu.f64 	%p1046, %fd969, 0d7FF0000000000000;
	@%p1046 bra 	$L__BB19_685;
	selp.b32 	%r1449, %r275, %r274, %p3;
	selp.b32 	%r1450, %r1449, %r274, %p1042;
	mov.b32 	%r1451, 0;
	mov.b64 	%fd4131, {%r1451, %r1450};
	bra.uni 	$L__BB19_685;
$L__BB19_684:
	mov.f64 	%fd2741, 0d4000000000000000;
	add.rn.f64 	%fd4131, %fd968, %fd2741;
$L__BB19_685:
	setp.eq.f64 	%p1051, %fd968, 0d3FF0000000000000;
	selp.f64 	%fd2742, 0d3FF0000000000000, %fd4131, %p1051;
	fma.rn.f64 	%fd974, %fd967, %fd2742, %fd966;
	cvta.to.global.u64 	%rd235, %rd90;
	mul.wide.u32 	%rd236, %r2735, 8;
	add.s64 	%rd237, %rd235, %rd236;
	ld.global.f64 	%fd975, [%rd237+24];
	cvta.to.global.u64 	%rd238, %rd91;
	add.s64 	%rd239, %rd238, %rd236;
	ld.global.f64 	%fd976, [%rd239+24];
	{
	.reg .b32 %temp; 
	mov.b64 	{%temp, %r278}, %fd976;
	}
	abs.f64 	%fd977, %fd976;
	{ // callseq 409, 0
	.param .b64 param0;
	st.param.f64 	[param0], %fd977;
	.param .b64 param1;
	st.param.f64 	[param1], 0d4000000000000000;
	.param .b64 retval0;
	call.uni (retval0), 
	__internal_accurate_pow, 
	(
	param0, 
	param1
	);
	ld.param.f64 	%fd2743, [retval0];
	} // callseq 409
	setp.lt.s32 	%p1052, %r278, 0;
	neg.f64 	%fd2745, %fd2743;
	selp.f64 	%fd2746, %fd2745, %fd2743, %p1040;
	selp.f64 	%fd2747, %fd2746, %fd2743, %p1052;
	setp.eq.f64 	%p1053, %fd976, 0d0000000000000000;
	selp.b32 	%r1452, %r278, 0, %p1040;
	or.b32  	%r1453, %r1452, 2146435072;
	selp.b32 	%r1454, %r1453, %r1452, %p1020;
	mov.b32 	%r1455, 0;
	mov.b64 	%fd2748, {%r1455, %r1454};
	selp.f64 	%fd4132, %fd2748, %fd2747, %p1053;
	add.f64 	%fd2749, %fd976, 0d4000000000000000;
	{
	.reg .b32 %temp; 
	mov.b64 	{%temp, %r1456}, %fd2749;
	}
	and.b32  	%r1457, %r1456, 2146435072;
	setp.ne.s32 	%p1054, %r1457, 2146435072;
	@%p1054 bra 	$L__BB19_690;
	setp.nan.f64 	%p1055, %fd976, %fd976;
	@%p1055 bra 	$L__BB19_689;
	setp.neu.f64 	%p1056, %fd977, 0d7FF0000000000000;
	@%p1056 bra 	$L__BB19_690;
	selp.b32 	%r1458, %r275, %r274, %p3;
	selp.b32 	%r1459, %r1458, %r274, %p1052;
	mov.b32 	%r1460, 0;
	mov.b64 	%fd4132, {%r1460, %r1459};
	bra.uni 	$L__BB19_690;
$L__BB19_689:
	mov.f64 	%fd2750, 0d4000000000000000;
	add.rn.f64 	%fd4132, %fd976, %fd2750;
$L__BB19_690:
	setp.eq.f64 	%p1058, %fd976, 0d3FF0000000000000;
	selp.f64 	%fd2751, 0d3FF0000000000000, %fd4132, %p1058;
	fma.rn.f64 	%fd4138, %fd975, %fd2751, %fd974;
	add.s32 	%r2735, %r2735, 4;
	and.b32  	%r2736, %r508, 2147483644;
	setp.ne.s32 	%p1059, %r2735, %r2736;
	@%p1059 bra 	$L__BB19_670;
$L__BB19_691:
	and.b32  	%r1461, %r508, 3;
	setp.eq.s32 	%p1060, %r1461, 0;
	@%p1060 bra 	$L__BB19_710;
	setp.lt.s32 	%p1061, %r90, 0;
	and.b32  	%r1462, %r90, 2146435072;
	setp.eq.s32 	%p1062, %r1462, 1062207488;
	cvta.to.global.u64 	%rd240, %rd90;
	mul.wide.u32 	%rd241, %r2736, 8;
	add.s64 	%rd242, %rd240, %rd241;
	ld.global.f64 	%fd985, [%rd242];
	cvta.to.global.u64 	%rd243, %rd91;
	add.s64 	%rd244, %rd243, %rd241;
	ld.global.f64 	%fd986, [%rd244];
	{
	.reg .b32 %temp; 
	mov.b64 	{%temp, %r282}, %fd986;
	}
	abs.f64 	%fd987, %fd986;
	{ // callseq 410, 0
	.param .b64 param0;
	st.param.f64 	[param0], %fd987;
	.param .b64 param1;
	st.param.f64 	[param1], 0d4000000000000000;
	.param .b64 retval0;
	call.uni (retval0), 
	__internal_accurate_pow, 
	(
	param0, 
	param1
	);
	ld.param.f64 	%fd2752, [retval0];
	} // callseq 410
	setp.lt.s32 	%p1063, %r282, 0;
	neg.f64 	%fd2754, %fd2752;
	selp.f64 	%fd2755, %fd2754, %fd2752, %p1062;
	selp.f64 	%fd2756, %fd2755, %fd2752, %p1063;
	setp.eq.f64 	%p1064, %fd986, 0d0000000000000000;
	selp.b32 	%r1463, %r282, 0, %p1062;
	or.b32  	%r1464, %r1463, 2146435072;
	selp.b32 	%r1465, %r1464, %r1463, %p1061;
	mov.b32 	%r1466, 0;
	mov.b64 	%fd2757, {%r1466, %r1465};
	selp.f64 	%fd4135, %fd2757, %fd2756, %p1064;
	add.f64 	%fd2758, %fd986, 0d4000000000000000;
	{
	.reg .b32 %temp; 
	mov.b64 	{%temp, %r1467}, %fd2758;
	}
	and.b32  	%r1468, %r1467, 2146435072;
	setp.ne.s32 	%p1065, %r1468, 2146435072;
	@%p1065 bra 	$L__BB19_697;
	setp.nan.f64 	%p1066, %fd986, %fd986;
	@%p1066 bra 	$L__BB19_696;
	setp.neu.f64 	%p1067, %fd987, 0d7FF0000000000000;
	@%p1067 bra 	$L__BB19_697;
	selp.b32 	%r1469, 0, 2146435072, %p1061;
	or.b32  	%r1470, %r1469, -2147483648;
	selp.b32 	%r1471, %r1470, %r1469, %p3;
	selp.b32 	%r1472, %r1471, %r1469, %p1063;
	mov.b32 	%r1473, 0;
	mov.b64 	%fd4135, {%r1473, %r1472};
	bra.uni 	$L__BB19_697;
$L__BB19_696:
	mov.f64 	%fd2759, 0d4000000000000000;
	add.rn.f64 	%fd4135, %fd986, %fd2759;
$L__BB19_697:
	and.b32  	%r1474, %r508, 3;
	setp.eq.s32 	%p1070, %r1474, 1;
	setp.eq.f64 	%p1071, %fd986, 0d3FF0000000000000;
	selp.f64 	%fd2760, 0d3FF0000000000000, %fd4135, %p1071;
	fma.rn.f64 	%fd4138, %fd985, %fd2760, %fd4138;
	@%p1070 bra 	$L__BB19_710;
	selp.b32 	%r283, 0, 2146435072, %p1061;
	or.b32  	%r284, %r283, -2147483648;
	and.b32  	%r285, %r90, 2146435072;
	setp.eq.s32 	%p1073, %r285, 1062207488;
	cvta.to.global.u64 	%rd245, %rd90;
	mul.wide.u32 	%rd246, %r2736, 8;
	add.s64 	%rd247, %rd245, %rd246;
	ld.global.f64 	%fd993, [%rd247+8];
	cvta.to.global.u64 	%rd248, %rd91;
	add.s64 	%rd249, %rd248, %rd246;
	ld.global.f64 	%fd994, [%rd249+8];
	{
	.reg .b32 %temp; 
	mov.b64 	{%temp, %r286}, %fd994;
	}
	abs.f64 	%fd995, %fd994;
	{ // callseq 411, 0
	.param .b64 param0;
	st.param.f64 	[param0], %fd995;
	.param .b64 param1;
	st.param.f64 	[param1], 0d4000000000000000;
	.param .b64 retval0;
	call.uni (retval0), 
	__internal_accurate_pow, 
	(
	param0, 
	param1
	);
	ld.param.f64 	%fd2761, [retval0];
	} // callseq 411
	setp.lt.s32 	%p1074, %r286, 0;
	neg.f64 	%fd2763, %fd2761;
	selp.f64 	%fd2764, %fd2763, %fd2761, %p1073;
	selp.f64 	%fd2765, %fd2764, %fd2761, %p1074;
	setp.eq.f64 	%p1075, %fd994, 0d0000000000000000;
	selp.b32 	%r1475, %r286, 0, %p1073;
	or.b32  	%r1476, %r1475, 2146435072;
	selp.b32 	%r1477, %r1476, %r1475, %p1061;
	mov.b32 	%r1478, 0;
	mov.b64 	%fd2766, {%r1478, %r1477};
	selp.f64 	%fd4136, %fd2766, %fd2765, %p1075;
	add.f64 	%fd2767, %fd994, 0d4000000000000000;
	{
	.reg .b32 %temp; 
	mov.b64 	{%temp, %r1479}, %fd2767;
	}
	and.b32  	%r1480, %r1479, 2146435072;
	setp.ne.s32 	%p1076, %r1480, 2146435072;
	@%p1076 bra 	$L__BB19_703;
	setp.nan.f64 	%p1077, %fd994, %fd994;
	@%p1077 bra 	$L__BB19_702;
	setp.neu.f64 	%p1078, %fd995, 0d7FF0000000000000;
	@%p1078 bra 	$L__BB19_703;
	selp.b32 	%r1481, %r284, %r283, %p3;
	selp.b32 	%r1482, %r1481, %r283, %p1074;
	mov.b32 	%r1483, 0;
	mov.b64 	%fd4136, {%r1483, %r1482};
	bra.uni 	$L__BB19_703;
$L__BB19_702:
	mov.f64 	%fd2768, 0d4000000000000000;
	add.rn.f64 	%fd4136, %fd994, %fd2768;
$L__BB19_703:
	and.b32  	%r1484, %r508, 3;
	setp.eq.s32 	%p1080, %r1484, 2;
	setp.eq.f64 	%p1081, %fd994, 0d3FF0000000000000;
	selp.f64 	%fd2769, 0d3FF0000000000000, %fd4136, %p1081;
	fma.rn.f64 	%fd4138, %fd993, %fd2769, %fd4138;
	@%p1080 bra 	$L__BB19_710;
	cvta.to.global.u64 	%rd250, %rd90;
	mul.wide.u32 	%rd251, %r2736, 8;
	add.s64 	%rd252, %rd250, %rd251;
	ld.global.f64 	%fd1001, [%rd252+16];
	cvta.to.global.u64 	%rd253, %rd91;
	add.s64 	%rd254, %rd253, %rd251;
	ld.global.f64 	%fd1002, [%rd254+16];
	{
	.reg .b32 %temp; 
	mov.b64 	{%temp, %r287}, %fd1002;
	}
	abs.f64 	%fd1003, %fd1002;
	{ // callseq 412, 0
	.param .b64 param0;
	st.param.f64 	[param0], %fd1003;
	.param .b64 param1;
	st.param.f64 	[param1], 0d4000000000000000;
	.param .b64 retval0;
	call.uni (retval0), 
	__internal_accurate_pow, 
	(
	param0, 
	param1
	);
	ld.param.f64 	%fd2770, [retval0];
	} // callseq 412
	setp.lt.s32 	%p1085, %r287, 0;
	neg.f64 	%fd2772, %fd2770;
	selp.f64 	%fd2773, %fd2772, %fd2770, %p1073;
	selp.f64 	%fd2774, %fd2773, %fd2770, %p1085;
	setp.eq.f64 	%p1086, %fd1002, 0d0000000000000000;
	selp.b32 	%r1485, %r287, 0, %p1073;
	or.b32  	%r1486, %r1485, 2146435072;
	selp.b32 	%r1487, %r1486, %r1485, %p1061;
	mov.b32 	%r1488, 0;
	mov.b64 	%fd2775, {%r1488, %r1487};
	selp.f64 	%fd4137, %fd2775, %fd2774, %p1086;
	add.f64 	%fd2776, %fd1002, 0d4000000000000000;
	{
	.reg .b32 %temp; 
	mov.b64 	{%temp, %r1489}, %fd2776;
	}
	and.b32  	%r1490, %r1489, 2146435072;
	setp.ne.s32 	%p1087, %r1490, 2146435072;
	@%p1087 bra 	$L__BB19_709;
	setp.nan.f64 	%p1088, %fd1002, %fd1002;
	@%p1088 bra 	$L__BB19_708;
	setp.neu.f64 	%p1089, %fd1003, 0d7FF0000000000000;
	@%p1089 bra 	$L__BB19_709;
	selp.b32 	%r1491, %r284, %r283, %p3;
	selp.b32 	%r1492, %r1491, %r283, %p1085;
	mov.b32 	%r1493, 0;
	mov.b64 	%fd4137, {%r1493, %r1492};
	bra.uni 	$L__BB19_709;
$L__BB19_708:
	mov.f64 	%fd2777, 0d4000000000000000;
	add.rn.f64 	%fd4137, %fd1002, %fd2777;
$L__BB19_709:
	setp.eq.f64 	%p1091, %fd1002, 0d3FF0000000000000;
	selp.f64 	%fd2778, 0d3FF0000000000000, %fd4137, %p1091;
	fma.rn.f64 	%fd4138, %fd1001, %fd2778, %fd4138;
$L__BB19_710:
	add.s32 	%r1495, %r508, -1;
	setp.lt.u32 	%p1092, %r1495, 3;
	mov.f64 	%fd4149, 0d0000000000000000;
	mov.b32 	%r2738, 0;
	@%p1092 bra 	$L__BB19_733;
	mov.f64 	%fd4149, 0d0000000000000000;
	mov.b32 	%r2737, 0;
$L__BB19_712:
	setp.lt.s32 	%p1093, %r90, 0;
	and.b32  	%r1497, %r90, 2146435072;
	setp.eq.s32 	%p1094, %r1497, 1062207488;
	cvta.to.global.u64 	%rd255, %rd90;
	mul.wide.u32 	%rd256, %r2737, 8;
	add.s64 	%rd257, %rd255, %rd256;
	ld.global.f64 	%fd1011, [%rd257];
	cvta.to.global.u64 	%rd258, %rd91;
	add.s64 	%rd259, %rd258, %rd256;
	ld.global.f64 	%fd1012, [%rd259];
	{
	.reg .b32 %temp; 
	mov.b64 	{%temp, %r289}, %fd1012;
	}
	abs.f64 	%fd1013, %fd1012;
	{ // callseq 413, 0
	.param .b64 param0;
	st.param.f64 	[param0], %fd1013;
	.param .b64 param1;
	st.param.f64 	[param1], 0d4000000000000000;
	.param .b64 retval0;
	call.uni (retval0), 
	__internal_accurate_pow, 
	(
	param0, 
	param1
	);
	ld.param.f64 	%fd2782, [retval0];
	} // callseq 413
	setp.lt.s32 	%p1095, %r289, 0;
	neg.f64 	%fd2784, %fd2782;
	selp.f64 	%fd2785, %fd2784, %fd2782, %p1094;
	selp.f64 	%fd2786, %fd2785, %fd2782, %p1095;
	setp.eq.f64 	%p1096, %fd1012, 0d0000000000000000;
	selp.b32 	%r1498, %r289, 0, %p1094;
	or.b32  	%r1499, %r1498, 2146435072;
	selp.b32 	%r1500, %r1499, %r1498, %p1093;
	mov.b32 	%r1501, 0;
	mov.b64 	%fd2787, {%r1501, %r1500};
	selp.f64 	%fd4140, %fd2787, %fd2786, %p1096;
	add.f64 	%fd2788, %fd1012, 0d4000000000000000;
	{
	.reg .b32 %temp; 
	mov.b64 	{%temp, %r1502}, %fd2788;
	}
	and.b32  	%r1503, %r1502, 2146435072;
	setp.ne.s32 	%p1097, %r1503, 2146435072;
	@%p1097 bra 	$L__BB19_717;
	setp.nan.f64 	%p1098, %fd1012, %fd1012;
	@%p1098 bra 	$L__BB19_716;
	setp.neu.f64 	%p1099, %fd1013, 0d7FF0000000000000;
	@%p1099 bra 	$L__BB19_717;
	selp.b32 	%r1504, 0, 2146435072, %p1093;
	or.b32  	%r1505, %r1504, -2147483648;
	selp.b32 	%r1506, %r1505, %r1504, %p3;
	selp.b32 	%r1507, %r1506, %r1504, %p1095;
	mov.b32 	%r1508, 0;
	mov.b64 	%fd4140, {%r1508, %r1507};
	bra.uni 	$L__BB19_717;
$L__BB19_716:
	mov.f64 	%fd2789, 0d4000000000000000;
	add.rn.f64 	%fd4140, %fd1012, %fd2789;
$L__BB19_717:
	and.b32  	%r1509, %r90, 2146435072;
	setp.eq.s32 	%p1103, %r1509, 1062207488;
	setp.eq.f64 	%p1104, %fd1012, 0d3FF0000000000000;
	selp.f64 	%fd2790, 0d3FF0000000000000, %fd4140, %p1104;
	fma.rn.f64 	%fd1018, %fd1011, %fd2790, %fd4149;
	cvta.to.global.u64 	%rd260, %rd90;
	mul.wide.u32 	%rd261, %r2737, 8;
	add.s64 	%rd262, %rd260, %rd261;
	ld.global.f64 	%fd1019, [%rd262+8];
	cvta.to.global.u64 	%rd263, %rd91;
	add.s64 	%rd264, %rd263, %rd261;
	ld.global.f64 	%fd1020, [%rd264+8];
	{
	.reg .b32 %temp; 
	mov.b64 	{%temp, %r290}, %fd1020;
	}
	abs.f64 	%fd1021, %fd1020;
	{ // callseq 414, 0
	.param .b64 param0;
	st.param.f64 	[param0], %fd1021;
	.param .b64 param1;
	st.param.f64 	[param1], 0d4000000000000000;
	.param .b64 retval0;
	call.uni (retval0), 
	__internal_accurate_pow, 
	(
	param0, 
	param1
	);
	ld.param.f64 	%fd2791, [retval0];
	} // callseq 414
	setp.lt.s32 	%p1105, %r290, 0;
	neg.f64 	%fd2793, %fd2791;
	selp.f64 	%fd2794, %fd2793, %fd2791, %p1103;
	selp.f64 	%fd2795, %fd2794, %fd2791, %p1105;
	setp.eq.f64 	%p1106, %fd1020, 0d0000000000000000;
	selp.b32 	%r1510, %r290, 0, %p1103;
	or.b32  	%r1511, %r1510, 2146435072;
	selp.b32 	%r1512, %r1511, %r1510, %p1093;
	mov.b32 	%r1513, 0;
	mov.b64 	%fd2796, {%r1513, %r1512};
	selp.f64 	%fd4141, %fd2796, %fd2795, %p1106;
	add.f64 	%fd2797, %fd1020, 0d4000000000000000;
	{
	.reg .b32 %temp; 
	mov.b64 	{%temp, %r1514}, %fd2797;
	}
	and.b32  	%r1515, %r1514, 2146435072;
	setp.ne.s32 	%p1107, %r1515, 2146435072;
	@%p1107 bra 	$L__BB19_722;
	setp.nan.f64 	%p1108, %fd1020, %fd1020;
	@%p1108 bra 	$L__BB19_721;
	setp.neu.f64 	%p1109, %fd1021, 0d7FF0000000000000;
	@%p1109 bra 	$L__BB19_722;
	selp.b32 	%r1516, 0, 2146435072, %p1093;
	or.b32  	%r1517, %r1516, -2147483648;
	selp.b32 	%r1518, %r1517, %r1516, %p3;
	selp.b32 	%r1519, %r1518, %r1516, %p1105;
	mov.b32 	%r1520, 0;
	mov.b64 	%fd4141, {%r1520, %r1519};
	bra.uni 	$L__BB19_722;
$L__BB19_721:
	mov.f64 	%fd2798, 0d4000000000000000;
	add.rn.f64 	%fd4141, %fd1020, %fd2798;
$L__BB19_722:
	selp.b32 	%r291, 0, 2146435072, %p1093;
	and.b32  	%r292, %r90, 2146435072;
	setp.eq.s32 	%p1113, %r292, 1062207488;
	setp.eq.f64 	%p1114, %fd1020, 0d3FF0000000000000;
	selp.f64 	%fd2799, 0d3FF0000000000000, %fd4141, %p1114;
	fma.rn.f64 	%fd1026, %fd1019, %fd2799, %fd1018;
	cvta.to.global.u64 	%rd265, %rd90;
	mul.wide.u32 	%rd266, %r2737, 8;
	add.s64 	%rd267, %rd265, %rd266;
	ld.global.f64 	%fd1027, [%rd267+16];
	cvta.to.global.u64 	%rd268, %rd91;
	add.s64 	%rd269, %rd268, %rd266;
	ld.global.f64 	%fd1028, [%rd269+16];
	{
	.reg .b32 %temp; 
	mov.b64 	{%temp, %r293}, %fd1028;
	}
	abs.f64 	%fd1029, %fd1028;
	{ // callseq 415, 0
	.param .b64 param0;
	st.param.f64 	[param0], %fd1029;
	.param .b64 param1;
	st.param.f64 	[param1], 0d4000000000000000;
	.param .b64 retval0;
	call.uni (retval0), 
	__internal_accurate_pow, 
	(
	param0, 
	param1
	);
	ld.param.f64 	%fd2800, [retval0];
	} // callseq 415
	setp.lt.s32 	%p1115, %r293, 0;
	neg.f64 	%fd2802, %fd2800;
	selp.f64 	%fd2803, %fd2802, %fd2800, %p1113;
	selp.f64 	%fd2804, %fd2803, %fd2800, %p1115;
	setp.eq.f64 	%p1116, %fd1028, 0d0000000000000000;
	selp.b32 	%r1521, %r293, 0, %p1113;
	or.b32  	%r1522, %r1521, 2146435072;
	selp.b32 	%r1523, %r1522, %r1521, %p1093;
	mov.b32 	%r1524, 0;
	mov.b64 	%fd2805, {%r1524, %r1523};
	selp.f64 	%fd4142, %fd2805, %fd2804, %p1116;
	add.f64 	%fd2806, %fd1028, 0d4000000000000000;
	{
	.reg .b32 %temp; 
	mov.b64 	{%temp, %r1525}, %fd2806;
	}
	and.b32  	%r1526, %r1525, 2146435072;
	setp.ne.s32 	%p1117, %r1526, 2146435072;
	@%p1117 bra 	$L__BB19_727;
	setp.nan.f64 	%p1118, %fd1028, %fd1028;
	@%p1118 bra 	$L__BB19_726;
	setp.neu.f64 	%p1119, %fd1029, 0d7FF0000000000000;
	@%p1119 bra 	$L__BB19_727;
	or.b32  	%r1527, %r291, -2147483648;
	selp.b32 	%r1528, %r1527, %r291, %p3;
	selp.b32 	%r1529, %r1528, %r291, %p1115;
	mov.b32 	%r1530, 0;
	mov.b64 	%fd4142, {%r1530, %r1529};
	bra.uni 	$L__BB19_727;
$L__BB19_726:
	mov.f64 	%fd2807, 0d4000000000000000;
	add.rn.f64 	%fd4142, %fd1028, %fd2807;
$L__BB19_727:
	setp.eq.f64 	%p1124, %fd1028, 0d3FF0000000000000;
	selp.f64 	%fd2808, 0d3FF0000000000000, %fd4142, %p1124;
	fma.rn.f64 	%fd1034, %fd1027, %fd2808, %fd1026;
	cvta.to.global.u64 	%rd270, %rd90;
	mul.wide.u32 	%rd271, %r2737, 8;
	add.s64 	%rd272, %rd270, %rd271;
	ld.global.f64 	%fd1035, [%rd272+24];
	cvta.to.global.u64 	%rd273, %rd91;
	add.s64 	%rd274, %rd273, %rd271;
	ld.global.f64 	%fd1036, [%rd274+24];
	{
	.reg .b32 %temp; 
	mov.b64 	{%temp, %r294}, %fd1036;
	}
	abs.f64 	%fd1037, %fd1036;
	{ // callseq 416, 0
	.param .b64 param0;
	st.param.f64 	[param0], %fd1037;
	.param .b64 param1;
	st.param.f64 	[param1], 0d4000000000000000;
	.param .b64 retval0;
	call.uni (retval0), 
	__internal_accurate_pow, 
	(
	param0, 
	param1
	);
	ld.param.f64 	%fd2809, [retval0];
	} // callseq 416
	setp.lt.s32 	%p1125, %r294, 0;
	neg.f64 	%fd2811, %fd2809;
	selp.f64 	%fd2812, %fd2811, %fd2809, %p1113;
	selp.f64 	%fd2813, %fd2812, %fd2809, %p1125;
	setp.eq.f64 	%p1126, %fd1036, 0d0000000000000000;
	selp.b32 	%r1531, %r294, 0, %p1113;
	or.b32  	%r1532, %r1531, 2146435072;
	selp.b32 	%r1533, %r1532, %r1531, %p1093;
	mov.b32 	%r1534, 0;
	mov.b64 	%fd2814, {%r1534, %r1533};
	selp.f64 	%fd4143, %fd2814, %fd2813, %p1126;
	add.f64 	%fd2815, %fd1036, 0d4000000000000000;
	{
	.reg .b32 %temp; 
	mov.b64 	{%temp, %r1535}, %fd2815;
	}
	and.b32  	%r1536, %r1535, 2146435072;
	setp.ne.s32 	%p1127, %r1536, 2146435072;
	@%p1127 bra 	$L__BB19_732;
	setp.nan.f64 	%p1128, %fd1036, %fd1036;
	@%p1128 bra 	$L__BB19_731;
	setp.neu.f64 	%p1129, %fd1037, 0d7FF0000000000000;
	@%p1129 bra 	$L__BB19_732;
	or.b32  	%r1537, %r291, -2147483648;
	selp.b32 	%r1538, %r1537, %r291, %p3;
	selp.b32 	%r1539, %r1538, %r291, %p1125;
	mov.b32 	%r1540, 0;
	mov.b64 	%fd4143, {%r1540, %r1539};
	bra.uni 	$L__BB19_732;
$L__BB19_731:
	mov.f64 	%fd2816, 0d4000000000000000;
	add.rn.f64 	%fd4143, %fd1036, %fd2816;
$L__BB19_732:
	setp.eq.f64 	%p1131, %fd1036, 0d3FF0000000000000;
	selp.f64 	%fd2817, 0d3FF0000000000000, %fd4143, %p1131;
	fma.rn.f64 	%fd4149, %fd1035, %fd2817, %fd1034;
	add.s32 	%r2737, %r2737, 4;
	and.b32  	%r2738, %r508, 2147483644;
	setp.ne.s32 	%p1132, %r2737, %r2738;
	@%p1132 bra 	$L__BB19_712;
$L__BB19_733:
	and.b32  	%r1541, %r508, 3;
	setp.eq.s32 	%p1133, %r1541, 0;
	@%p1133 bra 	$L__BB19_752;
	setp.lt.s32 	%p1134, %r90, 0;
	and.b32  	%r1542, %r90, 2146435072;
	setp.eq.s32 	%p1135, %r1542, 1062207488;
	cvta.to.global.u64 	%rd275, %rd90;
	mul.wide.u32 	%rd276, %r2738, 8;
	add.s64 	%rd277, %rd275, %rd276;
	ld.global.f64 	%fd1045, [%rd277];
	cvta.to.global.u64 	%rd278, %rd91;
	add.s64 	%rd279, %rd278, %rd276;
	ld.global.f64 	%fd1046, [%rd279];
	{
	.reg .b32 %temp; 
	mov.b64 	{%temp, %r298}, %fd1046;
	}
	abs.f64 	%fd1047, %fd1046;
	{ // callseq 417, 0
	.param .b64 param0;
	st.param.f64 	[param0], %fd1047;
	.param .b64 param1;
	st.param.f64 	[param1], 0d4000000000000000;
	.param .b64 retval0;
	call.uni (retval0), 
	__internal_accurate_pow, 
	(
	param0, 
	param1
	);
	ld.param.f64 	%fd2818, [retval0];
	} // callseq 417
	setp.lt.s32 	%p1136, %r298, 0;
	neg.f64 	%fd2820, %fd2818;
	selp.f64 	%fd2821, %fd2820, %fd2818, %p1135;
	selp.f64 	%fd2822, %fd2821, %fd2818, %p1136;
	setp.eq.f64 	%p1137, %fd1046, 0d0000000000000000;
	selp.b32 	%r1543, %r298, 0, %p1135;
	or.b32  	%r1544, %r1543, 2146435072;
	selp.b32 	%r1545, %r1544, %r1543, %p1134;
	mov.b32 	%r1546, 0;
	mov.b64 	%fd2823, {%r1546, %r1545};
	selp.f64 	%fd4146, %fd2823, %fd2822, %p1137;
	add.f64 	%fd2824, %fd1046, 0d4000000000000000;
	{
	.reg .b32 %temp; 
	mov.b64 	{%temp, %r1547}, %fd2824;
	}
	and.b32  	%r1548, %r1547, 2146435072;
	setp.ne.s32 	%p1138, %r1548, 2146435072;
	@%p1138 bra 	$L__BB19_739;
	setp.nan.f64 	%p1139, %fd1046, %fd1046;
	@%p1139 bra 	$L__BB19_738;
	setp.neu.f64 	%p1140, %fd1047, 0d7FF0000000000000;
	@%p1140 bra 	$L__BB19_739;
	selp.b32 	%r1549, 0, 2146435072, %p1134;
	or.b32  	%r1550, %r1549, -2147483648;
	selp.b32 	%r1551, %r1550, %r1549, %p3;
	selp.b32 	%r1552, %r1551, %r1549, %p1136;
	mov.b32 	%r1553, 0;
	mov.b64 	%fd4146, {%r1553, %r1552};
	bra.uni 	$L__BB19_739;
$L__BB19_738:
	mov.f64 	%fd2825, 0d4000000000000000;
	add.rn.f64 	%fd4146, %fd1046, %fd2825;
$L__BB19_739:
	and.b32  	%r1554, %r508, 3;
	setp.eq.s32 	%p1143, %r1554, 1;
	setp.eq.f64 	%p1144, %fd1046, 0d3FF0000000000000;
	selp.f64 	%fd2826, 0d3FF0000000000000, %fd4146, %p1144;
	fma.rn.f64 	%fd4149, %fd1045, %fd2826, %fd4149;
	@%p1143 bra 	$L__BB19_752;
	selp.b32 	%r299, 0, 2146435072, %p1134;
	and.b32  	%r300, %r90, 2146435072;
	setp.eq.s32 	%p1146, %r300, 1062207488;
	cvta.to.global.u64 	%rd280, %rd90;
	mul.wide.u32 	%rd281, %r2738, 8;
	add.s64 	%rd282, %rd280, %rd281;
	ld.global.f64 	%fd1053, [%rd282+8];
	cvta.to.global.u64 	%rd283, %rd91;
	add.s64 	%rd284, %rd283, %rd281;
	ld.global.f64 	%fd1054, [%rd284+8];
	{
	.reg .b32 %temp; 
	mov.b64 	{%temp, %r301}, %fd1054;
	}
	abs.f64 	%fd1055, %fd1054;
	{ // callseq 418, 0
	.param .b64 param0;
	st.param.f64 	[param0], %fd1055;
	.param .b64 param1;
	st.param.f64 	[param1], 0d4000000000000000;
	.param .b64 retval0;
	call.uni (retval0), 
	__internal_accurate_pow, 
	(
	param0, 
	param1
	);
	ld.param.f64 	%fd2827, [retval0];
	} // callseq 418
	setp.lt.s32 	%p1147, %r301, 0;
	neg.f64 	%fd2829, %fd2827;
	selp.f64 	%fd2830, %fd2829, %fd2827, %p1146;
	selp.f64 	%fd2831, %fd2830, %fd2827, %p1147;
	setp.eq.f64 	%p1148, %fd1054, 0d0000000000000000;
	selp.b32 	%r1555, %r301, 0, %p1146;
	or.b32  	%r1556, %r1555, 2146435072;
	selp.b32 	%r1557, %r1556, %r1555, %p1134;
	mov.b32 	%r1558, 0;
	mov.b64 	%fd2832, {%r1558, %r1557};
	selp.f64 	%fd4147, %fd2832, %fd2831, %p1148;
	add.f64 	%fd2833, %fd1054, 0d4000000000000000;
	{
	.reg .b32 %temp; 
	mov.b64 	{%temp, %r1559}, %fd2833;
	}
	and.b32  	%r1560, %r1559, 2146435072;
	setp.ne.s32 	%p1149, %r1560, 2146435072;
	@%p1149 bra 	$L__BB19_745;
	setp.nan.f64 	%p1150, %fd1054, %fd1054;
	@%p1150 bra 	$L__BB19_744;
	setp.neu.f64 	%p1151, %fd1055, 0d7FF0000000000000;
	@%p1151 bra 	$L__BB19_745;
	or.b32  	%r1561, %r299, -2147483648;
	selp.b32 	%r1562, %r1561, %r299, %p3;
	selp.b32 	%r1563, %r1562, %r299, %p1147;
	mov.b32 	%r1564, 0;
	mov.b64 	%fd4147, {%r1564, %r1563};
	bra.uni 	$L__BB19_745;
$L__BB19_744:
	mov.f64 	%fd2834, 0d4000000000000000;
	add.rn.f64 	%fd4147, %fd1054, %fd2834;
$L__BB19_745:
	and.b32  	%r1565, %r508, 3;
	setp.eq.s32 	%p1153, %r1565, 2;
	setp.eq.f64 	%p1154, %fd1054, 0d3FF0000000000000;
	selp.f64 	%fd2835, 0d3FF0000000000000, %fd4147, %p1154;
	fma.rn.f64 	%fd4149, %fd1053, %fd2835, %fd4149;
	@%p1153 bra 	$L__BB19_752;
	cvta.to.global.u64 	%rd285, %rd90;
	mul.wide.u32 	%rd286, %r2738, 8;
	add.s64 	%rd287, %rd285, %rd286;
	ld.global.f64 	%fd1061, [%rd287+16];
	cvta.to.global.u64 	%rd288, %rd91;
	add.s64 	%rd289, %rd288, %rd286;
	ld.global.f64 	%fd1062, [%rd289+16];
	{
	.reg .b32 %temp; 
	mov.b64 	{%temp, %r302}, %fd1062;
	}
	abs.f64 	%fd1063, %fd1062;
	{ // callseq 419, 0
	.param .b64 param0;
	st.param.f64 	[param0], %fd1063;
	.param .b64 param1;
	st.param.f64 	[param1], 0d4000000000000000;
	.param .b64 retval0;
	call.uni (retval0), 
	__internal_accurate_pow, 
	(
	param0, 
	param1
	);
	ld.param.f64 	%fd2836, [retval0];
	} // callseq 419
	setp.lt.s32 	%p1158, %r302, 0;
	neg.f64 	%fd2838, %fd2836;
	selp.f64 	%fd2839, %fd2838, %fd2836, %p1146;
	selp.f64 	%fd2840, %fd2839, %fd2836, %p1158;
	setp.eq.f64 	%p1159, %fd1062, 0d0000000000000000;
	selp.b32 	%r1566, %r302, 0, %p1146;
	or.b32  	%r1567, %r1566, 2146435072;
	selp.b32 	%r1568, %r1567, %r1566, %p1134;
	mov.b32 	%r1569, 0;
	mov.b64 	%fd2841, {%r1569, %r1568};
	selp.f64 	%fd4148, %fd2841, %fd2840, %p1159;
	add.f64 	%fd2842, %fd1062, 0d4000000000000000;
	{
	.reg .b32 %temp; 
	mov.b64 	{%temp, %r1570}, %fd2842;
	}
	and.b32  	%r1571, %r1570, 2146435072;
	setp.ne.s32 	%p1160, %r1571, 2146435072;
	@%p1160 bra 	$L__BB19_751;
	setp.nan.f64 	%p1161, %fd1062, %fd1062;
	@%p1161 bra 	$L__BB19_750;
	setp.neu.f64 	%p1162, %fd1063, 0d7FF0000000000000;
	@%p1162 bra 	$L__BB19_751;
	or.b32  	%r1572, %r299, -2147483648;
	selp.b32 	%r1573, %r1572, %r299, %p3;
	selp.b32 	%r1574, %r1573, %r299, %p1158;
	mov.b32 	%r1575, 0;
	mov.b64 	%fd4148, {%r1575, %r1574};
	bra.uni 	$L__BB19_751;
$L__BB19_750:
	mov.f64 	%fd2843, 0d4000000000000000;
	add.rn.f64 	%fd4148, %fd1062, %fd2843;
$L__BB19_751:
	setp.eq.f64 	%p1164, %fd1062, 0d3FF0000000000000;
	selp.f64 	%fd2844, 0d3FF0000000000000, %fd4148, %p1164;
	fma.rn.f64 	%fd4149, %fd1061, %fd2844, %fd4149;
$L__BB19_752:
	add.s32 	%r1577, %r508, -1;
	setp.lt.u32 	%p1165, %r1577, 3;
	mov.f64 	%fd4160, 0d0000000000000000;
	mov.b32 	%r2740, 0;
	@%p1165 bra 	$L__BB19_775;
	mov.f64 	%fd4160, 0d0000000000000000;
	mov.b32 	%r2739, 0;
$L__BB19_754:
	setp.lt.s32 	%p1166, %r90, 0;
	and.b32  	%r1579, %r90, 2146435072;
	setp.eq.s32 	%p1167, %r1579, 1062207488;
	cvta.to.global.u64 	%rd290, %rd90;
	mul.wide.u32 	%rd291, %r2739, 8;
	add.s64 	%rd292, %rd290, %rd291;
	ld.global.f64 	%fd1071, [%rd292];
	cvta.to.global.u64 	%rd293, %rd91;
	add.s64 	%rd294, %rd293, %rd291;
	ld.global.f64 	%fd1072, [%rd294];
	{
	.reg .b32 %temp; 
	mov.b64 	{%temp, %r304}, %fd1072;
	}
	abs.f64 	%fd1073, %fd1072;
	{ // callseq 420, 0
	.param .b64 param0;
	st.param.f64 	[param0], %fd1073;
	.param .b64 param1;
	st.param.f64 	[param1], 0d4000000000000000;
	.param .b64 retval0;
	call.uni (retval0), 
	__internal_accurate_pow, 
	(
	param0, 
	param1
	);
	ld.param.f64 	%fd2848, [retval0];
	} // callseq 420
	setp.lt.s32 	%p1168, %r304, 0;
	neg.f64 	%fd2850, %fd2848;
	selp.f64 	%fd2851, %fd2850, %fd2848, %p1167;
	selp.f64 	%fd2852, %fd2851, %fd2848, %p1168;
	setp.eq.f64 	%p1169, %fd1072, 0d0000000000000000;
	selp.b32 	%r1580, %r304, 0, %p1167;
	or.b32  	%r1581, %r1580, 2146435072;
	selp.b32 	%r1582, %r1581, %r1580, %p1166;
	mov.b32 	%r1583, 0;
	mov.b64 	%fd2853, {%r1583, %r1582};
	selp.f64 	%fd4151, %fd2853, %fd2852, %p1169;
	add.f64 	%fd2854, %fd1072, 0d4000000000000000;
	{
	.reg .b32 %temp; 
	mov.b64 	{%temp, %r1584}, %fd2854;
	}
	and.b32  	%r1585, %r1584, 2146435072;
	setp.ne.s32 	%p1170, %r1585, 2146435072;
	@%p1170 bra 	$L__BB19_759;
	setp.nan.f64 	%p1171, %fd1072, %fd1072;
	@%p1171 bra 	$L__BB19_758;
	setp.neu.f64 	%p1172, %fd1073, 0d7FF0000000000000;
	@%p1172 bra 	$L__BB19_759;
	selp.b32 	%r1586, 0, 2146435072, %p1166;
	or.b32  	%r1587, %r1586, -2147483648;
	selp.b32 	%r1588, %r1587, %r1586, %p3;
	selp.b32 	%r1589, %r1588, %r1586, %p1168;
	mov.b32 	%r1590, 0;
	mov.b64 	%fd4151, {%r1590, %r1589};
	bra.uni 	$L__BB19_759;
$L__BB19_758:
	mov.f64 	%fd2855, 0d4000000000000000;
	add.rn.f64 	%fd4151, %fd1072, %fd2855;
$L__BB19_759:
	and.b32  	%r1591, %r90, 2146435072;
	setp.eq.s32 	%p1176, %r1591, 1062207488;
	setp.eq.f64 	%p1177, %fd1072, 0d3FF0000000000000;
	selp.f64 	%fd2856, 0d3FF0000000000000, %fd4151, %p1177;
	fma.rn.f64 	%fd1078, %fd1071, %fd2856, %fd4160;
	cvta.to.global.u64 	%rd295, %rd90;
	mul.wide.u32 	%rd296, %r2739, 8;
	add.s64 	%rd297, %rd295, %rd296;
	ld.global.f64 	%fd1079, [%rd297+8];
	cvta.to.global.u64 	%rd298, %rd91;
	add.s64 	%rd299, %rd298, %rd296;
	ld.global.f64 	%fd1080, [%rd299+8];
	{
	.reg .b32 %temp; 
	mov.b64 	{%temp, %r305}, %fd1080;
	}
	abs.f64 	%fd1081, %fd1080;
	{ // callseq 421, 0
	.param .b64 param0;
	st.param.f64 	[param0], %fd1081;
	.param .b64 param1;
	st.param.f64 	[param1], 0d4000000000000000;
	.param .b64 retval0;
	call.uni (retval0), 
	__internal_accurate_pow, 
	(
	param0, 
	param1
	);
	ld.param.f64 	%fd2857, [retval0];
	} // callseq 421
	setp.lt.s32 	%p1178, %r305, 0;
	neg.f64 	%fd2859, %fd2857;
	selp.f64 	%fd2860, %fd2859, %fd2857, %p1176;
	selp.f64 	%fd2861, %fd2860, %fd2857, %p1178;
	setp.eq.f64 	%p1179, %fd1080, 0d0000000000000000;
	selp.b32 	%r1592, %r305, 0, %p1176;
	or.b32  	%r1593, %r1592, 2146435072;
	selp.b32 	%r1594, %r1593, %r1592, %p1166;
	mov.b32 	%r1595, 0;
	mov.b64 	%fd2862, {%r1595, %r1594};
	selp.f64 	%fd4152, %fd2862, %fd2861, %p1179;
	add.f64 	%fd2863, %fd1080, 0d4000000000000000;
	{
	.reg .b32 %temp; 
	mov.b64 	{%temp, %r1596}, %fd2863;
	}
	and.b32  	%r1597, %r1596, 2146435072;
	setp.ne.s32 	%p1180, %r1597, 2146435072;
	@%p1180 bra 	$L__BB19_764;
	setp.nan.f64 	%p1181, %fd1080, %fd1080;
	@%p1181 bra 	$L__BB19_763;
	setp.neu.f64 	%p1182, %fd1081, 0d7FF0000000000000;
	@%p1182 bra 	$L__BB19_764;
	selp.b32 	%r1598, 0, 2146435072, %p1166;
	or.b32  	%r1599, %r1598, -2147483648;
	selp.b32 	%r1600, %r1599, %r1598, %p3;
	selp.b32 	%r1601, %r1600, %r1598, %p1178;
	mov.b32 	%r1602, 0;
	mov.b64 	%fd4152, {%r1602, %r1601};
	bra.uni 	$L__BB19_764;
$L__BB19_763:
	mov.f64 	%fd2864, 0d4000000000000000;
	add.rn.f64 	%fd4152, %fd1080, %fd2864;
$L__BB19_764:
	and.b32  	%r1603, %r90, 2146435072;
	setp.eq.s32 	%p1186, %r1603, 1062207488;
	setp.eq.f64 	%p1187, %fd1080, 0d3FF0000000000000;
	selp.f64 	%fd2865, 0d3FF0000000000000, %fd4152, %p1187;
	fma.rn.f64 	%fd1086, %fd1079, %fd2865, %fd1078;
	cvta.to.global.u64 	%rd300, %rd90;
	mul.wide.u32 	%rd301, %r2739, 8;
	add.s64 	%rd302, %rd300, %rd301;
	ld.global.f64 	%fd1087, [%rd302+16];
	cvta.to.global.u64 	%rd303, %rd91;
	add.s64 	%rd304, %rd303, %rd301;
	ld.global.f64 	%fd1088, [%rd304+16];
	{
	.reg .b32 %temp; 
	mov.b64 	{%temp, %r306}, %fd1088;
	}
	abs.f64 	%fd1089, %fd1088;
	{ // callseq 422, 0
	.param .b64 param0;
	st.param.f64 	[param0], %fd1089;
	.param .b64 param1;
	st.param.f64 	[param1], 0d4000000000000000;
	.param .b64 retval0;
	call.uni (retval0), 
	__internal_accurate_pow, 
	(
	param0, 
	param1
	);
	ld.param.f64 	%fd2866, [retval0];
	} // callseq 422
	setp.lt.s32 	%p1188, %r306, 0;
	neg.f64 	%fd2868, %fd2866;
	selp.f64 	%fd2869, %fd2868, %fd2866, %p1186;
	selp.f64 	%fd2870, %fd2869, %fd2866, %p1188;
	setp.eq.f64 	%p1189, %fd1088, 0d0000000000000000;
	selp.b32 	%r1604, %r306, 0, %p1186;
	or.b32  	%r1605, %r1604, 2146435072;
	selp.b32 	%r1606, %r1605, %r1604, %p1166;
	mov.b32 	%r1607, 0;
	mov.b64 	%fd2871, {%r1607, %r1606};
	selp.f64 	%fd4153, %fd2871, %fd2870, %p1189;
	add.f64 	%fd2872, %fd1088, 0d4000000000000000;
	{
	.reg .b32 %temp; 
	mov.b64 	{%temp, %r1608}, %fd2872;
	}
	and.b32  	%r1609, %r1608, 2146435072;
	setp.ne.s32 	%p1190, %r1609, 2146435072;
	@%p1190 bra 	$L__BB19_769;
	setp.nan.f64 	%p1191, %fd1088, %fd1088;
	@%p1191 bra 	$L__BB19_768;
	setp.neu.f64 	%p1192, %fd1089, 0d7FF0000000000000;
	@%p1192 bra 	$L__BB19_769;
	selp.b32 	%r1610, 0, 2146435072, %p1166;
	or.b32  	%r1611, %r1610, -2147483648;
	selp.b32 	%r1612, %r1611, %r1610, %p3;
	selp.b32 	%r1613, %r1612, %r1610, %p1188;
	mov.b32 	%r1614, 0;
	mov.b64 	%fd4153, {%r1614, %r1613};
	bra.uni 	$L__BB19_769;
$L__BB19_768:
	mov.f64 	%fd2873, 0d4000000000000000;
	add.rn.f64 	%fd4153, %fd1088, %fd2873;
$L__BB19_769:
	and.b32  	%r1615, %r90, 2146435072;
	setp.eq.s32 	%p1196, %r1615, 1062207488;
	setp.eq.f64 	%p1197, %fd1088, 0d3FF0000000000000;
	selp.f64 	%fd2874, 0d3FF0000000000000, %fd4153, %p1197;
	fma.rn.f64 	%fd1094, %fd1087, %fd2874, %fd1086;
	cvta.to.global.u64 	%rd305, %rd90;
	mul.wide.u32 	%rd306, %r2739, 8;
	add.s64 	%rd307, %rd305, %rd306;
	ld.global.f64 	%fd1095, [%rd307+24];
	cvta.to.global.u64 	%rd308, %rd91;
	add.s64 	%rd309, %rd308, %rd306;
	ld.global.f64 	%fd1096, [%rd309+24];
	{
	.reg .b32 %temp; 
	mov.b64 	{%temp, %r307}, %fd1096;
	}
	abs.f64 	%fd1097, %fd1096;
	{ // callseq 423, 0
	.param .b64 param0;
	st.param.f64 	[param0], %fd1097;
	.param .b64 param1;
	st.param.f64 	[param1], 0d4000000000000000;
	.param .b64 retval0;
	call.uni (retval0), 
	__internal_accurate_pow, 
	(
	param0, 
	param1
	);
	ld.param.f64 	%fd2875, [retval0];
	} // callseq 423
	setp.lt.s32 	%p1198, %r307, 0;
	neg.f64 	%fd2877, %fd2875;
	selp.f64 	%fd2878, %fd2877, %fd2875, %p1196;
	selp.f64 	%fd2879, %fd2878, %fd2875, %p1198;
	setp.eq.f64 	%p1199, %fd1096, 0d0000000000000000;
	selp.b32 	%r1616, %r307, 0, %p1196;
	or.b32  	%r1617, %r1616, 2146435072;
	selp.b32 	%r1618, %r1617, %r1616, %p1166;
	mov.b32 	%r1619, 0;
	mov.b64 	%fd2880, {%r1619, %r1618};
	selp.f64 	%fd4154, %fd2880, %fd2879, %p1199;
	add.f64 	%fd2881, %fd1096, 0d4000000000000000;
	{
	.reg .b32 %temp; 
	mov.b64 	{%temp, %r1620}, %fd2881;
	}
	and.b32  	%r1621, %r1620, 2146435072;
	setp.ne.s32 	%p1200, %r1621, 2146435072;
	@%p1200 bra 	$L__BB19_774;
	setp.nan.f64 	%p1201, %fd1096, %fd1096;
	@%p1201 bra 	$L__BB19_773;
	setp.neu.f64 	%p1202, %fd1097, 0d7FF0000000000000;
	@%p1202 bra 	$L__BB19_774;
	selp.b32 	%r1622, 0, 2146435072, %p1166;
	or.b32  	%r1623, %r1622, -2147483648;
	selp.b32 	%r1624, %r1623, %r1622, %p3;
	selp.b32 	%r1625, %r1624, %r1622, %p1198;
	mov.b32 	%r1626, 0;
	mov.b64 	%fd4154, {%r1626, %r1625};
	bra.uni 	$L__BB19_774;
$L__BB19_773:
	mov.f64 	%fd2882, 0d4000000000000000;
	add.rn.f64 	%fd4154, %fd1096, %fd2882;
$L__BB19_774:
	setp.eq.f64 	%p1205, %fd1096, 0d3FF0000000000000;
	selp.f64 	%fd2883, 0d3FF0000000000000, %fd4154, %p1205;
	fma.rn.f64 	%fd4160, %fd1095, %fd2883, %fd1094;
	add.s32 	%r2739, %r2739, 4;
	and.b32  	%r2740, %r508, 2147483644;
	setp.ne.s32 	%p1206, %r2739, %r2740;
	@%p1206 bra 	$L__BB19_754;
$L__BB19_775:
	and.b32  	%r1627, %r508, 3;
	setp.eq.s32 	%p1207, %r1627, 0;
	@%p1207 bra 	$L__BB19_794;
	setp.lt.s32 	%p1208, %r90, 0;
	and.b32  	%r1628, %r90, 2146435072;
	setp.eq.s32 	%p1209, %r1628, 1062207488;
	cvta.to.global.u64 	%rd310, %rd90;
	mul.wide.u32 	%rd311, %r2740, 8;
	add.s64 	%rd312, %rd310, %rd311;
	ld.global.f64 	%fd1105, [%rd312];
	cvta.to.global.u64 	%rd313, %rd91;
	add.s64 	%rd314, %rd313, %rd311;
	ld.global.f64 	%fd1106, [%rd314];
	{
	.reg .b32 %temp; 
	mov.b64 	{%temp, %r311}, %fd1106;
	}
	abs.f64 	%fd1107, %fd1106;
	{ // callseq 424, 0
	.param .b64 param0;
	st.param.f64 	[param0], %fd1107;
	.param .b64 param1;
	st.param.f64 	[param1], 0d4000000000000000;
	.param .b64 retval0;
	call.uni (retval0), 
	__internal_accurate_pow, 
	(
	param0, 
	param1
	);
	ld.param.f64 	%fd2884, [retval0];
	} // callseq 424
	setp.lt.s32 	%p1210, %r311, 0;
	neg.f64 	%fd2886, %fd2884;
	selp.f64 	%fd2887, %fd2886, %fd2884, %p1209;
	selp.f64 	%fd2888, %fd2887, %fd2884, %p1210;
	setp.eq.f64 	%p1211, %fd1106, 0d0000000000000000;
	selp.b32 	%r1629, %r311, 0, %p1209;
	or.b32  	%r1630, %r1629, 2146435072;
	selp.b32 	%r1631, %r1630, %r1629, %p1208;
	mov.b32 	%r1632, 0;
	mov.b64 	%fd2889, {%r1632, %r1631};
	selp.f64 	%fd4157, %fd2889, %fd2888, %p1211;
	add.f64 	%fd2890, %fd1106, 0d4000000000000000;
	{
	.reg .b32 %temp; 
	mov.b64 	{%temp, %r1633}, %fd2890;
	}
	and.b32  	%r1634, %r1633, 2146435072;
	setp.ne.s32 	%p1212, %r1634, 2146435072;
	@%p1212 bra 	$L__BB19_781;
	setp.nan.f64 	%p1213, %fd1106, %fd1106;
	@%p1213 bra 	$L__BB19_780;
	setp.neu.f64 	%p1214, %fd1107, 0d7FF0000000000000;
	@%p1214 bra 	$L__BB19_781;
	selp.b32 	%r1635, 0, 2146435072, %p1208;
	or.b32  	%r1636, %r1635, -2147483648;
	selp.b32 	%r1637, %r1636, %r1635, %p3;
	selp.b32 	%r1638, %r1637, %r1635, %p1210;
	mov.b32 	%r1639, 0;
	mov.b64 	%fd4157, {%r1639, %r1638};
	bra.uni 	$L__BB19_781;
$L__BB19_780:
	mov.f64 	%fd2891, 0d4000000000000000;
	add.rn.f64 	%fd4157, %fd1106, %fd2891;
$L__BB19_781:
	and.b32  	%r1640, %r508, 3;
	setp.eq.s32 	%p1217, %r1640, 1;
	setp.eq.f64 	%p1218, %fd1106, 0d3FF0000000000000;
	selp.f64 	%fd2892, 0d3FF0000000000000, %fd4157, %p1218;
	fma.rn.f64 	%fd4160, %fd1105, %fd2892, %fd4160;
	@%p1217 bra 	$L__BB19_794;
	and.b32  	%r1641, %r90, 2146435072;
	setp.eq.s32 	%p1220, %r1641, 1062207488;
	cvta.to.global.u64 	%rd315, %rd90;
	mul.wide.u32 	%rd316, %r2740, 8;
	add.s64 	%rd317, %rd315, %rd316;
	ld.global.f64 	%fd1113, [%rd317+8];
	cvta.to.global.u64 	%rd318, %rd91;
	add.s64 	%rd319, %rd318, %rd316;
	ld.global.f64 	%fd1114, [%rd319+8];
	{
	.reg .b32 %temp; 
	mov.b64 	{%temp, %r312}, %fd1114;
	}
	abs.f64 	%fd1115, %fd1114;
	{ // callseq 425, 0
	.param .b64 param0;
	st.param.f64 	[param0], %fd1115;
	.param .b64 param1;
	st.param.f64 	[param1], 0d4000000000000000;
	.param .b64 retval0;
	call.uni (retval0), 
	__internal_accurate_pow, 
	(
	param0, 
	param1
	);
	ld.param.f64 	%fd2893, [retval0];
	} // callseq 425
	setp.lt.s32 	%p1221, %r312, 0;
	neg.f64 	%fd2895, %fd2893;
	selp.f64 	%fd2896, %fd2895, %fd2893, %p1220;
	selp.f64 	%fd2897, %fd2896, %fd2893, %p1221;
	setp.eq.f64 	%p1222, %fd1114, 0d0000000000000000;
	selp.b32 	%r1642, %r312, 0, %p1220;
	or.b32  	%r1643, %r1642, 2146435072;
	selp.b32 	%r1644, %r1643, %r1642, %p1208;
	mov.b32 	%r1645, 0;
	mov.b64 	%fd2898, {%r1645, %r1644};
	selp.f64 	%fd4158, %fd2898, %fd2897, %p1222;
	add.f64 	%fd2899, %fd1114, 0d4000000000000000;
	{
	.reg .b32 %temp; 
	mov.b64 	{%temp, %r1646}, %fd2899;
	}
	and.b32  	%r1647, %r1646, 2146435072;
	setp.ne.s32 	%p1223, %r1647, 2146435072;
	@%p1223 bra 	$L__BB19_787;
	setp.nan.f64 	%p1224, %fd1114, %fd1114;
	@%p1224 bra 	$L__BB19_786;
	setp.neu.f64 	%p1225, %fd1115, 0d7FF0000000000000;
	@%p1225 bra 	$L__BB19_787;
	selp.b32 	%r1648, 0, 2146435072, %p1208;
	or.b32  	%r1649, %r1648, -2147483648;
	selp.b32 	%r1650, %r1649, %r1648, %p3;
	selp.b32 	%r1651, %r1650, %r1648, %p1221;
	mov.b32 	%r1652, 0;
	mov.b64 	%fd4158, {%r1652, %r1651};
	bra.uni 	$L__BB19_787;
$L__BB19_786:
	mov.f64 	%fd2900, 0d4000000000000000;
	add.rn.f64 	%fd4158, %fd1114, %fd2900;
$L__BB19_787:
	and.b32  	%r1653, %r508, 3;
	setp.eq.s32 	%p1228, %r1653, 2;
	setp.eq.f64 	%p1229, %fd1114, 0d3FF0000000000000;
	selp.f64 	%fd2901, 0d3FF0000000000000, %fd4158, %p1229;
	fma.rn.f64 	%fd4160, %fd1113, %fd2901, %fd4160;
	@%p1228 bra 	$L__BB19_794;
	and.b32  	%r1654, %r90, 2146435072;
	setp.eq.s32 	%p1231, %r1654, 1062207488;
	cvta.to.global.u64 	%rd320, %rd90;
	mul.wide.u32 	%rd321, %r2740, 8;
	add.s64 	%rd322, %rd320, %rd321;
	ld.global.f64 	%fd1121, [%rd322+16];
	cvta.to.global.u64 	%rd323, %rd91;
	add.s64 	%rd324, %rd323, %rd321;
	ld.global.f64 	%fd1122, [%rd324+16];
	{
	.reg .b32 %temp; 
	mov.b64 	{%temp, %r313}, %fd1122;
	}
	abs.f64 	%fd1123, %fd1122;
	{ // callseq 426, 0
	.param .b64 param0;
	st.param.f64 	[param0], %fd1123;
	.param .b64 param1;
	st.param.f64 	[param1], 0d4000000000000000;
	.param .b64 retval0;
	call.uni (retval0), 
	__internal_accurate_pow, 
	(
	param0, 
	param1
	);
	ld.param.f64 	%fd2902, [retval0];
	} // callseq 426
	setp.lt.s32 	%p1232, %r313, 0;
	neg.f64 	%fd2904, %fd2902;
	selp.f64 	%fd2905, %fd2904, %fd2902, %p1231;
	selp.f64 	%fd2906, %fd2905, %fd2902, %p1232;
	setp.eq.f64 	%p1233, %fd1122, 0d0000000000000000;
	selp.b32 	%r1655, %r313, 0, %p1231;
	or.b32  	%r1656, %r1655, 2146435072;
	selp.b32 	%r1657, %r1656, %r1655, %p1208;
	mov.b32 	%r1658, 0;
	mov.b64 	%fd2907, {%r1658, %r1657};
	selp.f64 	%fd4159, %fd2907, %fd2906, %p1233;
	add.f64 	%fd2908, %fd1122, 0d4000000000000000;
	{
	.reg .b32 %temp; 
	mov.b64 	{%temp, %r1659}, %fd2908;
	}
	and.b32  	%r1660, %r1659, 2146435072;
	setp.ne.s32 	%p1234, %r1660, 2146435072;
	@%p1234 bra 	$L__BB19_793;
	setp.nan.f64 	%p1235, %fd1122, %fd1122;
	@%p1235 bra 	$L__BB19_792;
	setp.neu.f64 	%p1236, %fd1123, 0d7FF0000000000000;
	@%p1236 bra 	$L__BB19_793;
	selp.b32 	%r1661, 0, 2146435072, %p1208;
	or.b32  	%r1662, %r1661, -2147483648;
	selp.b32 	%r1663, %r1662, %r1661, %p3;
	selp.b32 	%r1664, %r1663, %r1661, %p1232;
	mov.b32 	%r1665, 0;
	mov.b64 	%fd4159, {%r1665, %r1664};
	bra.uni 	$L__BB19_793;
$L__BB19_792:
	mov.f64 	%fd2909, 0d4000000000000000;
	add.rn.f64 	%fd4159, %fd1122, %fd2909;
$L__BB19_793:
	setp.eq.f64 	%p1239, %fd1122, 0d3FF0000000000000;
	selp.f64 	%fd2910, 0d3FF0000000000000, %fd4159, %p1239;
	fma.rn.f64 	%fd4160, %fd1121, %fd2910, %fd4160;
$L__BB19_794:
	sub.f64 	%fd4255, %fd4160, %fd675;
	sub.f64 	%fd4261, %fd4094, %fd675;
	sub.f64 	%fd4260, %fd4105, %fd675;
	sub.f64 	%fd4259, %fd4116, %fd675;
	sub.f64 	%fd4258, %fd4127, %fd675;
	sub.f64 	%fd4257, %fd4138, %fd675;
	sub.f64 	%fd4256, %fd4149, %fd675;
	sub.f64 	%fd4262, %fd4166, %fd675;
$L__BB19_795:
	add.f64 	%fd3439, %fd4294, %fd4262;
	add.f64 	%fd3440, %fd3439, %fd4261;
	add.f64 	%fd3441, %fd3440, %fd4260;
	add.f64 	%fd3442, %fd3441, %fd4259;
	add.f64 	%fd3443, %fd3442, %fd4258;
	add.f64 	%fd3444, %fd3443, %fd4257;
	add.f64 	%fd3445, %fd3444, %fd4256;
	add.f64 	%fd4294, %fd3445, %fd4255;
	sub.s32 	%r2257, %r503, %r2760;
	mul.lo.s32 	%r2258, %r504, 5120;
	setp.lt.u32 	%p1832, %r2257, %r2258;
	@%p1832 bra 	$L__BB19_1230;
	bra.uni 	$L__BB19_472;
$L__BB19_796:
	mov.f64 	%fd2429, 0d4000000000000000;
	add.rn.f64 	%fd4163, %fd1141, %fd2429;
$L__BB19_797:
	setp.eq.s32 	%p700, %r204, 1;
	setp.eq.f64 	%p701, %fd1141, 0d3FF0000000000000;
	selp.f64 	%fd2430, 0d3FF0000000000000, %fd4163, %p701;
	fma.rn.f64 	%fd4166, %fd1140, %fd2430, %fd4166;
	@%p700 bra 	$L__BB19_810;
	ld.global.f64 	%fd1148, [%rd62+8];
	ld.global.f64 	%fd1149, [%rd63+8];
	{
	.reg .b32 %temp; 
	mov.b64 	{%temp, %r316}, %fd1149;
	}
	abs.f64 	%fd1150, %fd1149;
	{ // callseq 376, 0
	.param .b64 param0;
	st.param.f64 	[param0], %fd1150;
	.param .b64 param1;
	st.param.f64 	[param1], 0d4000000000000000;
	.param .b64 retval0;
	call.uni (retval0), 
	__internal_accurate_pow, 
	(
	param0, 
	param1
	);
	ld.param.f64 	%fd2431, [retval0];
	} // callseq 376
	setp.lt.s32 	%p705, %r316, 0;
	neg.f64 	%fd2433, %fd2431;
	selp.f64 	%fd2434, %fd2433, %fd2431, %p692;
	selp.f64 	%fd2435, %fd2434, %fd2431, %p705;
	setp.eq.f64 	%p706, %fd1149, 0d0000000000000000;
	selp.b32 	%r1122, %r316, 0, %p692;
	or.b32  	%r1123, %r1122, 2146435072;
	selp.b32 	%r1124, %r1123, %r1122, %p691;
	mov.b32 	%r1125, 0;
	mov.b64 	%fd2436, {%r1125, %r1124};
	selp.f64 	%fd4164, %fd2436, %fd2435, %p706;
	add.f64 	%fd2437, %fd1149, 0d4000000000000000;
	{
	.reg .b32 %temp; 
	mov.b64 	{%temp, %r1126}, %fd2437;
	}
	and.b32  	%r1127, %r1126, 2146435072;
	setp.ne.s32 	%p707, %r1127, 2146435072;
	@%p707 bra 	$L__BB19_803;
	setp.nan.f64 	%p708, %fd1149, %fd1149;
	@%p708 bra 	$L__BB19_802;
	setp.neu.f64 	%p709, %fd1150, 0d7FF0000000000000;
	@%p709 bra 	$L__BB19_803;
	selp.b32 	%r1128, %r203, %r202, %p3;
	selp.b32 	%r1129, %r1128, %r202, %p705;
	mov.b32 	%r1130, 0;
	mov.b64 	%fd4164, {%r1130, %r1129};
	bra.uni 	$L__BB19_803;
$L__BB19_802:
	mov.f64 	%fd2438, 0d4000000000000000;
	add.rn.f64 	%fd4164, %fd1149, %fd2438;
$L__BB19_803:
	setp.eq.s32 	%p711, %r204, 2;
	setp.eq.f64 	%p712, %fd1149, 0d3FF0000000000000;
	selp.f64 	%fd2439, 0d3FF0000000000000, %fd4164, %p712;
	fma.rn.f64 	%fd4166, %fd1148, %fd2439, %fd4166;
	@%p711 bra 	$L__BB19_810;
	ld.global.f64 	%fd1156, [%rd62+16];
	ld.global.f64 	%fd1157, [%rd63+16];
	{
	.reg .b32 %temp; 
	mov.b64 	{%temp, %r317}, %fd1157;
	}
	abs.f64 	%fd1158, %fd1157;
	{ // callseq 377, 0
	.param .b64 param0;
	st.param.f64 	[param0], %fd1158;
	.param .b64 param1;
	st.param.f64 	[param1], 0d4000000000000000;
	.param .b64 retval0;
	call.uni (retval0), 
	__internal_accurate_pow, 
	(
	param0, 
	param1
	);
	ld.param.f64 	%fd2440, [retval0];
	} // callseq 377
	setp.lt.s32 	%p716, %r317, 0;
	neg.f64 	%fd2442, %fd2440;
	selp.f64 	%fd2443, %fd2442, %fd2440, %p692;
	selp.f64 	%fd2444, %fd2443, %fd2440, %p716;
	setp.eq.f64 	%p717, %fd1157, 0d0000000000000000;
	selp.b32 	%r1131, %r317, 0, %p692;
	or.b32  	%r1132, %r1131, 2146435072;
	selp.b32 	%r1133, %r1132, %r1131, %p691;
	mov.b32 	%r1134, 0;
	mov.b64 	%fd2445, {%r1134, %r1133};
	selp.f64 	%fd4165, %fd2445, %fd2444, %p717;
	add.f64 	%fd2446, %fd1157, 0d4000000000000000;
	{
	.reg .b32 %temp; 
	mov.b64 	{%temp, %r1135}, %fd2446;
	}
	and.b32  	%r1136, %r1135, 2146435072;
	setp.ne.s32 	%p718, %r1136, 2146435072;
	@%p718 bra 	$L__BB19_809;
	setp.nan.f64 	%p719, %fd1157, %fd1157;
	@%p719 bra 	$L__BB19_808;
	setp.neu.f64 	%p720, %fd1158, 0d7FF0000000000000;
	@%p720 bra 	$L__BB19_809;
	selp.b32 	%r1137, %r203, %r202, %p3;
	selp.b32 	%r1138, %r1137, %r202, %p716;
	mov.b32 	%r1139, 0;
	mov.b64 	%fd4165, {%r1139, %r1138};
	bra.uni 	$L__BB19_809;
$L__BB19_808:
	mov.f64 	%fd2447, 0d4000000000000000;
	add.rn.f64 	%fd4165, %fd1157, %fd2447;
$L__BB19_809:
	setp.eq.f64 	%p722, %fd1157, 0d3FF0000000000000;
	selp.f64 	%fd2448, 0d3FF0000000000000, %fd4165, %p722;
	fma.rn.f64 	%fd4166, %fd1156, %fd2448, %fd4166;
$L__BB19_810:
	add.s32 	%r1141, %r508, -1;
	setp.lt.u32 	%p723, %r1141, 3;
	mov.f64 	%fd4094, 0d0000000000000000;
	mov.b32 	%r2728, 0;
	@%p723 bra 	$L__BB19_523;
	mov.f64 	%fd4094, 0d0000000000000000;
	mov.b32 	%r2727, 0;
	bra.uni 	$L__BB19_502;
$L__BB19_812:
	setp.lt.s32 	%p1241, %r90, 0;
	setp.eq.s32 	%p1242, %r201, 1062207488;
	cvta.to.global.u64 	%rd325, %rd90;
	mul.wide.u32 	%rd326, %r2742, 8;
	add.s64 	%rd64, %rd325, %rd326;
	ld.global.f64 	%fd1166, [%rd64];
	cvta.to.global.u64 	%rd327, %rd91;
	add.s64 	%rd65, %rd327, %rd326;
	ld.global.f64 	%fd1167, [%rd65];
	{
	.reg .b32 %temp; 
	mov.b64 	{%temp, %r319}, %fd1167;
	}
	abs.f64 	%fd1168, %fd1167;
	{ // callseq 427, 0
	.param .b64 param0;
	st.param.f64 	[param0], %fd1168;
	.param .b64 param1;
	st.param.f64 	[param1], 0d4000000000000000;
	.param .b64 retval0;
	call.uni (retval0), 
	__internal_accurate_pow, 
	(
	param0, 
	param1
	);
	ld.param.f64 	%fd2914, [retval0];
	} // callseq 427
	setp.lt.s32 	%p1244, %r319, 0;
	neg.f64 	%fd2916, %fd2914;
	selp.f64 	%fd2917, %fd2916, %fd2914, %p1242;
	selp.f64 	%fd2918, %fd2917, %fd2914, %p1244;
	setp.eq.f64 	%p1245, %fd1167, 0d0000000000000000;
	selp.b32 	%r1668, %r319, 0, %p1242;
	or.b32  	%r1669, %r1668, 2146435072;
	selp.b32 	%r1670, %r1669, %r1668, %p1241;
	mov.b32 	%r1671, 0;
	mov.b64 	%fd2919, {%r1671, %r1670};
	selp.f64 	%fd4168, %fd2919, %fd2918, %p1245;
	add.f64 	%fd2920, %fd1167, 0d4000000000000000;
	{
	.reg .b32 %temp; 
	mov.b64 	{%temp, %r1672}, %fd2920;
	}
	and.b32  	%r1673, %r1672, 2146435072;
	setp.ne.s32 	%p1246, %r1673, 2146435072;
	@%p1246 bra 	$L__BB19_817;
	setp.nan.f64 	%p1247, %fd1167, %fd1167;
	@%p1247 bra 	$L__BB19_816;
	setp.neu.f64 	%p1248, %fd1168, 0d7FF0000000000000;
	@%p1248 bra 	$L__BB19_817;
	selp.b32 	%r1674, %r203, %r202, %p3;
	selp.b32 	%r1675, %r1674, %r202, %p1244;
	mov.b32 	%r1676, 0;
	mov.b64 	%fd4168, {%r1676, %r1675};
	bra.uni 	$L__BB19_817;
$L__BB19_816:
	mov.f64 	%fd2921, 0d4000000000000000;
	add.rn.f64 	%fd4168, %fd1167, %fd2921;
$L__BB19_817:
	setp.eq.f64 	%p1253, %fd1167, 0d3FF0000000000000;
	selp.f64 	%fd2922, 0d3FF0000000000000, %fd4168, %p1253;
	fma.rn.f64 	%fd1173, %fd1166, %fd2922, %fd4254;
	ld.global.f64 	%fd1174, [%rd64+8];
	ld.global.f64 	%fd1175, [%rd65+8];
	{
	.reg .b32 %temp; 
	mov.b64 	{%temp, %r320}, %fd1175;
	}
	abs.f64 	%fd1176, %fd1175;
	{ // callseq 428, 0
	.param .b64 param0;
	st.param.f64 	[param0], %fd1176;
	.param .b64 param1;
	st.param.f64 	[param1], 0d4000000000000000;
	.param .b64 retval0;
	call.uni (retval0), 
	__internal_accurate_pow, 
	(
	param0, 
	param1
	);
	ld.param.f64 	%fd2923, [retval0];
	} // callseq 428
	setp.lt.s32 	%p1254, %r320, 0;
	neg.f64 	%fd2925, %fd2923;
	selp.f64 	%fd2926, %fd2925, %fd2923, %p1242;
	selp.f64 	%fd2927, %fd2926, %fd2923, %p1254;
	setp.eq.f64 	%p1255, %fd1175, 0d0000000000000000;
	selp.b32 	%r1677, %r320, 0, %p1242;
	or.b32  	%r1678, %r1677, 2146435072;
	selp.b32 	%r1679, %r1678, %r1677, %p1241;
	mov.b32 	%r1680, 0;
	mov.b64 	%fd2928, {%r1680, %r1679};
	selp.f64 	%fd4169, %fd2928, %fd2927, %p1255;
	add.f64 	%fd2929, %fd1175, 0d4000000000000000;
	{
	.reg .b32 %temp; 
	mov.b64 	{%temp, %r1681}, %fd2929;
	}
	and.b32  	%r1682, %r1681, 2146435072;
	setp.ne.s32 	%p1256, %r1682, 2146435072;
	@%p1256 bra 	$L__BB19_822;
	setp.nan.f64 	%p1257, %fd1175, %fd1175;
	@%p1257 bra 	$L__BB19_821;
	setp.neu.f64 	%p1258, %fd1176, 0d7FF0000000000000;
	@%p1258 bra 	$L__BB19_822;
	selp.b32 	%r1683, %r203, %r202, %p3;
	selp.b32 	%r1684, %r1683, %r202, %p1254;
	mov.b32 	%r1685, 0;
	mov.b64 	%fd4169, {%r1685, %r1684};
	bra.uni 	$L__BB19_822;
$L__BB19_821:
	mov.f64 	%fd2930, 0d4000000000000000;
	add.rn.f64 	%fd4169, %fd1175, %fd2930;
$L__BB19_822:
	setp.eq.f64 	%p1263, %fd1175, 0d3FF0000000000000;
	selp.f64 	%fd2931, 0d3FF0000000000000, %fd4169, %p1263;
	fma.rn.f64 	%fd1181, %fd1174, %fd2931, %fd1173;
	ld.global.f64 	%fd1182, [%rd64+16];
	ld.global.f64 	%fd1183, [%rd65+16];
	{
	.reg .b32 %temp; 
	mov.b64 	{%temp, %r321}, %fd1183;
	}
	abs.f64 	%fd1184, %fd1183;
	{ // callseq 429, 0
	.param .b64 param0;
	st.param.f64 	[param0], %fd1184;
	.param .b64 param1;
	st.param.f64 	[param1], 0d4000000000000000;
	.param .b64 retval0;
	call.uni (retval0), 
	__internal_accurate_pow, 
	(
	param0, 
	param1
	);
	ld.param.f64 	%fd2932, [retval0];
	} // callseq 429
	setp.lt.s32 	%p1264, %r321, 0;
	neg.f64 	%fd2934, %fd2932;
	selp.f64 	%fd2935, %fd2934, %fd2932, %p1242;
	selp.f64 	%fd2936, %fd2935, %fd2932, %p1264;
	setp.eq.f64 	%p1265, %fd1183, 0d0000000000000000;
	selp.b32 	%r1686, %r321, 0, %p1242;
	or.b32  	%r1687, %r1686, 2146435072;
	selp.b32 	%r1688, %r1687, %r1686, %p1241;
	mov.b32 	%r1689, 0;
	mov.b64 	%fd2937, {%r1689, %r1688};
	selp.f64 	%fd4170, %fd2937, %fd2936, %p1265;
	add.f64 	%fd2938, %fd1183, 0d4000000000000000;
	{
	.reg .b32 %temp; 
	mov.b64 	{%temp, %r1690}, %fd2938;
	}
	and.b32  	%r1691, %r1690, 2146435072;
	setp.ne.s32 	%p1266, %r1691, 2146435072;
	@%p1266 bra 	$L__BB19_827;
	setp.nan.f64 	%p1267, %fd1183, %fd1183;
	@%p1267 bra 	$L__BB19_826;
	setp.neu.f64 	%p1268, %fd1184, 0d7FF0000000000000;
	@%p1268 bra 	$L__BB19_827;
	selp.b32 	%r1692, %r203, %r202, %p3;
	selp.b32 	%r1693, %r1692, %r202, %p1264;
	mov.b32 	%r1694, 0;
	mov.b64 	%fd4170, {%r1694, %r1693};
	bra.uni 	$L__BB19_827;
$L__BB19_826:
	mov.f64 	%fd2939, 0d4000000000000000;
	add.rn.f64 	%fd4170, %fd1183, %fd2939;
$L__BB19_827:
	setp.eq.f64 	%p1273, %fd1183, 0d3FF0000000000000;
	selp.f64 	%fd2940, 0d3FF0000000000000, %fd4170, %p1273;
	fma.rn.f64 	%fd1189, %fd1182, %fd2940, %fd1181;
	ld.global.f64 	%fd1190, [%rd64+24];
	ld.global.f64 	%fd1191, [%rd65+24];
	{
	.reg .b32 %temp; 
	mov.b64 	{%temp, %r322}, %fd1191;
	}
	abs.f64 	%fd1192, %fd1191;
	{ // callseq 430, 0
	.param .b64 param0;
	st.param.f64 	[param0], %fd1192;
	.param .b64 param1;
	st.param.f64 	[param1], 0d4000000000000000;
	.param .b64 retval0;
	call.uni (retval0), 
	__internal_accurate_pow, 
	(
	param0, 
	param1
	);
	ld.param.f64 	%fd2941, [retval0];
	} // callseq 430
	setp.lt.s32 	%p1274, %r322, 0;
	neg.f64 	%fd2943, %fd2941;
	selp.f64 	%fd2944, %fd2943, %fd2941, %p1242;
	selp.f64 	%fd2945, %fd2944, %fd2941, %p1274;
	setp.eq.f64 	%p1275, %fd1191, 0d0000000000000000;
	selp.b32 	%r1695, %r322, 0, %p1242;
	or.b32  	%r1696, %r1695, 2146435072;
	selp.b32 	%r1697, %r1696, %r1695, %p1241;
	mov.b32 	%r1698, 0;
	mov.b64 	%fd2946, {%r1698, %r1697};
	selp.f64 	%fd4171, %fd2946, %fd2945, %p1275;
	add.f64 	%fd2947, %fd1191, 0d4000000000000000;
	{
	.reg .b32 %temp; 
	mov.b64 	{%temp, %r1699}, %fd2947;
	}
	and.b32  	%r1700, %r1699, 2146435072;
	setp.ne.s32 	%p1276, %r1700, 2146435072;
	@%p1276 bra 	$L__BB19_832;
	setp.nan.f64 	%p1277, %fd1191, %fd1191;
	@%p1277 bra 	$L__BB19_831;
	setp.neu.f64 	%p1278, %fd1192, 0d7FF0000000000000;
	@%p1278 bra 	$L__BB19_832;
	selp.b32 	%r1701, %r203, %r202, %p3;
	selp.b32 	%r1702, %r1701, %r202, %p1274;
	mov.b32 	%r1703, 0;
	mov.b64 	%fd4171, {%r1703, %r1702};
	bra.uni 	$L__BB19_832;
$L__BB19_831:
	mov.f64 	%fd2948, 0d4000000000000000;
	add.rn.f64 	%fd4171, %fd1191, %fd2948;
$L__BB19_832:
	setp.eq.f64 	%p1280, %fd1191, 0d3FF0000000000000;
	selp.f64 	%fd2949, 0d3FF0000000000000, %fd4171, %p1280;
	fma.rn.f64 	%fd4254, %fd1190, %fd2949, %fd1189;
	add.s32 	%r2742, %r2742, 4;
	and.b32  	%r2757, %r508, 2147483644;
	setp.eq.s32 	%p1281, %r2742, %r2757;
	@%p1281 bra 	$L__BB19_833;
	bra.uni 	$L__BB19_812;
$L__BB19_833:
	setp.eq.s32 	%p1282, %r204, 0;
	@%p1282 bra 	$L__BB19_1147;
	setp.lt.s32 	%p1283, %r90, 0;
	setp.eq.s32 	%p1284, %r201, 1062207488;
	cvta.to.global.u64 	%rd328, %rd90;
	mul.wide.u32 	%rd329, %r2757, 8;
	add.s64 	%rd81, %rd328, %rd329;
	ld.global.f64 	%fd1628, [%rd81];
	cvta.to.global.u64 	%rd330, %rd91;
	add.s64 	%rd82, %rd330, %rd329;
	ld.global.f64 	%fd1629, [%rd82];
	{
	.reg .b32 %temp; 
	mov.b64 	{%temp, %r427}, %fd1629;
	}
	abs.f64 	%fd1630, %fd1629;
	{ // callseq 431, 0
	.param .b64 param0;
	st.param.f64 	[param0], %fd1630;
	.param .b64 param1;
	st.param.f64 	[param1], 0d4000000000000000;
	.param .b64 retval0;
	call.uni (retval0), 
	__internal_accurate_pow, 
	(
	param0, 
	param1
	);
	ld.param.f64 	%fd2950, [retval0];
	} // callseq 431
	setp.lt.s32 	%p1286, %r427, 0;
	neg.f64 	%fd2952, %fd2950;
	selp.f64 	%fd2953, %fd2952, %fd2950, %p1284;
	selp.f64 	%fd2954, %fd2953, %fd2950, %p1286;
	setp.eq.f64 	%p1287, %fd1629, 0d0000000000000000;
	selp.b32 	%r1704, %r427, 0, %p1284;
	or.b32  	%r1705, %r1704, 2146435072;
	selp.b32 	%r1706, %r1705, %r1704, %p1283;
	mov.b32 	%r1707, 0;
	mov.b64 	%fd2955, {%r1707, %r1706};
	selp.f64 	%fd4251, %fd2955, %fd2954, %p1287;
	add.f64 	%fd2956, %fd1629, 0d4000000000000000;
	{
	.reg .b32 %temp; 
	mov.b64 	{%temp, %r1708}, %fd2956;
	}
	and.b32  	%r1709, %r1708, 2146435072;
	setp.ne.s32 	%p1288, %r1709, 2146435072;
	@%p1288 bra 	$L__BB19_1134;
	setp.nan.f64 	%p1289, %fd1629, %fd1629;
	@%p1289 bra 	$L__BB19_1133;
	setp.neu.f64 	%p1290, %fd1630, 0d7FF0000000000000;
	@%p1290 bra 	$L__BB19_1134;
	selp.b32 	%r1710, %r203, %r202, %p3;
	selp.b32 	%r1711, %r1710, %r202, %p1286;
	mov.b32 	%r1712, 0;
	mov.b64 	%fd4251, {%r1712, %r1711};
	bra.uni 	$L__BB19_1134;
$L__BB19_838:
	setp.lt.s32 	%p1316, %r90, 0;
	setp.eq.s32 	%p1317, %r201, 1062207488;
	cvta.to.global.u64 	%rd331, %rd90;
	mul.wide.u32 	%rd332, %r2743, 8;
	add.s64 	%rd66, %rd331, %rd332;
	ld.global.f64 	%fd1199, [%rd66];
	cvta.to.global.u64 	%rd333, %rd91;
	add.s64 	%rd67, %rd333, %rd332;
	ld.global.f64 	%fd1200, [%rd67];
	{
	.reg .b32 %temp; 
	mov.b64 	{%temp, %r326}, %fd1200;
	}
	abs.f64 	%fd1201, %fd1200;
	{ // callseq 434, 0
	.param .b64 param0;
	st.param.f64 	[param0], %fd1201;
	.param .b64 param1;
	st.param.f64 	[param1], 0d4000000000000000;
	.param .b64 retval0;
	call.uni (retval0), 
	__internal_accurate_pow, 
	(
	param0, 
	param1
	);
	ld.param.f64 	%fd2980, [retval0];
	} // callseq 434
	setp.lt.s32 	%p1319, %r326, 0;
	neg.f64 	%fd2982, %fd2980;
	selp.f64 	%fd2983, %fd2982, %fd2980, %p1317;
	selp.f64 	%fd2984, %fd2983, %fd2980, %p1319;
	setp.eq.f64 	%p1320, %fd1200, 0d0000000000000000;
	selp.b32 	%r1734, %r326, 0, %p1317;
	or.b32  	%r1735, %r1734, 2146435072;
	selp.b32 	%r1736, %r1735, %r1734, %p1316;
	mov.b32 	%r1737, 0;
	mov.b64 	%fd2985, {%r1737, %r1736};
	selp.f64 	%fd4173, %fd2985, %fd2984, %p1320;
	add.f64 	%fd2986, %fd1200, 0d4000000000000000;
	{
	.reg .b32 %temp; 
	mov.b64 	{%temp, %r1738}, %fd2986;
	}
	and.b32  	%r1739, %r1738, 2146435072;
	setp.ne.s32 	%p1321, %r1739, 2146435072;
	@%p1321 bra 	$L__BB19_843;
	setp.nan.f64 	%p1322, %fd1200, %fd1200;
	@%p1322 bra 	$L__BB19_842;
	setp.neu.f64 	%p1323, %fd1201, 0d7FF0000000000000;
	@%p1323 bra 	$L__BB19_843;
	selp.b32 	%r1740, %r203, %r202, %p3;
	selp.b32 	%r1741, %r1740, %r202, %p1319;
	mov.b32 	%r1742, 0;
	mov.b64 	%fd4173, {%r1742, %r1741};
	bra.uni 	$L__BB19_843;
$L__BB19_842:
	mov.f64 	%fd2987, 0d4000000000000000;
	add.rn.f64 	%fd4173, %fd1200, %fd2987;
$L__BB19_843:
	setp.eq.f64 	%p1328, %fd1200, 0d3FF0000000000000;
	selp.f64 	%fd2988, 0d3FF0000000000000, %fd4173, %p1328;
	fma.rn.f64 	%fd1206, %fd1199, %fd2988, %fd4182;
	ld.global.f64 	%fd1207, [%rd66+8];
	ld.global.f64 	%fd1208, [%rd67+8];
	{
	.reg .b32 %temp; 
	mov.b64 	{%temp, %r327}, %fd1208;
	}
	abs.f64 	%fd1209, %fd1208;
	{ // callseq 435, 0
	.param .b64 param0;
	st.param.f64 	[param0], %fd1209;
	.param .b64 param1;
	st.param.f64 	[param1], 0d4000000000000000;
	.param .b64 retval0;
	call.uni (retval0), 
	__internal_accurate_pow, 
	(
	param0, 
	param1
	);
	ld.param.f64 	%fd2989, [retval0];
	} // callseq 435
	setp.lt.s32 	%p1329, %r327, 0;
	neg.f64 	%fd2991, %fd2989;
	selp.f64 	%fd2992, %fd2991, %fd2989, %p1317;
	selp.f64 	%fd2993, %fd2992, %fd2989, %p1329;
	setp.eq.f64 	%p1330, %fd1208, 0d0000000000000000;
	selp.b32 	%r1743, %r327, 0, %p1317;
	or.b32  	%r1744, %r1743, 2146435072;
	selp.b32 	%r1745, %r1744, %r1743, %p1316;
	mov.b32 	%r1746, 0;
	mov.b64 	%fd2994, {%r1746, %r1745};
	selp.f64 	%fd4174, %fd2994, %fd2993, %p1330;
	add.f64 	%fd2995, %fd1208, 0d4000000000000000;
	{
	.reg .b32 %temp; 
	mov.b64 	{%temp, %r1747}, %fd2995;
	}
	and.b32  	%r1748, %r1747, 2146435072;
	setp.ne.s32 	%p1331, %r1748, 2146435072;
	@%p1331 bra 	$L__BB19_848;
	setp.nan.f64 	%p1332, %fd1208, %fd1208;
	@%p1332 bra 	$L__BB19_847;
	setp.neu.f64 	%p1333, %fd1209, 0d7FF0000000000000;
	@%p1333 bra 	$L__BB19_848;
	selp.b32 	%r1749, %r203, %r202, %p3;
	selp.b32 	%r1750, %r1749, %r202, %p1329;
	mov.b32 	%r1751, 0;
	mov.b64 	%fd4174, {%r1751, %r1750};
	bra.uni 	$L__BB19_848;
$L__BB19_847:
	mov.f64 	%fd2996, 0d4000000000000000;
	add.rn.f64 	%fd4174, %fd1208, %fd2996;
$L__BB19_848:
	setp.eq.f64 	%p1338, %fd1208, 0d3FF0000000000000;
	selp.f64 	%fd2997, 0d3FF0000000000000, %fd4174, %p1338;
	fma.rn.f64 	%fd1214, %fd1207, %fd2997, %fd1206;
	ld.global.f64 	%fd1215, [%rd66+16];
	ld.global.f64 	%fd1216, [%rd67+16];
	{
	.reg .b32 %temp; 
	mov.b64 	{%temp, %r328}, %fd1216;
	}
	abs.f64 	%fd1217, %fd1216;
	{ // callseq 436, 0
	.param .b64 param0;
	st.param.f64 	[param0], %fd1217;
	.param .b64 param1;
	st.param.f64 	[param1], 0d4000000000000000;
	.param .b64 retval0;
	call.uni (retval0), 
	__internal_accurate_pow, 
	(
	param0, 
	param1
	);
	ld.param.f64 	%fd2998, [retval0];
	} // callseq 436
	setp.lt.s32 	%p1339, %r328, 0;
	neg.f64 	%fd3000, %fd2998;
	selp.f64 	%fd3001, %fd3000, %fd2998, %p1317;
	selp.f64 	%fd3002, %fd3001, %fd2998, %p1339;
	setp.eq.f64 	%p1340, %fd1216, 0d0000000000000000;
	selp.b32 	%r1752, %r328, 0, %p1317;
	or.b32  	%r1753, %r1752, 2146435072;
	selp.b32 	%r1754, %r1753, %r1752, %p1316;
	mov.b32 	%r1755, 0;
	mov.b64 	%fd3003, {%r1755, %r1754};
	selp.f64 	%fd4175, %fd3003, %fd3002, %p1340;
	add.f64 	%fd3004, %fd1216, 0d4000000000000000;
	{
	.reg .b32 %temp; 
	mov.b64 	{%temp, %r1756}, %fd3004;
	}
	and.b32  	%r1757, %r1756, 2146435072;
	setp.ne.s32 	%p1341, %r1757, 2146435072;
	@%p1341 bra 	$L__BB19_853;
	setp.nan.f64 	%p1342, %fd1216, %fd1216;
	@%p1342 bra 	$L__BB19_852;
	setp.neu.f64 	%p1343, %fd1217, 0d7FF0000000000000;
	@%p1343 bra 	$L__BB19_853;
	selp.b32 	%r1758, %r203, %r202, %p3;
	selp.b32 	%r1759, %r1758, %r202, %p1339;
	mov.b32 	%r1760, 0;
	mov.b64 	%fd4175, {%r1760, %r1759};
	bra.uni 	$L__BB19_853;
$L__BB19_852:
	mov.f64 	%fd3005, 0d4000000000000000;
	add.rn.f64 	%fd4175, %fd1216, %fd3005;
$L__BB19_853:
	setp.eq.f64 	%p1348, %fd1216, 0d3FF0000000000000;
	selp.f64 	%fd3006, 0d3FF0000000000000, %fd4175, %p1348;
	fma.rn.f64 	%fd1222, %fd1215, %fd3006, %fd1214;
	ld.global.f64 	%fd1223, [%rd66+24];
	ld.global.f64 	%fd1224, [%rd67+24];
	{
	.reg .b32 %temp; 
	mov.b64 	{%temp, %r329}, %fd1224;
	}
	abs.f64 	%fd1225, %fd1224;
	{ // callseq 437, 0
	.param .b64 param0;
	st.param.f64 	[param0], %fd1225;
	.param .b64 param1;
	st.param.f64 	[param1], 0d4000000000000000;
	.param .b64 retval0;
	call.uni (retval0), 
	__internal_accurate_pow, 
	(
	param0, 
	param1
	);
	ld.param.f64 	%fd3007, [retval0];
	} // callseq 437
	setp.lt.s32 	%p1349, %r329, 0;
	neg.f64 	%fd3009, %fd3007;
	selp.f64 	%fd3010, %fd3009, %fd3007, %p1317;
	selp.f64 	%fd3011, %fd3010, %fd3007, %p1349;
	setp.eq.f64 	%p1350, %fd1224, 0d0000000000000000;
	selp.b32 	%r1761, %r329, 0, %p1317;
	or.b32  	%r1762, %r1761, 2146435072;
	selp.b32 	%r1763, %r1762, %r1761, %p1316;
	mov.b32 	%r1764, 0;
	mov.b64 	%fd3012, {%r1764, %r1763};
	selp.f64 	%fd4176, %fd3012, %fd3011, %p1350;
	add.f64 	%fd3013, %fd1224, 0d4000000000000000;
	{
	.reg .b32 %temp; 
	mov.b64 	{%temp, %r1765}, %fd3013;
	}
	and.b32  	%r1766, %r1765, 2146435072;
	setp.ne.s32 	%p1351, %r1766, 2146435072;
	@%p1351 bra 	$L__BB19_858;
	setp.nan.f64 	%p1352, %fd1224, %fd1224;
	@%p1352 bra 	$L__BB19_857;
	setp.neu.f64 	%p1353, %fd1225, 0d7FF0000000000000;
	@%p1353 bra 	$L__BB19_858;
	selp.b32 	%r1767, %r203, %r202, %p3;
	selp.b32 	%r1768, %r1767, %r202, %p1349;
	mov.b32 	%r1769, 0;
	mov.b64 	%fd4176, {%r1769, %r1768};
	bra.uni 	$L__BB19_858;
$L__BB19_857:
	mov.f64 	%fd3014, 0d4000000000000000;
	add.rn.f64 	%fd4176, %fd1224, %fd3014;
$L__BB19_858:
	setp.eq.f64 	%p1355, %fd1224, 0d3FF0000000000000;
	selp.f64 	%fd3015, 0d3FF0000000000000, %fd4176, %p1355;
	fma.rn.f64 	%fd4182, %fd1223, %fd3015, %fd1222;
	add.s32 	%r2743, %r2743, 4;
	and.b32  	%r2744, %r508, 2147483644;
	setp.ne.s32 	%p1356, %r2743, %r2744;
	@%p1356 bra 	$L__BB19_838;
$L__BB19_859:
	setp.eq.s32 	%p1357, %r204, 0;
	@%p1357 bra 	$L__BB19_878;
	setp.lt.s32 	%p1358, %r90, 0;
	setp.eq.s32 	%p1359, %r201, 1062207488;
	cvta.to.global.u64 	%rd334, %rd90;
	mul.wide.u32 	%rd335, %r2744, 8;
	add.s64 	%rd68, %rd334, %rd335;
	ld.global.f64 	%fd1233, [%rd68];
	cvta.to.global.u64 	%rd336, %rd91;
	add.s64 	%rd69, %rd336, %rd335;
	ld.global.f64 	%fd1234, [%rd69];
	{
	.reg .b32 %temp; 
	mov.b64 	{%temp, %r333}, %fd1234;
	}
	abs.f64 	%fd1235, %fd1234;
	{ // callseq 438, 0
	.param .b64 param0;
	st.param.f64 	[param0], %fd1235;
	.param .b64 param1;
	st.param.f64 	[param1], 0d4000000000000000;
	.param .b64 retval0;
	call.uni (retval0), 
	__internal_accurate_pow, 
	(
	param0, 
	param1
	);
	ld.param.f64 	%fd3016, [retval0];
	} // callseq 438
	setp.lt.s32 	%p1361, %r333, 0;
	neg.f64 	%fd3018, %fd3016;
	selp.f64 	%fd3019, %fd3018, %fd3016, %p1359;
	selp.f64 	%fd3020, %fd3019, %fd3016, %p1361;
	setp.eq.f64 	%p1362, %fd1234, 0d0000000000000000;
	selp.b32 	%r1770, %r333, 0, %p1359;
	or.b32  	%r1771, %r1770, 2146435072;
	selp.b32 	%r1772, %r1771, %r1770, %p1358;
	mov.b32 	%r1773, 0;
	mov.b64 	%fd3021, {%r1773, %r1772};
	selp.f64 	%fd4179, %fd3021, %fd3020, %p1362;
	add.f64 	%fd3022, %fd1234, 0d4000000000000000;
	{
	.reg .b32 %temp; 
	mov.b64 	{%temp, %r1774}, %fd3022;
	}
	and.b32  	%r1775, %r1774, 2146435072;
	setp.ne.s32 	%p1363, %r1775, 2146435072;
	@%p1363 bra 	$L__BB19_865;
	setp.nan.f64 	%p1364, %fd1234, %fd1234;
	@%p1364 bra 	$L__BB19_864;
	setp.neu.f64 	%p1365, %fd1235, 0d7FF0000000000000;
	@%p1365 bra 	$L__BB19_865;
	selp.b32 	%r1776, %r203, %r202, %p3;
	selp.b32 	%r1777, %r1776, %r202, %p1361;
	mov.b32 	%r1778, 0;
	mov.b64 	%fd4179, {%r1778, %r1777};
	bra.uni 	$L__BB19_865;
$L__BB19_864:
	mov.f64 	%fd3023, 0d4000000000000000;
	add.rn.f64 	%fd4179, %fd1234, %fd3023;
$L__BB19_865:
	setp.eq.s32 	%p1367, %r204, 1;
	setp.eq.f64 	%p1368, %fd1234, 0d3FF0000000000000;
	selp.f64 	%fd3024, 0d3FF0000000000000, %fd4179, %p1368;
	fma.rn.f64 	%fd4182, %fd1233, %fd3024, %fd4182;
	@%p1367 bra 	$L__BB19_878;
	ld.global.f64 	%fd1241, [%rd68+8];
	ld.global.f64 	%fd1242, [%rd69+8];
	{
	.reg .b32 %temp; 
	mov.b64 	{%temp, %r334}, %fd1242;
	}
	abs.f64 	%fd1243, %fd1242;
	{ // callseq 439, 0
	.param .b64 param0;
	st.param.f64 	[param0], %fd1243;
	.param .b64 param1;
	st.param.f64 	[param1], 0d4000000000000000;
	.param .b64 retval0;
	call.uni (retval0), 
	__internal_accurate_pow, 
	(
	param0, 
	param1
	);
	ld.param.f64 	%fd3025, [retval0];
	} // callseq 439
	setp.lt.s32 	%p1372, %r334, 0;
	neg.f64 	%fd3027, %fd3025;
	selp.f64 	%fd3028, %fd3027, %fd3025, %p1359;
	selp.f64 	%fd3029, %fd3028, %fd3025, %p1372;
	setp.eq.f64 	%p1373, %fd1242, 0d0000000000000000;
	selp.b32 	%r1779, %r334, 0, %p1359;
	or.b32  	%r1780, %r1779, 2146435072;
	selp.b32 	%r1781, %r1780, %r1779, %p1358;
	mov.b32 	%r1782, 0;
	mov.b64 	%fd3030, {%r1782, %r1781};
	selp.f64 	%fd4180, %fd3030, %fd3029, %p1373;
	add.f64 	%fd3031, %fd1242, 0d4000000000000000;
	{
	.reg .b32 %temp; 
	mov.b64 	{%temp, %r1783}, %fd3031;
	}
	and.b32  	%r1784, %r1783, 2146435072;
	setp.ne.s32 	%p1374, %r1784, 2146435072;
	@%p1374 bra 	$L__BB19_871;
	setp.nan.f64 	%p1375, %fd1242, %fd1242;
	@%p1375 bra 	$L__BB19_870;
	setp.neu.f64 	%p1376, %fd1243, 0d7FF0000000000000;
	@%p1376 bra 	$L__BB19_871;
	selp.b32 	%r1785, %r203, %r202, %p3;
	selp.b32 	%r1786, %r1785, %r202, %p1372;
	mov.b32 	%r1787, 0;
	mov.b64 	%fd4180, {%r1787, %r1786};
	bra.uni 	$L__BB19_871;
$L__BB19_870:
	mov.f64 	%fd3032, 0d4000000000000000;
	add.rn.f64 	%fd4180, %fd1242, %fd3032;
$L__BB19_871:
	setp.eq.s32 	%p1378, %r204, 2;
	setp.eq.f64 	%p1379, %fd1242, 0d3FF0000000000000;
	selp.f64 	%fd3033, 0d3FF0000000000000, %fd4180, %p1379;
	fma.rn.f64 	%fd4182, %fd1241, %fd3033, %fd4182;
	@%p1378 bra 	$L__BB19_878;
	ld.global.f64 	%fd1249, [%rd68+16];
	ld.global.f64 	%fd1250, [%rd69+16];
	{
	.reg .b32 %temp; 
	mov.b64 	{%temp, %r335}, %fd1250;
	}
	abs.f64 	%fd1251, %fd1250;
	{ // callseq 440, 0
	.param .b64 param0;
	st.param.f64 	[param0], %fd1251;
	.param .b64 param1;
	st.param.f64 	[param1], 0d4000000000000000;
	.param .b64 retval0;
	call.uni (retval0), 
	__internal_accurate_pow, 
	(
	param0, 
	param1
	);
	ld.param.f64 	%fd3034, [retval0];
	} // callseq 440
	setp.lt.s32 	%p1383, %r335, 0;
	neg.f64 	%fd3036, %fd3034;
	selp.f64 	%fd3037, %fd3036, %fd3034, %p1359;
	selp.f64 	%fd3038, %fd3037, %fd3034, %p1383;
	setp.eq.f64 	%p1384, %fd1250, 0d0000000000000000;
	selp.b32 	%r1788, %r335, 0, %p1359;
	or.b32  	%r1789, %r1788, 2146435072;
	selp.b32 	%r1790, %r1789, %r1788, %p1358;
	mov.b32 	%r1791, 0;
	mov.b64 	%fd3039, {%r1791, %r1790};
	selp.f64 	%fd4181, %fd3039, %fd3038, %p1384;
	add.f64 	%fd3040, %fd1250, 0d4000000000000000;
	{
	.reg .b32 %temp; 
	mov.b64 	{%temp, %r1792}, %fd3040;
	}
	and.b32  	%r1793, %r1792, 2146435072;
	setp.ne.s32 	%p1385, %r1793, 2146435072;
	@%p1385 bra 	$L__BB19_877;
	setp.nan.f64 	%p1386, %fd1250, %fd1250;
	@%p1386 bra 	$L__BB19_876;
	setp.neu.f64 	%p1387, %fd1251, 0d7FF0000000000000;
	@%p1387 bra 	$L__BB19_877;
	selp.b32 	%r1794, %r203, %r202, %p3;
	selp.b32 	%r1795, %r1794, %r202, %p1383;
	mov.b32 	%r1796, 0;
	mov.b64 	%fd4181, {%r1796, %r1795};
	bra.uni 	$L__BB19_877;
$L__BB19_876:
	mov.f64 	%fd3041, 0d4000000000000000;
	add.rn.f64 	%fd4181, %fd1250, %fd3041;
$L__BB19_877:
	setp.eq.f64 	%p1389, %fd1250, 0d3FF0000000000000;
	selp.f64 	%fd3042, 0d3FF0000000000000, %fd4181, %p1389;
	fma.rn.f64 	%fd4182, %fd1249, %fd3042, %fd4182;
$L__BB19_878:
	add.s32 	%r1798, %r508, -1;
	setp.lt.u32 	%p1390, %r1798, 3;
	mov.f64 	%fd4193, 0d0000000000000000;
	mov.b32 	%r2746, 0;
	@%p1390 bra 	$L__BB19_901;
	mov.f64 	%fd4193, 0d0000000000000000;
	mov.b32 	%r2745, 0;
$L__BB19_880:
	or.b32  	%r337, %r202, -2147483648;
	setp.lt.s32 	%p1391, %r90, 0;
	setp.eq.s32 	%p1392, %r201, 1062207488;
	cvta.to.global.u64 	%rd337, %rd90;
	mul.wide.u32 	%rd338, %r2745, 8;
	add.s64 	%rd70, %rd337, %rd338;
	ld.global.f64 	%fd1259, [%rd70];
	cvta.to.global.u64 	%rd339, %rd91;
	add.s64 	%rd340, %rd339, %rd338;
	ld.global.f64 	%fd1260, [%rd340];
	{
	.reg .b32 %temp; 
	mov.b64 	{%temp, %r338}, %fd1260;
	}
	abs.f64 	%fd1261, %fd1260;
	{ // callseq 441, 0
	.param .b64 param0;
	st.param.f64 	[param0], %fd1261;
	.param .b64 param1;
	st.param.f64 	[param1], 0d4000000000000000;
	.param .b64 retval0;
	call.uni (retval0), 
	__internal_accurate_pow, 
	(
	param0, 
	param1
	);
	ld.param.f64 	%fd3046, [retval0];
	} // callseq 441
	setp.lt.s32 	%p1394, %r338, 0;
	neg.f64 	%fd3048, %fd3046;
	selp.f64 	%fd3049, %fd3048, %fd3046, %p1392;
	selp.f64 	%fd3050, %fd3049, %fd3046, %p1394;
	setp.eq.f64 	%p1395, %fd1260, 0d0000000000000000;
	selp.b32 	%r1800, %r338, 0, %p1392;
	or.b32  	%r1801, %r1800, 2146435072;
	selp.b32 	%r1802, %r1801, %r1800, %p1391;
	mov.b32 	%r1803, 0;
	mov.b64 	%fd3051, {%r1803, %r1802};
	selp.f64 	%fd4184, %fd3051, %fd3050, %p1395;
	add.f64 	%fd3052, %fd1260, 0d4000000000000000;
	{
	.reg .b32 %temp; 
	mov.b64 	{%temp, %r1804}, %fd3052;
	}
	and.b32  	%r1805, %r1804, 2146435072;
	setp.ne.s32 	%p1396, %r1805, 2146435072;
	@%p1396 bra 	$L__BB19_885;
	setp.nan.f64 	%p1397, %fd1260, %fd1260;
	@%p1397 bra 	$L__BB19_884;
	setp.neu.f64 	%p1398, %fd1261, 0d7FF0000000000000;
	@%p1398 bra 	$L__BB19_885;
	selp.b32 	%r1806, %r337, %r202, %p3;
	selp.b32 	%r1807, %r1806, %r202, %p1394;
	mov.b32 	%r1808, 0;
	mov.b64 	%fd4184, {%r1808, %r1807};
	bra.uni 	$L__BB19_885;
$L__BB19_884:
	mov.f64 	%fd3053, 0d4000000000000000;
	add.rn.f64 	%fd4184, %fd1260, %fd3053;
$L__BB19_885:
	setp.eq.f64 	%p1403, %fd1260, 0d3FF0000000000000;
	selp.f64 	%fd3054, 0d3FF0000000000000, %fd4184, %p1403;
	fma.rn.f64 	%fd1266, %fd1259, %fd3054, %fd4193;
	ld.global.f64 	%fd1267, [%rd70+8];
	cvta.to.global.u64 	%rd341, %rd91;
	mul.wide.u32 	%rd342, %r2745, 8;
	add.s64 	%rd343, %rd341, %rd342;
	ld.global.f64 	%fd1268, [%rd343+8];
	{
	.reg .b32 %temp; 
	mov.b64 	{%temp, %r339}, %fd1268;
	}
	abs.f64 	%fd1269, %fd1268;
	{ // callseq 442, 0
	.param .b64 param0;
	st.param.f64 	[param0], %fd1269;
	.param .b64 param1;
	st.param.f64 	[param1], 0d4000000000000000;
	.param .b64 retval0;
	call.uni (retval0), 
	__internal_accurate_pow, 
	(
	param0, 
	param1
	);
	ld.param.f64 	%fd3055, [retval0];
	} // callseq 442
	setp.lt.s32 	%p1404, %r339, 0;
	neg.f64 	%fd3057, %fd3055;
	selp.f64 	%fd3058, %fd3057, %fd3055, %p1392;
	selp.f64 	%fd3059, %fd3058, %fd3055, %p1404;
	setp.eq.f64 	%p1405, %fd1268, 0d0000000000000000;
	selp.b32 	%r1809, %r339, 0, %p1392;
	or.b32  	%r1810, %r1809, 2146435072;
	selp.b32 	%r1811, %r1810, %r1809, %p1391;
	mov.b32 	%r1812, 0;
	mov.b64 	%fd3060, {%r1812, %r1811};
	selp.f64 	%fd4185, %fd3060, %fd3059, %p1405;
	add.f64 	%fd3061, %fd1268, 0d4000000000000000;
	{
	.reg .b32 %temp; 
	mov.b64 	{%temp, %r1813}, %fd3061;
	}
	and.b32  	%r1814, %r1813, 2146435072;
	setp.ne.s32 	%p1406, %r1814, 2146435072;
	@%p1406 bra 	$L__BB19_890;
	setp.nan.f64 	%p1407, %fd1268, %fd1268;
	@%p1407 bra 	$L__BB19_889;
	setp.neu.f64 	%p1408, %fd1269, 0d7FF0000000000000;
	@%p1408 bra 	$L__BB19_890;
	selp.b32 	%r1815, %r337, %r202, %p3;
	selp.b32 	%r1816, %r1815, %r202, %p1404;
	mov.b32 	%r1817, 0;
	mov.b64 	%fd4185, {%r1817, %r1816};
	bra.uni 	$L__BB19_890;
$L__BB19_889:
	mov.f64 	%fd3062, 0d4000000000000000;
	add.rn.f64 	%fd4185, %fd1268, %fd3062;
$L__BB19_890:
	setp.eq.f64 	%p1413, %fd1268, 0d3FF0000000000000;
	selp.f64 	%fd3063, 0d3FF0000000000000, %fd4185, %p1413;
	fma.rn.f64 	%fd1274, %fd1267, %fd3063, %fd1266;
	ld.global.f64 	%fd1275, [%rd70+16];
	cvta.to.global.u64 	%rd344, %rd91;
	mul.wide.u32 	%rd345, %r2745, 8;
	add.s64 	%rd71, %rd344, %rd345;
	ld.global.f64 	%fd1276, [%rd71+16];
	{
	.reg .b32 %temp; 
	mov.b64 	{%temp, %r340}, %fd1276;
	}
	abs.f64 	%fd1277, %fd1276;
	{ // callseq 443, 0
	.param .b64 param0;
	st.param.f64 	[param0], %fd1277;
	.param .b64 param1;
	st.param.f64 	[param1], 0d4000000000000000;
	.param .b64 retval0;
	call.uni (retval0), 
	__internal_accurate_pow, 
	(
	param0, 
	param1
	);
	ld.param.f64 	%fd3064, [retval0];
	} // callseq 443
	setp.lt.s32 	%p1414, %r340, 0;
	neg.f64 	%fd3066, %fd3064;
	selp.f64 	%fd3067, %fd3066, %fd3064, %p1392;
	selp.f64 	%fd3068, %fd3067, %fd3064, %p1414;
	setp.eq.f64 	%p1415, %fd1276, 0d0000000000000000;
	selp.b32 	%r1818, %r340, 0, %p1392;
	or.b32  	%r1819, %r1818, 2146435072;
	selp.b32 	%r1820, %r1819, %r1818, %p1391;
	mov.b32 	%r1821, 0;
	mov.b64 	%fd3069, {%r1821, %r1820};
	selp.f64 	%fd4186, %fd3069, %fd3068, %p1415;
	add.f64 	%fd3070, %fd1276, 0d4000000000000000;
	{
	.reg .b32 %temp; 
	mov.b64 	{%temp, %r1822}, %fd3070;
	}
	and.b32  	%r1823, %r1822, 2146435072;
	setp.ne.s32 	%p1416, %r1823, 2146435072;
	@%p1416 bra 	$L__BB19_895;
	setp.nan.f64 	%p1417, %fd1276, %fd1276;
	@%p1417 bra 	$L__BB19_894;
	setp.neu.f64 	%p1418, %fd1277, 0d7FF0000000000000;
	@%p1418 bra 	$L__BB19_895;
	selp.b32 	%r1824, %r337, %r202, %p3;
	selp.b32 	%r1825, %r1824, %r202, %p1414;
	mov.b32 	%r1826, 0;
	mov.b64 	%fd4186, {%r1826, %r1825};
	bra.uni 	$L__BB19_895;
$L__BB19_894:
	mov.f64 	%fd3071, 0d4000000000000000;
	add.rn.f64 	%fd4186, %fd1276, %fd3071;
$L__BB19_895:
	setp.eq.f64 	%p1423, %fd1276, 0d3FF0000000000000;
	selp.f64 	%fd3072, 0d3FF0000000000000, %fd4186, %p1423;
	fma.rn.f64 	%fd1282, %fd1275, %fd3072, %fd1274;
	ld.global.f64 	%fd1283, [%rd70+24];
	ld.global.f64 	%fd1284, [%rd71+24];
	{
	.reg .b32 %temp; 
	mov.b64 	{%temp, %r341}, %fd1284;
	}
	abs.f64 	%fd1285, %fd1284;
	{ // callseq 444, 0
	.param .b64 param0;
	st.param.f64 	[param0], %fd1285;
	.param .b64 param1;
	st.param.f64 	[param1], 0d4000000000000000;
	.param .b64 retval0;
	call.uni (retval0), 
	__internal_accurate_pow, 
	(
	param0, 
	param1
	);
	ld.param.f64 	%fd3073, [retval0];
	} // callseq 444
	setp.lt.s32 	%p1424, %r341, 0;
	neg.f64 	%fd3075, %fd3073;
	selp.f64 	%fd3076, %fd3075, %fd3073, %p1392;
	selp.f64 	%fd3077, %fd3076, %fd3073, %p1424;
	setp.eq.f64 	%p1425, %fd1284, 0d0000000000000000;
	selp.b32 	%r1827, %r341, 0, %p1392;
	or.b32  	%r1828, %r1827, 2146435072;
	selp.b32 	%r1829, %r1828, %r1827, %p1391;
	mov.b32 	%r1830, 0;
	mov.b64 	%fd3078, {%r1830, %r1829};
	selp.f64 	%fd4187, %fd3078, %fd3077, %p1425;
	add.f64 	%fd3079, %fd1284, 0d4000000000000000;
	{
	.reg .b32 %temp; 
	mov.b64 	{%temp, %r1831}, %fd3079;
	}
	and.b32  	%r1832, %r1831, 2146435072;
	setp.ne.s32 	%p1426, %r1832, 2146435072;
	@%p1426 bra 	$L__BB19_900;
	setp.nan.f64 	%p1427, %fd1284, %fd1284;
	@%p1427 bra 	$L__BB19_899;
	setp.neu.f64 	%p1428, %fd1285, 0d7FF0000000000000;
	@%p1428 bra 	$L__BB19_900;
	selp.b32 	%r1833, %r337, %r202, %p3;
	selp.b32 	%r1834, %r1833, %r202, %p1424;
	mov.b32 	%r1835, 0;
	mov.b64 	%fd4187, {%r1835, %r1834};
	bra.uni 	$L__BB19_900;
$L__BB19_899:
	mov.f64 	%fd3080, 0d4000000000000000;
	add.rn.f64 	%fd4187, %fd1284, %fd3080;
$L__BB19_900:
	setp.eq.f64 	%p1430, %fd1284, 0d3FF0000000000000;
	selp.f64 	%fd3081, 0d3FF0000000000000, %fd4187, %p1430;
	fma.rn.f64 	%fd4193, %fd1283, %fd3081, %fd1282;
	add.s32 	%r2745, %r2745, 4;
	and.b32  	%r2746, %r508, 2147483644;
	setp.ne.s32 	%p1431, %r2745, %r2746;
	@%p1431 bra 	$L__BB19_880;
$L__BB19_901:
	and.b32  	%r1836, %r508, 3;
	setp.eq.s32 	%p1432, %r1836, 0;
	@%p1432 bra 	$L__BB19_920;
	or.b32  	%r345, %r202, -2147483648;
	setp.lt.s32 	%p1433, %r90, 0;
	setp.eq.s32 	%p1434, %r201, 1062207488;
	cvta.to.global.u64 	%rd346, %rd90;
	mul.wide.u32 	%rd347, %r2746, 8;
	add.s64 	%rd72, %rd346, %rd347;
	ld.global.f64 	%fd1293, [%rd72];
	cvta.to.global.u64 	%rd348, %rd91;
	add.s64 	%rd73, %rd348, %rd347;
	ld.global.f64 	%fd1294, [%rd73];
	{
	.reg .b32 %temp; 
	mov.b64 	{%temp, %r346}, %fd1294;
	}
	abs.f64 	%fd1295, %fd1294;
	{ // callseq 445, 0
	.param .b64 param0;
	st.param.f64 	[param0], %fd1295;
	.param .b64 param1;
	st.param.f64 	[param1], 0d4000000000000000;
	.param .b64 retval0;
	call.uni (retval0), 
	__internal_accurate_pow, 
	(
	param0, 
	param1
	);
	ld.param.f64 	%fd3082, [retval0];
	} // callseq 445
	setp.lt.s32 	%p1436, %r346, 0;
	neg.f64 	%fd3084, %fd3082;
	selp.f64 	%fd3085, %fd3084, %fd3082, %p1434;
	selp.f64 	%fd3086, %fd3085, %fd3082, %p1436;
	setp.eq.f64 	%p1437, %fd1294, 0d0000000000000000;
	selp.b32 	%r1837, %r346, 0, %p1434;
	or.b32  	%r1838, %r1837, 2146435072;
	selp.b32 	%r1839, %r1838, %r1837, %p1433;
	mov.b32 	%r1840, 0;
	mov.b64 	%fd3087, {%r1840, %r1839};
	selp.f64 	%fd4190, %fd3087, %fd3086, %p1437;
	add.f64 	%fd3088, %fd1294, 0d4000000000000000;
	{
	.reg .b32 %temp; 
	mov.b64 	{%temp, %r1841}, %fd3088;
	}
	and.b32  	%r1842, %r1841, 2146435072;
	setp.ne.s32 	%p1438, %r1842, 2146435072;
	@%p1438 bra 	$L__BB19_907;
	setp.nan.f64 	%p1439, %fd1294, %fd1294;
	@%p1439 bra 	$L__BB19_906;
	setp.neu.f64 	%p1440, %fd1295, 0d7FF0000000000000;
	@%p1440 bra 	$L__BB19_907;
	selp.b32 	%r1843, %r345, %r202, %p3;
	selp.b32 	%r1844, %r1843, %r202, %p1436;
	mov.b32 	%r1845, 0;
	mov.b64 	%fd4190, {%r1845, %r1844};
	bra.uni 	$L__BB19_907;
$L__BB19_906:
	mov.f64 	%fd3089, 0d4000000000000000;
	add.rn.f64 	%fd4190, %fd1294, %fd3089;
$L__BB19_907:
	and.b32  	%r1846, %r508, 3;
	setp.eq.s32 	%p1442, %r1846, 1;
	setp.eq.f64 	%p1443, %fd1294, 0d3FF0000000000000;
	selp.f64 	%fd3090, 0d3FF0000000000000, %fd4190, %p1443;
	fma.rn.f64 	%fd4193, %fd1293, %fd3090, %fd4193;
	@%p1442 bra 	$L__BB19_920;
	ld.global.f64 	%fd1301, [%rd72+8];
	ld.global.f64 	%fd1302, [%rd73+8];
	{
	.reg .b32 %temp; 
	mov.b64 	{%temp, %r347}, %fd1302;
	}
	abs.f64 	%fd1303, %fd1302;
	{ // callseq 446, 0
	.param .b64 param0;
	st.param.f64 	[param0], %fd1303;
	.param .b64 param1;
	st.param.f64 	[param1], 0d4000000000000000;
	.param .b64 retval0;
	call.uni (retval0), 
	__internal_accurate_pow, 
	(
	param0, 
	param1
	);
	ld.param.f64 	%fd3091, [retval0];
	} // callseq 446
	setp.lt.s32 	%p1447, %r347, 0;
	neg.f64 	%fd3093, %fd3091;
	selp.f64 	%fd3094, %fd3093, %fd3091, %p1434;
	selp.f64 	%fd3095, %fd3094, %fd3091, %p1447;
	setp.eq.f64 	%p1448, %fd1302, 0d0000000000000000;
	selp.b32 	%r1847, %r347, 0, %p1434;
	or.b32  	%r1848, %r1847, 2146435072;
	selp.b32 	%r1849, %r1848, %r1847, %p1433;
	mov.b32 	%r1850, 0;
	mov.b64 	%fd3096, {%r1850, %r1849};
	selp.f64 	%fd4191, %fd3096, %fd3095, %p1448;
	add.f64 	%fd3097, %fd1302, 0d4000000000000000;
	{
	.reg .b32 %temp; 
	mov.b64 	{%temp, %r1851}, %fd3097;
	}
	and.b32  	%r1852, %r1851, 2146435072;
	setp.ne.s32 	%p1449, %r1852, 2146435072;
	@%p1449 bra 	$L__BB19_913;
	setp.nan.f64 	%p1450, %fd1302, %fd1302;
	@%p1450 bra 	$L__BB19_912;
	setp.neu.f64 	%p1451, %fd1303, 0d7FF0000000000000;
	@%p1451 bra 	$L__BB19_913;
	selp.b32 	%r1853, %r345, %r202, %p3;
	selp.b32 	%r1854, %r1853, %r202, %p1447;
	mov.b32 	%r1855, 0;
	mov.b64 	%fd4191, {%r1855, %r1854};
	bra.uni 	$L__BB19_913;
$L__BB19_912:
	mov.f64 	%fd3098, 0d4000000000000000;
	add.rn.f64 	%fd4191, %fd1302, %fd3098;
$L__BB19_913:
	and.b32  	%r1856, %r508, 3;
	setp.eq.s32 	%p1453, %r1856, 2;
	setp.eq.f64 	%p1454, %fd1302, 0d3FF0000000000000;
	selp.f64 	%fd3099, 0d3FF0000000000000, %fd4191, %p1454;
	fma.rn.f64 	%fd4193, %fd1301, %fd3099, %fd4193;
	@%p1453 bra 	$L__BB19_920;
	ld.global.f64 	%fd1309, [%rd72+16];
	ld.global.f64 	%fd1310, [%rd73+16];
	{
	.reg .b32 %temp; 
	mov.b64 	{%temp, %r348}, %fd1310;
	}
	abs.f64 	%fd1311, %fd1310;
	{ // callseq 447, 0
	.param .b64 param0;
	st.param.f64 	[param0], %fd1311;
	.param .b64 param1;
	st.param.f64 	[param1], 0d4000000000000000;
	.param .b64 retval0;
	call.uni (retval0), 
	__internal_accurate_pow, 
	(
	param0, 
	param1
	);
	ld.param.f64 	%fd3100, [retval0];
	} // callseq 447
	setp.lt.s32 	%p1458, %r348, 0;
	neg.f64 	%fd3102, %fd3100;
	selp.f64 	%fd3103, %fd3102, %fd3100, %p1434;
	selp.f64 	%fd3104, %fd3103, %fd3100, %p1458;
	setp.eq.f64 	%p1459, %fd1310, 0d0000000000000000;
	selp.b32 	%r1857, %r348, 0, %p1434;
	or.b32  	%r1858, %r1857, 2146435072;
	selp.b32 	%r1859, %r1858, %r1857, %p1433;
	mov.b32 	%r1860, 0;
	mov.b64 	%fd3105, {%r1860, %r1859};
	selp.f64 	%fd4192, %fd3105, %fd3104, %p1459;
	add.f64 	%fd3106, %fd1310, 0d4000000000000000;
	{
	.reg .b32 %temp; 
	mov.b64 	{%temp, %r1861}, %fd3106;
	}
	and.b32  	%r1862, %r1861, 2146435072;
	setp.ne.s32 	%p1460, %r1862, 2146435072;
	@%p1460 bra 	$L__BB19_919;
	setp.nan.f64 	%p1461, %fd1310, %fd1310;
	@%p1461 bra 	$L__BB19_918;
	setp.neu.f64 	%p1462, %fd1311, 0d7FF0000000000000;
	@%p1462 bra 	$L__BB19_919;
	selp.b32 	%r1863, %r345, %r202, %p3;
	selp.b32 	%r1864, %r1863, %r202, %p1458;
	mov.b32 	%r1865, 0;
	mov.b64 	%fd4192, {%r1865, %r1864};
	bra.uni 	$L__BB19_919;
$L__BB19_918:
	mov.f64 	%fd3107, 0d4000000000000000;
	add.rn.f64 	%fd4192, %fd1310, %fd3107;
$L__BB19_919:
	setp.eq.f64 	%p1464, %fd1310, 0d3FF0000000000000;
	selp.f64 	%fd3108, 0d3FF0000000000000, %fd4192, %p1464;
	fma.rn.f64 	%fd4193, %fd1309, %fd3108, %fd4193;
$L__BB19_920:
	add.s32 	%r1867, %r508, -1;
	setp.lt.u32 	%p1465, %r1867, 3;
	mov.f64 	%fd4204, 0d0000000000000000;
	mov.b32 	%r2748, 0;
	@%p1465 bra 	$L__BB19_943;
	mov.f64 	%fd4204, 0d0000000000000000;
	mov.b32 	%r2747, 0;
$L__BB19_922:
	setp.lt.s32 	%p1466, %r90, 0;
	selp.b32 	%r350, 0, 2146435072, %p1466;
	or.b32  	%r351, %r350, -2147483648;
	and.b32  	%r352, %r90, 2146435072;
	setp.eq.s32 	%p1467, %r352, 1062207488;
	cvta.to.global.u64 	%rd349, %rd90;
	mul.wide.u32 	%rd350, %r2747, 8;
	add.s64 	%rd351, %rd349, %rd350;
	ld.global.f64 	%fd1319, [%rd351];
	cvta.to.global.u64 	%rd352, %rd91;
	add.s64 	%rd353, %rd352, %rd350;
	ld.global.f64 	%fd1320, [%rd353];
	{
	.reg .b32 %temp; 
	mov.b64 	{%temp, %r353}, %fd1320;
	}
	abs.f64 	%fd1321, %fd1320;
	{ // callseq 448, 0
	.param .b64 param0;
	st.param.f64 	[param0], %fd1321;
	.param .b64 param1;
	st.param.f64 	[param1], 0d4000000000000000;
	.param .b64 retval0;
	call.uni (retval0), 
	__internal_accurate_pow, 
	(
	param0, 
	param1
	);
	ld.param.f64 	%fd3112, [retval0];
	} // callseq 448
	setp.lt.s32 	%p1468, %r353, 0;
	neg.f64 	%fd3114, %fd3112;
	selp.f64 	%fd3115, %fd3114, %fd3112, %p1467;
	selp.f64 	%fd3116, %fd3115, %fd3112, %p1468;
	setp.eq.f64 	%p1469, %fd1320, 0d0000000000000000;
	selp.b32 	%r1869, %r353, 0, %p1467;
	or.b32  	%r1870, %r1869, 2146435072;
	selp.b32 	%r1871, %r1870, %r1869, %p1466;
	mov.b32 	%r1872, 0;
	mov.b64 	%fd3117, {%r1872, %r1871};
	selp.f64 	%fd4195, %fd3117, %fd3116, %p1469;
	add.f64 	%fd3118, %fd1320, 0d4000000000000000;
	{
	.reg .b32 %temp; 
	mov.b64 	{%temp, %r1873}, %fd3118;
	}
	and.b32  	%r1874, %r1873, 2146435072;
	setp.ne.s32 	%p1470, %r1874, 2146435072;
	@%p1470 bra 	$L__BB19_927;
	setp.nan.f64 	%p1471, %fd1320, %fd1320;
	@%p1471 bra 	$L__BB19_926;
	setp.neu.f64 	%p1472, %fd1321, 0d7FF0000000000000;
	@%p1472 bra 	$L__BB19_927;
	selp.b32 	%r1875, %r351, %r350, %p3;
	selp.b32 	%r1876, %r1875, %r350, %p1468;
	mov.b32 	%r1877, 0;
	mov.b64 	%fd4195, {%r1877, %r1876};
	bra.uni 	$L__BB19_927;
$L__BB19_926:
	mov.f64 	%fd3119, 0d4000000000000000;
	add.rn.f64 	%fd4195, %fd1320, %fd3119;
$L__BB19_927:
	setp.eq.f64 	%p1477, %fd1320, 0d3FF0000000000000;
	selp.f64 	%fd3120, 0d3FF0000000000000, %fd4195, %p1477;
	fma.rn.f64 	%fd1326, %fd1319, %fd3120, %fd4204;
	cvta.to.global.u64 	%rd354, %rd90;
	mul.wide.u32 	%rd355, %r2747, 8;
	add.s64 	%rd356, %rd354, %rd355;
	ld.global.f64 	%fd1327, [%rd356+8];
	cvta.to.global.u64 	%rd357, %rd91;
	add.s64 	%rd358, %rd357, %rd355;
	ld.global.f64 	%fd1328, [%rd358+8];
	{
	.reg .b32 %temp; 
	mov.b64 	{%temp, %r354}, %fd1328;
	}
	abs.f64 	%fd1329, %fd1328;
	{ // callseq 449, 0
	.param .b64 param0;
	st.param.f64 	[param0], %fd1329;
	.param .b64 param1;
	st.param.f64 	[param1], 0d4000000000000000;
	.param .b64 retval0;
	call.uni (retval0), 
	__internal_accurate_pow, 
	(
	param0, 
	param1
	);
	ld.param.f64 	%fd3121, [retval0];
	} // callseq 449
	setp.lt.s32 	%p1478, %r354, 0;
	neg.f64 	%fd3123, %fd3121;
	selp.f64 	%fd3124, %fd3123, %fd3121, %p1467;
	selp.f64 	%fd3125, %fd3124, %fd3121, %p1478;
	setp.eq.f64 	%p1479, %fd1328, 0d0000000000000000;
	selp.b32 	%r1878, %r354, 0, %p1467;
	or.b32  	%r1879, %r1878, 2146435072;
	selp.b32 	%r1880, %r1879, %r1878, %p1466;
	mov.b32 	%r1881, 0;
	mov.b64 	%fd3126, {%r1881, %r1880};
	selp.f64 	%fd4196, %fd3126, %fd3125, %p1479;
	add.f64 	%fd3127, %fd1328, 0d4000000000000000;
	{
	.reg .b32 %temp; 
	mov.b64 	{%temp, %r1882}, %fd3127;
	}
	and.b32  	%r1883, %r1882, 2146435072;
	setp.ne.s32 	%p1480, %r1883, 2146435072;
	@%p1480 bra 	$L__BB19_932;
	setp.nan.f64 	%p1481, %fd1328, %fd1328;
	@%p1481 bra 	$L__BB19_931;
	setp.neu.f64 	%p1482, %fd1329, 0d7FF0000000000000;
	@%p1482 bra 	$L__BB19_932;
	selp.b32 	%r1884, %r351, %r350, %p3;
	selp.b32 	%r1885, %r1884, %r350, %p1478;
	mov.b32 	%r1886, 0;
	mov.b64 	%fd4196, {%r1886, %r1885};
	bra.uni 	$L__BB19_932;
$L__BB19_931:
	mov.f64 	%fd3128, 0d4000000000000000;
	add.rn.f64 	%fd4196, %fd1328, %fd3128;
$L__BB19_932:
	setp.eq.f64 	%p1487, %fd1328, 0d3FF0000000000000;
	selp.f64 	%fd3129, 0d3FF0000000000000, %fd4196, %p1487;
	fma.rn.f64 	%fd1334, %fd1327, %fd3129, %fd1326;
	cvta.to.global.u64 	%rd359, %rd90;
	mul.wide.u32 	%rd360, %r2747, 8;
	add.s64 	%rd74, %rd359, %rd360;
	ld.global.f64 	%fd1335, [%rd74+16];
	cvta.to.global.u64 	%rd361, %rd91;
	add.s64 	%rd75, %rd361, %rd360;
	ld.global.f64 	%fd1336, [%rd75+16];
	{
	.reg .b32 %temp; 
	mov.b64 	{%temp, %r355}, %fd1336;
	}
	abs.f64 	%fd1337, %fd1336;
	{ // callseq 450, 0
	.param .b64 param0;
	st.param.f64 	[param0], %fd1337;
	.param .b64 param1;
	st.param.f64 	[param1], 0d4000000000000000;
	.param .b64 retval0;
	call.uni (retval0), 
	__internal_accurate_pow, 
	(
	param0, 
	param1
	);
	ld.param.f64 	%fd3130, [retval0];
	} // callseq 450
	setp.lt.s32 	%p1488, %r355, 0;
	neg.f64 	%fd3132, %fd3130;
	selp.f64 	%fd3133, %fd3132, %fd3130, %p1467;
	selp.f64 	%fd3134, %fd3133, %fd3130, %p1488;
	setp.eq.f64 	%p1489, %fd1336, 0d0000000000000000;
	selp.b32 	%r1887, %r355, 0, %p1467;
	or.b32  	%r1888, %r1887, 2146435072;
	selp.b32 	%r1889, %r1888, %r1887, %p1466;
	mov.b32 	%r1890, 0;
	mov.b64 	%fd3135, {%r1890, %r1889};
	selp.f64 	%fd4197, %fd3135, %fd3134, %p1489;
	add.f64 	%fd3136, %fd1336, 0d4000000000000000;
	{
	.reg .b32 %temp; 
	mov.b64 	{%temp, %r1891}, %fd3136;
	}
	and.b32  	%r1892, %r1891, 2146435072;
	setp.ne.s32 	%p1490, %r1892, 2146435072;
	@%p1490 bra 	$L__BB19_937;
	setp.nan.f64 	%p1491, %fd1336, %fd1336;
	@%p1491 bra 	$L__BB19_936;
	setp.neu.f64 	%p1492, %fd1337, 0d7FF0000000000000;
	@%p1492 bra 	$L__BB19_937;
	selp.b32 	%r1893, %r351, %r350, %p3;
	selp.b32 	%r1894, %r1893, %r350, %p1488;
	mov.b32 	%r1895, 0;
	mov.b64 	%fd4197, {%r1895, %r1894};
	bra.uni 	$L__BB19_937;
$L__BB19_936:
	mov.f64 	%fd3137, 0d4000000000000000;
	add.rn.f64 	%fd4197, %fd1336, %fd3137;
$L__BB19_937:
	setp.eq.f64 	%p1497, %fd1336, 0d3FF0000000000000;
	selp.f64 	%fd3138, 0d3FF0000000000000, %fd4197, %p1497;
	fma.rn.f64 	%fd1342, %fd1335, %fd3138, %fd1334;
	ld.global.f64 	%fd1343, [%rd74+24];
	ld.global.f64 	%fd1344, [%rd75+24];
	{
	.reg .b32 %temp; 
	mov.b64 	{%temp, %r356}, %fd1344;
	}
	abs.f64 	%fd1345, %fd1344;
	{ // callseq 451, 0
	.param .b64 param0;
	st.param.f64 	[param0], %fd1345;
	.param .b64 param1;
	st.param.f64 	[param1], 0d4000000000000000;
	.param .b64 retval0;
	call.uni (retval0), 
	__internal_accurate_pow, 
	(
	param0, 
	param1
	);
	ld.param.f64 	%fd3139, [retval0];
	} // callseq 451
	setp.lt.s32 	%p1498, %r356, 0;
	neg.f64 	%fd3141, %fd3139;
	selp.f64 	%fd3142, %fd3141, %fd3139, %p1467;
	selp.f64 	%fd3143, %fd3142, %fd3139, %p1498;
	setp.eq.f64 	%p1499, %fd1344, 0d0000000000000000;
	selp.b32 	%r1896, %r356, 0, %p1467;
	or.b32  	%r1897, %r1896, 2146435072;
	selp.b32 	%r1898, %r1897, %r1896, %p1466;
	mov.b32 	%r1899, 0;
	mov.b64 	%fd3144, {%r1899, %r1898};
	selp.f64 	%fd4198, %fd3144, %fd3143, %p1499;
	add.f64 	%fd3145, %fd1344, 0d4000000000000000;
	{
	.reg .b32 %temp; 
	mov.b64 	{%temp, %r1900}, %fd3145;
	}
	and.b32  	%r1901, %r1900, 2146435072;
	setp.ne.s32 	%p1500, %r1901, 2146435072;
	@%p1500 bra 	$L__BB19_942;
	setp.nan.f64 	%p1501, %fd1344, %fd1344;
	@%p1501 bra 	$L__BB19_941;
	setp.neu.f64 	%p1502, %fd1345, 0d7FF0000000000000;
	@%p1502 bra 	$L__BB19_942;
	selp.b32 	%r1902, %r351, %r350, %p3;
	selp.b32 	%r1903, %r1902, %r350, %p1498;
	mov.b32 	%r1904, 0;
	mov.b64 	%fd4198, {%r1904, %r1903};
	bra.uni 	$L__BB19_942;
$L__BB19_941:
	mov.f64 	%fd3146, 0d4000000000000000;
	add.rn.f64 	%fd4198, %fd1344, %fd3146;
$L__BB19_942:
	setp.eq.f64 	%p1504, %fd1344, 0d3FF0000000000000;
	selp.f64 	%fd3147, 0d3FF0000000000000, %fd4198, %p1504;
	fma.rn.f64 	%fd4204, %fd1343, %fd3147, %fd1342;
	add.s32 	%r2747, %r2747, 4;
	and.b32  	%r2748, %r508, 2147483644;
	setp.ne.s32 	%p1505, %r2747, %r2748;
	@%p1505 bra 	$L__BB19_922;
$L__BB19_943:
	and.b32  	%r1905, %r508, 3;
	setp.eq.s32 	%p1506, %r1905, 0;
	@%p1506 bra 	$L__BB19_962;
	setp.lt.s32 	%p1507, %r90, 0;
	selp.b32 	%r360, 0, 2146435072, %p1507;
	or.b32  	%r361, %r360, -2147483648;
	and.b32  	%r362, %r90, 2146435072;
	setp.eq.s32 	%p1508, %r362, 1062207488;
	cvta.to.global.u64 	%rd362, %rd90;
	mul.wide.u32 	%rd363, %r2748, 8;
	add.s64 	%rd364, %rd362, %rd363;
	ld.global.f64 	%fd1353, [%rd364];
	cvta.to.global.u64 	%rd365, %rd91;
	add.s64 	%rd366, %rd365, %rd363;
	ld.global.f64 	%fd1354, [%rd366];
	{
	.reg .b32 %temp; 
	mov.b64 	{%temp, %r363}, %fd1354;
	}
	abs.f64 	%fd1355, %fd1354;
	{ // callseq 452, 0
	.param .b64 param0;
	st.param.f64 	[param0], %fd1355;
	.param .b64 param1;
	st.param.f64 	[param1], 0d4000000000000000;
	.param .b64 retval0;
	call.uni (retval0), 
	__internal_accurate_pow, 
	(
	param0, 
	param1
	);
	ld.param.f64 	%fd3148, [retval0];
	} // callseq 452
	setp.lt.s32 	%p1509, %r363, 0;
	neg.f64 	%fd3150, %fd3148;
	selp.f64 	%fd3151, %fd3150, %fd3148, %p1508;
	selp.f64 	%fd3152, %fd3151, %fd3148, %p1509;
	setp.eq.f64 	%p1510, %fd1354, 0d0000000000000000;
	selp.b32 	%r1906, %r363, 0, %p1508;
	or.b32  	%r1907, %r1906, 2146435072;
	selp.b32 	%r1908, %r1907, %r1906, %p1507;
	mov.b32 	%r1909, 0;
	mov.b64 	%fd3153, {%r1909, %r1908};
	selp.f64 	%fd4201, %fd3153, %fd3152, %p1510;
	add.f64 	%fd3154, %fd1354, 0d4000000000000000;
	{
	.reg .b32 %temp; 
	mov.b64 	{%temp, %r1910}, %fd3154;
	}
	and.b32  	%r1911, %r1910, 2146435072;
	setp.ne.s32 	%p1511, %r1911, 2146435072;
	@%p1511 bra 	$L__BB19_949;
	setp.nan.f64 	%p1512, %fd1354, %fd1354;
	@%p1512 bra 	$L__BB19_948;
	setp.neu.f64 	%p1513, %fd1355, 0d7FF0000000000000;
	@%p1513 bra 	$L__BB19_949;
	selp.b32 	%r1912, %r361, %r360, %p3;
	selp.b32 	%r1913, %r1912, %r360, %p1509;
	mov.b32 	%r1914, 0;
	mov.b64 	%fd4201, {%r1914, %r1913};
	bra.uni 	$L__BB19_949;
$L__BB19_948:
	mov.f64 	%fd3155, 0d4000000000000000;
	add.rn.f64 	%fd4201, %fd1354, %fd3155;
$L__BB19_949:
	and.b32  	%r1915, %r508, 3;
	setp.eq.s32 	%p1515, %r1915, 1;
	setp.eq.f64 	%p1516, %fd1354, 0d3FF0000000000000;
	selp.f64 	%fd3156, 0d3FF0000000000000, %fd4201, %p1516;
	fma.rn.f64 	%fd4204, %fd1353, %fd3156, %fd4204;
	@%p1515 bra 	$L__BB19_962;
	cvta.to.global.u64 	%rd367, %rd90;
	mul.wide.u32 	%rd368, %r2748, 8;
	add.s64 	%rd76, %rd367, %rd368;
	ld.global.f64 	%fd1361, [%rd76+8];
	cvta.to.global.u64 	%rd369, %rd91;
	add.s64 	%rd77, %rd369, %rd368;
	ld.global.f64 	%fd1362, [%rd77+8];
	{
	.reg .b32 %temp; 
	mov.b64 	{%temp, %r364}, %fd1362;
	}
	abs.f64 	%fd1363, %fd1362;
	{ // callseq 453, 0
	.param .b64 param0;
	st.param.f64 	[param0], %fd1363;
	.param .b64 param1;
	st.param.f64 	[param1], 0d4000000000000000;
	.param .b64 retval0;
	call.uni (retval0), 
	__internal_accurate_pow, 
	(
	param0, 
	param1
	);
	ld.param.f64 	%fd3157, [retval0];
	} // callseq 453
	setp.lt.s32 	%p1520, %r364, 0;
	neg.f64 	%fd3159, %fd3157;
	selp.f64 	%fd3160, %fd3159, %fd3157, %p1508;
	selp.f64 	%fd3161, %fd3160, %fd3157, %p1520;
	setp.eq.f64 	%p1521, %fd1362, 0d0000000000000000;
	selp.b32 	%r1916, %r364, 0, %p1508;
	or.b32  	%r1917, %r1916, 2146435072;
	selp.b32 	%r1918, %r1917, %r1916, %p1507;
	mov.b32 	%r1919, 0;
	mov.b64 	%fd3162, {%r1919, %r1918};
	selp.f64 	%fd4202, %fd3162, %fd3161, %p1521;
	add.f64 	%fd3163, %fd1362, 0d4000000000000000;
	{
	.reg .b32 %temp; 
	mov.b64 	{%temp, %r1920}, %fd3163;
	}
	and.b32  	%r1921, %r1920, 2146435072;
	setp.ne.s32 	%p1522, %r1921, 2146435072;
	@%p1522 bra 	$L__BB19_955;
	setp.nan.f64 	%p1523, %fd1362, %fd1362;
	@%p1523 bra 	$L__BB19_954;
	setp.neu.f64 	%p1524, %fd1363, 0d7FF0000000000000;
	@%p1524 bra 	$L__BB19_955;
	selp.b32 	%r1922, %r361, %r360, %p3;
	selp.b32 	%r1923, %r1922, %r360, %p1520;
	mov.b32 	%r1924, 0;
	mov.b64 	%fd4202, {%r1924, %r1923};
	bra.uni 	$L__BB19_955;
$L__BB19_954:
	mov.f64 	%fd3164, 0d4000000000000000;
	add.rn.f64 	%fd4202, %fd1362, %fd3164;
$L__BB19_955:
	and.b32  	%r1925, %r508, 3;
	setp.eq.s32 	%p1526, %r1925, 2;
	setp.eq.f64 	%p1527, %fd1362, 0d3FF0000000000000;
	selp.f64 	%fd3165, 0d3FF0000000000000, %fd4202, %p1527;
	fma.rn.f64 	%fd4204, %fd1361, %fd3165, %fd4204;
	@%p1526 bra 	$L__BB19_962;
	ld.global.f64 	%fd1369, [%rd76+16];
	ld.global.f64 	%fd1370, [%rd77+16];
	{
	.reg .b32 %temp; 
	mov.b64 	{%temp, %r365}, %fd1370;
	}
	abs.f64 	%fd1371, %fd1370;
	{ // callseq 454, 0
	.param .b64 param0;
	st.param.f64 	[param0], %fd1371;
	.param .b64 param1;
	st.param.f64 	[param1], 0d4000000000000000;
	.param .b64 retval0;
	call.uni (retval0), 
	__internal_accurate_pow, 
	(
	param0, 
	param1
	);
	ld.param.f64 	%fd3166, [retval0];
	} // callseq 454
	setp.lt.s32 	%p1531, %r365, 0;
	neg.f64 	%fd3168, %fd3166;
	selp.f64 	%fd3169, %fd3168, %fd3166, %p1508;
	selp.f64 	%fd3170, %fd3169, %fd3166, %p1531;
	setp.eq.f64 	%p1532, %fd1370, 0d0000000000000000;
	selp.b32 	%r1926, %r365, 0, %p1508;
	or.b32  	%r1927, %r1926, 2146435072;
	selp.b32 	%r1928, %r1927, %r1926, %p1507;
	mov.b32 	%r1929, 0;
	mov.b64 	%fd3171, {%r1929, %r1928};
	selp.f64 	%fd4203, %fd3171, %fd3170, %p1532;
	add.f64 	%fd3172, %fd1370, 0d4000000000000000;
	{
	.reg .b32 %temp; 
	mov.b64 	{%temp, %r1930}, %fd3172;
	}
	and.b32  	%r1931, %r1930, 2146435072;
	setp.ne.s32 	%p1533, %r1931, 2146435072;
	@%p1533 bra 	$L__BB19_961;
	setp.nan.f64 	%p1534, %fd1370, %fd1370;
	@%p1534 bra 	$L__BB19_960;
	setp.neu.f64 	%p1535, %fd1371, 0d7FF0000000000000;
	@%p1535 bra 	$L__BB19_961;
	selp.b32 	%r1932, %r361, %r360, %p3;
	selp.b32 	%r1933, %r1932, %r360, %p1531;
	mov.b32 	%r1934, 0;
	mov.b64 	%fd4203, {%r1934, %r1933};
	bra.uni 	$L__BB19_961;
$L__BB19_960:
	mov.f64 	%fd3173, 0d4000000000000000;
	add.rn.f64 	%fd4203, %fd1370, %fd3173;
$L__BB19_961:
	setp.eq.f64 	%p1537, %fd1370, 0d3FF0000000000000;
	selp.f64 	%fd3174, 0d3FF0000000000000, %fd4203, %p1537;
	fma.rn.f64 	%fd4204, %fd1369, %fd3174, %fd4204;
$L__BB19_962:
	add.s32 	%r1936, %r508, -1;
	setp.lt.u32 	%p1538, %r1936, 3;
	mov.f64 	%fd4215, 0d0000000000000000;
	mov.b32 	%r2750, 0;
	@%p1538 bra 	$L__BB19_985;
	mov.f64 	%fd4215, 0d0000000000000000;
	mov.b32 	%r2749, 0;
$L__BB19_964:
	setp.lt.s32 	%p1539, %r90, 0;
	selp.b32 	%r367, 0, 2146435072, %p1539;
	and.b32  	%r368, %r90, 2146435072;
	setp.eq.s32 	%p1540, %r368, 1062207488;
	cvta.to.global.u64 	%rd370, %rd90;
	mul.wide.u32 	%rd371, %r2749, 8;
	add.s64 	%rd372, %rd370, %rd371;
	ld.global.f64 	%fd1379, [%rd372];
	cvta.to.global.u64 	%rd373, %rd91;
	add.s64 	%rd374, %rd373, %rd371;
	ld.global.f64 	%fd1380, [%rd374];
	{
	.reg .b32 %temp; 
	mov.b64 	{%temp, %r369}, %fd1380;
	}
	abs.f64 	%fd1381, %fd1380;
	{ // callseq 455, 0
	.param .b64 param0;
	st.param.f64 	[param0], %fd1381;
	.param .b64 param1;
	st.param.f64 	[param1], 0d4000000000000000;
	.param .b64 retval0;
	call.uni (retval0), 
	__internal_accurate_pow, 
	(
	param0, 
	param1
	);
	ld.param.f64 	%fd3178, [retval0];
	} // callseq 455
	setp.lt.s32 	%p1541, %r369, 0;
	neg.f64 	%fd3180, %fd3178;
	selp.f64 	%fd3181, %fd3180, %fd3178, %p1540;
	selp.f64 	%fd3182, %fd3181, %fd3178, %p1541;
	setp.eq.f64 	%p1542, %fd1380, 0d0000000000000000;
	selp.b32 	%r1938, %r369, 0, %p1540;
	or.b32  	%r1939, %r1938, 2146435072;
	selp.b32 	%r1940, %r1939, %r1938, %p1539;
	mov.b32 	%r1941, 0;
	mov.b64 	%fd3183, {%r1941, %r1940};
	selp.f64 	%fd4206, %fd3183, %fd3182, %p1542;
	add.f64 	%fd3184, %fd1380, 0d4000000000000000;
	{
	.reg .b32 %temp; 
	mov.b64 	{%temp, %r1942}, %fd3184;
	}
	and.b32  	%r1943, %r1942, 2146435072;
	setp.ne.s32 	%p1543, %r1943, 2146435072;
	@%p1543 bra 	$L__BB19_969;
	setp.nan.f64 	%p1544, %fd1380, %fd1380;
	@%p1544 bra 	$L__BB19_968;
	setp.neu.f64 	%p1545, %fd1381, 0d7FF0000000000000;
	@%p1545 bra 	$L__BB19_969;
	or.b32  	%r1944, %r367, -2147483648;
	selp.b32 	%r1945, %r1944, %r367, %p3;
	selp.b32 	%r1946, %r1945, %r367, %p1541;
	mov.b32 	%r1947, 0;
	mov.b64 	%fd4206, {%r1947, %r1946};
	bra.uni 	$L__BB19_969;
$L__BB19_968:
	mov.f64 	%fd3185, 0d4000000000000000;
	add.rn.f64 	%fd4206, %fd1380, %fd3185;
$L__BB19_969:
	setp.eq.f64 	%p1550, %fd1380, 0d3FF0000000000000;
	selp.f64 	%fd3186, 0d3FF0000000000000, %fd4206, %p1550;
	fma.rn.f64 	%fd1386, %fd1379, %fd3186, %fd4215;
	cvta.to.global.u64 	%rd375, %rd90;
	mul.wide.u32 	%rd376, %r2749, 8;
	add.s64 	%rd377, %rd375, %rd376;
	ld.global.f64 	%fd1387, [%rd377+8];
	cvta.to.global.u64 	%rd378, %rd91;
	add.s64 	%rd379, %rd378, %rd376;
	ld.global.f64 	%fd1388, [%rd379+8];
	{
	.reg .b32 %temp; 
	mov.b64 	{%temp, %r370}, %fd1388;
	}
	abs.f64 	%fd1389, %fd1388;
	{ // callseq 456, 0
	.param .b64 param0;
	st.param.f64 	[param0], %fd1389;
	.param .b64 param1;
	st.param.f64 	[param1], 0d4000000000000000;
	.param .b64 retval0;
	call.uni (retval0), 
	__internal_accurate_pow, 
	(
	param0, 
	param1
	);
	ld.param.f64 	%fd3187, [retval0];
	} // callseq 456
	setp.lt.s32 	%p1551, %r370, 0;
	neg.f64 	%fd3189, %fd3187;
	selp.f64 	%fd3190, %fd3189, %fd3187, %p1540;
	selp.f64 	%fd3191, %fd3190, %fd3187, %p1551;
	setp.eq.f64 	%p1552, %fd1388, 0d0000000000000000;
	selp.b32 	%r1948, %r370, 0, %p1540;
	or.b32  	%r1949, %r1948, 2146435072;
	selp.b32 	%r1950, %r1949, %r1948, %p1539;
	mov.b32 	%r1951, 0;
	mov.b64 	%fd3192, {%r1951, %r1950};
	selp.f64 	%fd4207, %fd3192, %fd3191, %p1552;
	add.f64 	%fd3193, %fd1388, 0d4000000000000000;
	{
	.reg .b32 %temp; 
	mov.b64 	{%temp, %r1952}, %fd3193;
	}
	and.b32  	%r1953, %r1952, 2146435072;
	setp.ne.s32 	%p1553, %r1953, 2146435072;
	@%p1553 bra 	$L__BB19_974;
	setp.nan.f64 	%p1554, %fd1388, %fd1388;
	@%p1554 bra 	$L__BB19_973;
	setp.neu.f64 	%p1555, %fd1389, 0d7FF0000000000000;
	@%p1555 bra 	$L__BB19_974;
	or.b32  	%r1954, %r367, -2147483648;
	selp.b32 	%r1955, %r1954, %r367, %p3;
	selp.b32 	%r1956, %r1955, %r367, %p1551;
	mov.b32 	%r1957, 0;
	mov.b64 	%fd4207, {%r1957, %r1956};
	bra.uni 	$L__BB19_974;
$L__BB19_973:
	mov.f64 	%fd3194, 0d4000000000000000;
	add.rn.f64 	%fd4207, %fd1388, %fd3194;
$L__BB19_974:
	or.b32  	%r371, %r367, -2147483648;
	setp.eq.f64 	%p1560, %fd1388, 0d3FF0000000000000;
	selp.f64 	%fd3195, 0d3FF0000000000000, %fd4207, %p1560;
	fma.rn.f64 	%fd1394, %fd1387, %fd3195, %fd1386;
	cvta.to.global.u64 	%rd380, %rd90;
	mul.wide.u32 	%rd381, %r2749, 8;
	add.s64 	%rd78, %rd380, %rd381;
	ld.global.f64 	%fd1395, [%rd78+16];
	cvta.to.global.u64 	%rd382, %rd91;
	add.s64 	%rd383, %rd382, %rd381;
	ld.global.f64 	%fd1396, [%rd383+16];
	{
	.reg .b32 %temp; 
	mov.b64 	{%temp, %r372}, %fd1396;
	}
	abs.f64 	%fd1397, %fd1396;
	{ // callseq 457, 0
	.param .b64 param0;
	st.param.f64 	[param0], %fd1397;
	.param .b64 param1;
	st.param.f64 	[param1], 0d4000000000000000;
	.param .b64 retval0;
	call.uni (retval0), 
	__internal_accurate_pow, 
	(
	param0, 
	param1
	);
	ld.param.f64 	%fd3196, [retval0];
	} // callseq 457
	setp.lt.s32 	%p1561, %r372, 0;
	neg.f64 	%fd3198, %fd3196;
	selp.f64 	%fd3199, %fd3198, %fd3196, %p1540;
	selp.f64 	%fd3200, %fd3199, %fd3196, %p1561;
	setp.eq.f64 	%p1562, %fd1396, 0d0000000000000000;
	selp.b32 	%r1958, %r372, 0, %p1540;
	or.b32  	%r1959, %r1958, 2146435072;
	selp.b32 	%r1960, %r1959, %r1958, %p1539;
	mov.b32 	%r1961, 0;
	mov.b64 	%fd3201, {%r1961, %r1960};
	selp.f64 	%fd4208, %fd3201, %fd3200, %p1562;
	add.f64 	%fd3202, %fd1396, 0d4000000000000000;
	{
	.reg .b32 %temp; 
	mov.b64 	{%temp, %r1962}, %fd3202;
	}
	and.b32  	%r1963, %r1962, 2146435072;
	setp.ne.s32 	%p1563, %r1963, 2146435072;
	@%p1563 bra 	$L__BB19_979;
	setp.nan.f64 	%p1564, %fd1396, %fd1396;
	@%p1564 bra 	$L__BB19_978;
	setp.neu.f64 	%p1565, %fd1397, 0d7FF0000000000000;
	@%p1565 bra 	$L__BB19_979;
	selp.b32 	%r1964, %r371, %r367, %p3;
	selp.b32 	%r1965, %r1964, %r367, %p1561;
	mov.b32 	%r1966, 0;
	mov.b64 	%fd4208, {%r1966, %r1965};
	bra.uni 	$L__BB19_979;
$L__BB19_978:
	mov.f64 	%fd3203, 0d4000000000000000;
	add.rn.f64 	%fd4208, %fd1396, %fd3203;
$L__BB19_979:
	setp.eq.f64 	%p1570, %fd1396, 0d3FF0000000000000;
	selp.f64 	%fd3204, 0d3FF0000000000000, %fd4208, %p1570;
	fma.rn.f64 	%fd1402, %fd1395, %fd3204, %fd1394;
	ld.global.f64 	%fd1403, [%rd78+24];
	cvta.to.global.u64 	%rd384, %rd91;
	mul.wide.u32 	%rd385, %r2749, 8;
	add.s64 	%rd386, %rd384, %rd385;
	ld.global.f64 	%fd1404, [%rd386+24];
	{
	.reg .b32 %temp; 
	mov.b64 	{%temp, %r373}, %fd1404;
	}
	abs.f64 	%fd1405, %fd1404;
	{ // callseq 458, 0
	.param .b64 param0;
	st.param.f64 	[param0], %fd1405;
	.param .b64 param1;
	st.param.f64 	[param1], 0d4000000000000000;
	.param .b64 retval0;
	call.uni (retval0), 
	__internal_accurate_pow, 
	(
	param0, 
	param1
	);
	ld.param.f64 	%fd3205, [retval0];
	} // callseq 458
	setp.lt.s32 	%p1571, %r373, 0;
	neg.f64 	%fd3207, %fd3205;
	selp.f64 	%fd3208, %fd3207, %fd3205, %p1540;
	selp.f64 	%fd3209, %fd3208, %fd3205, %p1571;
	setp.eq.f64 	%p1572, %fd1404, 0d0000000000000000;
	selp.b32 	%r1967, %r373, 0, %p1540;
	or.b32  	%r1968, %r1967, 2146435072;
	selp.b32 	%r1969, %r1968, %r1967, %p1539;
	mov.b32 	%r1970, 0;
	mov.b64 	%fd3210, {%r1970, %r1969};
	selp.f64 	%fd4209, %fd3210, %fd3209, %p1572;
	add.f64 	%fd3211, %fd1404, 0d4000000000000000;
	{
	.reg .b32 %temp; 
	mov.b64 	{%temp, %r1971}, %fd3211;
	}
	and.b32  	%r1972, %r1971, 2146435072;
	setp.ne.s32 	%p1573, %r1972, 2146435072;
	@%p1573 bra 	$L__BB19_984;
	setp.nan.f64 	%p1574, %fd1404, %fd1404;
	@%p1574 bra 	$L__BB19_983;
	setp.neu.f64 	%p1575, %fd1405, 0d7FF0000000000000;
	@%p1575 bra 	$L__BB19_984;
	selp.b32 	%r1973, %r371, %r367, %p3;
	selp.b32 	%r1974, %r1973, %r367, %p1571;
	mov.b32 	%r1975, 0;
	mov.b64 	%fd4209, {%r1975, %r1974};
	bra.uni 	$L__BB19_984;
$L__BB19_983:
	mov.f64 	%fd3212, 0d4000000000000000;
	add.rn.f64 	%fd4209, %fd1404, %fd3212;
$L__BB19_984:
	setp.eq.f64 	%p1577, %fd1404, 0d3FF0000000000000;
	selp.f64 	%fd3213, 0d3FF0000000000000, %fd4209, %p1577;
	fma.rn.f64 	%fd4215, %fd1403, %fd3213, %fd1402;
	add.s32 	%r2749, %r2749, 4;
	and.b32  	%r2750, %r508, 2147483644;
	setp.ne.s32 	%p1578, %r2749, %r2750;
	@%p1578 bra 	$L__BB19_964;
$L__BB19_985:
	and.b32  	%r1976, %r508, 3;
	setp.eq.s32 	%p1579, %r1976, 0;
	@%p1579 bra 	$L__BB19_1004;
	setp.lt.s32 	%p1580, %r90, 0;
	selp.b32 	%r377, 0, 2146435072, %p1580;
	and.b32  	%r378, %r90, 2146435072;
	setp.eq.s32 	%p1581, %r378, 1062207488;
	cvta.to.global.u64 	%rd387, %rd90;
	mul.wide.u32 	%rd388, %r2750, 8;
	add.s64 	%rd389, %rd387, %rd388;
	ld.global.f64 	%fd1413, [%rd389];
	cvta.to.global.u64 	%rd390, %rd91;
	add.s64 	%rd391, %rd390, %rd388;
	ld.global.f64 	%fd1414, [%rd391];
	{
	.reg .b32 %temp; 
	mov.b64 	{%temp, %r379}, %fd1414;
	}
	abs.f64 	%fd1415, %fd1414;
	{ // callseq 459, 0
	.param .b64 param0;
	st.param.f64 	[param0], %fd1415;
	.param .b64 param1;
	st.param.f64 	[param1], 0d4000000000000000;
	.param .b64 retval0;
	call.uni (retval0), 
	__internal_accurate_pow, 
	(
	param0, 
	param1
	);
	ld.param.f64 	%fd3214, [retval0];
	} // callseq 459
	setp.lt.s32 	%p1582, %r379, 0;
	neg.f64 	%fd3216, %fd3214;
	selp.f64 	%fd3217, %fd3216, %fd3214, %p1581;
	selp.f64 	%fd3218, %fd3217, %fd3214, %p1582;
	setp.eq.f64 	%p1583, %fd1414, 0d0000000000000000;
	selp.b32 	%r1977, %r379, 0, %p1581;
	or.b32  	%r1978, %r1977, 2146435072;
	selp.b32 	%r1979, %r1978, %r1977, %p1580;
	mov.b32 	%r1980, 0;
	mov.b64 	%fd3219, {%r1980, %r1979};
	selp.f64 	%fd4212, %fd3219, %fd3218, %p1583;
	add.f64 	%fd3220, %fd1414, 0d4000000000000000;
	{
	.reg .b32 %temp; 
	mov.b64 	{%temp, %r1981}, %fd3220;
	}
	and.b32  	%r1982, %r1981, 2146435072;
	setp.ne.s32 	%p1584, %r1982, 2146435072;
	@%p1584 bra 	$L__BB19_991;
	setp.nan.f64 	%p1585, %fd1414, %fd1414;
	@%p1585 bra 	$L__BB19_990;
	setp.neu.f64 	%p1586, %fd1415, 0d7FF0000000000000;
	@%p1586 bra 	$L__BB19_991;
	or.b32  	%r1983, %r377, -2147483648;
	selp.b32 	%r1984, %r1983, %r377, %p3;
	selp.b32 	%r1985, %r1984, %r377, %p1582;
	mov.b32 	%r1986, 0;
	mov.b64 	%fd4212, {%r1986, %r1985};
	bra.uni 	$L__BB19_991;
$L__BB19_990:
	mov.f64 	%fd3221, 0d4000000000000000;
	add.rn.f64 	%fd4212, %fd1414, %fd3221;
$L__BB19_991:
	and.b32  	%r1987, %r508, 3;
	setp.eq.s32 	%p1588, %r1987, 1;
	setp.eq.f64 	%p1589, %fd1414, 0d3FF0000000000000;
	selp.f64 	%fd3222, 0d3FF0000000000000, %fd4212, %p1589;
	fma.rn.f64 	%fd4215, %fd1413, %fd3222, %fd4215;
	@%p1588 bra 	$L__BB19_1004;
	or.b32  	%r380, %r377, -2147483648;
	cvta.to.global.u64 	%rd392, %rd90;
	mul.wide.u32 	%rd393, %r2750, 8;
	add.s64 	%rd79, %rd392, %rd393;
	ld.global.f64 	%fd1421, [%rd79+8];
	cvta.to.global.u64 	%rd394, %rd91;
	add.s64 	%rd80, %rd394, %rd393;
	ld.global.f64 	%fd1422, [%rd80+8];
	{
	.reg .b32 %temp; 
	mov.b64 	{%temp, %r381}, %fd1422;
	}
	abs.f64 	%fd1423, %fd1422;
	{ // callseq 460, 0
	.param .b64 param0;
	st.param.f64 	[param0], %fd1423;
	.param .b64 param1;
	st.param.f64 	[param1], 0d4000000000000000;
	.param .b64 retval0;
	call.uni (retval0), 
	__internal_accurate_pow, 
	(
	param0, 
	param1
	);
	ld.param.f64 	%fd3223, [retval0];
	} // callseq 460
	setp.lt.s32 	%p1593, %r381, 0;
	neg.f64 	%fd3225, %fd3223;
	selp.f64 	%fd3226, %fd3225, %fd3223, %p1581;
	selp.f64 	%fd3227, %fd3226, %fd3223, %p1593;
	setp.eq.f64 	%p1594, %fd1422, 0d0000000000000000;
	selp.b32 	%r1988, %r381, 0, %p1581;
	or.b32  	%r1989, %r1988, 2146435072;
	selp.b32 	%r1990, %r1989, %r1988, %p1580;
	mov.b32 	%r1991, 0;
	mov.b64 	%fd3228, {%r1991, %r1990};
	selp.f64 	%fd4213, %fd3228, %fd3227, %p1594;
	add.f64 	%fd3229, %fd1422, 0d4000000000000000;
	{
	.reg .b32 %temp; 
	mov.b64 	{%temp, %r1992}, %fd3229;
	}
	and.b32  	%r1993, %r1992, 2146435072;
	setp.ne.s32 	%p1595, %r1993, 2146435072;
	@%p1595 bra 	$L__BB19_997;
	setp.nan.f64 	%p1596, %fd1422, %fd1422;
	@%p1596 bra 	$L__BB19_996;
	setp.neu.f64 	%p1597, %fd1423, 0d7FF0000000000000;
	@%p1597 bra 	$L__BB19_997;
	selp.b32 	%r1994, %r380, %r377, %p3;
	selp.b32 	%r1995, %r1994, %r377, %p1593;
	mov.b32 	%r1996, 0;
	mov.b64 	%fd4213, {%r1996, %r1995};
	bra.uni 	$L__BB19_997;
$L__BB19_996:
	mov.f64 	%fd3230, 0d4000000000000000;
	add.rn.f64 	%fd4213, %fd1422, %fd3230;
$L__BB19_997:
	and.b32  	%r1997, %r508, 3;
	setp.eq.s32 	%p1599, %r1997, 2;
	setp.eq.f64 	%p1600, %fd1422, 0d3FF0000000000000;
	selp.f64 	%fd3231, 0d3FF0000000000000, %fd4213, %p1600;
	fma.rn.f64 	%fd4215, %fd1421, %fd3231, %fd4215;
	@%p1599 bra 	$L__BB19_1004;
	ld.global.f64 	%fd1429, [%rd79+16];
	ld.global.f64 	%fd1430, [%rd80+16];
	{
	.reg .b32 %temp; 
	mov.b64 	{%temp, %r382}, %fd1430;
	}
	abs.f64 	%fd1431, %fd1430;
	{ // callseq 461, 0
	.param .b64 param0;
	st.param.f64 	[param0], %fd1431;
	.param .b64 param1;
	st.param.f64 	[param1], 0d4000000000000000;
	.param .b64 retval0;
	call.uni (retval0), 
	__internal_accurate_pow, 
	(
	param0, 
	param1
	);
	ld.param.f64 	%fd3232, [retval0];
	} // callseq 461
	setp.lt.s32 	%p1604, %r382, 0;
	neg.f64 	%fd3234, %fd3232;
	selp.f64 	%fd3235, %fd3234, %fd3232, %p1581;
	selp.f64 	%fd3236, %fd3235, %fd3232, %p1604;
	setp.eq.f64 	%p1605, %fd1430, 0d0000000000000000;
	selp.b32 	%r1998, %r382, 0, %p1581;
	or.b32  	%r1999, %r1998, 2146435072;
	selp.b32 	%r2000, %r1999, %r1998, %p1580;
	mov.b32 	%r2001, 0;
	mov.b64 	%fd3237, {%r2001, %r2000};
	selp.f64 	%fd4214, %fd3237, %fd3236, %p1605;
	add.f64 	%fd3238, %fd1430, 0d4000000000000000;
	{
	.reg .b32 %temp; 
	mov.b64 	{%temp, %r2002}, %fd3238;
	}
	and.b32  	%r2003, %r2002, 2146435072;
	setp.ne.s32 	%p1606, %r2003, 2146435072;
	@%p1606 bra 	$L__BB19_1003;
	setp.nan.f64 	%p1607, %fd1430, %fd1430;
	@%p1607 bra 	$L__BB19_1002;
	setp.neu.f64 	%p1608, %fd1431, 0d7FF0000000000000;
	@%p1608 bra 	$L__BB19_1003;
	selp.b32 	%r2004, %r380, %r377, %p3;
	selp.b32 	%r2005, %r2004, %r377, %p1604;
	mov.b32 	%r2006, 0;
	mov.b64 	%fd4214, {%r2006, %r2005};
	bra.uni 	$L__BB19_1003;
$L__BB19_1002:
	mov.f64 	%fd3239, 0d4000000000000000;
	add.rn.f64 	%fd4214, %fd1430, %fd3239;
$L__BB19_1003:
	setp.eq.f64 	%p1610, %fd1430, 0d3FF0000000000000;
	selp.f64 	%fd3240, 0d3FF0000000000000, %fd4214, %p1610;
	fma.rn.f64 	%fd4215, %fd1429, %fd3240, %fd4215;
$L__BB19_1004:
	add.s32 	%r2008, %r508, -1;
	setp.lt.u32 	%p1611, %r2008, 3;
	mov.f64 	%fd4226, 0d0000000000000000;
	mov.b32 	%r2752, 0;
	@%p1611 bra 	$L__BB19_1027;
	mov.f64 	%fd4226, 0d0000000000000000;
	mov.b32 	%r2751, 0;
$L__BB19_1006:
	setp.lt.s32 	%p1612, %r90, 0;
	and.b32  	%r2010, %r90, 2146435072;
	setp.eq.s32 	%p1613, %r2010, 1062207488;
	cvta.to.global.u64 	%rd395, %rd90;
	mul.wide.u32 	%rd396, %r2751, 8;
	add.s64 	%rd397, %rd395, %rd396;
	ld.global.f64 	%fd1439, [%rd397];
	cvta.to.global.u64 	%rd398, %rd91;
	add.s64 	%rd399, %rd398, %rd396;
	ld.global.f64 	%fd1440, [%rd399];
	{
	.reg .b32 %temp; 
	mov.b64 	{%temp, %r384}, %fd1440;
	}
	abs.f64 	%fd1441, %fd1440;
	{ // callseq 462, 0
	.param .b64 param0;
	st.param.f64 	[param0], %fd1441;
	.param .b64 param1;
	st.param.f64 	[param1], 0d4000000000000000;
	.param .b64 retval0;
	call.uni (retval0), 
	__internal_accurate_pow, 
	(
	param0, 
	param1
	);
	ld.param.f64 	%fd3244, [retval0];
	} // callseq 462
	setp.lt.s32 	%p1614, %r384, 0;
	neg.f64 	%fd3246, %fd3244;
	selp.f64 	%fd3247, %fd3246, %fd3244, %p1613;
	selp.f64 	%fd3248, %fd3247, %fd3244, %p1614;
	setp.eq.f64 	%p1615, %fd1440, 0d0000000000000000;
	selp.b32 	%r2011, %r384, 0, %p1613;
	or.b32  	%r2012, %r2011, 2146435072;
	selp.b32 	%r2013, %r2012, %r2011, %p1612;
	mov.b32 	%r2014, 0;
	mov.b64 	%fd3249, {%r2014, %r2013};
	selp.f64 	%fd4217, %fd3249, %fd3248, %p1615;
	add.f64 	%fd3250, %fd1440, 0d4000000000000000;
	{
	.reg .b32 %temp; 
	mov.b64 	{%temp, %r2015}, %fd3250;
	}
	and.b32  	%r2016, %r2015, 2146435072;
	setp.ne.s32 	%p1616, %r2016, 2146435072;
	@%p1616 bra 	$L__BB19_1011;
	setp.nan.f64 	%p1617, %fd1440, %fd1440;
	@%p1617 bra 	$L__BB19_1010;
	setp.neu.f64 	%p1618, %fd1441, 0d7FF0000000000000;
	@%p1618 bra 	$L__BB19_1011;
	selp.b32 	%r2017, 0, 2146435072, %p1612;
	or.b32  	%r2018, %r2017, -2147483648;
	selp.b32 	%r2019, %r2018, %r2017, %p3;
	selp.b32 	%r2020, %r2019, %r2017, %p1614;
	mov.b32 	%r2021, 0;
	mov.b64 	%fd4217, {%r2021, %r2020};
	bra.uni 	$L__BB19_1011;
$L__BB19_1010:
	mov.f64 	%fd3251, 0d4000000000000000;
	add.rn.f64 	%fd4217, %fd1440, %fd3251;
$L__BB19_1011:
	and.b32  	%r2022, %r90, 2146435072;
	setp.eq.s32 	%p1622, %r2022, 1062207488;
	setp.eq.f64 	%p1623, %fd1440, 0d3FF0000000000000;
	selp.f64 	%fd3252, 0d3FF0000000000000, %fd4217, %p1623;
	fma.rn.f64 	%fd1446, %fd1439, %fd3252, %fd4226;
	cvta.to.global.u64 	%rd400, %rd90;
	mul.wide.u32 	%rd401, %r2751, 8;
	add.s64 	%rd402, %rd400, %rd401;
	ld.global.f64 	%fd1447, [%rd402+8];
	cvta.to.global.u64 	%rd403, %rd91;
	add.s64 	%rd404, %rd403, %rd401;
	ld.global.f64 	%fd1448, [%rd404+8];
	{
	.reg .b32 %temp; 
	mov.b64 	{%temp, %r385}, %fd1448;
	}
	abs.f64 	%fd1449, %fd1448;
	{ // callseq 463, 0
	.param .b64 param0;
	st.param.f64 	[param0], %fd1449;
	.param .b64 param1;
	st.param.f64 	[param1], 0d4000000000000000;
	.param .b64 retval0;
	call.uni (retval0), 
	__internal_accurate_pow, 
	(
	param0, 
	param1
	);
	ld.param.f64 	%fd3253, [retval0];
	} // callseq 463
	setp.lt.s32 	%p1624, %r385, 0;
	neg.f64 	%fd3255, %fd3253;
	selp.f64 	%fd3256, %fd3255, %fd3253, %p1622;
	selp.f64 	%fd3257, %fd3256, %fd3253, %p1624;
	setp.eq.f64 	%p1625, %fd1448, 0d0000000000000000;
	selp.b32 	%r2023, %r385, 0, %p1622;
	or.b32  	%r2024, %r2023, 2146435072;
	selp.b32 	%r2025, %r2024, %r2023, %p1612;
	mov.b32 	%r2026, 0;
	mov.b64 	%fd3258, {%r2026, %r2025};
	selp.f64 	%fd4218, %fd3258, %fd3257, %p1625;
	add.f64 	%fd3259, %fd1448, 0d4000000000000000;
	{
	.reg .b32 %temp; 
	mov.b64 	{%temp, %r2027}, %fd3259;
	}
	and.b32  	%r2028, %r2027, 2146435072;
	setp.ne.s32 	%p1626, %r2028, 2146435072;
	@%p1626 bra 	$L__BB19_1016;
	setp.nan.f64 	%p1627, %fd1448, %fd1448;
	@%p1627 bra 	$L__BB19_1015;
	setp.neu.f64 	%p1628, %fd1449, 0d7FF0000000000000;
	@%p1628 bra 	$L__BB19_1016;
	selp.b32 	%r2029, 0, 2146435072, %p1612;
	or.b32  	%r2030, %r2029, -2147483648;
	selp.b32 	%r2031, %r2030, %r2029, %p3;
	selp.b32 	%r2032, %r2031, %r2029, %p1624;
	mov.b32 	%r2033, 0;
	mov.b64 	%fd4218, {%r2033, %r2032};
	bra.uni 	$L__BB19_1016;
$L__BB19_1015:
	mov.f64 	%fd3260, 0d4000000000000000;
	add.rn.f64 	%fd4218, %fd1448, %fd3260;
$L__BB19_1016:
	selp.b32 	%r386, 0, 2146435072, %p1612;
	or.b32  	%r387, %r386, -2147483648;
	and.b32  	%r388, %r90, 2146435072;
	setp.eq.s32 	%p1632, %r388, 1062207488;
	setp.eq.f64 	%p1633, %fd1448, 0d3FF0000000000000;
	selp.f64 	%fd3261, 0d3FF0000000000000, %fd4218, %p1633;
	fma.rn.f64 	%fd1454, %fd1447, %fd3261, %fd1446;
	cvta.to.global.u64 	%rd405, %rd90;
	mul.wide.u32 	%rd406, %r2751, 8;
	add.s64 	%rd407, %rd405, %rd406;
	ld.global.f64 	%fd1455, [%rd407+16];
	cvta.to.global.u64 	%rd408, %rd91;
	add.s64 	%rd409, %rd408, %rd406;
	ld.global.f64 	%fd1456, [%rd409+16];
	{
	.reg .b32 %temp; 
	mov.b64 	{%temp, %r389}, %fd1456;
	}
	abs.f64 	%fd1457, %fd1456;
	{ // callseq 464, 0
	.param .b64 param0;
	st.param.f64 	[param0], %fd1457;
	.param .b64 param1;
	st.param.f64 	[param1], 0d4000000000000000;
	.param .b64 retval0;
	call.uni (retval0), 
	__internal_accurate_pow, 
	(
	param0, 
	param1
	);
	ld.param.f64 	%fd3262, [retval0];
	} // callseq 464
	setp.lt.s32 	%p1634, %r389, 0;
	neg.f64 	%fd3264, %fd3262;
	selp.f64 	%fd3265, %fd3264, %fd3262, %p1632;
	selp.f64 	%fd3266, %fd3265, %fd3262, %p1634;
	setp.eq.f64 	%p1635, %fd1456, 0d0000000000000000;
	selp.b32 	%r2034, %r389, 0, %p1632;
	or.b32  	%r2035, %r2034, 2146435072;
	selp.b32 	%r2036, %r2035, %r2034, %p1612;
	mov.b32 	%r2037, 0;
	mov.b64 	%fd3267, {%r2037, %r2036};
	selp.f64 	%fd4219, %fd3267, %fd3266, %p1635;
	add.f64 	%fd3268, %fd1456, 0d4000000000000000;
	{
	.reg .b32 %temp; 
	mov.b64 	{%temp, %r2038}, %fd3268;
	}
	and.b32  	%r2039, %r2038, 2146435072;
	setp.ne.s32 	%p1636, %r2039, 2146435072;
	@%p1636 bra 	$L__BB19_1021;
	setp.nan.f64 	%p1637, %fd1456, %fd1456;
	@%p1637 bra 	$L__BB19_1020;
	setp.neu.f64 	%p1638, %fd1457, 0d7FF0000000000000;
	@%p1638 bra 	$L__BB19_1021;
	selp.b32 	%r2040, %r387, %r386, %p3;
	selp.b32 	%r2041, %r2040, %r386, %p1634;
	mov.b32 	%r2042, 0;
	mov.b64 	%fd4219, {%r2042, %r2041};
	bra.uni 	$L__BB19_1021;
$L__BB19_1020:
	mov.f64 	%fd3269, 0d4000000000000000;
	add.rn.f64 	%fd4219, %fd1456, %fd3269;
$L__BB19_1021:
	setp.eq.f64 	%p1643, %fd1456, 0d3FF0000000000000;
	selp.f64 	%fd3270, 0d3FF0000000000000, %fd4219, %p1643;
	fma.rn.f64 	%fd1462, %fd1455, %fd3270, %fd1454;
	cvta.to.global.u64 	%rd410, %rd90;
	mul.wide.u32 	%rd411, %r2751, 8;
	add.s64 	%rd412, %rd410, %rd411;
	ld.global.f64 	%fd1463, [%rd412+24];
	cvta.to.global.u64 	%rd413, %rd91;
	add.s64 	%rd414, %rd413, %rd411;
	ld.global.f64 	%fd1464, [%rd414+24];
	{
	.reg .b32 %temp; 
	mov.b64 	{%temp, %r390}, %fd1464;
	}
	abs.f64 	%fd1465, %fd1464;
	{ // callseq 465, 0
	.param .b64 param0;
	st.param.f64 	[param0], %fd1465;
	.param .b64 param1;
	st.param.f64 	[param1], 0d4000000000000000;
	.param .b64 retval0;
	call.uni (retval0), 
	__internal_accurate_pow, 
	(
	param0, 
	param1
	);
	ld.param.f64 	%fd3271, [retval0];
	} // callseq 465
	setp.lt.s32 	%p1644, %r390, 0;
	neg.f64 	%fd3273, %fd3271;
	selp.f64 	%fd3274, %fd3273, %fd3271, %p1632;
	selp.f64 	%fd3275, %fd3274, %fd3271, %p1644;
	setp.eq.f64 	%p1645, %fd1464, 0d0000000000000000;
	selp.b32 	%r2043, %r390, 0, %p1632;
	or.b32  	%r2044, %r2043, 2146435072;
	selp.b32 	%r2045, %r2044, %r2043, %p1612;
	mov.b32 	%r2046, 0;
	mov.b64 	%fd3276, {%r2046, %r2045};
	selp.f64 	%fd4220, %fd3276, %fd3275, %p1645;
	add.f64 	%fd3277, %fd1464, 0d4000000000000000;
	{
	.reg .b32 %temp; 
	mov.b64 	{%temp, %r2047}, %fd3277;
	}
	and.b32  	%r2048, %r2047, 2146435072;
	setp.ne.s32 	%p1646, %r2048, 2146435072;
	@%p1646 bra 	$L__BB19_1026;
	setp.nan.f64 	%p1647, %fd1464, %fd1464;
	@%p1647 bra 	$L__BB19_1025;
	setp.neu.f64 	%p1648, %fd1465, 0d7FF0000000000000;
	@%p1648 bra 	$L__BB19_1026;
	selp.b32 	%r2049, %r387, %r386, %p3;
	selp.b32 	%r2050, %r2049, %r386, %p1644;
	mov.b32 	%r2051, 0;
	mov.b64 	%fd4220, {%r2051, %r2050};
	bra.uni 	$L__BB19_1026;
$L__BB19_1025:
	mov.f64 	%fd3278, 0d4000000000000000;
	add.rn.f64 	%fd4220, %fd1464, %fd3278;
$L__BB19_1026:
	setp.eq.f64 	%p1650, %fd1464, 0d3FF0000000000000;
	selp.f64 	%fd3279, 0d3FF0000000000000, %fd4220, %p1650;
	fma.rn.f64 	%fd4226, %fd1463, %fd3279, %fd1462;
	add.s32 	%r2751, %r2751, 4;
	and.b32  	%r2752, %r508, 2147483644;
	setp.ne.s32 	%p1651, %r2751, %r2752;
	@%p1651 bra 	$L__BB19_1006;
$L__BB19_1027:
	and.b32  	%r2052, %r508, 3;
	setp.eq.s32 	%p1652, %r2052, 0;
	@%p1652 bra 	$L__BB19_1046;
	setp.lt.s32 	%p1653, %r90, 0;
	and.b32  	%r2053, %r90, 2146435072;
	setp.eq.s32 	%p1654, %r2053, 1062207488;
	cvta.to.global.u64 	%rd415, %rd90;
	mul.wide.u32 	%rd416, %r2752, 8;
	add.s64 	%rd417, %rd415, %rd416;
	ld.global.f64 	%fd1473, [%rd417];
	cvta.to.global.u64 	%rd418, %rd91;
	add.s64 	%rd419, %rd418, %rd416;
	ld.global.f64 	%fd1474, [%rd419];
	{
	.reg .b32 %temp; 
	mov.b64 	{%temp, %r394}, %fd1474;
	}
	abs.f64 	%fd1475, %fd1474;
	{ // callseq 466, 0
	.param .b64 param0;
	st.param.f64 	[param0], %fd1475;
	.param .b64 param1;
	st.param.f64 	[param1], 0d4000000000000000;
	.param .b64 retval0;
	call.uni (retval0), 
	__internal_accurate_pow, 
	(
	param0, 
	param1
	);
	ld.param.f64 	%fd3280, [retval0];
	} // callseq 466
	setp.lt.s32 	%p1655, %r394, 0;
	neg.f64 	%fd3282, %fd3280;
	selp.f64 	%fd3283, %fd3282, %fd3280, %p1654;
	selp.f64 	%fd3284, %fd3283, %fd3280, %p1655;
	setp.eq.f64 	%p1656, %fd1474, 0d0000000000000000;
	selp.b32 	%r2054, %r394, 0, %p1654;
	or.b32  	%r2055, %r2054, 2146435072;
	selp.b32 	%r2056, %r2055, %r2054, %p1653;
	mov.b32 	%r2057, 0;
	mov.b64 	%fd3285, {%r2057, %r2056};
	selp.f64 	%fd4223, %fd3285, %fd3284, %p1656;
	add.f64 	%fd3286, %fd1474, 0d4000000000000000;
	{
	.reg .b32 %temp; 
	mov.b64 	{%temp, %r2058}, %fd3286;
	}
	and.b32  	%r2059, %r2058, 2146435072;
	setp.ne.s32 	%p1657, %r2059, 2146435072;
	@%p1657 bra 	$L__BB19_1033;
	setp.nan.f64 	%p1658, %fd1474, %fd1474;
	@%p1658 bra 	$L__BB19_1032;
	setp.neu.f64 	%p1659, %fd1475, 0d7FF0000000000000;
	@%p1659 bra 	$L__BB19_1033;
	selp.b32 	%r2060, 0, 2146435072, %p1653;
	or.b32  	%r2061, %r2060, -2147483648;
	selp.b32 	%r2062, %r2061, %r2060, %p3;
	selp.b32 	%r2063, %r2062, %r2060, %p1655;
	mov.b32 	%r2064, 0;
	mov.b64 	%fd4223, {%r2064, %r2063};
	bra.uni 	$L__BB19_1033;
$L__BB19_1032:
	mov.f64 	%fd3287, 0d4000000000000000;
	add.rn.f64 	%fd4223, %fd1474, %fd3287;
$L__BB19_1033:
	and.b32  	%r2065, %r508, 3;
	setp.eq.s32 	%p1662, %r2065, 1;
	setp.eq.f64 	%p1663, %fd1474, 0d3FF0000000000000;
	selp.f64 	%fd3288, 0d3FF0000000000000, %fd4223, %p1663;
	fma.rn.f64 	%fd4226, %fd1473, %fd3288, %fd4226;
	@%p1662 bra 	$L__BB19_1046;
	selp.b32 	%r395, 0, 2146435072, %p1653;
	or.b32  	%r396, %r395, -2147483648;
	and.b32  	%r397, %r90, 2146435072;
	setp.eq.s32 	%p1665, %r397, 1062207488;
	cvta.to.global.u64 	%rd420, %rd90;
	mul.wide.u32 	%rd421, %r2752, 8;
	add.s64 	%rd422, %rd420, %rd421;
	ld.global.f64 	%fd1481, [%rd422+8];
	cvta.to.global.u64 	%rd423, %rd91;
	add.s64 	%rd424, %rd423, %rd421;
	ld.global.f64 	%fd1482, [%rd424+8];
	{
	.reg .b32 %temp; 
	mov.b64 	{%temp, %r398}, %fd1482;
	}
	abs.f64 	%fd1483, %fd1482;
	{ // callseq 467, 0
	.param .b64 param0;
	st.param.f64 	[param0], %fd1483;
	.param .b64 param1;
	st.param.f64 	[param1], 0d4000000000000000;
	.param .b64 retval0;
	call.uni (retval0), 
	__internal_accurate_pow, 
	(
	param0, 
	param1
	);
	ld.param.f64 	%fd3289, [retval0];
	} // callseq 467
	setp.lt.s32 	%p1666, %r398, 0;
	neg.f64 	%fd3291, %fd3289;
	selp.f64 	%fd3292, %fd3291, %fd3289, %p1665;
	selp.f64 	%fd3293, %fd3292, %fd3289, %p1666;
	setp.eq.f64 	%p1667, %fd1482, 0d0000000000000000;
	selp.b32 	%r2066, %r398, 0, %p1665;
	or.b32  	%r2067, %r2066, 2146435072;
	selp.b32 	%r2068, %r2067, %r2066, %p1653;
	mov.b32 	%r2069, 0;
	mov.b64 	%fd3294, {%r2069, %r2068};
	selp.f64 	%fd4224, %fd3294, %fd3293, %p1667;
	add.f64 	%fd3295, %fd1482, 0d4000000000000000;
	{
	.reg .b32 %temp; 
	mov.b64 	{%temp, %r2070}, %fd3295;
	}
	and.b32  	%r2071, %r2070, 2146435072;
	setp.ne.s32 	%p1668, %r2071, 2146435072;
	@%p1668 bra 	$L__BB19_1039;
	setp.nan.f64 	%p1669, %fd1482, %fd1482;
	@%p1669 bra 	$L__BB19_1038;
	setp.neu.f64 	%p1670, %fd1483, 0d7FF0000000000000;
	@%p1670 bra 	$L__BB19_1039;
	selp.b32 	%r2072, %r396, %r395, %p3;
	selp.b32 	%r2073, %r2072, %r395, %p1666;
	mov.b32 	%r2074, 0;
	mov.b64 	%fd4224, {%r2074, %r2073};
	bra.uni 	$L__BB19_1039;
$L__BB19_1038:
	mov.f64 	%fd3296, 0d4000000000000000;
	add.rn.f64 	%fd4224, %fd1482, %fd3296;
$L__BB19_1039:
	and.b32  	%r2075, %r508, 3;
	setp.eq.s32 	%p1672, %r2075, 2;
	setp.eq.f64 	%p1673, %fd1482, 0d3FF0000000000000;
	selp.f64 	%fd3297, 0d3FF0000000000000, %fd4224, %p1673;
	fma.rn.f64 	%fd4226, %fd1481, %fd3297, %fd4226;
	@%p1672 bra 	$L__BB19_1046;
	cvta.to.global.u64 	%rd425, %rd90;
	mul.wide.u32 	%rd426, %r2752, 8;
	add.s64 	%rd427, %rd425, %rd426;
	ld.global.f64 	%fd1489, [%rd427+16];
	cvta.to.global.u64 	%rd428, %rd91;
	add.s64 	%rd429, %rd428, %rd426;
	ld.global.f64 	%fd1490, [%rd429+16];
	{
	.reg .b32 %temp; 
	mov.b64 	{%temp, %r399}, %fd1490;
	}
	abs.f64 	%fd1491, %fd1490;
	{ // callseq 468, 0
	.param .b64 param0;
	st.param.f64 	[param0], %fd1491;
	.param .b64 param1;
	st.param.f64 	[param1], 0d4000000000000000;
	.param .b64 retval0;
	call.uni (retval0), 
	__internal_accurate_pow, 
	(
	param0, 
	param1
	);
	ld.param.f64 	%fd3298, [retval0];
	} // callseq 468
	setp.lt.s32 	%p1677, %r399, 0;
	neg.f64 	%fd3300, %fd3298;
	selp.f64 	%fd3301, %fd3300, %fd3298, %p1665;
	selp.f64 	%fd3302, %fd3301, %fd3298, %p1677;
	setp.eq.f64 	%p1678, %fd1490, 0d0000000000000000;
	selp.b32 	%r2076, %r399, 0, %p1665;
	or.b32  	%r2077, %r2076, 2146435072;
	selp.b32 	%r2078, %r2077, %r2076, %p1653;
	mov.b32 	%r2079, 0;
	mov.b64 	%fd3303, {%r2079, %r2078};
	selp.f64 	%fd4225, %fd3303, %fd3302, %p1678;
	add.f64 	%fd3304, %fd1490, 0d4000000000000000;
	{
	.reg .b32 %temp; 
	mov.b64 	{%temp, %r2080}, %fd3304;
	}
	and.b32  	%r2081, %r2080, 2146435072;
	setp.ne.s32 	%p1679, %r2081, 2146435072;
	@%p1679 bra 	$L__BB19_1045;
	setp.nan.f64 	%p1680, %fd1490, %fd1490;
	@%p1680 bra 	$L__BB19_1044;
	setp.neu.f64 	%p1681, %fd1491, 0d7FF0000000000000;
	@%p1681 bra 	$L__BB19_1045;
	selp.b32 	%r2082, %r396, %r395, %p3;
	selp.b32 	%r2083, %r2082, %r395, %p1677;
	mov.b32 	%r2084, 0;
	mov.b64 	%fd4225, {%r2084, %r2083};
	bra.uni 	$L__BB19_1045;
$L__BB19_1044:
	mov.f64 	%fd3305, 0d4000000000000000;
	add.rn.f64 	%fd4225, %fd1490, %fd3305;
$L__BB19_1045:
	setp.eq.f64 	%p1683, %fd1490, 0d3FF0000000000000;
	selp.f64 	%fd3306, 0d3FF0000000000000, %fd4225, %p1683;
	fma.rn.f64 	%fd4226, %fd1489, %fd3306, %fd4226;
$L__BB19_1046:
	add.s32 	%r2086, %r508, -1;
	setp.lt.u32 	%p1684, %r2086, 3;
	mov.f64 	%fd4237, 0d0000000000000000;
	mov.b32 	%r2754, 0;
	@%p1684 bra 	$L__BB19_1069;
	mov.f64 	%fd4237, 0d0000000000000000;
	mov.b32 	%r2753, 0;
$L__BB19_1048:
	setp.lt.s32 	%p1685, %r90, 0;
	and.b32  	%r2088, %r90, 2146435072;
	setp.eq.s32 	%p1686, %r2088, 1062207488;
	cvta.to.global.u64 	%rd430, %rd90;
	mul.wide.u32 	%rd431, %r2753, 8;
	add.s64 	%rd432, %rd430, %rd431;
	ld.global.f64 	%fd1499, [%rd432];
	cvta.to.global.u64 	%rd433, %rd91;
	add.s64 	%rd434, %rd433, %rd431;
	ld.global.f64 	%fd1500, [%rd434];
	{
	.reg .b32 %temp; 
	mov.b64 	{%temp, %r401}, %fd1500;
	}
	abs.f64 	%fd1501, %fd1500;
	{ // callseq 469, 0
	.param .b64 param0;
	st.param.f64 	[param0], %fd1501;
	.param .b64 param1;
	st.param.f64 	[param1], 0d4000000000000000;
	.param .b64 retval0;
	call.uni (retval0), 
	__internal_accurate_pow, 
	(
	param0, 
	param1
	);
	ld.param.f64 	%fd3310, [retval0];
	} // callseq 469
	setp.lt.s32 	%p1687, %r401, 0;
	neg.f64 	%fd3312, %fd3310;
	selp.f64 	%fd3313, %fd3312, %fd3310, %p1686;
	selp.f64 	%fd3314, %fd3313, %fd3310, %p1687;
	setp.eq.f64 	%p1688, %fd1500, 0d0000000000000000;
	selp.b32 	%r2089, %r401, 0, %p1686;
	or.b32  	%r2090, %r2089, 2146435072;
	selp.b32 	%r2091, %r2090, %r2089, %p1685;
	mov.b32 	%r2092, 0;
	mov.b64 	%fd3315, {%r2092, %r2091};
	selp.f64 	%fd4228, %fd3315, %fd3314, %p1688;
	add.f64 	%fd3316, %fd1500, 0d4000000000000000;
	{
	.reg .b32 %temp; 
	mov.b64 	{%temp, %r2093}, %fd3316;
	}
	and.b32  	%r2094, %r2093, 2146435072;
	setp.ne.s32 	%p1689, %r2094, 2146435072;
	@%p1689 bra 	$L__BB19_1053;
	setp.nan.f64 	%p1690, %fd1500, %fd1500;
	@%p1690 bra 	$L__BB19_1052;
	setp.neu.f64 	%p1691, %fd1501, 0d7FF0000000000000;
	@%p1691 bra 	$L__BB19_1053;
	selp.b32 	%r2095, 0, 2146435072, %p1685;
	or.b32  	%r2096, %r2095, -2147483648;
	selp.b32 	%r2097, %r2096, %r2095, %p3;
	selp.b32 	%r2098, %r2097, %r2095, %p1687;
	mov.b32 	%r2099, 0;
	mov.b64 	%fd4228, {%r2099, %r2098};
	bra.uni 	$L__BB19_1053;
$L__BB19_1052:
	mov.f64 	%fd3317, 0d4000000000000000;
	add.rn.f64 	%fd4228, %fd1500, %fd3317;
$L__BB19_1053:
	and.b32  	%r2100, %r90, 2146435072;
	setp.eq.s32 	%p1695, %r2100, 1062207488;
	setp.eq.f64 	%p1696, %fd1500, 0d3FF0000000000000;
	selp.f64 	%fd3318, 0d3FF0000000000000, %fd4228, %p1696;
	fma.rn.f64 	%fd1506, %fd1499, %fd3318, %fd4237;
	cvta.to.global.u64 	%rd435, %rd90;
	mul.wide.u32 	%rd436, %r2753, 8;
	add.s64 	%rd437, %rd435, %rd436;
	ld.global.f64 	%fd1507, [%rd437+8];
	cvta.to.global.u64 	%rd438, %rd91;
	add.s64 	%rd439, %rd438, %rd436;
	ld.global.f64 	%fd1508, [%rd439+8];
	{
	.reg .b32 %temp; 
	mov.b64 	{%temp, %r402}, %fd1508;
	}
	abs.f64 	%fd1509, %fd1508;
	{ // callseq 470, 0
	.param .b64 param0;
	st.param.f64 	[param0], %fd1509;
	.param .b64 param1;
	st.param.f64 	[param1], 0d4000000000000000;
	.param .b64 retval0;
	call.uni (retval0), 
	__internal_accurate_pow, 
	(
	param0, 
	param1
	);
	ld.param.f64 	%fd3319, [retval0];
	} // callseq 470
	setp.lt.s32 	%p1697, %r402, 0;
	neg.f64 	%fd3321, %fd3319;
	selp.f64 	%fd3322, %fd3321, %fd3319, %p1695;
	selp.f64 	%fd3323, %fd3322, %fd3319, %p1697;
	setp.eq.f64 	%p1698, %fd1508, 0d0000000000000000;
	selp.b32 	%r2101, %r402, 0, %p1695;
	or.b32  	%r2102, %r2101, 2146435072;
	selp.b32 	%r2103, %r2102, %r2101, %p1685;
	mov.b32 	%r2104, 0;
	mov.b64 	%fd3324, {%r2104, %r2103};
	selp.f64 	%fd4229, %fd3324, %fd3323, %p1698;
	add.f64 	%fd3325, %fd1508, 0d4000000000000000;
	{
	.reg .b32 %temp; 
	mov.b64 	{%temp, %r2105}, %fd3325;
	}
	and.b32  	%r2106, %r2105, 2146435072;
	setp.ne.s32 	%p1699, %r2106, 2146435072;
	@%p1699 bra 	$L__BB19_1058;
	setp.nan.f64 	%p1700, %fd1508, %fd1508;
	@%p1700 bra 	$L__BB19_1057;
	setp.neu.f64 	%p1701, %fd1509, 0d7FF0000000000000;
	@%p1701 bra 	$L__BB19_1058;
	selp.b32 	%r2107, 0, 2146435072, %p1685;
	or.b32  	%r2108, %r2107, -2147483648;
	selp.b32 	%r2109, %r2108, %r2107, %p3;
	selp.b32 	%r2110, %r2109, %r2107, %p1697;
	mov.b32 	%r2111, 0;
	mov.b64 	%fd4229, {%r2111, %r2110};
	bra.uni 	$L__BB19_1058;
$L__BB19_1057:
	mov.f64 	%fd3326, 0d4000000000000000;
	add.rn.f64 	%fd4229, %fd1508, %fd3326;
$L__BB19_1058:
	selp.b32 	%r403, 0, 2146435072, %p1685;
	and.b32  	%r404, %r90, 2146435072;
	setp.eq.s32 	%p1705, %r404, 1062207488;
	setp.eq.f64 	%p1706, %fd1508, 0d3FF0000000000000;
	selp.f64 	%fd3327, 0d3FF0000000000000, %fd4229, %p1706;
	fma.rn.f64 	%fd1514, %fd1507, %fd3327, %fd1506;
	cvta.to.global.u64 	%rd440, %rd90;
	mul.wide.u32 	%rd441, %r2753, 8;
	add.s64 	%rd442, %rd440, %rd441;
	ld.global.f64 	%fd1515, [%rd442+16];
	cvta.to.global.u64 	%rd443, %rd91;
	add.s64 	%rd444, %rd443, %rd441;
	ld.global.f64 	%fd1516, [%rd444+16];
	{
	.reg .b32 %temp; 
	mov.b64 	{%temp, %r405}, %fd1516;
	}
	abs.f64 	%fd1517, %fd1516;
	{ // callseq 471, 0
	.param .b64 param0;
	st.param.f64 	[param0], %fd1517;
	.param .b64 param1;
	st.param.f64 	[param1], 0d4000000000000000;
	.param .b64 retval0;
	call.uni (retval0), 
	__internal_accurate_pow, 
	(
	param0, 
	param1
	);
	ld.param.f64 	%fd3328, [retval0];
	} // callseq 471
	setp.lt.s32 	%p1707, %r405, 0;
	neg.f64 	%fd3330, %fd3328;
	selp.f64 	%fd3331, %fd3330, %fd3328, %p1705;
	selp.f64 	%fd3332, %fd3331, %fd3328, %p1707;
	setp.eq.f64 	%p1708, %fd1516, 0d0000000000000000;
	selp.b32 	%r2112, %r405, 0, %p1705;
	or.b32  	%r2113, %r2112, 2146435072;
	selp.b32 	%r2114, %r2113, %r2112, %p1685;
	mov.b32 	%r2115, 0;
	mov.b64 	%fd3333, {%r2115, %r2114};
	selp.f64 	%fd4230, %fd3333, %fd3332, %p1708;
	add.f64 	%fd3334, %fd1516, 0d4000000000000000;
	{
	.reg .b32 %temp; 
	mov.b64 	{%temp, %r2116}, %fd3334;
	}
	and.b32  	%r2117, %r2116, 2146435072;
	setp.ne.s32 	%p1709, %r2117, 2146435072;
	@%p1709 bra 	$L__BB19_1063;
	setp.nan.f64 	%p1710, %fd1516, %fd1516;
	@%p1710 bra 	$L__BB19_1062;
	setp.neu.f64 	%p1711, %fd1517, 0d7FF0000000000000;
	@%p1711 bra 	$L__BB19_1063;
	or.b32  	%r2118, %r403, -2147483648;
	selp.b32 	%r2119, %r2118, %r403, %p3;
	selp.b32 	%r2120, %r2119, %r403, %p1707;
	mov.b32 	%r2121, 0;
	mov.b64 	%fd4230, {%r2121, %r2120};
	bra.uni 	$L__BB19_1063;
$L__BB19_1062:
	mov.f64 	%fd3335, 0d4000000000000000;
	add.rn.f64 	%fd4230, %fd1516, %fd3335;
$L__BB19_1063:
	setp.eq.f64 	%p1716, %fd1516, 0d3FF0000000000000;
	selp.f64 	%fd3336, 0d3FF0000000000000, %fd4230, %p1716;
	fma.rn.f64 	%fd1522, %fd1515, %fd3336, %fd1514;
	cvta.to.global.u64 	%rd445, %rd90;
	mul.wide.u32 	%rd446, %r2753, 8;
	add.s64 	%rd447, %rd445, %rd446;
	ld.global.f64 	%fd1523, [%rd447+24];
	cvta.to.global.u64 	%rd448, %rd91;
	add.s64 	%rd449, %rd448, %rd446;
	ld.global.f64 	%fd1524, [%rd449+24];
	{
	.reg .b32 %temp; 
	mov.b64 	{%temp, %r406}, %fd1524;
	}
	abs.f64 	%fd1525, %fd1524;
	{ // callseq 472, 0
	.param .b64 param0;
	st.param.f64 	[param0], %fd1525;
	.param .b64 param1;
	st.param.f64 	[param1], 0d4000000000000000;
	.param .b64 retval0;
	call.uni (retval0), 
	__internal_accurate_pow, 
	(
	param0, 
	param1
	);
	ld.param.f64 	%fd3337, [retval0];
	} // callseq 472
	setp.lt.s32 	%p1717, %r406, 0;
	neg.f64 	%fd3339, %fd3337;
	selp.f64 	%fd3340, %fd3339, %fd3337, %p1705;
	selp.f64 	%fd3341, %fd3340, %fd3337, %p1717;
	setp.eq.f64 	%p1718, %fd1524, 0d0000000000000000;
	selp.b32 	%r2122, %r406, 0, %p1705;
	or.b32  	%r2123, %r2122, 2146435072;
	selp.b32 	%r2124, %r2123, %r2122, %p1685;
	mov.b32 	%r2125, 0;
	mov.b64 	%fd3342, {%r2125, %r2124};
	selp.f64 	%fd4231, %fd3342, %fd3341, %p1718;
	add.f64 	%fd3343, %fd1524, 0d4000000000000000;
	{
	.reg .b32 %temp; 
	mov.b64 	{%temp, %r2126}, %fd3343;
	}
	and.b32  	%r2127, %r2126, 2146435072;
	setp.ne.s32 	%p1719, %r2127, 2146435072;
	@%p1719 bra 	$L__BB19_1068;
	setp.nan.f64 	%p1720, %fd1524, %fd1524;
	@%p1720 bra 	$L__BB19_1067;
	setp.neu.f64 	%p1721, %fd1525, 0d7FF0000000000000;
	@%p1721 bra 	$L__BB19_1068;
	or.b32  	%r2128, %r403, -2147483648;
	selp.b32 	%r2129, %r2128, %r403, %p3;
	selp.b32 	%r2130, %r2129, %r403, %p1717;
	mov.b32 	%r2131, 0;
	mov.b64 	%fd4231, {%r2131, %r2130};
	bra.uni 	$L__BB19_1068;
$L__BB19_1067:
	mov.f64 	%fd3344, 0d4000000000000000;
	add.rn.f64 	%fd4231, %fd1524, %fd3344;
$L__BB19_1068:
	setp.eq.f64 	%p1723, %fd1524, 0d3FF0000000000000;
	selp.f64 	%fd3345, 0d3FF0000000000000, %fd4231, %p1723;
	fma.rn.f64 	%fd4237, %fd1523, %fd3345, %fd1522;
	add.s32 	%r2753, %r2753, 4;
	and.b32  	%r2754, %r508, 2147483644;
	setp.ne.s32 	%p1724, %r2753, %r2754;
	@%p1724 bra 	$L__BB19_1048;
$L__BB19_1069:
	and.b32  	%r2132, %r508, 3;
	setp.eq.s32 	%p1725, %r2132, 0;
	@%p1725 bra 	$L__BB19_1088;
	setp.lt.s32 	%p1726, %r90, 0;
	and.b32  	%r2133, %r90, 2146435072;
	setp.eq.s32 	%p1727, %r2133, 1062207488;
	cvta.to.global.u64 	%rd450, %rd90;
	mul.wide.u32 	%rd451, %r2754, 8;
	add.s64 	%rd452, %rd450, %rd451;
	ld.global.f64 	%fd1533, [%rd452];
	cvta.to.global.u64 	%rd453, %rd91;
	add.s64 	%rd454, %rd453, %rd451;
	ld.global.f64 	%fd1534, [%rd454];
	{
	.reg .b32 %temp; 
	mov.b64 	{%temp, %r410}, %fd1534;
	}
	abs.f64 	%fd1535, %fd1534;
	{ // callseq 473, 0
	.param .b64 param0;
	st.param.f64 	[param0], %fd1535;
	.param .b64 param1;
	st.param.f64 	[param1], 0d4000000000000000;
	.param .b64 retval0;
	call.uni (retval0), 
	__internal_accurate_pow, 
	(
	param0, 
	param1
	);
	ld.param.f64 	%fd3346, [retval0];
	} // callseq 473
	setp.lt.s32 	%p1728, %r410, 0;
	neg.f64 	%fd3348, %fd3346;
	selp.f64 	%fd3349, %fd3348, %fd3346, %p1727;
	selp.f64 	%fd3350, %fd3349, %fd3346, %p1728;
	setp.eq.f64 	%p1729, %fd1534, 0d0000000000000000;
	selp.b32 	%r2134, %r410, 0, %p1727;
	or.b32  	%r2135, %r2134, 2146435072;
	selp.b32 	%r2136, %r2135, %r2134, %p1726;
	mov.b32 	%r2137, 0;
	mov.b64 	%fd3351, {%r2137, %r2136};
	selp.f64 	%fd4234, %fd3351, %fd3350, %p1729;
	add.f64 	%fd3352, %fd1534, 0d4000000000000000;
	{
	.reg .b32 %temp; 
	mov.b64 	{%temp, %r2138}, %fd3352;
	}
	and.b32  	%r2139, %r2138, 2146435072;
	setp.ne.s32 	%p1730, %r2139, 2146435072;
	@%p1730 bra 	$L__BB19_1075;
	setp.nan.f64 	%p1731, %fd1534, %fd1534;
	@%p1731 bra 	$L__BB19_1074;
	setp.neu.f64 	%p1732, %fd1535, 0d7FF0000000000000;
	@%p1732 bra 	$L__BB19_1075;
	selp.b32 	%r2140, 0, 2146435072, %p1726;
	or.b32  	%r2141, %r2140, -2147483648;
	selp.b32 	%r2142, %r2141, %r2140, %p3;
	selp.b32 	%r2143, %r2142, %r2140, %p1728;
	mov.b32 	%r2144, 0;
	mov.b64 	%fd4234, {%r2144, %r2143};
	bra.uni 	$L__BB19_1075;
$L__BB19_1074:
	mov.f64 	%fd3353, 0d4000000000000000;
	add.rn.f64 	%fd4234, %fd1534, %fd3353;
$L__BB19_1075:
	and.b32  	%r2145, %r508, 3;
	setp.eq.s32 	%p1735, %r2145, 1;
	setp.eq.f64 	%p1736, %fd1534, 0d3FF0000000000000;
	selp.f64 	%fd3354, 0d3FF0000000000000, %fd4234, %p1736;
	fma.rn.f64 	%fd4237, %fd1533, %fd3354, %fd4237;
	@%p1735 bra 	$L__BB19_1088;
	selp.b32 	%r411, 0, 2146435072, %p1726;
	and.b32  	%r412, %r90, 2146435072;
	setp.eq.s32 	%p1738, %r412, 1062207488;
	cvta.to.global.u64 	%rd455, %rd90;
	mul.wide.u32 	%rd456, %r2754, 8;
	add.s64 	%rd457, %rd455, %rd456;
	ld.global.f64 	%fd1541, [%rd457+8];
	cvta.to.global.u64 	%rd458, %rd91;
	add.s64 	%rd459, %rd458, %rd456;
	ld.global.f64 	%fd1542, [%rd459+8];
	{
	.reg .b32 %temp; 
	mov.b64 	{%temp, %r413}, %fd1542;
	}
	abs.f64 	%fd1543, %fd1542;
	{ // callseq 474, 0
	.param .b64 param0;
	st.param.f64 	[param0], %fd1543;
	.param .b64 param1;
	st.param.f64 	[param1], 0d4000000000000000;
	.param .b64 retval0;
	call.uni (retval0), 
	__internal_accurate_pow, 
	(
	param0, 
	param1
	);
	ld.param.f64 	%fd3355, [retval0];
	} // callseq 474
	setp.lt.s32 	%p1739, %r413, 0;
	neg.f64 	%fd3357, %fd3355;
	selp.f64 	%fd3358, %fd3357, %fd3355, %p1738;
	selp.f64 	%fd3359, %fd3358, %fd3355, %p1739;
	setp.eq.f64 	%p1740, %fd1542, 0d0000000000000000;
	selp.b32 	%r2146, %r413, 0, %p1738;
	or.b32  	%r2147, %r2146, 2146435072;
	selp.b32 	%r2148, %r2147, %r2146, %p1726;
	mov.b32 	%r2149, 0;
	mov.b64 	%fd3360, {%r2149, %r2148};
	selp.f64 	%fd4235, %fd3360, %fd3359, %p1740;
	add.f64 	%fd3361, %fd1542, 0d4000000000000000;
	{
	.reg .b32 %temp; 
	mov.b64 	{%temp, %r2150}, %fd3361;
	}
	and.b32  	%r2151, %r2150, 2146435072;
	setp.ne.s32 	%p1741, %r2151, 2146435072;
	@%p1741 bra 	$L__BB19_1081;
	setp.nan.f64 	%p1742, %fd1542, %fd1542;
	@%p1742 bra 	$L__BB19_1080;
	setp.neu.f64 	%p1743, %fd1543, 0d7FF0000000000000;
	@%p1743 bra 	$L__BB19_1081;
	or.b32  	%r2152, %r411, -2147483648;
	selp.b32 	%r2153, %r2152, %r411, %p3;
	selp.b32 	%r2154, %r2153, %r411, %p1739;
	mov.b32 	%r2155, 0;
	mov.b64 	%fd4235, {%r2155, %r2154};
	bra.uni 	$L__BB19_1081;
$L__BB19_1080:
	mov.f64 	%fd3362, 0d4000000000000000;
	add.rn.f64 	%fd4235, %fd1542, %fd3362;
$L__BB19_1081:
	and.b32  	%r2156, %r508, 3;
	setp.eq.s32 	%p1745, %r2156, 2;
	setp.eq.f64 	%p1746, %fd1542, 0d3FF0000000000000;
	selp.f64 	%fd3363, 0d3FF0000000000000, %fd4235, %p1746;
	fma.rn.f64 	%fd4237, %fd1541, %fd3363, %fd4237;
	@%p1745 bra 	$L__BB19_1088;
	cvta.to.global.u64 	%rd460, %rd90;
	mul.wide.u32 	%rd461, %r2754, 8;
	add.s64 	%rd462, %rd460, %rd461;
	ld.global.f64 	%fd1549, [%rd462+16];
	cvta.to.global.u64 	%rd463, %rd91;
	add.s64 	%rd464, %rd463, %rd461;
	ld.global.f64 	%fd1550, [%rd464+16];
	{
	.reg .b32 %temp; 
	mov.b64 	{%temp, %r414}, %fd1550;
	}
	abs.f64 	%fd1551, %fd1550;
	{ // callseq 475, 0
	.param .b64 param0;
	st.param.f64 	[param0], %fd1551;
	.param .b64 param1;
	st.param.f64 	[param1], 0d4000000000000000;
	.param .b64 retval0;
	call.uni (retval0), 
	__internal_accurate_pow, 
	(
	param0, 
	param1
	);
	ld.param.f64 	%fd3364, [retval0];
	} // callseq 475
	setp.lt.s32 	%p1750, %r414, 0;
	neg.f64 	%fd3366, %fd3364;
	selp.f64 	%fd3367, %fd3366, %fd3364, %p1738;
	selp.f64 	%fd3368, %fd3367, %fd3364, %p1750;
	setp.eq.f64 	%p1751, %fd1550, 0d0000000000000000;
	selp.b32 	%r2157, %r414, 0, %p1738;
	or.b32  	%r2158, %r2157, 2146435072;
	selp.b32 	%r2159, %r2158, %r2157, %p1726;
	mov.b32 	%r2160, 0;
	mov.b64 	%fd3369, {%r2160, %r2159};
	selp.f64 	%fd4236, %fd3369, %fd3368, %p1751;
	add.f64 	%fd3370, %fd1550, 0d4000000000000000;
	{
	.reg .b32 %temp; 
	mov.b64 	{%temp, %r2161}, %fd3370;
	}
	and.b32  	%r2162, %r2161, 2146435072;
	setp.ne.s32 	%p1752, %r2162, 2146435072;
	@%p1752 bra 	$L__BB19_1087;
	setp.nan.f64 	%p1753, %fd1550, %fd1550;
	@%p1753 bra 	$L__BB19_1086;
	setp.neu.f64 	%p1754, %fd1551, 0d7FF0000000000000;
	@%p1754 bra 	$L__BB19_1087;
	or.b32  	%r2163, %r411, -2147483648;
	selp.b32 	%r2164, %r2163, %r411, %p3;
	selp.b32 	%r2165, %r2164, %r411, %p1750;
	mov.b32 	%r2166, 0;
	mov.b64 	%fd4236, {%r2166, %r2165};
	bra.uni 	$L__BB19_1087;
$L__BB19_1086:
	mov.f64 	%fd3371, 0d4000000000000000;
	add.rn.f64 	%fd4236, %fd1550, %fd3371;
$L__BB19_1087:
	setp.eq.f64 	%p1756, %fd1550, 0d3FF0000000000000;
	selp.f64 	%fd3372, 0d3FF0000000000000, %fd4236, %p1756;
	fma.rn.f64 	%fd4237, %fd1549, %fd3372, %fd4237;
$L__BB19_1088:
	add.s32 	%r2168, %r508, -1;
	setp.lt.u32 	%p1757, %r2168, 3;
	mov.f64 	%fd4248, 0d0000000000000000;
	mov.b32 	%r2756, 0;
	@%p1757 bra 	$L__BB19_1111;
	mov.f64 	%fd4248, 0d0000000000000000;
	mov.b32 	%r2755, 0;
$L__BB19_1090:
	setp.lt.s32 	%p1758, %r90, 0;
	and.b32  	%r2170, %r90, 2146435072;
	setp.eq.s32 	%p1759, %r2170, 1062207488;
	cvta.to.global.u64 	%rd465, %rd90;
	mul.wide.u32 	%rd466, %r2755, 8;
	add.s64 	%rd467, %rd465, %rd466;
	ld.global.f64 	%fd1559, [%rd467];
	cvta.to.global.u64 	%rd468, %rd91;
	add.s64 	%rd469, %rd468, %rd466;
	ld.global.f64 	%fd1560, [%rd469];
	{
	.reg .b32 %temp; 
	mov.b64 	{%temp, %r416}, %fd1560;
	}
	abs.f64 	%fd1561, %fd1560;
	{ // callseq 476, 0
	.param .b64 param0;
	st.param.f64 	[param0], %fd1561;
	.param .b64 param1;
	st.param.f64 	[param1], 0d4000000000000000;
	.param .b64 retval0;
	call.uni (retval0), 
	__internal_accurate_pow, 
	(
	param0, 
	param1
	);
	ld.param.f64 	%fd3376, [retval0];
	} // callseq 476
	setp.lt.s32 	%p1760, %r416, 0;
	neg.f64 	%fd3378, %fd3376;
	selp.f64 	%fd3379, %fd3378, %fd3376, %p1759;
	selp.f64 	%fd3380, %fd3379, %fd3376, %p1760;
	setp.eq.f64 	%p1761, %fd1560, 0d0000000000000000;
	selp.b32 	%r2171, %r416, 0, %p1759;
	or.b32  	%r2172, %r2171, 2146435072;
	selp.b32 	%r2173, %r2172, %r2171, %p1758;
	mov.b32 	%r2174, 0;
	mov.b64 	%fd3381, {%r2174, %r2173};
	selp.f64 	%fd4239, %fd3381, %fd3380, %p1761;
	add.f64 	%fd3382, %fd1560, 0d4000000000000000;
	{
	.reg .b32 %temp; 
	mov.b64 	{%temp, %r2175}, %fd3382;
	}
	and.b32  	%r2176, %r2175, 2146435072;
	setp.ne.s32 	%p1762, %r2176, 2146435072;
	@%p1762 bra 	$L__BB19_1095;
	setp.nan.f64 	%p1763, %fd1560, %fd1560;
	@%p1763 bra 	$L__BB19_1094;
	setp.neu.f64 	%p1764, %fd1561, 0d7FF0000000000000;
	@%p1764 bra 	$L__BB19_1095;
	selp.b32 	%r2177, 0, 2146435072, %p1758;
	or.b32  	%r2178, %r2177, -2147483648;
	selp.b32 	%r2179, %r2178, %r2177, %p3;
	selp.b32 	%r2180, %r2179, %r2177, %p1760;
	mov.b32 	%r2181, 0;
	mov.b64 	%fd4239, {%r2181, %r2180};
	bra.uni 	$L__BB19_1095;
$L__BB19_1094:
	mov.f64 	%fd3383, 0d4000000000000000;
	add.rn.f64 	%fd4239, %fd1560, %fd3383;
$L__BB19_1095:
	and.b32  	%r2182, %r90, 2146435072;
	setp.eq.s32 	%p1768, %r2182, 1062207488;
	setp.eq.f64 	%p1769, %fd1560, 0d3FF0000000000000;
	selp.f64 	%fd3384, 0d3FF0000000000000, %fd4239, %p1769;
	fma.rn.f64 	%fd1566, %fd1559, %fd3384, %fd4248;
	cvta.to.global.u64 	%rd470, %rd90;
	mul.wide.u32 	%rd471, %r2755, 8;
	add.s64 	%rd472, %rd470, %rd471;
	ld.global.f64 	%fd1567, [%rd472+8];
	cvta.to.global.u64 	%rd473, %rd91;
	add.s64 	%rd474, %rd473, %rd471;
	ld.global.f64 	%fd1568, [%rd474+8];
	{
	.reg .b32 %temp; 
	mov.b64 	{%temp, %r417}, %fd1568;
	}
	abs.f64 	%fd1569, %fd1568;
	{ // callseq 477, 0
	.param .b64 param0;
	st.param.f64 	[param0], %fd1569;
	.param .b64 param1;
	st.param.f64 	[param1], 0d4000000000000000;
	.param .b64 retval0;
	call.uni (retval0), 
	__internal_accurate_pow, 
	(
	param0, 
	param1
	);
	ld.param.f64 	%fd3385, [retval0];
	} // callseq 477
	setp.lt.s32 	%p1770, %r417, 0;
	neg.f64 	%fd3387, %fd3385;
	selp.f64 	%fd3388, %fd3387, %fd3385, %p1768;
	selp.f64 	%fd3389, %fd3388, %fd3385, %p1770;
	setp.eq.f64 	%p1771, %fd1568, 0d0000000000000000;
	selp.b32 	%r2183, %r417, 0, %p1768;
	or.b32  	%r2184, %r2183, 2146435072;
	selp.b32 	%r2185, %r2184, %r2183, %p1758;
	mov.b32 	%r2186, 0;
	mov.b64 	%fd3390, {%r2186, %r2185};
	selp.f64 	%fd4240, %fd3390, %fd3389, %p1771;
	add.f64 	%fd3391, %fd1568, 0d4000000000000000;
	{
	.reg .b32 %temp; 
	mov.b64 	{%temp, %r2187}, %fd3391;
	}
	and.b32  	%r2188, %r2187, 2146435072;
	setp.ne.s32 	%p1772, %r2188, 2146435072;
	@%p1772 bra 	$L__BB19_1100;
	setp.nan.f64 	%p1773, %fd1568, %fd1568;
	@%p1773 bra 	$L__BB19_1099;
	setp.neu.f64 	%p1774, %fd1569, 0d7FF0000000000000;
	@%p1774 bra 	$L__BB19_1100;
	selp.b32 	%r2189, 0, 2146435072, %p1758;
	or.b32  	%r2190, %r2189, -2147483648;
	selp.b32 	%r2191, %r2190, %r2189, %p3;
	selp.b32 	%r2192, %r2191, %r2189, %p1770;
	mov.b32 	%r2193, 0;
	mov.b64 	%fd4240, {%r2193, %r2192};
	bra.uni 	$L__BB19_1100;
$L__BB19_1099:
	mov.f64 	%fd3392, 0d4000000000000000;
	add.rn.f64 	%fd4240, %fd1568, %fd3392;
$L__BB19_1100:
	and.b32  	%r2194, %r90, 2146435072;
	setp.eq.s32 	%p1778, %r2194, 1062207488;
	setp.eq.f64 	%p1779, %fd1568, 0d3FF0000000000000;
	selp.f64 	%fd3393, 0d3FF0000000000000, %fd4240, %p1779;
	fma.rn.f64 	%fd1574, %fd1567, %fd3393, %fd1566;
	cvta.to.global.u64 	%rd475, %rd90;
	mul.wide.u32 	%rd476, %r2755, 8;
	add.s64 	%rd477, %rd475, %rd476;
	ld.global.f64 	%fd1575, [%rd477+16];
	cvta.to.global.u64 	%rd478, %rd91;
	add.s64 	%rd479, %rd478, %rd476;
	ld.global.f64 	%fd1576, [%rd479+16];
	{
	.reg .b32 %temp; 
	mov.b64 	{%temp, %r418}, %fd1576;
	}
	abs.f64 	%fd1577, %fd1576;
	{ // callseq 478, 0
	.param .b64 param0;
	st.param.f64 	[param0], %fd1577;
	.param .b64 param1;
	st.param.f64 	[param1], 0d4000000000000000;
	.param .b64 retval0;
	call.uni (retval0), 
	__internal_accurate_pow, 
	(
	param0, 
	param1
	);
	ld.param.f64 	%fd3394, [retval0];
	} // callseq 478
	setp.lt.s32 	%p1780, %r418, 0;
	neg.f64 	%fd3396, %fd3394;
	selp.f64 	%fd3397, %fd3396, %fd3394, %p1778;
	selp.f64 	%fd3398, %fd3397, %fd3394, %p1780;
	setp.eq.f64 	%p1781, %fd1576, 0d0000000000000000;
	selp.b32 	%r2195, %r418, 0, %p1778;
	or.b32  	%r2196, %r2195, 2146435072;
	selp.b32 	%r2197, %r2196, %r2195, %p1758;
	mov.b32 	%r2198, 0;
	mov.b64 	%fd3399, {%r2198, %r2197};
	selp.f64 	%fd4241, %fd3399, %fd3398, %p1781;
	add.f64 	%fd3400, %fd1576, 0d4000000000000000;
	{
	.reg .b32 %temp; 
	mov.b64 	{%temp, %r2199}, %fd3400;
	}
	and.b32  	%r2200, %r2199, 2146435072;
	setp.ne.s32 	%p1782, %r2200, 2146435072;
	@%p1782 bra 	$L__BB19_1105;
	setp.nan.f64 	%p1783, %fd1576, %fd1576;
	@%p1783 bra 	$L__BB19_1104;
	setp.neu.f64 	%p1784, %fd1577, 0d7FF0000000000000;
	@%p1784 bra 	$L__BB19_1105;
	selp.b32 	%r2201, 0, 2146435072, %p1758;
	or.b32  	%r2202, %r2201, -2147483648;
	selp.b32 	%r2203, %r2202, %r2201, %p3;
	selp.b32 	%r2204, %r2203, %r2201, %p1780;
	mov.b32 	%r2205, 0;
	mov.b64 	%fd4241, {%r2205, %r2204};
	bra.uni 	$L__BB19_1105;
$L__BB19_1104:
	mov.f64 	%fd3401, 0d4000000000000000;
	add.rn.f64 	%fd4241, %fd1576, %fd3401;
$L__BB19_1105:
	and.b32  	%r2206, %r90, 2146435072;
	setp.eq.s32 	%p1788, %r2206, 1062207488;
	setp.eq.f64 	%p1789, %fd1576, 0d3FF0000000000000;
	selp.f64 	%fd3402, 0d3FF0000000000000, %fd4241, %p1789;
	fma.rn.f64 	%fd1582, %fd1575, %fd3402, %fd1574;
	cvta.to.global.u64 	%rd480, %rd90;
	mul.wide.u32 	%rd481, %r2755, 8;
	add.s64 	%rd482, %rd480, %rd481;
	ld.global.f64 	%fd1583, [%rd482+24];
	cvta.to.global.u64 	%rd483, %rd91;
	add.s64 	%rd484, %rd483, %rd481;
	ld.global.f64 	%fd1584, [%rd484+24];
	{
	.reg .b32 %temp; 
	mov.b64 	{%temp, %r419}, %fd1584;
	}
	abs.f64 	%fd1585, %fd1584;
	{ // callseq 479, 0
	.param .b64 param0;
	st.param.f64 	[param0], %fd1585;
	.param .b64 param1;
	st.param.f64 	[param1], 0d4000000000000000;
	.param .b64 retval0;
	call.uni (retval0), 
	__internal_accurate_pow, 
	(
	param0, 
	param1
	);
	ld.param.f64 	%fd3403, [retval0];
	} // callseq 479
	setp.lt.s32 	%p1790, %r419, 0;
	neg.f64 	%fd3405, %fd3403;
	selp.f64 	%fd3406, %fd3405, %fd3403, %p1788;
	selp.f64 	%fd3407, %fd3406, %fd3403, %p1790;
	setp.eq.f64 	%p1791, %fd1584, 0d0000000000000000;
	selp.b32 	%r2207, %r419, 0, %p1788;
	or.b32  	%r2208, %r2207, 2146435072;
	selp.b32 	%r2209, %r2208, %r2207, %p1758;
	mov.b32 	%r2210, 0;
	mov.b64 	%fd3408, {%r2210, %r2209};
	selp.f64 	%fd4242, %fd3408, %fd3407, %p1791;
	add.f64 	%fd3409, %fd1584, 0d4000000000000000;
	{
	.reg .b32 %temp; 
	mov.b64 	{%temp, %r2211}, %fd3409;
	}
	and.b32  	%r2212, %r2211, 2146435072;
	setp.ne.s32 	%p1792, %r2212, 2146435072;
	@%p1792 bra 	$L__BB19_1110;
	setp.nan.f64 	%p1793, %fd1584, %fd1584;
	@%p1793 bra 	$L__BB19_1109;
	setp.neu.f64 	%p1794, %fd1585, 0d7FF0000000000000;
	@%p1794 bra 	$L__BB19_1110;
	selp.b32 	%r2213, 0, 2146435072, %p1758;
	or.b32  	%r2214, %r2213, -2147483648;
	selp.b32 	%r2215, %r2214, %r2213, %p3;
	selp.b32 	%r2216, %r2215, %r2213, %p1790;
	mov.b32 	%r2217, 0;
	mov.b64 	%fd4242, {%r2217, %r2216};
	bra.uni 	$L__BB19_1110;
$L__BB19_1109:
	mov.f64 	%fd3410, 0d4000000000000000;
	add.rn.f64 	%fd4242, %fd1584, %fd3410;
$L__BB19_1110:
	setp.eq.f64 	%p1797, %fd1584, 0d3FF0000000000000;
	selp.f64 	%fd3411, 0d3FF0000000000000, %fd4242, %p1797;
	fma.rn.f64 	%fd4248, %fd1583, %fd3411, %fd1582;
	add.s32 	%r2755, %r2755, 4;
	and.b32  	%r2756, %r508, 2147483644;
	setp.ne.s32 	%p1798, %r2755, %r2756;
	@%p1798 bra 	$L__BB19_1090;
$L__BB19_1111:
	and.b32  	%r2218, %r508, 3;
	setp.eq.s32 	%p1799, %r2218, 0;
	@%p1799 bra 	$L__BB19_1130;
	setp.lt.s32 	%p1800, %r90, 0;
	and.b32  	%r2219, %r90, 2146435072;
	setp.eq.s32 	%p1801, %r2219, 1062207488;
	cvta.to.global.u64 	%rd485, %rd90;
	mul.wide.u32 	%rd486, %r2756, 8;
	add.s64 	%rd487, %rd485, %rd486;
	ld.global.f64 	%fd1593, [%rd487];
	cvta.to.global.u64 	%rd488, %rd91;
	add.s64 	%rd489, %rd488, %rd486;
	ld.global.f64 	%fd1594, [%rd489];
	{
	.reg .b32 %temp; 
	mov.b64 	{%temp, %r423}, %fd1594;
	}
	abs.f64 	%fd1595, %fd1594;
	{ // callseq 480, 0
	.param .b64 param0;
	st.param.f64 	[param0], %fd1595;
	.param .b64 param1;
	st.param.f64 	[param1], 0d4000000000000000;
	.param .b64 retval0;
	call.uni (retval0), 
	__internal_accurate_pow, 
	(
	param0, 
	param1
	);
	ld.param.f64 	%fd3412, [retval0];
	} // callseq 480
	setp.lt.s32 	%p1802, %r423, 0;
	neg.f64 	%fd3414, %fd3412;
	selp.f64 	%fd3415, %fd3414, %fd3412, %p1801;
	selp.f64 	%fd3416, %fd3415, %fd3412, %p1802;
	setp.eq.f64 	%p1803, %fd1594, 0d0000000000000000;
	selp.b32 	%r2220, %r423, 0, %p1801;
	or.b32  	%r2221, %r2220, 2146435072;
	selp.b32 	%r2222, %r2221, %r2220, %p1800;
	mov.b32 	%r2223, 0;
	mov.b64 	%fd3417, {%r2223, %r2222};
	selp.f64 	%fd4245, %fd3417, %fd3416, %p1803;
	add.f64 	%fd3418, %fd1594, 0d4000000000000000;
	{
	.reg .b32 %temp; 
	mov.b64 	{%temp, %r2224}, %fd3418;
	}
	and.b32  	%r2225, %r2224, 2146435072;
	setp.ne.s32 	%p1804, %r2225, 2146435072;
	@%p1804 bra 	$L__BB19_1117;
	setp.nan.f64 	%p1805, %fd1594, %fd1594;
	@%p1805 bra 	$L__BB19_1116;
	setp.neu.f64 	%p1806, %fd1595, 0d7FF0000000000000;
	@%p1806 bra 	$L__BB19_1117;
	selp.b32 	%r2226, 0, 2146435072, %p1800;
	or.b32  	%r2227, %r2226, -2147483648;
	selp.b32 	%r2228, %r2227, %r2226, %p3;
	selp.b32 	%r2229, %r2228, %r2226, %p1802;
	mov.b32 	%r2230, 0;
	mov.b64 	%fd4245, {%r2230, %r2229};
	bra.uni 	$L__BB19_1117;
$L__BB19_1116:
	mov.f64 	%fd3419, 0d4000000000000000;
	add.rn.f64 	%fd4245, %fd1594, %fd3419;
$L__BB19_1117:
	and.b32  	%r2231, %r508, 3;
	setp.eq.s32 	%p1809, %r2231, 1;
	setp.eq.f64 	%p1810, %fd1594, 0d3FF0000000000000;
	selp.f64 	%fd3420, 0d3FF0000000000000, %fd4245, %p1810;
	fma.rn.f64 	%fd4248, %fd1593, %fd3420, %fd4248;
	@%p1809 bra 	$L__BB19_1130;
	and.b32  	%r2232, %r90, 2146435072;
	setp.eq.s32 	%p1812, %r2232, 1062207488;
	cvta.to.global.u64 	%rd490, %rd90;
	mul.wide.u32 	%rd491, %r2756, 8;
	add.s64 	%rd492, %rd490, %rd491;
	ld.global.f64 	%fd1601, [%rd492+8];
	cvta.to.global.u64 	%rd493, %rd91;
	add.s64 	%rd494, %rd493, %rd491;
	ld.global.f64 	%fd1602, [%rd494+8];
	{
	.reg .b32 %temp; 
	mov.b64 	{%temp, %r424}, %fd1602;
	}
	abs.f64 	%fd1603, %fd1602;
	{ // callseq 481, 0
	.param .b64 param0;
	st.param.f64 	[param0], %fd1603;
	.param .b64 param1;
	st.param.f64 	[param1], 0d4000000000000000;
	.param .b64 retval0;
	call.uni (retval0), 
	__internal_accurate_pow, 
	(
	param0, 
	param1
	);
	ld.param.f64 	%fd3421, [retval0];
	} // callseq 481
	setp.lt.s32 	%p1813, %r424, 0;
	neg.f64 	%fd3423, %fd3421;
	selp.f64 	%fd3424, %fd3423, %fd3421, %p1812;
	selp.f64 	%fd3425, %fd3424, %fd3421, %p1813;
	setp.eq.f64 	%p1814, %fd1602, 0d0000000000000000;
	selp.b32 	%r2233, %r424, 0, %p1812;
	or.b32  	%r2234, %r2233, 2146435072;
	selp.b32 	%r2235, %r2234, %r2233, %p1800;
	mov.b32 	%r2236, 0;
	mov.b64 	%fd3426, {%r2236, %r2235};
	selp.f64 	%fd4246, %fd3426, %fd3425, %p1814;
	add.f64 	%fd3427, %fd1602, 0d4000000000000000;
	{
	.reg .b32 %temp; 
	mov.b64 	{%temp, %r2237}, %fd3427;
	}
	and.b32  	%r2238, %r2237, 2146435072;
	setp.ne.s32 	%p1815, %r2238, 2146435072;
	@%p1815 bra 	$L__BB19_1123;
	setp.nan.f64 	%p1816, %fd1602, %fd1602;
	@%p1816 bra 	$L__BB19_1122;
	setp.neu.f64 	%p1817, %fd1603, 0d7FF0000000000000;
	@%p1817 bra 	$L__BB19_1123;
	selp.b32 	%r2239, 0, 2146435072, %p1800;
	or.b32  	%r2240, %r2239, -2147483648;
	selp.b32 	%r2241, %r2240, %r2239, %p3;
	selp.b32 	%r2242, %r2241, %r2239, %p1813;
	mov.b32 	%r2243, 0;
	mov.b64 	%fd4246, {%r2243, %r2242};
	bra.uni 	$L__BB19_1123;
$L__BB19_1122:
	mov.f64 	%fd3428, 0d4000000000000000;
	add.rn.f64 	%fd4246, %fd1602, %fd3428;
$L__BB19_1123:
	and.b32  	%r2244, %r508, 3;
	setp.eq.s32 	%p1820, %r2244, 2;
	setp.eq.f64 	%p1821, %fd1602, 0d3FF0000000000000;
	selp.f64 	%fd3429, 0d3FF0000000000000, %fd4246, %p1821;
	fma.rn.f64 	%fd4248, %fd1601, %fd3429, %fd4248;
	@%p1820 bra 	$L__BB19_1130;
	and.b32  	%r2245, %r90, 2146435072;
	setp.eq.s32 	%p1823, %r2245, 1062207488;
	cvta.to.global.u64 	%rd495, %rd90;
	mul.wide.u32 	%rd496, %r2756, 8;
	add.s64 	%rd497, %rd495, %rd496;
	ld.global.f64 	%fd1609, [%rd497+16];
	cvta.to.global.u64 	%rd498, %rd91;
	add.s64 	%rd499, %rd498, %rd496;
	ld.global.f64 	%fd1610, [%rd499+16];
	{
	.reg .b32 %temp; 
	mov.b64 	{%temp, %r425}, %fd1610;
	}
	abs.f64 	%fd1611, %fd1610;
	{ // callseq 482, 0
	.param .b64 param0;
	st.param.f64 	[param0], %fd1611;
	.param .b64 param1;
	st.param.f64 	[param1], 0d4000000000000000;
	.param .b64 retval0;
	call.uni (retval0), 
	__internal_accurate_pow, 
	(
	param0, 
	param1
	);
	ld.param.f64 	%fd3430, [retval0];
	} // callseq 482
	setp.lt.s32 	%p1824, %r425, 0;
	neg.f64 	%fd3432, %fd3430;
	selp.f64 	%fd3433, %fd3432, %fd3430, %p1823;
	selp.f64 	%fd3434, %fd3433, %fd3430, %p1824;
	setp.eq.f64 	%p1825, %fd1610, 0d0000000000000000;
	selp.b32 	%r2246, %r425, 0, %p1823;
	or.b32  	%r2247, %r2246, 2146435072;
	selp.b32 	%r2248, %r2247, %r2246, %p1800;
	mov.b32 	%r2249, 0;
	mov.b64 	%fd3435, {%r2249, %r2248};
	selp.f64 	%fd4247, %fd3435, %fd3434, %p1825;
	add.f64 	%fd3436, %fd1610, 0d4000000000000000;
	{
	.reg .b32 %temp; 
	mov.b64 	{%temp, %r2250}, %fd3436;
	}
	and.b32  	%r2251, %r2250, 2146435072;
	setp.ne.s32 	%p1826, %r2251, 2146435072;
	@%p1826 bra 	$L__BB19_1129;
	setp.nan.f64 	%p1827, %fd1610, %fd1610;
	@%p1827 bra 	$L__BB19_1128;
	setp.neu.f64 	%p1828, %fd1611, 0d7FF0000000000000;
	@%p1828 bra 	$L__BB19_1129;
	selp.b32 	%r2252, 0, 2146435072, %p1800;
	or.b32  	%r2253, %r2252, -2147483648;
	selp.b32 	%r2254, %r2253, %r2252, %p3;
	selp.b32 	%r2255, %r2254, %r2252, %p1824;
	mov.b32 	%r2256, 0;
	mov.b64 	%fd4247, {%r2256, %r2255};
	bra.uni 	$L__BB19_1129;
$L__BB19_1128:
	mov.f64 	%fd3437, 0d4000000000000000;
	add.rn.f64 	%fd4247, %fd1610, %fd3437;
$L__BB19_1129:
	setp.eq.f64 	%p1831, %fd1610, 0d3FF0000000000000;
	selp.f64 	%fd3438, 0d3FF0000000000000, %fd4247, %p1831;
	fma.rn.f64 	%fd4248, %fd1609, %fd3438, %fd4248;
$L__BB19_1130:
	sub.f64 	%fd4255, %fd4248, %fd674;
	sub.f64 	%fd4261, %fd4182, %fd674;
	sub.f64 	%fd4260, %fd4193, %fd674;
	sub.f64 	%fd4259, %fd4204, %fd674;
	sub.f64 	%fd4258, %fd4215, %fd674;
	sub.f64 	%fd4257, %fd4226, %fd674;
	sub.f64 	%fd4256, %fd4237, %fd674;
	sub.f64 	%fd4262, %fd4254, %fd674;
	bra.uni 	$L__BB19_795;
$L__BB19_1131:
	setp.lt.u32 	%p1240, %r205, 3;
	mov.f64 	%fd4254, 0d0000000000000000;
	mov.b32 	%r2757, 0;
	@%p1240 bra 	$L__BB19_833;
	mov.f64 	%fd4254, 0d0000000000000000;
	mov.b32 	%r2742, 0;
	bra.uni 	$L__BB19_812;
$L__BB19_1133:
	mov.f64 	%fd2957, 0d4000000000000000;
	add.rn.f64 	%fd4251, %fd1629, %fd2957;
$L__BB19_1134:
	setp.eq.s32 	%p1292, %r204, 1;
	setp.eq.f64 	%p1293, %fd1629, 0d3FF0000000000000;
	selp.f64 	%fd2958, 0d3FF0000000000000, %fd4251, %p1293;
	fma.rn.f64 	%fd4254, %fd1628, %fd2958, %fd4254;
	@%p1292 bra 	$L__BB19_1147;
	ld.global.f64 	%fd1636, [%rd81+8];
	ld.global.f64 	%fd1637, [%rd82+8];
	{
	.reg .b32 %temp; 
	mov.b64 	{%temp, %r428}, %fd1637;
	}
	abs.f64 	%fd1638, %fd1637;
	{ // callseq 432, 0
	.param .b64 param0;
	st.param.f64 	[param0], %fd1638;
	.param .b64 param1;
	st.param.f64 	[param1], 0d4000000000000000;
	.param .b64 retval0;
	call.uni (retval0), 
	__internal_accurate_pow, 
	(
	param0, 
	param1
	);
	ld.param.f64 	%fd2959, [retval0];
	} // callseq 432
	setp.lt.s32 	%p1297, %r428, 0;
	neg.f64 	%fd2961, %fd2959;
	selp.f64 	%fd2962, %fd2961, %fd2959, %p1284;
	selp.f64 	%fd2963, %fd2962, %fd2959, %p1297;
	setp.eq.f64 	%p1298, %fd1637, 0d0000000000000000;
	selp.b32 	%r1713, %r428, 0, %p1284;
	or.b32  	%r1714, %r1713, 2146435072;
	selp.b32 	%r1715, %r1714, %r1713, %p1283;
	mov.b32 	%r1716, 0;
	mov.b64 	%fd2964, {%r1716, %r1715};
	selp.f64 	%fd4252, %fd2964, %fd2963, %p1298;
	add.f64 	%fd2965, %fd1637, 0d4000000000000000;
	{
	.reg .b32 %temp; 
	mov.b64 	{%temp, %r1717}, %fd2965;
	}
	and.b32  	%r1718, %r1717, 2146435072;
	setp.ne.s32 	%p1299, %r1718, 2146435072;
	@%p1299 bra 	$L__BB19_1140;
	setp.nan.f64 	%p1300, %fd1637, %fd1637;
	@%p1300 bra 	$L__BB19_1139;
	setp.neu.f64 	%p1301, %fd1638, 0d7FF0000000000000;
	@%p1301 bra 	$L__BB19_1140;
	selp.b32 	%r1719, %r203, %r202, %p3;
	selp.b32 	%r1720, %r1719, %r202, %p1297;
	mov.b32 	%r1721, 0;
	mov.b64 	%fd4252, {%r1721, %r1720};
	bra.uni 	$L__BB19_1140;
$L__BB19_1139:
	mov.f64 	%fd2966, 0d4000000000000000;
	add.rn.f64 	%fd4252, %fd1637, %fd2966;
$L__BB19_1140:
	setp.eq.s32 	%p1303, %r204, 2;
	setp.eq.f64 	%p1304, %fd1637, 0d3FF0000000000000;
	selp.f64 	%fd2967, 0d3FF0000000000000, %fd4252, %p1304;
	fma.rn.f64 	%fd4254, %fd1636, %fd2967, %fd4254;
	@%p1303 bra 	$L__BB19_1147;
	ld.global.f64 	%fd1644, [%rd81+16];
	ld.global.f64 	%fd1645, [%rd82+16];
	{
	.reg .b32 %temp; 
	mov.b64 	{%temp, %r429}, %fd1645;
	}
	abs.f64 	%fd1646, %fd1645;
	{ // callseq 433, 0
	.param .b64 param0;
	st.param.f64 	[param0], %fd1646;
	.param .b64 param1;
	st.param.f64 	[param1], 0d4000000000000000;
	.param .b64 retval0;
	call.uni (retval0), 
	__internal_accurate_pow, 
	(
	param0, 
	param1
	);
	ld.param.f64 	%fd2968, [retval0];
	} // callseq 433
	setp.lt.s32 	%p1308, %r429, 0;
	neg.f64 	%fd2970, %fd2968;
	selp.f64 	%fd2971, %fd2970, %fd2968, %p1284;
	selp.f64 	%fd2972, %fd2971, %fd2968, %p1308;
	setp.eq.f64 	%p1309, %fd1645, 0d0000000000000000;
	selp.b32 	%r1722, %r429, 0, %p1284;
	or.b32  	%r1723, %r1722, 2146435072;
	selp.b32 	%r1724, %r1723, %r1722, %p1283;
	mov.b32 	%r1725, 0;
	mov.b64 	%fd2973, {%r1725, %r1724};
	selp.f64 	%fd4253, %fd2973, %fd2972, %p1309;
	add.f64 	%fd2974, %fd1645, 0d4000000000000000;
	{
	.reg .b32 %temp; 
	mov.b64 	{%temp, %r1726}, %fd2974;
	}
	and.b32  	%r1727, %r1726, 2146435072;
	setp.ne.s32 	%p1310, %r1727, 2146435072;
	@%p1310 bra 	$L__BB19_1146;
	setp.nan.f64 	%p1311, %fd1645, %fd1645;
	@%p1311 bra 	$L__BB19_1145;
	setp.neu.f64 	%p1312, %fd1646, 0d7FF0000000000000;
	@%p1312 bra 	$L__BB19_1146;
	selp.b32 	%r1728, %r203, %r202, %p3;
	selp.b32 	%r1729, %r1728, %r202, %p1308;
	mov.b32 	%r1730, 0;
	mov.b64 	%fd4253, {%r1730, %r1729};
	bra.uni 	$L__BB19_1146;
$L__BB19_1145:
	mov.f64 	%fd2975, 0d4000000000000000;
	add.rn.f64 	%fd4253, %fd1645, %fd2975;
$L__BB19_1146:
	setp.eq.f64 	%p1314, %fd1645, 0d3FF0000000000000;
	selp.f64 	%fd2976, 0d3FF0000000000000, %fd4253, %p1314;
	fma.rn.f64 	%fd4254, %fd1644, %fd2976, %fd4254;
$L__BB19_1147:
	add.s32 	%r1732, %r508, -1;
	setp.lt.u32 	%p1315, %r1732, 3;
	mov.f64 	%fd4182, 0d0000000000000000;
	mov.b32 	%r2744, 0;
	@%p1315 bra 	$L__BB19_859;
	mov.f64 	%fd4182, 0d0000000000000000;
	mov.b32 	%r2743, 0;
	bra.uni 	$L__BB19_838;
$L__BB19_1149:
	setp.nan.f64 	%p628, %fd1775, %fd1775;
	@%p628 bra 	$L__BB19_1153;
	setp.eq.f64 	%p634, %fd1775, 0d3FF0000000000000;
	setp.neu.f64 	%p635, %fd164, 0d7FF0000000000000;
	setp.ne.s32 	%p636, %r94, 2146435072;
	or.pred  	%p637, %p636, %p635;
	selp.f64 	%fd2364, %fd165, %fd167, %p637;
	selp.f64 	%fd1662, 0d3FF0000000000000, %fd2364, %p634;
	selp.f64 	%fd2365, %fd166, %fd167, %p637;
	selp.f64 	%fd1663, 0d3FF0000000000000, %fd2365, %p634;
$L__BB19_1151:
	add.s32 	%r2760, %r2760, %r195;
	setp.gt.u32 	%p638, %r2760, %r198;
	@%p638 bra 	$L__BB19_1156;
	setp.eq.f64 	%p639, %fd1775, 0d0000000000000000;
	selp.f64 	%fd2366, %fd1663, %fd1662, %p639;
	div.rn.f64 	%fd2367, %fd2366, %fd671;
	mov.f64 	%fd2368, 0d0000000000000000;
	sub.f64 	%fd2369, %fd2368, %fd2367;
	add.f64 	%fd2370, %fd4294, %fd2369;
	add.f64 	%fd2371, %fd2370, %fd2369;
	add.f64 	%fd2372, %fd2371, %fd2369;
	add.f64 	%fd2373, %fd2372, %fd2369;
	add.f64 	%fd2374, %fd2373, %fd2369;
	add.f64 	%fd2375, %fd2374, %fd2369;
	add.f64 	%fd2376, %fd2375, %fd2369;
	add.f64 	%fd4294, %fd2376, %fd2369;
	sub.s32 	%r1073, %r503, %r2760;
	setp.lt.u32 	%p640, %r1073, %r195;
	@%p640 bra 	$L__BB19_1230;
	bra.uni 	$L__BB19_1151;
$L__BB19_1153:
	setp.eq.f64 	%p629, %fd1775, 0d3FF0000000000000;
	setp.ne.s32 	%p630, %r94, 2146435072;
	selp.f64 	%fd2351, %fd165, %fd673, %p630;
	selp.f64 	%fd1664, 0d3FF0000000000000, %fd2351, %p629;
	selp.f64 	%fd2352, %fd166, %fd673, %p630;
	selp.f64 	%fd1665, 0d3FF0000000000000, %fd2352, %p629;
$L__BB19_1154:
	add.s32 	%r2760, %r2760, %r195;
	setp.gt.u32 	%p631, %r2760, %r198;
	@%p631 bra 	$L__BB19_1156;
	setp.eq.f64 	%p632, %fd1775, 0d0000000000000000;
	selp.f64 	%fd2353, %fd1665, %fd1664, %p632;
	div.rn.f64 	%fd2354, %fd2353, %fd671;
	mov.f64 	%fd2355, 0d0000000000000000;
	sub.f64 	%fd2356, %fd2355, %fd2354;
	add.f64 	%fd2357, %fd4294, %fd2356;
	add.f64 	%fd2358, %fd2357, %fd2356;
	add.f64 	%fd2359, %fd2358, %fd2356;
	add.f64 	%fd2360, %fd2359, %fd2356;
	add.f64 	%fd2361, %fd2360, %fd2356;
	add.f64 	%fd2362, %fd2361, %fd2356;
	add.f64 	%fd2363, %fd2362, %fd2356;
	add.f64 	%fd4294, %fd2363, %fd2356;
	sub.s32 	%r1072, %r503, %r2760;
	setp.lt.u32 	%p633, %r1072, %r195;
	@%p633 bra 	$L__BB19_1230;
	bra.uni 	$L__BB19_1154;
$L__BB19_1156:
	setp.le.u32 	%p1833, %r503, %r2760;
	@%p1833 bra 	$L__BB19_1230;
	sub.s32 	%r436, %r503, %r2760;
	mov.u32 	%r2766, %tid.x;
	setp.ge.s32 	%p1834, %r2766, %r436;
	@%p1834 bra 	$L__BB19_1230;
	mov.f64 	%fd3446, 0d3FF0000000000000;
	sub.f64 	%fd3447, %fd3446, %fd1774;
	mul.f64 	%fd1671, %fd1774, %fd3447;
	mov.f64 	%fd3448, 0d4000000000000000;
	add.rn.f64 	%fd1673, %fd1775, %fd3448;
	setp.lt.s32 	%p1835, %r508, 1;
	@%p1835 bra 	$L__BB19_1203;
	setp.eq.f64 	%p1875, %fd1775, 0d3FF0000000000000;
	setp.neu.f64 	%p1876, %fd164, 0d7FF0000000000000;
	setp.num.f64 	%p1877, %fd1775, %fd1775;
	setp.ne.s32 	%p1878, %r94, 2146435072;
	setp.eq.f64 	%p1879, %fd1775, 0d0000000000000000;
	add.s32 	%r439, %r508, -1;
	and.b32  	%r440, %r508, 3;
	and.b32  	%r441, %r508, 2147483644;
	selp.f64 	%fd3501, %fd166, %fd165, %p1879;
	selp.f64 	%fd3502, %fd3501, %fd1673, %p1878;
	selp.f64 	%fd3503, %fd3501, %fd3502, %p1877;
	selp.f64 	%fd3504, %fd3503, %fd167, %p1876;
	selp.f64 	%fd3505, %fd3503, %fd3504, %p1878;
	selp.f64 	%fd3506, 0d3FF0000000000000, %fd3505, %p1875;
	div.rn.f64 	%fd1674, %fd3506, %fd1671;
	and.b32  	%r443, %r90, 2146435072;
$L__BB19_1160:
	setp.lt.s32 	%p1880, %r90, 0;
	selp.b32 	%r444, 0, 2146435072, %p1880;
	or.b32  	%r445, %r444, -2147483648;
	cvta.to.global.u64 	%rd83, %rd90;
	cvta.to.global.u64 	%rd84, %rd91;
	setp.lt.u32 	%p1881, %r439, 3;
	mov.f64 	%fd4277, 0d0000000000000000;
	mov.b32 	%r2763, 0;
	@%p1881 bra 	$L__BB19_1183;
	mov.f64 	%fd4277, 0d0000000000000000;
	mov.b32 	%r2762, 0;
$L__BB19_1162:
	setp.lt.s32 	%p1882, %r90, 0;
	setp.eq.s32 	%p1883, %r443, 1062207488;
	mul.wide.u32 	%rd500, %r2762, 8;
	add.s64 	%rd85, %rd83, %rd500;
	ld.global.f64 	%fd1677, [%rd85];
	add.s64 	%rd86, %rd84, %rd500;
	ld.global.f64 	%fd1678, [%rd86];
	{
	.reg .b32 %temp; 
	mov.b64 	{%temp, %r447}, %fd1678;
	}
	abs.f64 	%fd1679, %fd1678;
	{ // callseq 483, 0
	.param .b64 param0;
	st.param.f64 	[param0], %fd1679;
	.param .b64 param1;
	st.param.f64 	[param1], 0d4000000000000000;
	.param .b64 retval0;
	call.uni (retval0), 
	__internal_accurate_pow, 
	(
	param0, 
	param1
	);
	ld.param.f64 	%fd3510, [retval0];
	} // callseq 483
	setp.lt.s32 	%p1885, %r447, 0;
	neg.f64 	%fd3512, %fd3510;
	selp.f64 	%fd3513, %fd3512, %fd3510, %p1883;
	selp.f64 	%fd3514, %fd3513, %fd3510, %p1885;
	setp.eq.f64 	%p1886, %fd1678, 0d0000000000000000;
	selp.b32 	%r2285, %r447, 0, %p1883;
	or.b32  	%r2286, %r2285, 2146435072;
	selp.b32 	%r2287, %r2286, %r2285, %p1882;
	mov.b32 	%r2288, 0;
	mov.b64 	%fd3515, {%r2288, %r2287};
	selp.f64 	%fd4268, %fd3515, %fd3514, %p1886;
	add.f64 	%fd3516, %fd1678, 0d4000000000000000;
	{
	.reg .b32 %temp; 
	mov.b64 	{%temp, %r2289}, %fd3516;
	}
	and.b32  	%r2290, %r2289, 2146435072;
	setp.ne.s32 	%p1887, %r2290, 2146435072;
	@%p1887 bra 	$L__BB19_1167;
	setp.nan.f64 	%p1888, %fd1678, %fd1678;
	@%p1888 bra 	$L__BB19_1166;
	setp.neu.f64 	%p1889, %fd1679, 0d7FF0000000000000;
	@%p1889 bra 	$L__BB19_1167;
	setp.lt.s32 	%p1890, %r447, 0;
	selp.b32 	%r2291, %r445, %r444, %p3;
	selp.b32 	%r2292, %r2291, %r444, %p1890;
	mov.b32 	%r2293, 0;
	mov.b64 	%fd4268, {%r2293, %r2292};
	bra.uni 	$L__BB19_1167;
$L__BB19_1166:
	mov.f64 	%fd3517, 0d4000000000000000;
	add.rn.f64 	%fd4268, %fd1678, %fd3517;
$L__BB19_1167:
	setp.lt.s32 	%p1891, %r90, 0;
	setp.eq.s32 	%p1892, %r443, 1062207488;
	setp.eq.f64 	%p1894, %fd1678, 0d3FF0000000000000;
	selp.f64 	%fd3518, 0d3FF0000000000000, %fd4268, %p1894;
	fma.rn.f64 	%fd1684, %fd1677, %fd3518, %fd4277;
	ld.global.f64 	%fd1685, [%rd85+8];
	ld.global.f64 	%fd1686, [%rd86+8];
	{
	.reg .b32 %temp; 
	mov.b64 	{%temp, %r448}, %fd1686;
	}
	abs.f64 	%fd1687, %fd1686;
	{ // callseq 484, 0
	.param .b64 param0;
	st.param.f64 	[param0], %fd1687;
	.param .b64 param1;
	st.param.f64 	[param1], 0d4000000000000000;
	.param .b64 retval0;
	call.uni (retval0), 
	__internal_accurate_pow, 
	(
	param0, 
	param1
	);
	ld.param.f64 	%fd3519, [retval0];
	} // callseq 484
	setp.lt.s32 	%p1895, %r448, 0;
	neg.f64 	%fd3521, %fd3519;
	selp.f64 	%fd3522, %fd3521, %fd3519, %p1892;
	selp.f64 	%fd3523, %fd3522, %fd3519, %p1895;
	setp.eq.f64 	%p1896, %fd1686, 0d0000000000000000;
	selp.b32 	%r2294, %r448, 0, %p1892;
	or.b32  	%r2295, %r2294, 2146435072;
	selp.b32 	%r2296, %r2295, %r2294, %p1891;
	mov.b32 	%r2297, 0;
	mov.b64 	%fd3524, {%r2297, %r2296};
	selp.f64 	%fd4269, %fd3524, %fd3523, %p1896;
	add.f64 	%fd3525, %fd1686, 0d4000000000000000;
	{
	.reg .b32 %temp; 
	mov.b64 	{%temp, %r2298}, %fd3525;
	}
	and.b32  	%r2299, %r2298, 2146435072;
	setp.ne.s32 	%p1897, %r2299, 2146435072;
	@%p1897 bra 	$L__BB19_1172;
	setp.nan.f64 	%p1898, %fd1686, %fd1686;
	@%p1898 bra 	$L__BB19_1171;
	setp.neu.f64 	%p1899, %fd1687, 0d7FF0000000000000;
	@%p1899 bra 	$L__BB19_1172;
	setp.lt.s32 	%p1900, %r448, 0;
	selp.b32 	%r2300, %r445, %r444, %p3;
	selp.b32 	%r2301, %r2300, %r444, %p1900;
	mov.b32 	%r2302, 0;
	mov.b64 	%fd4269, {%r2302, %r2301};
	bra.uni 	$L__BB19_1172;
$L__BB19_1171:
	mov.f64 	%fd3526, 0d4000000000000000;
	add.rn.f64 	%fd4269, %fd1686, %fd3526;
$L__BB19_1172:
	setp.lt.s32 	%p1901, %r90, 0;
	setp.eq.s32 	%p1902, %r443, 1062207488;
	setp.eq.f64 	%p1904, %fd1686, 0d3FF0000000000000;
	selp.f64 	%fd3527, 0d3FF0000000000000, %fd4269, %p1904;
	fma.rn.f64 	%fd1692, %fd1685, %fd3527, %fd1684;
	ld.global.f64 	%fd1693, [%rd85+16];
	ld.global.f64 	%fd1694, [%rd86+16];
	{
	.reg .b32 %temp; 
	mov.b64 	{%temp, %r449}, %fd1694;
	}
	abs.f64 	%fd1695, %fd1694;
	{ // callseq 485, 0
	.param .b64 param0;
	st.param.f64 	[param0], %fd1695;
	.param .b64 param1;
	st.param.f64 	[param1], 0d4000000000000000;
	.param .b64 retval0;
	call.uni (retval0), 
	__internal_accurate_pow, 
	(
	param0, 
	param1
	);
	ld.param.f64 	%fd3528, [retval0];
	} // callseq 485
	setp.lt.s32 	%p1905, %r449, 0;
	neg.f64 	%fd3530, %fd3528;
	selp.f64 	%fd3531, %fd3530, %fd3528, %p1902;
	selp.f64 	%fd3532, %fd3531, %fd3528, %p1905;
	setp.eq.f64 	%p1906, %fd1694, 0d0000000000000000;
	selp.b32 	%r2303, %r449, 0, %p1902;
	or.b32  	%r2304, %r2303, 2146435072;
	selp.b32 	%r2305, %r2304, %r2303, %p1901;
	mov.b32 	%r2306, 0;
	mov.b64 	%fd3533, {%r2306, %r2305};
	selp.f64 	%fd4270, %fd3533, %fd3532, %p1906;
	add.f64 	%fd3534, %fd1694, 0d4000000000000000;
	{
	.reg .b32 %temp; 
	mov.b64 	{%temp, %r2307}, %fd3534;
	}
	and.b32  	%r2308, %r2307, 2146435072;
	setp.ne.s32 	%p1907, %r2308, 2146435072;
	@%p1907 bra 	$L__BB19_1177;
	setp.nan.f64 	%p1908, %fd1694, %fd1694;
	@%p1908 bra 	$L__BB19_1176;
	setp.neu.f64 	%p1909, %fd1695, 0d7FF0000000000000;
	@%p1909 bra 	$L__BB19_1177;
	setp.lt.s32 	%p1910, %r449, 0;
	selp.b32 	%r2309, %r445, %r444, %p3;
	selp.b32 	%r2310, %r2309, %r444, %p1910;
	mov.b32 	%r2311, 0;
	mov.b64 	%fd4270, {%r2311, %r2310};
	bra.uni 	$L__BB19_1177;
$L__BB19_1176:
	mov.f64 	%fd3535, 0d4000000000000000;
	add.rn.f64 	%fd4270, %fd1694, %fd3535;
$L__BB19_1177:
	setp.lt.s32 	%p1911, %r90, 0;
	setp.eq.s32 	%p1912, %r443, 1062207488;
	setp.eq.f64 	%p1914, %fd1694, 0d3FF0000000000000;
	selp.f64 	%fd3536, 0d3FF0000000000000, %fd4270, %p1914;
	fma.rn.f64 	%fd1700, %fd1693, %fd3536, %fd1692;
	ld.global.f64 	%fd1701, [%rd85+24];
	ld.global.f64 	%fd1702, [%rd86+24];
	{
	.reg .b32 %temp; 
	mov.b64 	{%temp, %r450}, %fd1702;
	}
	abs.f64 	%fd1703, %fd1702;
	{ // callseq 486, 0
	.param .b64 param0;
	st.param.f64 	[param0], %fd1703;
	.param .b64 param1;
	st.param.f64 	[param1], 0d4000000000000000;
	.param .b64 retval0;
	call.uni (retval0), 
	__internal_accurate_pow, 
	(
	param0, 
	param1
	);
	ld.param.f64 	%fd3537, [retval0];
	} // callseq 486
	setp.lt.s32 	%p1915, %r450, 0;
	neg.f64 	%fd3539, %fd3537;
	selp.f64 	%fd3540, %fd3539, %fd3537, %p1912;
	selp.f64 	%fd3541, %fd3540, %fd3537, %p1915;
	setp.eq.f64 	%p1916, %fd1702, 0d0000000000000000;
	selp.b32 	%r2312, %r450, 0, %p1912;
	or.b32  	%r2313, %r2312, 2146435072;
	selp.b32 	%r2314, %r2313, %r2312, %p1911;
	mov.b32 	%r2315, 0;
	mov.b64 	%fd3542, {%r2315, %r2314};
	selp.f64 	%fd4271, %fd3542, %fd3541, %p1916;
	add.f64 	%fd3543, %fd1702, 0d4000000000000000;
	{
	.reg .b32 %temp; 
	mov.b64 	{%temp, %r2316}, %fd3543;
	}
	and.b32  	%r2317, %r2316, 2146435072;
	setp.ne.s32 	%p1917, %r2317, 2146435072;
	@%p1917 bra 	$L__BB19_1182;
	setp.nan.f64 	%p1918, %fd1702, %fd1702;
	@%p1918 bra 	$L__BB19_1181;
	setp.neu.f64 	%p1919, %fd1703, 0d7FF0000000000000;
	@%p1919 bra 	$L__BB19_1182;
	setp.lt.s32 	%p1920, %r450, 0;
	selp.b32 	%r2318, %r445, %r444, %p3;
	selp.b32 	%r2319, %r2318, %r444, %p1920;
	mov.b32 	%r2320, 0;
	mov.b64 	%fd4271, {%r2320, %r2319};
	bra.uni 	$L__BB19_1182;
$L__BB19_1181:
	mov.f64 	%fd3544, 0d4000000000000000;
	add.rn.f64 	%fd4271, %fd1702, %fd3544;
$L__BB19_1182:
	setp.eq.f64 	%p1921, %fd1702, 0d3FF0000000000000;
	selp.f64 	%fd3545, 0d3FF0000000000000, %fd4271, %p1921;
	fma.rn.f64 	%fd4277, %fd1701, %fd3545, %fd1700;
	add.s32 	%r2762, %r2762, 4;
	setp.ne.s32 	%p1922, %r2762, %r441;
	mov.u32 	%r2763, %r441;
	@%p1922 bra 	$L__BB19_1162;
$L__BB19_1183:
	setp.eq.s32 	%p1923, %r440, 0;
	@%p1923 bra 	$L__BB19_1202;
	setp.lt.s32 	%p1924, %r90, 0;
	setp.eq.s32 	%p1925, %r443, 1062207488;
	mul.wide.u32 	%rd501, %r2763, 8;
	add.s64 	%rd87, %rd83, %rd501;
	ld.global.f64 	%fd1711, [%rd87];
	add.s64 	%rd88, %rd84, %rd501;
	ld.global.f64 	%fd1712, [%rd88];
	{
	.reg .b32 %temp; 
	mov.b64 	{%temp, %r453}, %fd1712;
	}
	abs.f64 	%fd1713, %fd1712;
	{ // callseq 487, 0
	.param .b64 param0;
	st.param.f64 	[param0], %fd1713;
	.param .b64 param1;
	st.param.f64 	[param1], 0d4000000000000000;
	.param .b64 retval0;
	call.uni (retval0), 
	__internal_accurate_pow, 
	(
	param0, 
	param1
	);
	ld.param.f64 	%fd3546, [retval0];
	} // callseq 487
	setp.lt.s32 	%p1927, %r453, 0;
	neg.f64 	%fd3548, %fd3546;
	selp.f64 	%fd3549, %fd3548, %fd3546, %p1925;
	selp.f64 	%fd3550, %fd3549, %fd3546, %p1927;
	setp.eq.f64 	%p1928, %fd1712, 0d0000000000000000;
	selp.b32 	%r2321, %r453, 0, %p1925;
	or.b32  	%r2322, %r2321, 2146435072;
	selp.b32 	%r2323, %r2322, %r2321, %p1924;
	mov.b32 	%r2324, 0;
	mov.b64 	%fd3551, {%r2324, %r2323};
	selp.f64 	%fd4274, %fd3551, %fd3550, %p1928;
	add.f64 	%fd3552, %fd1712, 0d4000000000000000;
	{
	.reg .b32 %temp; 
	mov.b64 	{%temp, %r2325}, %fd3552;
	}
	and.b32  	%r2326, %r2325, 2146435072;
	setp.ne.s32 	%p1929, %r2326, 2146435072;
	@%p1929 bra 	$L__BB19_1189;
	setp.nan.f64 	%p1930, %fd1712, %fd1712;
	@%p1930 bra 	$L__BB19_1188;
	setp.neu.f64 	%p1931, %fd1713, 0d7FF0000000000000;
	@%p1931 bra 	$L__BB19_1189;
	setp.lt.s32 	%p1932, %r453, 0;
	selp.b32 	%r2327, %r445, %r444, %p3;
	selp.b32 	%r2328, %r2327, %r444, %p1932;
	mov.b32 	%r2329, 0;
	mov.b64 	%fd4274, {%r2329, %r2328};
	bra.uni 	$L__BB19_1189;
$L__BB19_1188:
	mov.f64 	%fd3553, 0d4000000000000000;
	add.rn.f64 	%fd4274, %fd1712, %fd3553;
$L__BB19_1189:
	setp.eq.s32 	%p1933, %r440, 1;
	setp.eq.f64 	%p1934, %fd1712, 0d3FF0000000000000;
	selp.f64 	%fd3554, 0d3FF0000000000000, %fd4274, %p1934;
	fma.rn.f64 	%fd4277, %fd1711, %fd3554, %fd4277;
	@%p1933 bra 	$L__BB19_1202;
	setp.lt.s32 	%p1935, %r90, 0;
	setp.eq.s32 	%p1936, %r443, 1062207488;
	ld.global.f64 	%fd1719, [%rd87+8];
	ld.global.f64 	%fd1720, [%rd88+8];
	{
	.reg .b32 %temp; 
	mov.b64 	{%temp, %r454}, %fd1720;
	}
	abs.f64 	%fd1721, %fd1720;
	{ // callseq 488, 0
	.param .b64 param0;
	st.param.f64 	[param0], %fd1721;
	.param .b64 param1;
	st.param.f64 	[param1], 0d4000000000000000;
	.param .b64 retval0;
	call.uni (retval0), 
	__internal_accurate_pow, 
	(
	param0, 
	param1
	);
	ld.param.f64 	%fd3555, [retval0];
	} // callseq 488
	setp.lt.s32 	%p1938, %r454, 0;
	neg.f64 	%fd3557, %fd3555;
	selp.f64 	%fd3558, %fd3557, %fd3555, %p1936;
	selp.f64 	%fd3559, %fd3558, %fd3555, %p1938;
	setp.eq.f64 	%p1939, %fd1720, 0d0000000000000000;
	selp.b32 	%r2330, %r454, 0, %p1936;
	or.b32  	%r2331, %r2330, 2146435072;
	selp.b32 	%r2332, %r2331, %r2330, %p1935;
	mov.b32 	%r2333, 0;
	mov.b64 	%fd3560, {%r2333, %r2332};
	selp.f64 	%fd4275, %fd3560, %fd3559, %p1939;
	add.f64 	%fd3561, %fd1720, 0d4000000000000000;
	{
	.reg .b32 %temp; 
	mov.b64 	{%temp, %r2334}, %fd3561;
	}
	and.b32  	%r2335, %r2334, 2146435072;
	setp.ne.s32 	%p1940, %r2335, 2146435072;
	@%p1940 bra 	$L__BB19_1195;
	setp.nan.f64 	%p1941, %fd1720, %fd1720;
	@%p1941 bra 	$L__BB19_1194;
	setp.neu.f64 	%p1942, %fd1721, 0d7FF0000000000000;
	@%p1942 bra 	$L__BB19_1195;
	setp.lt.s32 	%p1943, %r454, 0;
	selp.b32 	%r2336, %r445, %r444, %p3;
	selp.b32 	%r2337, %r2336, %r444, %p1943;
	mov.b32 	%r2338, 0;
	mov.b64 	%fd4275, {%r2338, %r2337};
	bra.uni 	$L__BB19_1195;
$L__BB19_1194:
	mov.f64 	%fd3562, 0d4000000000000000;
	add.rn.f64 	%fd4275, %fd1720, %fd3562;
$L__BB19_1195:
	setp.eq.s32 	%p1944, %r440, 2;
	setp.eq.f64 	%p1945, %fd1720, 0d3FF0000000000000;
	selp.f64 	%fd3563, 0d3FF0000000000000, %fd4275, %p1945;
	fma.rn.f64 	%fd4277, %fd1719, %fd3563, %fd4277;
	@%p1944 bra 	$L__BB19_1202;
	setp.lt.s32 	%p1946, %r90, 0;
	setp.eq.s32 	%p1947, %r443, 1062207488;
	ld.global.f64 	%fd1727, [%rd87+16];
	ld.global.f64 	%fd1728, [%rd88+16];
	{
	.reg .b32 %temp; 
	mov.b64 	{%temp, %r455}, %fd1728;
	}
	abs.f64 	%fd1729, %fd1728;
	{ // callseq 489, 0
	.param .b64 param0;
	st.param.f64 	[param0], %fd1729;
	.param .b64 param1;
	st.param.f64 	[param1], 0d4000000000000000;
	.param .b64 retval0;
	call.uni (retval0), 
	__internal_accurate_pow, 
	(
	param0, 
	param1
	);
	ld.param.f64 	%fd3564, [retval0];
	} // callseq 489
	setp.lt.s32 	%p1949, %r455, 0;
	neg.f64 	%fd3566, %fd3564;
	selp.f64 	%fd3567, %fd3566, %fd3564, %p1947;
	selp.f64 	%fd3568, %fd3567, %fd3564, %p1949;
	setp.eq.f64 	%p1950, %fd1728, 0d0000000000000000;
	selp.b32 	%r2339, %r455, 0, %p1947;
	or.b32  	%r2340, %r2339, 2146435072;
	selp.b32 	%r2341, %r2340, %r2339, %p1946;
	mov.b32 	%r2342, 0;
	mov.b64 	%fd3569, {%r2342, %r2341};
	selp.f64 	%fd4276, %fd3569, %fd3568, %p1950;
	add.f64 	%fd3570, %fd1728, 0d4000000000000000;
	{
	.reg .b32 %temp; 
	mov.b64 	{%temp, %r2343}, %fd3570;
	}
	and.b32  	%r2344, %r2343, 2146435072;
	setp.ne.s32 	%p1951, %r2344, 2146435072;
	@%p1951 bra 	$L__BB19_1201;
	setp.nan.f64 	%p1952, %fd1728, %fd1728;
	@%p1952 bra 	$L__BB19_1200;
	setp.neu.f64 	%p1953, %fd1729, 0d7FF0000000000000;
	@%p1953 bra 	$L__BB19_1201;
	setp.lt.s32 	%p1954, %r455, 0;
	selp.b32 	%r2345, %r445, %r444, %p3;
	selp.b32 	%r2346, %r2345, %r444, %p1954;
	mov.b32 	%r2347, 0;
	mov.b64 	%fd4276, {%r2347, %r2346};
	bra.uni 	$L__BB19_1201;
$L__BB19_1200:
	mov.f64 	%fd3571, 0d4000000000000000;
	add.rn.f64 	%fd4276, %fd1728, %fd3571;
$L__BB19_1201:
	setp.eq.f64 	%p1955, %fd1728, 0d3FF0000000000000;
	selp.f64 	%fd3572, 0d3FF0000000000000, %fd4276, %p1955;
	fma.rn.f64 	%fd4277, %fd1727, %fd3572, %fd4277;
$L__BB19_1202:
	sub.f64 	%fd3573, %fd4277, %fd1674;
	add.f64 	%fd4294, %fd4294, %fd3573;
	add.s32 	%r2766, %r2766, 640;
	setp.lt.s32 	%p1956, %r2766, %r436;
	@%p1956 bra 	$L__BB19_1160;
	bra.uni 	$L__BB19_1230;
$L__BB19_1203:
	setp.num.f64 	%p1836, %fd1775, %fd1775;
	@%p1836 bra 	$L__BB19_1217;
	setp.neu.f64 	%p1837, %fd1775, 0d0000000000000000;
	@%p1837 bra 	$L__BB19_1211;
	not.b32 	%r2265, %r2766;
	add.s32 	%r2266, %r503, %r2265;
	sub.s32 	%r457, %r2266, %r2760;
	mul.hi.u32 	%r2267, %r457, -858993459;
	shr.u32 	%r2268, %r2267, 9;
	add.s32 	%r458, %r2268, 1;
	and.b32  	%r2269, %r2268, 3;
	setp.eq.s32 	%p1846, %r2269, 3;
	@%p1846 bra 	$L__BB19_1208;
	setp.eq.f64 	%p1847, %fd1775, 0d3FF0000000000000;
	setp.ne.s32 	%p1848, %r94, 2146435072;
	selp.f64 	%fd3462, %fd166, %fd1673, %p1848;
	selp.f64 	%fd3463, 0d3FF0000000000000, %fd3462, %p1847;
	div.rn.f64 	%fd3464, %fd3463, %fd1671;
	mov.f64 	%fd3465, 0d0000000000000000;
	sub.f64 	%fd1737, %fd3465, %fd3464;
	and.b32  	%r459, %r458, 3;
	mov.b32 	%r2765, 0;
$L__BB19_1207:
	.pragma "nounroll";
	add.f64 	%fd4294, %fd4294, %fd1737;
	add.s32 	%r2766, %r2766, 640;
	add.s32 	%r2765, %r2765, 1;
	setp.ne.s32 	%p1849, %r2765, %r459;
	@%p1849 bra 	$L__BB19_1207;
$L__BB19_1208:
	setp.lt.u32 	%p1850, %r457, 1920;
	@%p1850 bra 	$L__BB19_1230;
	setp.eq.f64 	%p1851, %fd1775, 0d3FF0000000000000;
	setp.ne.s32 	%p1852, %r94, 2146435072;
	selp.f64 	%fd3466, %fd166, %fd1673, %p1852;
	selp.f64 	%fd3467, 0d3FF0000000000000, %fd3466, %p1851;
	div.rn.f64 	%fd3468, %fd3467, %fd1671;
	mov.f64 	%fd3469, 0d0000000000000000;
	sub.f64 	%fd1742, %fd3469, %fd3468;
$L__BB19_1210:
	add.f64 	%fd3470, %fd4294, %fd1742;
	add.f64 	%fd3471, %fd3470, %fd1742;
	add.f64 	%fd3472, %fd3471, %fd1742;
	add.f64 	%fd4294, %fd3472, %fd1742;
	add.s32 	%r2766, %r2766, 2560;
	setp.lt.s32 	%p1853, %r2766, %r436;
	@%p1853 bra 	$L__BB19_1210;
	bra.uni 	$L__BB19_1230;
$L__BB19_1211:
	not.b32 	%r2259, %r2766;
	add.s32 	%r2260, %r503, %r2259;
	sub.s32 	%r467, %r2260, %r2760;
	mul.hi.u32 	%r2261, %r467, -858993459;
	shr.u32 	%r2262, %r2261, 9;
	add.s32 	%r468, %r2262, 1;
	and.b32  	%r2263, %r2262, 3;
	setp.eq.s32 	%p1838, %r2263, 3;
	@%p1838 bra 	$L__BB19_1214;
	setp.eq.f64 	%p1839, %fd1775, 0d3FF0000000000000;
	setp.ne.s32 	%p1840, %r94, 2146435072;
	selp.f64 	%fd3450, %fd165, %fd1673, %p1840;
	selp.f64 	%fd3451, 0d3FF0000000000000, %fd3450, %p1839;
	div.rn.f64 	%fd3452, %fd3451, %fd1671;
	mov.f64 	%fd3453, 0d0000000000000000;
	sub.f64 	%fd1745, %fd3453, %fd3452;
	and.b32  	%r469, %r468, 3;
	mov.b32 	%r2769, 0;
$L__BB19_1213:
	.pragma "nounroll";
	add.f64 	%fd4294, %fd4294, %fd1745;
	add.s32 	%r2766, %r2766, 640;
	add.s32 	%r2769, %r2769, 1;
	setp.ne.s32 	%p1841, %r2769, %r469;
	@%p1841 bra 	$L__BB19_1213;
$L__BB19_1214:
	setp.lt.u32 	%p1842, %r467, 1920;
	@%p1842 bra 	$L__BB19_1230;
	setp.eq.f64 	%p1843, %fd1775, 0d3FF0000000000000;
	setp.ne.s32 	%p1844, %r94, 2146435072;
	selp.f64 	%fd3454, %fd165, %fd1673, %p1844;
	selp.f64 	%fd3455, 0d3FF0000000000000, %fd3454, %p1843;
	div.rn.f64 	%fd3456, %fd3455, %fd1671;
	mov.f64 	%fd3457, 0d0000000000000000;
	sub.f64 	%fd1750, %fd3457, %fd3456;
$L__BB19_1216:
	add.f64 	%fd3458, %fd4294, %fd1750;
	add.f64 	%fd3459, %fd3458, %fd1750;
	add.f64 	%fd3460, %fd3459, %fd1750;
	add.f64 	%fd4294, %fd3460, %fd1750;
	add.s32 	%r2766, %r2766, 2560;
	setp.lt.s32 	%p1845, %r2766, %r436;
	@%p1845 bra 	$L__BB19_1216;
	bra.uni 	$L__BB19_1230;
$L__BB19_1217:
	setp.neu.f64 	%p1854, %fd1775, 0d0000000000000000;
	@%p1854 bra 	$L__BB19_1224;
	not.b32 	%r2277, %r2766;
	add.s32 	%r2278, %r503, %r2277;
	sub.s32 	%r477, %r2278, %r2760;
	mul.hi.u32 	%r2279, %r477, -858993459;
	shr.u32 	%r2280, %r2279, 9;
	add.s32 	%r478, %r2280, 1;
	and.b32  	%r2281, %r2280, 3;
	setp.eq.s32 	%p1865, %r2281, 3;
	@%p1865 bra 	$L__BB19_1221;
	setp.eq.f64 	%p1866, %fd1775, 0d3FF0000000000000;
	setp.neu.f64 	%p1867, %fd164, 0d7FF0000000000000;
	setp.ne.s32 	%p1868, %r94, 2146435072;
	selp.f64 	%fd3488, %fd166, %fd167, %p1867;
	selp.f64 	%fd3489, %fd166, %fd3488, %p1868;
	selp.f64 	%fd3490, 0d3FF0000000000000, %fd3489, %p1866;
	div.rn.f64 	%fd3491, %fd3490, %fd1671;
	mov.f64 	%fd3492, 0d0000000000000000;
	sub.f64 	%fd1753, %fd3492, %fd3491;
	and.b32  	%r479, %r478, 3;
	mov.b32 	%r2773, 0;
$L__BB19_1220:
	.pragma "nounroll";
	add.f64 	%fd4294, %fd4294, %fd1753;
	add.s32 	%r2766, %r2766, 640;
	add.s32 	%r2773, %r2773, 1;
	setp.ne.s32 	%p1869, %r2773, %r479;
	@%p1869 bra 	$L__BB19_1220;
$L__BB19_1221:
	setp.lt.u32 	%p1870, %r477, 1920;
	@%p1870 bra 	$L__BB19_1230;
	setp.eq.f64 	%p1871, %fd1775, 0d3FF0000000000000;
	setp.neu.f64 	%p1872, %fd164, 0d7FF0000000000000;
	setp.ne.s32 	%p1873, %r94, 2146435072;
	selp.f64 	%fd3493, %fd166, %fd167, %p1872;
	selp.f64 	%fd3494, %fd166, %fd3493, %p1873;
	selp.f64 	%fd3495, 0d3FF0000000000000, %fd3494, %p1871;
	div.rn.f64 	%fd3496, %fd3495, %fd1671;
	mov.f64 	%fd3497, 0d0000000000000000;
	sub.f64 	%fd1758, %fd3497, %fd3496;
$L__BB19_1223:
	add.f64 	%fd3498, %fd4294, %fd1758;
	add.f64 	%fd3499, %fd3498, %fd1758;
	add.f64 	%fd3500, %fd3499, %fd1758;
	add.f64 	%fd4294, %fd3500, %fd1758;
	add.s32 	%r2766, %r2766, 2560;
	setp.lt.s32 	%p1874, %r2766, %r436;
	@%p1874 bra 	$L__BB19_1223;
	bra.uni 	$L__BB19_1230;
$L__BB19_1224:
	not.b32 	%r2271, %r2766;
	add.s32 	%r2272, %r503, %r2271;
	sub.s32 	%r487, %r2272, %r2760;
	mul.hi.u32 	%r2273, %r487, -858993459;
	shr.u32 	%r2274, %r2273, 9;
	add.s32 	%r488, %r2274, 1;
	and.b32  	%r2275, %r2274, 3;
	setp.eq.s32 	%p1855, %r2275, 3;
	@%p1855 bra 	$L__BB19_1227;
	setp.eq.f64 	%p1856, %fd1775, 0d3FF0000000000000;
	setp.neu.f64 	%p1857, %fd164, 0d7FF0000000000000;
	setp.ne.s32 	%p1858, %r94, 2146435072;
	selp.f64 	%fd3474, %fd165, %fd167, %p1857;
	selp.f64 	%fd3475, %fd165, %fd3474, %p1858;
	selp.f64 	%fd3476, 0d3FF0000000000000, %fd3475, %p1856;
	div.rn.f64 	%fd3477, %fd3476, %fd1671;
	mov.f64 	%fd3478, 0d0000000000000000;
	sub.f64 	%fd1761, %fd3478, %fd3477;
	and.b32  	%r489, %r488, 3;
	mov.b32 	%r2777, 0;
$L__BB19_1226:
	.pragma "nounroll";
	add.f64 	%fd4294, %fd4294, %fd1761;
	add.s32 	%r2766, %r2766, 640;
	add.s32 	%r2777, %r2777, 1;
	setp.ne.s32 	%p1859, %r2777, %r489;
	@%p1859 bra 	$L__BB19_1226;
$L__BB19_1227:
	setp.lt.u32 	%p1860, %r487, 1920;
	@%p1860 bra 	$L__BB19_1230;
	setp.eq.f64 	%p1861, %fd1775, 0d3FF0000000000000;
	setp.neu.f64 	%p1862, %fd164, 0d7FF0000000000000;
	setp.ne.s32 	%p1863, %r94, 2146435072;
	selp.f64 	%fd3479, %fd165, %fd167, %p1862;
	selp.f64 	%fd3480, %fd165, %fd3479, %p1863;
	selp.f64 	%fd3481, 0d3FF0000000000000, %fd3480, %p1861;
	div.rn.f64 	%fd3482, %fd3481, %fd1671;
	mov.f64 	%fd3483, 0d0000000000000000;
	sub.f64 	%fd1766, %fd3483, %fd3482;
$L__BB19_1229:
	add.f64 	%fd3484, %fd4294, %fd1766;
	add.f64 	%fd3485, %fd3484, %fd1766;
	add.f64 	%fd3486, %fd3485, %fd1766;
	add.f64 	%fd4294, %fd3486, %fd1766;
	add.s32 	%r2766, %r2766, 2560;
	setp.lt.s32 	%p1864, %r2766, %r436;
	@%p1864 bra 	$L__BB19_1229;
$L__BB19_1230:
	mov.u32 	%r497, %tid.x;
	// begin inline asm
	mov.u32 %r2348, %laneid;
	// end inline asm
	mov.b64 	%rd502, %fd4294;
	mov.b64 	{%r2350, %r2355}, %rd502;
	mov.b32 	%r2356, 1;
	mov.b32 	%r2397, 31;
	mov.b32 	%r2398, -1;
	// begin inline asm
	shfl.sync.down.b32 %r2349, %r2350, %r2356, %r2397, %r2398;
	// end inline asm
	// begin inline asm
	shfl.sync.down.b32 %r2354, %r2355, %r2356, %r2397, %r2398;
	// end inline asm
	mov.b64 	%rd503, {%r2349, %r2354};
	mov.b64 	%fd3574, %rd503;
	setp.gt.s32 	%p1957, %r2348, 30;
	add.f64 	%fd3575, %fd4294, %fd3574;
	selp.f64 	%fd3576, %fd4294, %fd3575, %p1957;
	mov.b64 	%rd504, %fd3576;
	mov.b64 	{%r2360, %r2365}, %rd504;
	mov.b32 	%r2366, 2;
	// begin inline asm
	shfl.sync.down.b32 %r2359, %r2360, %r2366, %r2397, %r2398;
	// end inline asm
	// begin inline asm
	shfl.sync.down.b32 %r2364, %r2365, %r2366, %r2397, %r2398;
	// end inline asm
	mov.b64 	%rd505, {%r2359, %r2364};
	mov.b64 	%fd3577, %rd505;
	setp.gt.s32 	%p1958, %r2348, 29;
	add.f64 	%fd3578, %fd3576, %fd3577;
	selp.f64 	%fd3579, %fd3576, %fd3578, %p1958;
	mov.b64 	%rd506, %fd3579;
	mov.b64 	{%r2370, %r2375}, %rd506;
	mov.b32 	%r2376, 4;
	// begin inline asm
	shfl.sync.down.b32 %r2369, %r2370, %r2376, %r2397, %r2398;
	// end inline asm
	// begin inline asm
	shfl.sync.down.b32 %r2374, %r2375, %r2376, %r2397, %r2398;
	// end inline asm
	mov.b64 	%rd507, {%r2369, %r2374};
	mov.b64 	%fd3580, %rd507;
	setp.gt.s32 	%p1959, %r2348, 27;
	add.f64 	%fd3581, %fd3579, %fd3580;
	selp.f64 	%fd3582, %fd3579, %fd3581, %p1959;
	mov.b64 	%rd508, %fd3582;
	mov.b64 	{%r2380, %r2385}, %rd508;
	mov.b32 	%r2386, 8;
	// begin inline asm
	shfl.sync.down.b32 %r2379, %r2380, %r2386, %r2397, %r2398;
	// end inline asm
	// begin inline asm
	shfl.sync.down.b32 %r2384, %r2385, %r2386, %r2397, %r2398;
	// end inline asm
	mov.b64 	%rd509, {%r2379, %r2384};
	mov.b64 	%fd3583, %rd509;
	setp.gt.s32 	%p1960, %r2348, 23;
	add.f64 	%fd3584, %fd3582, %fd3583;
	selp.f64 	%fd3585, %fd3582, %fd3584, %p1960;
	mov.b64 	%rd510, %fd3585;
	mov.b64 	{%r2390, %r2395}, %rd510;
	mov.b32 	%r2396, 16;
	// begin inline asm
	shfl.sync.down.b32 %r2389, %r2390, %r2396, %r2397, %r2398;
	// end inline asm
	// begin inline asm
	shfl.sync.down.b32 %r2394, %r2395, %r2396, %r2397, %r2398;
	// end inline asm
	mov.b64 	%rd511, {%r2389, %r2394};
	mov.b64 	%fd3586, %rd511;
	setp.gt.s32 	%p1961, %r2348, 15;
	add.f64 	%fd1770, %fd3585, %fd3586;
	selp.f64 	%fd4295, %fd3585, %fd1770, %p1961;
	setp.ne.s32 	%p1962, %r2348, 0;
	@%p1962 bra 	$L__BB19_1232;
	shr.u32 	%r2399, %r497, 2;
	and.b32  	%r2400, %r2399, 248;
	mov.u32 	%r2401, _ZZN3cub18CUB_300001_SM_10006detail6reduce18DeviceReduceKernelINS2_10policy_hubIdjN4cuda3std3__44plusIdEEE10Policy1000EN6thrust24THRUST_300001_SM_1000_NS17counting_iteratorIiNSD_11use_defaultESF_SF_EEjS9_d6DValueEEvT0_PT3_T1_NS0_13GridEvenShareISL_EET2_T4_E12temp_storage;
	add.s32 	%r2402, %r2401, %r2400;
	st.shared.f64 	[%r2402+24], %fd1770;
$L__BB19_1232:
	bar.sync 	0;
	setp.ne.s32 	%p1963, %r497, 0;
	@%p1963 bra 	$L__BB19_1234;
	ld.shared.f64 	%fd3587, [_ZZN3cub18CUB_300001_SM_10006detail6reduce18DeviceReduceKernelINS2_10policy_hubIdjN4cuda3std3__44plusIdEEE10Policy1000EN6thrust24THRUST_300001_SM_1000_NS17counting_iteratorIiNSD_11use_defaultESF_SF_EEjS9_d6DValueEEvT0_PT3_T1_NS0_13GridEvenShareISL_EET2_T4_E12temp_storage+32];
	add.f64 	%fd3588, %fd4295, %fd3587;
	ld.shared.f64 	%fd3589, [_ZZN3cub18CUB_300001_SM_10006detail6reduce18DeviceReduceKernelINS2_10policy_hubIdjN4cuda3std3__44plusIdEEE10Policy1000EN6thrust24THRUST_300001_SM_1000_NS17counting_iteratorIiNSD_11use_defaultESF_SF_EEjS9_d6DValueEEvT0_PT3_T1_NS0_13GridEvenShareISL_EET2_T4_E12temp_storage+40];
	add.f64 	%fd3590, %fd3588, %fd3589;
	ld.shared.f64 	%fd3591, [_ZZN3cub18CUB_300001_SM_10006detail6reduce18DeviceReduceKernelINS2_10policy_hubIdjN4cuda3std3__44plusIdEEE10Policy1000EN6thrust24THRUST_300001_SM_1000_NS17counting_iteratorIiNSD_11use_defaultESF_SF_EEjS9_d6DValueEEvT0_PT3_T1_NS0_13GridEvenShareISL_EET2_T4_E12temp_storage+48];
	add.f64 	%fd3592, %fd3590, %fd3591;
	ld.shared.f64 	%fd3593, [_ZZN3cub18CUB_300001_SM_10006detail6reduce18DeviceReduceKernelINS2_10policy_hubIdjN4cuda3std3__44plusIdEEE10Policy1000EN6thrust24THRUST_300001_SM_1000_NS17counting_iteratorIiNSD_11use_defaultESF_SF_EEjS9_d6DValueEEvT0_PT3_T1_NS0_13GridEvenShareISL_EET2_T4_E12temp_storage+56];
	add.f64 	%fd3594, %fd3592, %fd3593;
	ld.shared.f64 	%fd3595, [_ZZN3cub18CUB_300001_SM_10006detail6reduce18DeviceReduceKernelINS2_10policy_hubIdjN4cuda3std3__44plusIdEEE10Policy1000EN6thrust24THRUST_300001_SM_1000_NS17counting_iteratorIiNSD_11use_defaultESF_SF_EEjS9_d6DValueEEvT0_PT3_T1_NS0_13GridEvenShareISL_EET2_T4_E12temp_storage+64];
	add.f64 	%fd3596, %fd3594, %fd3595;
	ld.shared.f64 	%fd3597, [_ZZN3cub18CUB_300001_SM_10006detail6reduce18DeviceReduceKernelINS2_10policy_hubIdjN4cuda3std3__44plusIdEEE10Policy1000EN6thrust24THRUST_300001_SM_1000_NS17counting_iteratorIiNSD_11use_defaultESF_SF_EEjS9_d6DValueEEvT0_PT3_T1_NS0_13GridEvenShareISL_EET2_T4_E12temp_storage+72];
	add.f64 	%fd3598, %fd3596, %fd3597;
	ld.shared.f64 	%fd3599, [_ZZN3cub18CUB_300001_SM_10006detail6reduce18DeviceReduceKernelINS2_10policy_hubIdjN4cuda3std3__44plusIdEEE10Policy1000EN6thrust24THRUST_300001_SM_1000_NS17counting_iteratorIiNSD_11use_defaultESF_SF_EEjS9_d6DValueEEvT0_PT3_T1_NS0_13GridEvenShareISL_EET2_T4_E12temp_storage+80];
	add.f64 	%fd3600, %fd3598, %fd3599;
	ld.shared.f64 	%fd3601, [_ZZN3cub18CUB_300001_SM_10006detail6reduce18DeviceReduceKernelINS2_10policy_hubIdjN4cuda3std3__44plusIdEEE10Policy1000EN6thrust24THRUST_300001_SM_1000_NS17counting_iteratorIiNSD_11use_defaultESF_SF_EEjS9_d6DValueEEvT0_PT3_T1_NS0_13GridEvenShareISL_EET2_T4_E12temp_storage+88];
	add.f64 	%fd3602, %fd3600, %fd3601;
	ld.shared.f64 	%fd3603, [_ZZN3cub18CUB_300001_SM_10006detail6reduce18DeviceReduceKernelINS2_10policy_hubIdjN4cuda3std3__44plusIdEEE10Policy1000EN6thrust24THRUST_300001_SM_1000_NS17counting_iteratorIiNSD_11use_defaultESF_SF_EEjS9_d6DValueEEvT0_PT3_T1_NS0_13GridEvenShareISL_EET2_T4_E12temp_storage+96];
	add.f64 	%fd3604, %fd3602, %fd3603;
	ld.shared.f64 	%fd3605, [_ZZN3cub18CUB_300001_SM_10006detail6reduce18DeviceReduceKernelINS2_10policy_hubIdjN4cuda3std3__44plusIdEEE10Policy1000EN6thrust24THRUST_300001_SM_1000_NS17counting_iteratorIiNSD_11use_defaultESF_SF_EEjS9_d6DValueEEvT0_PT3_T1_NS0_13GridEvenShareISL_EET2_T4_E12temp_storage+104];
	add.f64 	%fd3606, %fd3604, %fd3605;
	ld.shared.f64 	%fd3607, [_ZZN3cub18CUB_300001_SM_10006detail6reduce18DeviceReduceKernelINS2_10policy_hubIdjN4cuda3std3__44plusIdEEE10Policy1000EN6thrust24THRUST_300001_SM_1000_NS17counting_iteratorIiNSD_11use_defaultESF_SF_EEjS9_d6DValueEEvT0_PT3_T1_NS0_13GridEvenShareISL_EET2_T4_E12temp_storage+112];
	add.f64 	%fd3608, %fd3606, %fd3607;
	ld.shared.f64 	%fd3609, [_ZZN3cub18CUB_300001_SM_10006detail6reduce18DeviceReduceKernelINS2_10policy_hubIdjN4cuda3std3__44plusIdEEE10Policy1000EN6thrust24THRUST_300001_SM_1000_NS17counting_iteratorIiNSD_11use_defaultESF_SF_EEjS9_d6DValueEEvT0_PT3_T1_NS0_13GridEvenShareISL_EET2_T4_E12temp_storage+120];
	add.f64 	%fd3610, %fd3608, %fd3609;
	ld.shared.f64 	%fd3611, [_ZZN3cub18CUB_300001_SM_10006detail6reduce18DeviceReduceKernelINS2_10policy_hubIdjN4cuda3std3__44plusIdEEE10Policy1000EN6thrust24THRUST_300001_SM_1000_NS17counting_iteratorIiNSD_11use_defaultESF_SF_EEjS9_d6DValueEEvT0_PT3_T1_NS0_13GridEvenShareISL_EET2_T4_E12temp_storage+128];
	add.f64 	%fd3612, %fd3610, %fd3611;
	ld.shared.f64 	%fd3613, [_ZZN3cub18CUB_300001_SM_10006detail6reduce18DeviceReduceKernelINS2_10policy_hubIdjN4cuda3std3__44plusIdEEE10Policy1000EN6thrust24THRUST_300001_SM_1000_NS17counting_iteratorIiNSD_11use_defaultESF_SF_EEjS9_d6DValueEEvT0_PT3_T1_NS0_13GridEvenShareISL_EET2_T4_E12temp_storage+136];
	add.f64 	%fd3614, %fd3612, %fd3613;
	ld.shared.f64 	%fd3615, [_ZZN3cub18CUB_300001_SM_10006detail6reduce18DeviceReduceKernelINS2_10policy_hubIdjN4cuda3std3__44plusIdEEE10Policy1000EN6thrust24THRUST_300001_SM_1000_NS17counting_iteratorIiNSD_11use_defaultESF_SF_EEjS9_d6DValueEEvT0_PT3_T1_NS0_13GridEvenShareISL_EET2_T4_E12temp_storage+144];
	add.f64 	%fd3616, %fd3614, %fd3615;
	ld.shared.f64 	%fd3617, [_ZZN3cub18CUB_300001_SM_10006detail6reduce18DeviceReduceKernelINS2_10policy_hubIdjN4cuda3std3__44plusIdEEE10Policy1000EN6thrust24THRUST_300001_SM_1000_NS17counting_iteratorIiNSD_11use_defaultESF_SF_EEjS9_d6DValueEEvT0_PT3_T1_NS0_13GridEvenShareISL_EET2_T4_E12temp_storage+152];
	add.f64 	%fd3618, %fd3616, %fd3617;
	ld.shared.f64 	%fd3619, [_ZZN3cub18CUB_300001_SM_10006detail6reduce18DeviceReduceKernelINS2_10policy_hubIdjN4cuda3std3__44plusIdEEE10Policy1000EN6thrust24THRUST_300001_SM_1000_NS17counting_iteratorIiNSD_11use_defaultESF_SF_EEjS9_d6DValueEEvT0_PT3_T1_NS0_13GridEvenShareISL_EET2_T4_E12temp_storage+160];
	add.f64 	%fd3620, %fd3618, %fd3619;
	ld.shared.f64 	%fd3621, [_ZZN3cub18CUB_300001_SM_10006detail6reduce18DeviceReduceKernelINS2_10policy_hubIdjN4cuda3std3__44plusIdEEE10Policy1000EN6thrust24THRUST_300001_SM_1000_NS17counting_iteratorIiNSD_11use_defaultESF_SF_EEjS9_d6DValueEEvT0_PT3_T1_NS0_13GridEvenShareISL_EET2_T4_E12temp_storage+168];
	add.f64 	%fd3622, %fd3620, %fd3621;
	ld.shared.f64 	%fd3623, [_ZZN3cub18CUB_300001_SM_10006detail6reduce18DeviceReduceKernelINS2_10policy_hubIdjN4cuda3std3__44plusIdEEE10Policy1000EN6thrust24THRUST_300001_SM_1000_NS17counting_iteratorIiNSD_11use_defaultESF_SF_EEjS9_d6DValueEEvT0_PT3_T1_NS0_13GridEvenShareISL_EET2_T4_E12temp_storage+176];
	add.f64 	%fd4295, %fd3622, %fd3623;
$L__BB19_1234:
	mov.u32 	%r2683, %tid.x;
	setp.ne.s32 	%p2199, %r2683, 0;
	@%p2199 bra 	$L__BB19_1236;
	ld.param.u64 	%rd540, [_ZN3cub18CUB_300001_SM_10006detail6reduce18DeviceReduceKernelINS2_10policy_hubIdjN4cuda3std3__44plusIdEEE10Policy1000EN6thrust24THRUST_300001_SM_1000_NS17counting_iteratorIiNSD_11use_defaultESF_SF_EEjS9_d6DValueEEvT0_PT3_T1_NS0_13GridEvenShareISL_EET2_T4__param_1];
	mov.u32 	%r2684, %ctaid.x;
	cvta.to.global.u64 	%rd537, %rd540;
	mul.wide.u32 	%rd538, %r2684, 8;
	add.s64 	%rd539, %rd537, %rd538;
	st.global.f64 	[%rd539], %fd4295;
$L__BB19_1236:
	ret;

}
	// .globl	_ZN3cub18CUB_300001_SM_10006detail6reduce28DeviceReduceSingleTileKernelINS2_10policy_hubIdyN4cuda3std3__44plusIdEEE10Policy1000EN6thrust24THRUST_300001_SM_1000_NS17counting_iteratorIiNSD_11use_defaultESF_SF_EEPdyS9_dd6DValueEEvT0_T1_T2_T3_T4_T6_
.visible .entry _ZN3cub18CUB_300001_SM_10006detail6reduce28DeviceReduceSingleTileKernelINS2_10policy_hubIdyN4cuda3std3__44plusIdEEE10Policy1000EN6thrust24THRUST_300001_SM_1000_NS17counting_iteratorIiNSD_11use_defaultESF_SF_EEPdyS9_dd6DValueEEvT0_T1_T2_T3_T4_T6_(
	.param .align 4 .b8 _ZN3cub18CUB_300001_SM_10006detail6reduce28DeviceReduceSingleTileKernelINS2_10policy_hubIdyN4cuda3std3__44plusIdEEE10Policy1000EN6thrust24THRUST_300001_SM_1000_NS17counting_iteratorIiNSD_11use_defaultESF_SF_EEPdyS9_dd6DValueEEvT0_T1_T2_T3_T4_T6__param_0[4],
	.param .u64 .ptr .align 1 _ZN3cub18CUB_300001_SM_10006detail6reduce28DeviceReduceSingleTileKernelINS2_10policy_hubIdyN4cuda3std3__44plusIdEEE10Policy1000EN6thrust24THRUST_300001_SM_1000_NS17counting_iteratorIiNSD_11use_defaultESF_SF_EEPdyS9_dd6DValueEEvT0_T1_T2_T3_T4_T6__param_1,
	.param .u64 _ZN3cub18CUB_300001_SM_10006detail6reduce28DeviceReduceSingleTileKernelINS2_10policy_hubIdyN4cuda3std3__44plusIdEEE10Policy1000EN6thrust24THRUST_300001_SM_1000_NS17counting_iteratorIiNSD_11use_defaultESF_SF_EEPdyS9_dd6DValueEEvT0_T1_T2_T3_T4_T6__param_2,
	.param .align 1 .b8 _ZN3cub18CUB_300001_SM_10006detail6reduce28DeviceReduceSingleTileKernelINS2_10policy_hubIdyN4cuda3std3__44plusIdEEE10Policy1000EN6thrust24THRUST_300001_SM_1000_NS17counting_iteratorIiNSD_11use_defaultESF_SF_EEPdyS9_dd6DValueEEvT0_T1_T2_T3_T4_T6__param_3[1],
	.param .f64 _ZN3cub18CUB_300001_SM_10006detail6reduce28DeviceReduceSingleTileKernelINS2_10policy_hubIdyN4cuda3std3__44plusIdEEE10Policy1000EN6thrust24THRUST_300001_SM_1000_NS17counting_iteratorIiNSD_11use_defaultESF_SF_EEPdyS9_dd6DValueEEvT0_T1_T2_T3_T4_T6__param_4,
	.param .align 8 .b8 _ZN3cub18CUB_300001_SM_10006detail6reduce28DeviceReduceSingleTileKernelINS2_10policy_hubIdyN4cuda3std3__44plusIdEEE10Policy1000EN6thrust24THRUST_300001_SM_1000_NS17counting_iteratorIiNSD_11use_defaultESF_SF_EEPdyS9_dd6DValueEEvT0_T1_T2_T3_T4_T6__param_5[40]
)
.maxntid 512
.minnctapersm 1
{
	.reg .pred 	%p<1999>;
	.reg .b16 	%rs<5>;
	.reg .b32 	%r<2262>;
	.reg .b64 	%rd<216>;
	.reg .b64 	%fd<3855>;
	// demoted variable
	.shared .align 8 .b8 _ZZN3cub18CUB_300001_SM_10006detail6reduce28DeviceReduceSingleTileKernelINS2_10policy_hubIdyN4cuda3std3__44plusIdEEE10Policy1000EN6thrust24THRUST_300001_SM_1000_NS17counting_iteratorIiNSD_11use_defaultESF_SF_EEPdyS9_dd6DValueEEvT0_T1_T2_T3_T4_T6_E12temp_storage[152];
	ld.param.u32 	%r365, [_ZN3cub18CUB_300001_SM_10006detail6reduce28DeviceReduceSingleTileKernelINS2_10policy_hubIdyN4cuda3std3__44plusIdEEE10Policy1000EN6thrust24THRUST_300001_SM_1000_NS17counting_iteratorIiNSD_11use_defaultESF_SF_EEPdyS9_dd6DValueEEvT0_T1_T2_T3_T4_T6__param_5+32];
	ld.param.f64 	%fd1589, [_ZN3cub18CUB_300001_SM_10006detail6reduce28DeviceReduceSingleTileKernelINS2_10policy_hubIdyN4cuda3std3__44plusIdEEE10Policy1000EN6thrust24THRUST_300001_SM_1000_NS17counting_iteratorIiNSD_11use_defaultESF_SF_EEPdyS9_dd6DValueEEvT0_T1_T2_T3_T4_T6__param_5+24];
	ld.param.f64 	%fd1588, [_ZN3cub18CUB_300001_SM_10006detail6reduce28DeviceReduceSingleTileKernelINS2_10policy_hubIdyN4cuda3std3__44plusIdEEE10Policy1000EN6thrust24THRUST_300001_SM_1000_NS17counting_iteratorIiNSD_11use_defaultESF_SF_EEPdyS9_dd6DValueEEvT0_T1_T2_T3_T4_T6__param_5+16];
	ld.param.u64 	%rd116, [_ZN3cub18CUB_300001_SM_10006detail6reduce28DeviceReduceSingleTileKernelINS2_10policy_hubIdyN4cuda3std3__44plusIdEEE10Policy1000EN6thrust24THRUST_300001_SM_1000_NS17counting_iteratorIiNSD_11use_defaultESF_SF_EEPdyS9_dd6DValueEEvT0_T1_T2_T3_T4_T6__param_5+8];
	ld.param.u64 	%rd115, [_ZN3cub18CUB_300001_SM_10006detail6reduce28DeviceReduceSingleTileKernelINS2_10policy_hubIdyN4cuda3std3__44plusIdEEE10Policy1000EN6thrust24THRUST_300001_SM_1000_NS17counting_iteratorIiNSD_11use_defaultESF_SF_EEPdyS9_dd6DValueEEvT0_T1_T2_T3_T4_T6__param_5];
	ld.param.u64 	%rd117, [_ZN3cub18CUB_300001_SM_10006detail6reduce28DeviceReduceSingleTileKernelINS2_10policy_hubIdyN4cuda3std3__44plusIdEEE10Policy1000EN6thrust24THRUST_300001_SM_1000_NS17counting_iteratorIiNSD_11use_defaultESF_SF_EEPdyS9_dd6DValueEEvT0_T1_T2_T3_T4_T6__param_1];
	ld.param.u64 	%rd114, [_ZN3cub18CUB_300001_SM_10006detail6reduce28DeviceReduceSingleTileKernelINS2_10policy_hubIdyN4cuda3std3__44plusIdEEE10Policy1000EN6thrust24THRUST_300001_SM_1000_NS17counting_iteratorIiNSD_11use_defaultESF_SF_EEPdyS9_dd6DValueEEvT0_T1_T2_T3_T4_T6__param_2];
	ld.param.f64 	%fd1587, [_ZN3cub18CUB_300001_SM_10006detail6reduce28DeviceReduceSingleTileKernelINS2_10policy_hubIdyN4cuda3std3__44plusIdEEE10Policy1000EN6thrust24THRUST_300001_SM_1000_NS17counting_iteratorIiNSD_11use_defaultESF_SF_EEPdyS9_dd6DValueEEvT0_T1_T2_T3_T4_T6__param_4];
	cvta.to.global.u64 	%rd1, %rd117;
	setp.ne.s64 	%p4, %rd114, 0;
	@%p4 bra 	$L__BB20_3;
	mov.u32 	%r2176, %tid.x;
	setp.ne.s32 	%p1998, %r2176, 0;
	@%p1998 bra 	$L__BB20_1121;
	st.global.f64 	[%rd1], %fd1587;
	bra.uni 	$L__BB20_1121;
$L__BB20_3:
	cvta.to.global.u64 	%rd2, %rd115;
	cvta.to.global.u64 	%rd3, %rd116;
	setp.gt.u64 	%p5, %rd114, 3583;
	@%p5 bra 	$L__BB20_127;
	cvt.u32.u64 	%r2, %rd114;
	mov.u32 	%r3, %tid.x;
	setp.ge.u32 	%p1766, %r3, %r2;
	mov.f64 	%fd3573, 0d0000000000000000;
	mov.u32 	%r26, %r3;
	@%p1766 bra 	$L__BB20_45;
	setp.lt.s32 	%p1767, %r365, 1;
	mov.f64 	%fd3541, 0d0000000000000000;
	@%p1767 bra 	$L__BB20_37;
	mov.f64 	%fd3239, 0d4000000000000000;
	{
	.reg .b32 %temp; 
	mov.b64 	{%temp, %r4}, %fd3239;
	}
	and.b32  	%r5, %r4, 2146435072;
	setp.eq.s32 	%p1768, %r5, 1062207488;
	setp.lt.s32 	%p1769, %r4, 0;
	selp.b32 	%r6, 0, 2146435072, %p1769;
	and.b32  	%r1900, %r4, 2147483647;
	setp.ne.s32 	%p1770, %r1900, 1071644672;
	and.pred  	%p1, %p1768, %p1770;
	or.b32  	%r7, %r6, -2147483648;
	add.s32 	%r1901, %r365, -1;
	and.b32  	%r8, %r365, 3;
	setp.lt.u32 	%p1771, %r1901, 3;
	mov.f64 	%fd3541, 0d0000000000000000;
	mov.b32 	%r2179, 0;
	@%p1771 bra 	$L__BB20_29;
	and.b32  	%r2179, %r365, 2147483644;
	mov.f64 	%fd3541, 0d0000000000000000;
	mov.b32 	%r2177, 0;
$L__BB20_8:
	setp.lt.s32 	%p1772, %r4, 0;
	setp.eq.s32 	%p1773, %r5, 1062207488;
	mul.wide.u32 	%rd183, %r2177, 8;
	add.s64 	%rd4, %rd2, %rd183;
	ld.global.f64 	%fd4, [%rd4];
	add.s64 	%rd5, %rd3, %rd183;
	ld.global.f64 	%fd5, [%rd5];
	{
	.reg .b32 %temp; 
	mov.b64 	{%temp, %r11}, %fd5;
	}
	abs.f64 	%fd6, %fd5;
	{ // callseq 659, 0
	.param .b64 param0;
	st.param.f64 	[param0], %fd6;
	.param .b64 param1;
	st.param.f64 	[param1], 0d4000000000000000;
	.param .b64 retval0;
	call.uni (retval0), 
	__internal_accurate_pow, 
	(
	param0, 
	param1
	);
	ld.param.f64 	%fd3241, [retval0];
	} // callseq 659
	setp.lt.s32 	%p1775, %r11, 0;
	neg.f64 	%fd3243, %fd3241;
	selp.f64 	%fd3244, %fd3243, %fd3241, %p1773;
	selp.f64 	%fd3245, %fd3244, %fd3241, %p1775;
	setp.eq.f64 	%p1776, %fd5, 0d0000000000000000;
	selp.b32 	%r1903, %r11, 0, %p1773;
	or.b32  	%r1904, %r1903, 2146435072;
	selp.b32 	%r1905, %r1904, %r1903, %p1772;
	mov.b32 	%r1906, 0;
	mov.b64 	%fd3246, {%r1906, %r1905};
	selp.f64 	%fd3533, %fd3246, %fd3245, %p1776;
	add.f64 	%fd3247, %fd5, 0d4000000000000000;
	{
	.reg .b32 %temp; 
	mov.b64 	{%temp, %r1907}, %fd3247;
	}
	and.b32  	%r1908, %r1907, 2146435072;
	setp.ne.s32 	%p1777, %r1908, 2146435072;
	@%p1777 bra 	$L__BB20_13;
	setp.num.f64 	%p1778, %fd5, %fd5;
	@%p1778 bra 	$L__BB20_11;
	mov.f64 	%fd3248, 0d4000000000000000;
	add.rn.f64 	%fd3533, %fd5, %fd3248;
	bra.uni 	$L__BB20_13;
$L__BB20_11:
	setp.neu.f64 	%p1779, %fd6, 0d7FF0000000000000;
	@%p1779 bra 	$L__BB20_13;
	setp.lt.s32 	%p1780, %r11, 0;
	selp.b32 	%r1909, %r7, %r6, %p1;
	selp.b32 	%r1910, %r1909, %r6, %p1780;
	mov.b32 	%r1911, 0;
	mov.b64 	%fd3533, {%r1911, %r1910};
$L__BB20_13:
	setp.lt.s32 	%p1781, %r4, 0;
	setp.eq.s32 	%p1782, %r5, 1062207488;
	setp.eq.f64 	%p1784, %fd5, 0d3FF0000000000000;
	selp.f64 	%fd3249, 0d3FF0000000000000, %fd3533, %p1784;
	fma.rn.f64 	%fd11, %fd4, %fd3249, %fd3541;
	ld.global.f64 	%fd12, [%rd4+8];
	ld.global.f64 	%fd13, [%rd5+8];
	{
	.reg .b32 %temp; 
	mov.b64 	{%temp, %r12}, %fd13;
	}
	abs.f64 	%fd14, %fd13;
	{ // callseq 660, 0
	.param .b64 param0;
	st.param.f64 	[param0], %fd14;
	.param .b64 param1;
	st.param.f64 	[param1], 0d4000000000000000;
	.param .b64 retval0;
	call.uni (retval0), 
	__internal_accurate_pow, 
	(
	param0, 
	param1
	);
	ld.param.f64 	%fd3250, [retval0];
	} // callseq 660
	setp.lt.s32 	%p1785, %r12, 0;
	neg.f64 	%fd3252, %fd3250;
	selp.f64 	%fd3253, %fd3252, %fd3250, %p1782;
	selp.f64 	%fd3254, %fd3253, %fd3250, %p1785;
	setp.eq.f64 	%p1786, %fd13, 0d0000000000000000;
	selp.b32 	%r1912, %r12, 0, %p1782;
	or.b32  	%r1913, %r1912, 2146435072;
	selp.b32 	%r1914, %r1913, %r1912, %p1781;
	mov.b32 	%r1915, 0;
	mov.b64 	%fd3255, {%r1915, %r1914};
	selp.f64 	%fd3534, %fd3255, %fd3254, %p1786;
	add.f64 	%fd3256, %fd13, 0d4000000000000000;
	{
	.reg .b32 %temp; 
	mov.b64 	{%temp, %r1916}, %fd3256;
	}
	and.b32  	%r1917, %r1916, 2146435072;
	setp.ne.s32 	%p1787, %r1917, 2146435072;
	@%p1787 bra 	$L__BB20_18;
	setp.nan.f64 	%p1788, %fd13, %fd13;
	@%p1788 bra 	$L__BB20_17;
	setp.neu.f64 	%p1789, %fd14, 0d7FF0000000000000;
	@%p1789 bra 	$L__BB20_18;
	setp.lt.s32 	%p1790, %r12, 0;
	selp.b32 	%r1918, %r7, %r6, %p1;
	selp.b32 	%r1919, %r1918, %r6, %p1790;
	mov.b32 	%r1920, 0;
	mov.b64 	%fd3534, {%r1920, %r1919};
	bra.uni 	$L__BB20_18;
$L__BB20_17:
	mov.f64 	%fd3257, 0d4000000000000000;
	add.rn.f64 	%fd3534, %fd13, %fd3257;
$L__BB20_18:
	setp.lt.s32 	%p1791, %r4, 0;
	setp.eq.s32 	%p1792, %r5, 1062207488;
	setp.eq.f64 	%p1794, %fd13, 0d3FF0000000000000;
	selp.f64 	%fd3258, 0d3FF0000000000000, %fd3534, %p1794;
	fma.rn.f64 	%fd19, %fd12, %fd3258, %fd11;
	ld.global.f64 	%fd20, [%rd4+16];
	ld.global.f64 	%fd21, [%rd5+16];
	{
	.reg .b32 %temp; 
	mov.b64 	{%temp, %r13}, %fd21;
	}
	abs.f64 	%fd22, %fd21;
	{ // callseq 661, 0
	.param .b64 param0;
	st.param.f64 	[param0], %fd22;
	.param .b64 param1;
	st.param.f64 	[param1], 0d4000000000000000;
	.param .b64 retval0;
	call.uni (retval0), 
	__internal_accurate_pow, 
	(
	param0, 
	param1
	);
	ld.param.f64 	%fd3259, [retval0];
	} // callseq 661
	setp.lt.s32 	%p1795, %r13, 0;
	neg.f64 	%fd3261, %fd3259;
	selp.f64 	%fd3262, %fd3261, %fd3259, %p1792;
	selp.f64 	%fd3263, %fd3262, %fd3259, %p1795;
	setp.eq.f64 	%p1796, %fd21, 0d0000000000000000;
	selp.b32 	%r1921, %r13, 0, %p1792;
	or.b32  	%r1922, %r1921, 2146435072;
	selp.b32 	%r1923, %r1922, %r1921, %p1791;
	mov.b32 	%r1924, 0;
	mov.b64 	%fd3264, {%r1924, %r1923};
	selp.f64 	%fd3535, %fd3264, %fd3263, %p1796;
	add.f64 	%fd3265, %fd21, 0d4000000000000000;
	{
	.reg .b32 %temp; 
	mov.b64 	{%temp, %r1925}, %fd3265;
	}
	and.b32  	%r1926, %r1925, 2146435072;
	setp.ne.s32 	%p1797, %r1926, 2146435072;
	@%p1797 bra 	$L__BB20_23;
	setp.nan.f64 	%p1798, %fd21, %fd21;
	@%p1798 bra 	$L__BB20_22;
	setp.neu.f64 	%p1799, %fd22, 0d7FF0000000000000;
	@%p1799 bra 	$L__BB20_23;
	setp.lt.s32 	%p1800, %r13, 0;
	selp.b32 	%r1927, %r7, %r6, %p1;
	selp.b32 	%r1928, %r1927, %r6, %p1800;
	mov.b32 	%r1929, 0;
	mov.b64 	%fd3535, {%r1929, %r1928};
	bra.uni 	$L__BB20_23;
$L__BB20_22:
	mov.f64 	%fd3266, 0d4000000000000000;
	add.rn.f64 	%fd3535, %fd21, %fd3266;
$L__BB20_23:
	setp.lt.s32 	%p1801, %r4, 0;
	setp.eq.s32 	%p1802, %r5, 1062207488;
	setp.eq.f64 	%p1804, %fd21, 0d3FF0000000000000;
	selp.f64 	%fd3267, 0d3FF0000000000000, %fd3535, %p1804;
	fma.rn.f64 	%fd27, %fd20, %fd3267, %fd19;
	ld.global.f64 	%fd28, [%rd4+24];
	ld.global.f64 	%fd29, [%rd5+24];
	{
	.reg .b32 %temp; 
	mov.b64 	{%temp, %r14}, %fd29;
	}
	abs.f64 	%fd30, %fd29;
	{ // callseq 662, 0
	.param .b64 param0;
	st.param.f64 	[param0], %fd30;
	.param .b64 param1;
	st.param.f64 	[param1], 0d4000000000000000;
	.param .b64 retval0;
	call.uni (retval0), 
	__internal_accurate_pow, 
	(
	param0, 
	param1
	);
	ld.param.f64 	%fd3268, [retval0];
	} // callseq 662
	setp.lt.s32 	%p1805, %r14, 0;
	neg.f64 	%fd3270, %fd3268;
	selp.f64 	%fd3271, %fd3270, %fd3268, %p1802;
	selp.f64 	%fd3272, %fd3271, %fd3268, %p1805;
	setp.eq.f64 	%p1806, %fd29, 0d0000000000000000;
	selp.b32 	%r1930, %r14, 0, %p1802;
	or.b32  	%r1931, %r1930, 2146435072;
	selp.b32 	%r1932, %r1931, %r1930, %p1801;
	mov.b32 	%r1933, 0;
	mov.b64 	%fd3273, {%r1933, %r1932};
	selp.f64 	%fd3536, %fd3273, %fd3272, %p1806;
	add.f64 	%fd3274, %fd29, 0d4000000000000000;
	{
	.reg .b32 %temp; 
	mov.b64 	{%temp, %r1934}, %fd3274;
	}
	and.b32  	%r1935, %r1934, 2146435072;
	setp.ne.s32 	%p1807, %r1935, 2146435072;
	@%p1807 bra 	$L__BB20_28;
	setp.nan.f64 	%p1808, %fd29, %fd29;
	@%p1808 bra 	$L__BB20_27;
	setp.neu.f64 	%p1809, %fd30, 0d7FF0000000000000;
	@%p1809 bra 	$L__BB20_28;
	setp.lt.s32 	%p1810, %r14, 0;
	selp.b32 	%r1936, %r7, %r6, %p1;
	selp.b32 	%r1937, %r1936, %r6, %p1810;
	mov.b32 	%r1938, 0;
	mov.b64 	%fd3536, {%r1938, %r1937};
	bra.uni 	$L__BB20_28;
$L__BB20_27:
	mov.f64 	%fd3275, 0d4000000000000000;
	add.rn.f64 	%fd3536, %fd29, %fd3275;
$L__BB20_28:
	setp.eq.f64 	%p1811, %fd29, 0d3FF0000000000000;
	selp.f64 	%fd3276, 0d3FF0000000000000, %fd3536, %p1811;
	fma.rn.f64 	%fd3541, %fd28, %fd3276, %fd27;
	add.s32 	%r2177, %r2177, 4;
	setp.ne.s32 	%p1812, %r2177, %r2179;
	@%p1812 bra 	$L__BB20_8;
$L__BB20_29:
	setp.eq.s32 	%p1813, %r8, 0;
	@%p1813 bra 	$L__BB20_37;
	mov.b32 	%r2180, 0;
$L__BB20_31:
	.pragma "nounroll";
	setp.lt.s32 	%p1814, %r4, 0;
	setp.eq.s32 	%p1815, %r5, 1062207488;
	mul.wide.u32 	%rd184, %r2179, 8;
	add.s64 	%rd185, %rd2, %rd184;
	ld.global.f64 	%fd39, [%rd185];
	add.s64 	%rd186, %rd3, %rd184;
	ld.global.f64 	%fd40, [%rd186];
	{
	.reg .b32 %temp; 
	mov.b64 	{%temp, %r19}, %fd40;
	}
	abs.f64 	%fd41, %fd40;
	{ // callseq 663, 0
	.param .b64 param0;
	st.param.f64 	[param0], %fd41;
	.param .b64 param1;
	st.param.f64 	[param1], 0d4000000000000000;
	.param .b64 retval0;
	call.uni (retval0), 
	__internal_accurate_pow, 
	(
	param0, 
	param1
	);
	ld.param.f64 	%fd3277, [retval0];
	} // callseq 663
	setp.lt.s32 	%p1817, %r19, 0;
	neg.f64 	%fd3279, %fd3277;
	selp.f64 	%fd3280, %fd3279, %fd3277, %p1815;
	selp.f64 	%fd3281, %fd3280, %fd3277, %p1817;
	setp.eq.f64 	%p1818, %fd40, 0d0000000000000000;
	selp.b32 	%r1940, %r19, 0, %p1815;
	or.b32  	%r1941, %r1940, 2146435072;
	selp.b32 	%r1942, %r1941, %r1940, %p1814;
	mov.b32 	%r1943, 0;
	mov.b64 	%fd3282, {%r1943, %r1942};
	selp.f64 	%fd3540, %fd3282, %fd3281, %p1818;
	add.f64 	%fd3283, %fd40, 0d4000000000000000;
	{
	.reg .b32 %temp; 
	mov.b64 	{%temp, %r1944}, %fd3283;
	}
	and.b32  	%r1945, %r1944, 2146435072;
	setp.ne.s32 	%p1819, %r1945, 2146435072;
	@%p1819 bra 	$L__BB20_36;
	setp.nan.f64 	%p1820, %fd40, %fd40;
	@%p1820 bra 	$L__BB20_35;
	setp.neu.f64 	%p1821, %fd41, 0d7FF0000000000000;
	@%p1821 bra 	$L__BB20_36;
	setp.lt.s32 	%p1822, %r19, 0;
	selp.b32 	%r1946, %r7, %r6, %p1;
	selp.b32 	%r1947, %r1946, %r6, %p1822;
	mov.b32 	%r1948, 0;
	mov.b64 	%fd3540, {%r1948, %r1947};
	bra.uni 	$L__BB20_36;
$L__BB20_35:
	mov.f64 	%fd3284, 0d4000000000000000;
	add.rn.f64 	%fd3540, %fd40, %fd3284;
$L__BB20_36:
	setp.eq.f64 	%p1823, %fd40, 0d3FF0000000000000;
	selp.f64 	%fd3285, 0d3FF0000000000000, %fd3540, %p1823;
	fma.rn.f64 	%fd3541, %fd39, %fd3285, %fd3541;
	add.s32 	%r2179, %r2179, 1;
	add.s32 	%r2180, %r2180, 1;
	setp.ne.s32 	%p1824, %r2180, %r8;
	@%p1824 bra 	$L__BB20_31;
$L__BB20_37:
	{
	.reg .b32 %temp; 
	mov.b64 	{%temp, %r22}, %fd1589;
	}
	mov.f64 	%fd3286, 0d4000000000000000;
	{
	.reg .b32 %temp; 
	mov.b64 	{%temp, %r1949}, %fd3286;
	}
	and.b32  	%r24, %r1949, 2146435072;
	setp.eq.s32 	%p1825, %r24, 1062207488;
	abs.f64 	%fd48, %fd1589;
	{ // callseq 664, 0
	.param .b64 param0;
	st.param.f64 	[param0], %fd48;
	.param .b64 param1;
	st.param.f64 	[param1], 0d4000000000000000;
	.param .b64 retval0;
	call.uni (retval0), 
	__internal_accurate_pow, 
	(
	param0, 
	param1
	);
	ld.param.f64 	%fd3287, [retval0];
	} // callseq 664
	setp.lt.s32 	%p1826, %r22, 0;
	neg.f64 	%fd3289, %fd3287;
	selp.f64 	%fd3290, %fd3289, %fd3287, %p1825;
	selp.f64 	%fd3543, %fd3290, %fd3287, %p1826;
	setp.neu.f64 	%p1827, %fd1589, 0d0000000000000000;
	@%p1827 bra 	$L__BB20_39;
	setp.eq.s32 	%p1828, %r24, 1062207488;
	selp.b32 	%r1950, %r22, 0, %p1828;
	setp.lt.s32 	%p1829, %r1949, 0;
	or.b32  	%r1951, %r1950, 2146435072;
	selp.b32 	%r1952, %r1951, %r1950, %p1829;
	mov.b32 	%r1953, 0;
	mov.b64 	%fd3543, {%r1953, %r1952};
$L__BB20_39:
	add.f64 	%fd3291, %fd1589, 0d4000000000000000;
	{
	.reg .b32 %temp; 
	mov.b64 	{%temp, %r1954}, %fd3291;
	}
	and.b32  	%r1955, %r1954, 2146435072;
	setp.ne.s32 	%p1830, %r1955, 2146435072;
	@%p1830 bra 	$L__BB20_44;
	setp.num.f64 	%p1831, %fd1589, %fd1589;
	@%p1831 bra 	$L__BB20_42;
	mov.f64 	%fd3292, 0d4000000000000000;
	add.rn.f64 	%fd3543, %fd1589, %fd3292;
	bra.uni 	$L__BB20_44;
$L__BB20_42:
	setp.neu.f64 	%p1832, %fd48, 0d7FF0000000000000;
	@%p1832 bra 	$L__BB20_44;
	setp.lt.s32 	%p1833, %r22, 0;
	setp.eq.s32 	%p1834, %r24, 1062207488;
	setp.lt.s32 	%p1835, %r1949, 0;
	selp.b32 	%r1957, 0, 2146435072, %p1835;
	and.b32  	%r1958, %r1949, 2147483647;
	setp.ne.s32 	%p1836, %r1958, 1071644672;
	or.b32  	%r1959, %r1957, -2147483648;
	selp.b32 	%r1960, %r1959, %r1957, %p1836;
	selp.b32 	%r1961, %r1960, %r1957, %p1834;
	selp.b32 	%r1962, %r1961, %r1957, %p1833;
	mov.b32 	%r1963, 0;
	mov.b64 	%fd3543, {%r1963, %r1962};
$L__BB20_44:
	setp.eq.f64 	%p1837, %fd1589, 0d3FF0000000000000;
	selp.f64 	%fd3293, 0d3FF0000000000000, %fd3543, %p1837;
	mov.f64 	%fd3294, 0d3FF0000000000000;
	sub.f64 	%fd3295, %fd3294, %fd1588;
	mul.f64 	%fd3296, %fd1588, %fd3295;
	div.rn.f64 	%fd3297, %fd3293, %fd3296;
	sub.f64 	%fd3573, %fd3541, %fd3297;
	add.s32 	%r26, %r3, 512;
$L__BB20_45:
	setp.ge.s32 	%p1838, %r26, %r2;
	@%p1838 bra 	$L__BB20_118;
	setp.lt.s32 	%p1839, %r365, 1;
	mov.f64 	%fd3298, 0d4000000000000000;
	{
	.reg .b32 %temp; 
	mov.b64 	{%temp, %r27}, %fd3298;
	}
	and.b32  	%r28, %r27, 2146435072;
	setp.eq.s32 	%p1840, %r28, 1062207488;
	setp.lt.s32 	%p1842, %r27, 0;
	selp.b32 	%r29, 0, 2146435072, %p1842;
	and.b32  	%r1964, %r27, 2147483647;
	setp.ne.s32 	%p1843, %r1964, 1071644672;
	and.pred  	%p2, %p1840, %p1843;
	or.b32  	%r30, %r29, -2147483648;
	{
	.reg .b32 %temp; 
	mov.b64 	{%temp, %r1965}, %fd1589;
	}
	abs.f64 	%fd57, %fd1589;
	{ // callseq 665, 0
	.param .b64 param0;
	st.param.f64 	[param0], %fd57;
	.param .b64 param1;
	st.param.f64 	[param1], 0d4000000000000000;
	.param .b64 retval0;
	call.uni (retval0), 
	__internal_accurate_pow, 
	(
	param0, 
	param1
	);
	ld.param.f64 	%fd3299, [retval0];
	} // callseq 665
	setp.lt.s32 	%p1845, %r1965, 0;
	neg.f64 	%fd3301, %fd3299;
	selp.f64 	%fd3302, %fd3301, %fd3299, %p1840;
	selp.f64 	%fd58, %fd3302, %fd3299, %p1845;
	selp.b32 	%r1966, %r1965, 0, %p1840;
	or.b32  	%r1967, %r1966, 2146435072;
	selp.b32 	%r1968, %r1967, %r1966, %p1842;
	mov.b32 	%r1969, 0;
	mov.b64 	%fd59, {%r1969, %r1968};
	add.f64 	%fd3303, %fd1589, 0d4000000000000000;
	{
	.reg .b32 %temp; 
	mov.b64 	{%temp, %r1970}, %fd3303;
	}
	and.b32  	%r31, %r1970, 2146435072;
	selp.b32 	%r1971, %r30, %r29, %p2;
	selp.b32 	%r1972, %r1971, %r29, %p1845;
	mov.b64 	%fd60, {%r1969, %r1972};
	add.rn.f64 	%fd61, %fd1589, %fd3298;
	mov.f64 	%fd3304, 0d3FF0000000000000;
	sub.f64 	%fd3305, %fd3304, %fd1588;
	mul.f64 	%fd62, %fd1588, %fd3305;
	@%p1839 bra 	$L__BB20_91;
	setp.eq.f64 	%p1885, %fd1589, 0d3FF0000000000000;
	setp.neu.f64 	%p1886, %fd57, 0d7FF0000000000000;
	setp.num.f64 	%p1887, %fd1589, %fd1589;
	setp.ne.s32 	%p1888, %r31, 2146435072;
	setp.eq.f64 	%p1889, %fd1589, 0d0000000000000000;
	add.s32 	%r32, %r365, -1;
	and.b32  	%r33, %r365, 3;
	and.b32  	%r34, %r365, 2147483644;
	selp.f64 	%fd3358, %fd59, %fd58, %p1889;
	selp.f64 	%fd3359, %fd3358, %fd61, %p1888;
	selp.f64 	%fd3360, %fd3358, %fd3359, %p1887;
	selp.f64 	%fd3361, %fd3360, %fd60, %p1886;
	selp.f64 	%fd3362, %fd3360, %fd3361, %p1888;
	selp.f64 	%fd3363, 0d3FF0000000000000, %fd3362, %p1885;
	div.rn.f64 	%fd63, %fd3363, %fd62;
	neg.s32 	%r35, %r34;
	add.s64 	%rd6, %rd2, 16;
	add.s64 	%rd7, %rd3, 16;
$L__BB20_48:
	setp.lt.u32 	%p1890, %r32, 3;
	mov.f64 	%fd3556, 0d0000000000000000;
	mov.b32 	%r2184, 0;
	@%p1890 bra 	$L__BB20_71;
	mov.f64 	%fd3556, 0d0000000000000000;
	mov.u64 	%rd208, %rd7;
	mov.u64 	%rd209, %rd6;
	mov.u32 	%r2183, %r35;
$L__BB20_50:
	setp.lt.s32 	%p1891, %r27, 0;
	setp.eq.s32 	%p1892, %r28, 1062207488;
	ld.global.f64 	%fd66, [%rd209+-16];
	ld.global.f64 	%fd67, [%rd208+-16];
	{
	.reg .b32 %temp; 
	mov.b64 	{%temp, %r38}, %fd67;
	}
	abs.f64 	%fd68, %fd67;
	{ // callseq 666, 0
	.param .b64 param0;
	st.param.f64 	[param0], %fd68;
	.param .b64 param1;
	st.param.f64 	[param1], 0d4000000000000000;
	.param .b64 retval0;
	call.uni (retval0), 
	__internal_accurate_pow, 
	(
	param0, 
	param1
	);
	ld.param.f64 	%fd3367, [retval0];
	} // callseq 666
	setp.lt.s32 	%p1894, %r38, 0;
	neg.f64 	%fd3369, %fd3367;
	selp.f64 	%fd3370, %fd3369, %fd3367, %p1892;
	selp.f64 	%fd3371, %fd3370, %fd3367, %p1894;
	setp.eq.f64 	%p1895, %fd67, 0d0000000000000000;
	selp.b32 	%r1994, %r38, 0, %p1892;
	or.b32  	%r1995, %r1994, 2146435072;
	selp.b32 	%r1996, %r1995, %r1994, %p1891;
	mov.b32 	%r1997, 0;
	mov.b64 	%fd3372, {%r1997, %r1996};
	selp.f64 	%fd3547, %fd3372, %fd3371, %p1895;
	add.f64 	%fd3373, %fd67, 0d4000000000000000;
	{
	.reg .b32 %temp; 
	mov.b64 	{%temp, %r1998}, %fd3373;
	}
	and.b32  	%r1999, %r1998, 2146435072;
	setp.ne.s32 	%p1896, %r1999, 2146435072;
	@%p1896 bra 	$L__BB20_55;
	setp.nan.f64 	%p1897, %fd67, %fd67;
	@%p1897 bra 	$L__BB20_54;
	setp.neu.f64 	%p1898, %fd68, 0d7FF0000000000000;
	@%p1898 bra 	$L__BB20_55;
	setp.lt.s32 	%p1899, %r38, 0;
	selp.b32 	%r2001, %r1971, %r29, %p1899;
	mov.b32 	%r2002, 0;
	mov.b64 	%fd3547, {%r2002, %r2001};
	bra.uni 	$L__BB20_55;
$L__BB20_54:
	mov.f64 	%fd3374, 0d4000000000000000;
	add.rn.f64 	%fd3547, %fd67, %fd3374;
$L__BB20_55:
	setp.lt.s32 	%p1900, %r27, 0;
	setp.eq.s32 	%p1901, %r28, 1062207488;
	setp.eq.f64 	%p1903, %fd67, 0d3FF0000000000000;
	selp.f64 	%fd3375, 0d3FF0000000000000, %fd3547, %p1903;
	fma.rn.f64 	%fd73, %fd66, %fd3375, %fd3556;
	ld.global.f64 	%fd74, [%rd209+-8];
	ld.global.f64 	%fd75, [%rd208+-8];
	{
	.reg .b32 %temp; 
	mov.b64 	{%temp, %r39}, %fd75;
	}
	abs.f64 	%fd76, %fd75;
	{ // callseq 667, 0
	.param .b64 param0;
	st.param.f64 	[param0], %fd76;
	.param .b64 param1;
	st.param.f64 	[param1], 0d4000000000000000;
	.param .b64 retval0;
	call.uni (retval0), 
	__internal_accurate_pow, 
	(
	param0, 
	param1
	);
	ld.param.f64 	%fd3376, [retval0];
	} // callseq 667
	setp.lt.s32 	%p1904, %r39, 0;
	neg.f64 	%fd3378, %fd3376;
	selp.f64 	%fd3379, %fd3378, %fd3376, %p1901;
	selp.f64 	%fd3380, %fd3379, %fd3376, %p1904;
	setp.eq.f64 	%p1905, %fd75, 0d0000000000000000;
	selp.b32 	%r2003, %r39, 0, %p1901;
	or.b32  	%r2004, %r2003, 2146435072;
	selp.b32 	%r2005, %r2004, %r2003, %p1900;
	mov.b32 	%r2006, 0;
	mov.b64 	%fd3381, {%r2006, %r2005};
	selp.f64 	%fd3548, %fd3381, %fd3380, %p1905;
	add.f64 	%fd3382, %fd75, 0d4000000000000000;
	{
	.reg .b32 %temp; 
	mov.b64 	{%temp, %r2007}, %fd3382;
	}
	and.b32  	%r2008, %r2007, 2146435072;
	setp.ne.s32 	%p1906, %r2008, 2146435072;
	@%p1906 bra 	$L__BB20_60;
	setp.nan.f64 	%p1907, %fd75, %fd75;
	@%p1907 bra 	$L__BB20_59;
	setp.neu.f64 	%p1908, %fd76, 0d7FF0000000000000;
	@%p1908 bra 	$L__BB20_60;
	setp.lt.s32 	%p1909, %r39, 0;
	selp.b32 	%r2010, %r1971, %r29, %p1909;
	mov.b32 	%r2011, 0;
	mov.b64 	%fd3548, {%r2011, %r2010};
	bra.uni 	$L__BB20_60;
$L__BB20_59:
	mov.f64 	%fd3383, 0d4000000000000000;
	add.rn.f64 	%fd3548, %fd75, %fd3383;
$L__BB20_60:
	setp.lt.s32 	%p1910, %r27, 0;
	setp.eq.s32 	%p1911, %r28, 1062207488;
	setp.eq.f64 	%p1913, %fd75, 0d3FF0000000000000;
	selp.f64 	%fd3384, 0d3FF0000000000000, %fd3548, %p1913;
	fma.rn.f64 	%fd81, %fd74, %fd3384, %fd73;
	ld.global.f64 	%fd82, [%rd209];
	ld.global.f64 	%fd83, [%rd208];
	{
	.reg .b32 %temp; 
	mov.b64 	{%temp, %r40}, %fd83;
	}
	abs.f64 	%fd84, %fd83;
	{ // callseq 668, 0
	.param .b64 param0;
	st.param.f64 	[param0], %fd84;
	.param .b64 param1;
	st.param.f64 	[param1], 0d4000000000000000;
	.param .b64 retval0;
	call.uni (retval0), 
	__internal_accurate_pow, 
	(
	param0, 
	param1
	);
	ld.param.f64 	%fd3385, [retval0];
	} // callseq 668
	setp.lt.s32 	%p1914, %r40, 0;
	neg.f64 	%fd3387, %fd3385;
	selp.f64 	%fd3388, %fd3387, %fd3385, %p1911;
	selp.f64 	%fd3389, %fd3388, %fd3385, %p1914;
	setp.eq.f64 	%p1915, %fd83, 0d0000000000000000;
	selp.b32 	%r2012, %r40, 0, %p1911;
	or.b32  	%r2013, %r2012, 2146435072;
	selp.b32 	%r2014, %r2013, %r2012, %p1910;
	mov.b32 	%r2015, 0;
	mov.b64 	%fd3390, {%r2015, %r2014};
	selp.f64 	%fd3549, %fd3390, %fd3389, %p1915;
	add.f64 	%fd3391, %fd83, 0d4000000000000000;
	{
	.reg .b32 %temp; 
	mov.b64 	{%temp, %r2016}, %fd3391;
	}
	and.b32  	%r2017, %r2016, 2146435072;
	setp.ne.s32 	%p1916, %r2017, 2146435072;
	@%p1916 bra 	$L__BB20_65;
	setp.nan.f64 	%p1917, %fd83, %fd83;
	@%p1917 bra 	$L__BB20_64;
	setp.neu.f64 	%p1918, %fd84, 0d7FF0000000000000;
	@%p1918 bra 	$L__BB20_65;
	setp.lt.s32 	%p1919, %r40, 0;
	selp.b32 	%r2019, %r1971, %r29, %p1919;
	mov.b32 	%r2020, 0;
	mov.b64 	%fd3549, {%r2020, %r2019};
	bra.uni 	$L__BB20_65;
$L__BB20_64:
	mov.f64 	%fd3392, 0d4000000000000000;
	add.rn.f64 	%fd3549, %fd83, %fd3392;
$L__BB20_65:
	setp.lt.s32 	%p1920, %r27, 0;
	setp.eq.s32 	%p1921, %r28, 1062207488;
	setp.eq.f64 	%p1923, %fd83, 0d3FF0000000000000;
	selp.f64 	%fd3393, 0d3FF0000000000000, %fd3549, %p1923;
	fma.rn.f64 	%fd89, %fd82, %fd3393, %fd81;
	ld.global.f64 	%fd90, [%rd209+8];
	ld.global.f64 	%fd91, [%rd208+8];
	{
	.reg .b32 %temp; 
	mov.b64 	{%temp, %r41}, %fd91;
	}
	abs.f64 	%fd92, %fd91;
	{ // callseq 669, 0
	.param .b64 param0;
	st.param.f64 	[param0], %fd92;
	.param .b64 param1;
	st.param.f64 	[param1], 0d4000000000000000;
	.param .b64 retval0;
	call.uni (retval0), 
	__internal_accurate_pow, 
	(
	param0, 
	param1
	);
	ld.param.f64 	%fd3394, [retval0];
	} // callseq 669
	setp.lt.s32 	%p1924, %r41, 0;
	neg.f64 	%fd3396, %fd3394;
	selp.f64 	%fd3397, %fd3396, %fd3394, %p1921;
	selp.f64 	%fd3398, %fd3397, %fd3394, %p1924;
	setp.eq.f64 	%p1925, %fd91, 0d0000000000000000;
	selp.b32 	%r2021, %r41, 0, %p1921;
	or.b32  	%r2022, %r2021, 2146435072;
	selp.b32 	%r2023, %r2022, %r2021, %p1920;
	mov.b32 	%r2024, 0;
	mov.b64 	%fd3399, {%r2024, %r2023};
	selp.f64 	%fd3550, %fd3399, %fd3398, %p1925;
	add.f64 	%fd3400, %fd91, 0d4000000000000000;
	{
	.reg .b32 %temp; 
	mov.b64 	{%temp, %r2025}, %fd3400;
	}
	and.b32  	%r2026, %r2025, 2146435072;
	setp.ne.s32 	%p1926, %r2026, 2146435072;
	@%p1926 bra 	$L__BB20_70;
	setp.nan.f64 	%p1927, %fd91, %fd91;
	@%p1927 bra 	$L__BB20_69;
	setp.neu.f64 	%p1928, %fd92, 0d7FF0000000000000;
	@%p1928 bra 	$L__BB20_70;
	setp.lt.s32 	%p1929, %r41, 0;
	selp.b32 	%r2028, %r1971, %r29, %p1929;
	mov.b32 	%r2029, 0;
	mov.b64 	%fd3550, {%r2029, %r2028};
	bra.uni 	$L__BB20_70;
$L__BB20_69:
	mov.f64 	%fd3401, 0d4000000000000000;
	add.rn.f64 	%fd3550, %fd91, %fd3401;
$L__BB20_70:
	setp.eq.f64 	%p1930, %fd91, 0d3FF0000000000000;
	selp.f64 	%fd3402, 0d3FF0000000000000, %fd3550, %p1930;
	fma.rn.f64 	%fd3556, %fd90, %fd3402, %fd89;
	add.s32 	%r2183, %r2183, 4;
	add.s64 	%rd209, %rd209, 32;
	add.s64 	%rd208, %rd208, 32;
	setp.ne.s32 	%p1931, %r2183, 0;
	mov.u32 	%r2184, %r34;
	@%p1931 bra 	$L__BB20_50;
$L__BB20_71:
	setp.eq.s32 	%p1932, %r33, 0;
	@%p1932 bra 	$L__BB20_90;
	setp.lt.s32 	%p1933, %r27, 0;
	setp.eq.s32 	%p1934, %r28, 1062207488;
	mul.wide.u32 	%rd187, %r2184, 8;
	add.s64 	%rd12, %rd2, %rd187;
	ld.global.f64 	%fd100, [%rd12];
	add.s64 	%rd13, %rd3, %rd187;
	ld.global.f64 	%fd101, [%rd13];
	{
	.reg .b32 %temp; 
	mov.b64 	{%temp, %r44}, %fd101;
	}
	abs.f64 	%fd102, %fd101;
	{ // callseq 670, 0
	.param .b64 param0;
	st.param.f64 	[param0], %fd102;
	.param .b64 param1;
	st.param.f64 	[param1], 0d4000000000000000;
	.param .b64 retval0;
	call.uni (retval0), 
	__internal_accurate_pow, 
	(
	param0, 
	param1
	);
	ld.param.f64 	%fd3403, [retval0];
	} // callseq 670
	setp.lt.s32 	%p1936, %r44, 0;
	neg.f64 	%fd3405, %fd3403;
	selp.f64 	%fd3406, %fd3405, %fd3403, %p1934;
	selp.f64 	%fd3407, %fd3406, %fd3403, %p1936;
	setp.eq.f64 	%p1937, %fd101, 0d0000000000000000;
	selp.b32 	%r2030, %r44, 0, %p1934;
	or.b32  	%r2031, %r2030, 2146435072;
	selp.b32 	%r2032, %r2031, %r2030, %p1933;
	mov.b32 	%r2033, 0;
	mov.b64 	%fd3408, {%r2033, %r2032};
	selp.f64 	%fd3553, %fd3408, %fd3407, %p1937;
	add.f64 	%fd3409, %fd101, 0d4000000000000000;
	{
	.reg .b32 %temp; 
	mov.b64 	{%temp, %r2034}, %fd3409;
	}
	and.b32  	%r2035, %r2034, 2146435072;
	setp.ne.s32 	%p1938, %r2035, 2146435072;
	@%p1938 bra 	$L__BB20_77;
	setp.nan.f64 	%p1939, %fd101, %fd101;
	@%p1939 bra 	$L__BB20_76;
	setp.neu.f64 	%p1940, %fd102, 0d7FF0000000000000;
	@%p1940 bra 	$L__BB20_77;
	setp.lt.s32 	%p1941, %r44, 0;
	selp.b32 	%r2037, %r1971, %r29, %p1941;
	mov.b32 	%r2038, 0;
	mov.b64 	%fd3553, {%r2038, %r2037};
	bra.uni 	$L__BB20_77;
$L__BB20_76:
	mov.f64 	%fd3410, 0d4000000000000000;
	add.rn.f64 	%fd3553, %fd101, %fd3410;
$L__BB20_77:
	setp.eq.s32 	%p1942, %r33, 1;
	setp.eq.f64 	%p1943, %fd101, 0d3FF0000000000000;
	selp.f64 	%fd3411, 0d3FF0000000000000, %fd3553, %p1943;
	fma.rn.f64 	%fd3556, %fd100, %fd3411, %fd3556;
	@%p1942 bra 	$L__BB20_90;
	setp.lt.s32 	%p1944, %r27, 0;
	setp.eq.s32 	%p1945, %r28, 1062207488;
	ld.global.f64 	%fd108, [%rd12+8];
	ld.global.f64 	%fd109, [%rd13+8];
	{
	.reg .b32 %temp; 
	mov.b64 	{%temp, %r45}, %fd109;
	}
	abs.f64 	%fd110, %fd109;
	{ // callseq 671, 0
	.param .b64 param0;
	st.param.f64 	[param0], %fd110;
	.param .b64 param1;
	st.param.f64 	[param1], 0d4000000000000000;
	.param .b64 retval0;
	call.uni (retval0), 
	__internal_accurate_pow, 
	(
	param0, 
	param1
	);
	ld.param.f64 	%fd3412, [retval0];
	} // callseq 671
	setp.lt.s32 	%p1947, %r45, 0;
	neg.f64 	%fd3414, %fd3412;
	selp.f64 	%fd3415, %fd3414, %fd3412, %p1945;
	selp.f64 	%fd3416, %fd3415, %fd3412, %p1947;
	setp.eq.f64 	%p1948, %fd109, 0d0000000000000000;
	selp.b32 	%r2039, %r45, 0, %p1945;
	or.b32  	%r2040, %r2039, 2146435072;
	selp.b32 	%r2041, %r2040, %r2039, %p1944;
	mov.b32 	%r2042, 0;
	mov.b64 	%fd3417, {%r2042, %r2041};
	selp.f64 	%fd3554, %fd3417, %fd3416, %p1948;
	add.f64 	%fd3418, %fd109, 0d4000000000000000;
	{
	.reg .b32 %temp; 
	mov.b64 	{%temp, %r2043}, %fd3418;
	}
	and.b32  	%r2044, %r2043, 2146435072;
	setp.ne.s32 	%p1949, %r2044, 2146435072;
	@%p1949 bra 	$L__BB20_83;
	setp.nan.f64 	%p1950, %fd109, %fd109;
	@%p1950 bra 	$L__BB20_82;
	setp.neu.f64 	%p1951, %fd110, 0d7FF0000000000000;
	@%p1951 bra 	$L__BB20_83;
	setp.lt.s32 	%p1952, %r45, 0;
	selp.b32 	%r2046, %r1971, %r29, %p1952;
	mov.b32 	%r2047, 0;
	mov.b64 	%fd3554, {%r2047, %r2046};
	bra.uni 	$L__BB20_83;
$L__BB20_82:
	mov.f64 	%fd3419, 0d4000000000000000;
	add.rn.f64 	%fd3554, %fd109, %fd3419;
$L__BB20_83:
	setp.eq.s32 	%p1953, %r33, 2;
	setp.eq.f64 	%p1954, %fd109, 0d3FF0000000000000;
	selp.f64 	%fd3420, 0d3FF0000000000000, %fd3554, %p1954;
	fma.rn.f64 	%fd3556, %fd108, %fd3420, %fd3556;
	@%p1953 bra 	$L__BB20_90;
	setp.lt.s32 	%p1955, %r27, 0;
	setp.eq.s32 	%p1956, %r28, 1062207488;
	ld.global.f64 	%fd116, [%rd12+16];
	ld.global.f64 	%fd117, [%rd13+16];
	{
	.reg .b32 %temp; 
	mov.b64 	{%temp, %r46}, %fd117;
	}
	abs.f64 	%fd118, %fd117;
	{ // callseq 672, 0
	.param .b64 param0;
	st.param.f64 	[param0], %fd118;
	.param .b64 param1;
	st.param.f64 	[param1], 0d4000000000000000;
	.param .b64 retval0;
	call.uni (retval0), 
	__internal_accurate_pow, 
	(
	param0, 
	param1
	);
	ld.param.f64 	%fd3421, [retval0];
	} // callseq 672
	setp.lt.s32 	%p1958, %r46, 0;
	neg.f64 	%fd3423, %fd3421;
	selp.f64 	%fd3424, %fd3423, %fd3421, %p1956;
	selp.f64 	%fd3425, %fd3424, %fd3421, %p1958;
	setp.eq.f64 	%p1959, %fd117, 0d0000000000000000;
	selp.b32 	%r2048, %r46, 0, %p1956;
	or.b32  	%r2049, %r2048, 2146435072;
	selp.b32 	%r2050, %r2049, %r2048, %p1955;
	mov.b32 	%r2051, 0;
	mov.b64 	%fd3426, {%r2051, %r2050};
	selp.f64 	%fd3555, %fd3426, %fd3425, %p1959;
	add.f64 	%fd3427, %fd117, 0d4000000000000000;
	{
	.reg .b32 %temp; 
	mov.b64 	{%temp, %r2052}, %fd3427;
	}
	and.b32  	%r2053, %r2052, 2146435072;
	setp.ne.s32 	%p1960, %r2053, 2146435072;
	@%p1960 bra 	$L__BB20_89;
	setp.nan.f64 	%p1961, %fd117, %fd117;
	@%p1961 bra 	$L__BB20_88;
	setp.neu.f64 	%p1962, %fd118, 0d7FF0000000000000;
	@%p1962 bra 	$L__BB20_89;
	setp.lt.s32 	%p1963, %r46, 0;
	selp.b32 	%r2055, %r1971, %r29, %p1963;
	mov.b32 	%r2056, 0;
	mov.b64 	%fd3555, {%r2056, %r2055};
	bra.uni 	$L__BB20_89;
$L__BB20_88:
	mov.f64 	%fd3428, 0d4000000000000000;
	add.rn.f64 	%fd3555, %fd117, %fd3428;
$L__BB20_89:
	setp.eq.f64 	%p1964, %fd117, 0d3FF0000000000000;
	selp.f64 	%fd3429, 0d3FF0000000000000, %fd3555, %p1964;
	fma.rn.f64 	%fd3556, %fd116, %fd3429, %fd3556;
$L__BB20_90:
	sub.f64 	%fd3430, %fd3556, %fd63;
	add.f64 	%fd3573, %fd3573, %fd3430;
	add.s32 	%r26, %r26, 512;
	setp.lt.s32 	%p1965, %r26, %r2;
	@%p1965 bra 	$L__BB20_48;
	bra.uni 	$L__BB20_118;
$L__BB20_91:
	setp.num.f64 	%p1846, %fd1589, %fd1589;
	@%p1846 bra 	$L__BB20_105;
	setp.neu.f64 	%p1847, %fd1589, 0d0000000000000000;
	@%p1847 bra 	$L__BB20_99;
	not.b32 	%r1978, %r26;
	add.s32 	%r48, %r1978, %r2;
	and.b32  	%r1979, %r48, 1536;
	setp.eq.s32 	%p1856, %r1979, 1536;
	@%p1856 bra 	$L__BB20_96;
	setp.eq.f64 	%p1857, %fd1589, 0d3FF0000000000000;
	setp.ne.s32 	%p1858, %r31, 2146435072;
	selp.f64 	%fd3319, %fd59, %fd61, %p1858;
	selp.f64 	%fd3320, 0d3FF0000000000000, %fd3319, %p1857;
	div.rn.f64 	%fd3321, %fd3320, %fd62;
	mov.f64 	%fd3322, 0d0000000000000000;
	sub.f64 	%fd126, %fd3322, %fd3321;
	shr.u32 	%r1981, %r48, 9;
	add.s32 	%r1982, %r1981, 1;
	and.b32  	%r49, %r1982, 3;
	mov.b32 	%r2186, 0;
$L__BB20_95:
	.pragma "nounroll";
	add.f64 	%fd3573, %fd3573, %fd126;
	add.s32 	%r26, %r26, 512;
	add.s32 	%r2186, %r2186, 1;
	setp.ne.s32 	%p1859, %r2186, %r49;
	@%p1859 bra 	$L__BB20_95;
$L__BB20_96:
	setp.lt.u32 	%p1860, %r48, 1536;
	@%p1860 bra 	$L__BB20_118;
	setp.eq.f64 	%p1861, %fd1589, 0d3FF0000000000000;
	setp.ne.s32 	%p1862, %r31, 2146435072;
	selp.f64 	%fd3323, %fd59, %fd61, %p1862;
	selp.f64 	%fd3324, 0d3FF0000000000000, %fd3323, %p1861;
	div.rn.f64 	%fd3325, %fd3324, %fd62;
	mov.f64 	%fd3326, 0d0000000000000000;
	sub.f64 	%fd131, %fd3326, %fd3325;
$L__BB20_98:
	add.f64 	%fd3327, %fd3573, %fd131;
	add.f64 	%fd3328, %fd3327, %fd131;
	add.f64 	%fd3329, %fd3328, %fd131;
	add.f64 	%fd3573, %fd3329, %fd131;
	add.s32 	%r26, %r26, 2048;
	setp.lt.s32 	%p1863, %r26, %r2;
	@%p1863 bra 	$L__BB20_98;
	bra.uni 	$L__BB20_118;
$L__BB20_99:
	not.b32 	%r1973, %r26;
	add.s32 	%r57, %r1973, %r2;
	and.b32  	%r1974, %r57, 1536;
	setp.eq.s32 	%p1848, %r1974, 1536;
	@%p1848 bra 	$L__BB20_102;
	setp.eq.f64 	%p1849, %fd1589, 0d3FF0000000000000;
	setp.ne.s32 	%p1850, %r31, 2146435072;
	selp.f64 	%fd3307, %fd58, %fd61, %p1850;
	selp.f64 	%fd3308, 0d3FF0000000000000, %fd3307, %p1849;
	div.rn.f64 	%fd3309, %fd3308, %fd62;
	mov.f64 	%fd3310, 0d0000000000000000;
	sub.f64 	%fd134, %fd3310, %fd3309;
	shr.u32 	%r1976, %r57, 9;
	add.s32 	%r1977, %r1976, 1;
	and.b32  	%r58, %r1977, 3;
	mov.b32 	%r2190, 0;
$L__BB20_101:
	.pragma "nounroll";
	add.f64 	%fd3573, %fd3573, %fd134;
	add.s32 	%r26, %r26, 512;
	add.s32 	%r2190, %r2190, 1;
	setp.ne.s32 	%p1851, %r2190, %r58;
	@%p1851 bra 	$L__BB20_101;
$L__BB20_102:
	setp.lt.u32 	%p1852, %r57, 1536;
	@%p1852 bra 	$L__BB20_118;
	setp.eq.f64 	%p1853, %fd1589, 0d3FF0000000000000;
	setp.ne.s32 	%p1854, %r31, 2146435072;
	selp.f64 	%fd3311, %fd58, %fd61, %p1854;
	selp.f64 	%fd3312, 0d3FF0000000000000, %fd3311, %p1853;
	div.rn.f64 	%fd3313, %fd3312, %fd62;
	mov.f64 	%fd3314, 0d0000000000000000;
	sub.f64 	%fd139, %fd3314, %fd3313;
$L__BB20_104:
	add.f64 	%fd3315, %fd3573, %fd139;
	add.f64 	%fd3316, %fd3315, %fd139;
	add.f64 	%fd3317, %fd3316, %fd139;
	add.f64 	%fd3573, %fd3317, %fd139;
	add.s32 	%r26, %r26, 2048;
	setp.lt.s32 	%p1855, %r26, %r2;
	@%p1855 bra 	$L__BB20_104;
	bra.uni 	$L__BB20_118;
$L__BB20_105:
	setp.neu.f64 	%p1864, %fd1589, 0d0000000000000000;
	@%p1864 bra 	$L__BB20_112;
	not.b32 	%r1988, %r26;
	add.s32 	%r66, %r1988, %r2;
	and.b32  	%r1989, %r66, 1536;
	setp.eq.s32 	%p1875, %r1989, 1536;
	@%p1875 bra 	$L__BB20_109;
	setp.eq.f64 	%p1876, %fd1589, 0d3FF0000000000000;
	setp.neu.f64 	%p1877, %fd57, 0d7FF0000000000000;
	setp.ne.s32 	%p1878, %r31, 2146435072;
	selp.f64 	%fd3345, %fd59, %fd60, %p1877;
	selp.f64 	%fd3346, %fd59, %fd3345, %p1878;
	selp.f64 	%fd3347, 0d3FF0000000000000, %fd3346, %p1876;
	div.rn.f64 	%fd3348, %fd3347, %fd62;
	mov.f64 	%fd3349, 0d0000000000000000;
	sub.f64 	%fd142, %fd3349, %fd3348;
	shr.u32 	%r1991, %r66, 9;
	add.s32 	%r1992, %r1991, 1;
	and.b32  	%r67, %r1992, 3;
	mov.b32 	%r2194, 0;
$L__BB20_108:
	.pragma "nounroll";
	add.f64 	%fd3573, %fd3573, %fd142;
	add.s32 	%r26, %r26, 512;
	add.s32 	%r2194, %r2194, 1;
	setp.ne.s32 	%p1879, %r2194, %r67;
	@%p1879 bra 	$L__BB20_108;
$L__BB20_109:
	setp.lt.u32 	%p1880, %r66, 1536;
	@%p1880 bra 	$L__BB20_118;
	setp.eq.f64 	%p1881, %fd1589, 0d3FF0000000000000;
	setp.neu.f64 	%p1882, %fd57, 0d7FF0000000000000;
	setp.ne.s32 	%p1883, %r31, 2146435072;
	selp.f64 	%fd3350, %fd59, %fd60, %p1882;
	selp.f64 	%fd3351, %fd59, %fd3350, %p1883;
	selp.f64 	%fd3352, 0d3FF0000000000000, %fd3351, %p1881;
	div.rn.f64 	%fd3353, %fd3352, %fd62;
	mov.f64 	%fd3354, 0d0000000000000000;
	sub.f64 	%fd147, %fd3354, %fd3353;
$L__BB20_111:
	add.f64 	%fd3355, %fd3573, %fd147;
	add.f64 	%fd3356, %fd3355, %fd147;
	add.f64 	%fd3357, %fd3356, %fd147;
	add.f64 	%fd3573, %fd3357, %fd147;
	add.s32 	%r26, %r26, 2048;
	setp.lt.s32 	%p1884, %r26, %r2;
	@%p1884 bra 	$L__BB20_111;
	bra.uni 	$L__BB20_118;
$L__BB20_112:
	not.b32 	%r1983, %r26;
	add.s32 	%r75, %r1983, %r2;
	and.b32  	%r1984, %r75, 1536;
	setp.eq.s32 	%p1865, %r1984, 1536;
	@%p1865 bra 	$L__BB20_115;
	setp.eq.f64 	%p1866, %fd1589, 0d3FF0000000000000;
	setp.neu.f64 	%p1867, %fd57, 0d7FF0000000000000;
	setp.ne.s32 	%p1868, %r31, 2146435072;
	selp.f64 	%fd3331, %fd58, %fd60, %p1867;
	selp.f64 	%fd3332, %fd58, %fd3331, %p1868;
	selp.f64 	%fd3333, 0d3FF0000000000000, %fd3332, %p1866;
	div.rn.f64 	%fd3334, %fd3333, %fd62;
	mov.f64 	%fd3335, 0d0000000000000000;
	sub.f64 	%fd150, %fd3335, %fd3334;
	shr.u32 	%r1986, %r75, 9;
	add.s32 	%r1987, %r1986, 1;
	and.b32  	%r76, %r1987, 3;
	mov.b32 	%r2198, 0;
$L__BB20_114:
	.pragma "nounroll";
	add.f64 	%fd3573, %fd3573, %fd150;
	add.s32 	%r26, %r26, 512;
	add.s32 	%r2198, %r2198, 1;
	setp.ne.s32 	%p1869, %r2198, %r76;
	@%p1869 bra 	$L__BB20_114;
$L__BB20_115:
	setp.lt.u32 	%p1870, %r75, 1536;
	@%p1870 bra 	$L__BB20_118;
	setp.eq.f64 	%p1871, %fd1589, 0d3FF0000000000000;
	setp.neu.f64 	%p1872, %fd57, 0d7FF0000000000000;
	setp.ne.s32 	%p1873, %r31, 2146435072;
	selp.f64 	%fd3336, %fd58, %fd60, %p1872;
	selp.f64 	%fd3337, %fd58, %fd3336, %p1873;
	selp.f64 	%fd3338, 0d3FF0000000000000, %fd3337, %p1871;
	div.rn.f64 	%fd3339, %fd3338, %fd62;
	mov.f64 	%fd3340, 0d0000000000000000;
	sub.f64 	%fd155, %fd3340, %fd3339;
$L__BB20_117:
	add.f64 	%fd3341, %fd3573, %fd155;
	add.f64 	%fd3342, %fd3341, %fd155;
	add.f64 	%fd3343, %fd3342, %fd155;
	add.f64 	%fd3573, %fd3343, %fd155;
	add.s32 	%r26, %r26, 2048;
	setp.lt.s32 	%p1874, %r26, %r2;
	@%p1874 bra 	$L__BB20_117;
$L__BB20_118:
	setp.lt.s64 	%p1966, %rd114, 512;
	@%p1966 bra 	$L__BB20_123;
	// begin inline asm
	mov.u32 %r2120, %laneid;
	// end inline asm
	mov.b64 	%rd198, %fd3573;
	mov.b64 	{%r2122, %r2127}, %rd198;
	mov.b32 	%r2128, 1;
	mov.b32 	%r2169, 31;
	mov.b32 	%r2170, -1;
	// begin inline asm
	shfl.sync.down.b32 %r2121, %r2122, %r2128, %r2169, %r2170;
	// end inline asm
	// begin inline asm
	shfl.sync.down.b32 %r2126, %r2127, %r2128, %r2169, %r2170;
	// end inline asm
	mov.b64 	%rd199, {%r2121, %r2126};
	mov.b64 	%fd3489, %rd199;
	setp.gt.s32 	%p1990, %r2120, 30;
	add.f64 	%fd3490, %fd3573, %fd3489;
	selp.f64 	%fd3491, %fd3573, %fd3490, %p1990;
	mov.b64 	%rd200, %fd3491;
	mov.b64 	{%r2132, %r2137}, %rd200;
	mov.b32 	%r2138, 2;
	// begin inline asm
	shfl.sync.down.b32 %r2131, %r2132, %r2138, %r2169, %r2170;
	// end inline asm
	// begin inline asm
	shfl.sync.down.b32 %r2136, %r2137, %r2138, %r2169, %r2170;
	// end inline asm
	mov.b64 	%rd201, {%r2131, %r2136};
	mov.b64 	%fd3492, %rd201;
	setp.gt.s32 	%p1991, %r2120, 29;
	add.f64 	%fd3493, %fd3491, %fd3492;
	selp.f64 	%fd3494, %fd3491, %fd3493, %p1991;
	mov.b64 	%rd202, %fd3494;
	mov.b64 	{%r2142, %r2147}, %rd202;
	mov.b32 	%r2148, 4;
	// begin inline asm
	shfl.sync.down.b32 %r2141, %r2142, %r2148, %r2169, %r2170;
	// end inline asm
	// begin inline asm
	shfl.sync.down.b32 %r2146, %r2147, %r2148, %r2169, %r2170;
	// end inline asm
	mov.b64 	%rd203, {%r2141, %r2146};
	mov.b64 	%fd3495, %rd203;
	setp.gt.s32 	%p1992, %r2120, 27;
	add.f64 	%fd3496, %fd3494, %fd3495;
	selp.f64 	%fd3497, %fd3494, %fd3496, %p1992;
	mov.b64 	%rd204, %fd3497;
	mov.b64 	{%r2152, %r2157}, %rd204;
	mov.b32 	%r2158, 8;
	// begin inline asm
	shfl.sync.down.b32 %r2151, %r2152, %r2158, %r2169, %r2170;
	// end inline asm
	// begin inline asm
	shfl.sync.down.b32 %r2156, %r2157, %r2158, %r2169, %r2170;
	// end inline asm
	mov.b64 	%rd205, {%r2151, %r2156};
	mov.b64 	%fd3498, %rd205;
	setp.gt.s32 	%p1993, %r2120, 23;
	add.f64 	%fd3499, %fd3497, %fd3498;
	selp.f64 	%fd3500, %fd3497, %fd3499, %p1993;
	mov.b64 	%rd206, %fd3500;
	mov.b64 	{%r2162, %r2167}, %rd206;
	mov.b32 	%r2168, 16;
	// begin inline asm
	shfl.sync.down.b32 %r2161, %r2162, %r2168, %r2169, %r2170;
	// end inline asm
	// begin inline asm
	shfl.sync.down.b32 %r2166, %r2167, %r2168, %r2169, %r2170;
	// end inline asm
	mov.b64 	%rd207, {%r2161, %r2166};
	mov.b64 	%fd3501, %rd207;
	setp.gt.s32 	%p1994, %r2120, 15;
	add.f64 	%fd159, %fd3500, %fd3501;
	selp.f64 	%fd3854, %fd3500, %fd159, %p1994;
	setp.ne.s32 	%p1995, %r2120, 0;
	@%p1995 bra 	$L__BB20_121;
	shr.u32 	%r2171, %r3, 2;
	and.b32  	%r2172, %r2171, 248;
	mov.u32 	%r2173, _ZZN3cub18CUB_300001_SM_10006detail6reduce28DeviceReduceSingleTileKernelINS2_10policy_hubIdyN4cuda3std3__44plusIdEEE10Policy1000EN6thrust24THRUST_300001_SM_1000_NS17counting_iteratorIiNSD_11use_defaultESF_SF_EEPdyS9_dd6DValueEEvT0_T1_T2_T3_T4_T6_E12temp_storage;
	add.s32 	%r2174, %r2173, %r2172;
	st.shared.f64 	[%r2174+16], %fd159;
$L__BB20_121:
	bar.sync 	0;
	setp.ne.s32 	%p1996, %r3, 0;
	@%p1996 bra 	$L__BB20_1119;
	ld.shared.f64 	%fd3502, [_ZZN3cub18CUB_300001_SM_10006detail6reduce28DeviceReduceSingleTileKernelINS2_10policy_hubIdyN4cuda3std3__44plusIdEEE10Policy1000EN6thrust24THRUST_300001_SM_1000_NS17counting_iteratorIiNSD_11use_defaultESF_SF_EEPdyS9_dd6DValueEEvT0_T1_T2_T3_T4_T6_E12temp_storage+24];
	add.f64 	%fd3503, %fd3854, %fd3502;
	ld.shared.f64 	%fd3504, [_ZZN3cub18CUB_300001_SM_10006detail6reduce28DeviceReduceSingleTileKernelINS2_10policy_hubIdyN4cuda3std3__44plusIdEEE10Policy1000EN6thrust24THRUST_300001_SM_1000_NS17counting_iteratorIiNSD_11use_defaultESF_SF_EEPdyS9_dd6DValueEEvT0_T1_T2_T3_T4_T6_E12temp_storage+32];
	add.f64 	%fd3505, %fd3503, %fd3504;
	ld.shared.f64 	%fd3506, [_ZZN3cub18CUB_300001_SM_10006detail6reduce28DeviceReduceSingleTileKernelINS2_10policy_hubIdyN4cuda3std3__44plusIdEEE10Policy1000EN6thrust24THRUST_300001_SM_1000_NS17counting_iteratorIiNSD_11use_defaultESF_SF_EEPdyS9_dd6DValueEEvT0_T1_T2_T3_T4_T6_E12temp_storage+40];
	add.f64 	%fd3507, %fd3505, %fd3506;
	ld.shared.f64 	%fd3508, [_ZZN3cub18CUB_300001_SM_10006detail6reduce28DeviceReduceSingleTileKernelINS2_10policy_hubIdyN4cuda3std3__44plusIdEEE10Policy1000EN6thrust24THRUST_300001_SM_1000_NS17counting_iteratorIiNSD_11use_defaultESF_SF_EEPdyS9_dd6DValueEEvT0_T1_T2_T3_T4_T6_E12temp_storage+48];
	add.f64 	%fd3509, %fd3507, %fd3508;
	ld.shared.f64 	%fd3510, [_ZZN3cub18CUB_300001_SM_10006detail6reduce28DeviceReduceSingleTileKernelINS2_10policy_hubIdyN4cuda3std3__44plusIdEEE10Policy1000EN6thrust24THRUST_300001_SM_1000_NS17counting_iteratorIiNSD_11use_defaultESF_SF_EEPdyS9_dd6DValueEEvT0_T1_T2_T3_T4_T6_E12temp_storage+56];
	add.f64 	%fd3511, %fd3509, %fd3510;
	ld.shared.f64 	%fd3512, [_ZZN3cub18CUB_300001_SM_10006detail6reduce28DeviceReduceSingleTileKernelINS2_10policy_hubIdyN4cuda3std3__44plusIdEEE10Policy1000EN6thrust24THRUST_300001_SM_1000_NS17counting_iteratorIiNSD_11use_defaultESF_SF_EEPdyS9_dd6DValueEEvT0_T1_T2_T3_T4_T6_E12temp_storage+64];
	add.f64 	%fd3513, %fd3511, %fd3512;
	ld.shared.f64 	%fd3514, [_ZZN3cub18CUB_300001_SM_10006detail6reduce28DeviceReduceSingleTileKernelINS2_10policy_hubIdyN4cuda3std3__44plusIdEEE10Policy1000EN6thrust24THRUST_300001_SM_1000_NS17counting_iteratorIiNSD_11use_defaultESF_SF_EEPdyS9_dd6DValueEEvT0_T1_T2_T3_T4_T6_E12temp_storage+72];
	add.f64 	%fd3515, %fd3513, %fd3514;
	ld.shared.f64 	%fd3516, [_ZZN3cub18CUB_300001_SM_10006detail6reduce28DeviceReduceSingleTileKernelINS2_10policy_hubIdyN4cuda3std3__44plusIdEEE10Policy1000EN6thrust24THRUST_300001_SM_1000_NS17counting_iteratorIiNSD_11use_defaultESF_SF_EEPdyS9_dd6DValueEEvT0_T1_T2_T3_T4_T6_E12temp_storage+80];
	add.f64 	%fd3517, %fd3515, %fd3516;
	ld.shared.f64 	%fd3518, [_ZZN3cub18CUB_300001_SM_10006detail6reduce28DeviceReduceSingleTileKernelINS2_10policy_hubIdyN4cuda3std3__44plusIdEEE10Policy1000EN6thrust24THRUST_300001_SM_1000_NS17counting_iteratorIiNSD_11use_defaultESF_SF_EEPdyS9_dd6DValueEEvT0_T1_T2_T3_T4_T6_E12temp_storage+88];
	add.f64 	%fd3519, %fd3517, %fd3518;
	ld.shared.f64 	%fd3520, [_ZZN3cub18CUB_300001_SM_10006detail6reduce28DeviceReduceSingleTileKernelINS2_10policy_hubIdyN4cuda3std3__44plusIdEEE10Policy1000EN6thrust24THRUST_300001_SM_1000_NS17counting_iteratorIiNSD_11use_defaultESF_SF_EEPdyS9_dd6DValueEEvT0_T1_T2_T3_T4_T6_E12temp_storage+96];
	add.f64 	%fd3521, %fd3519, %fd3520;
	ld.shared.f64 	%fd3522, [_ZZN3cub18CUB_300001_SM_10006detail6reduce28DeviceReduceSingleTileKernelINS2_10policy_hubIdyN4cuda3std3__44plusIdEEE10Policy1000EN6thrust24THRUST_300001_SM_1000_NS17counting_iteratorIiNSD_11use_defaultESF_SF_EEPdyS9_dd6DValueEEvT0_T1_T2_T3_T4_T6_E12temp_storage+104];
	add.f64 	%fd3523, %fd3521, %fd3522;
	ld.shared.f64 	%fd3524, [_ZZN3cub18CUB_300001_SM_10006detail6reduce28DeviceReduceSingleTileKernelINS2_10policy_hubIdyN4cuda3std3__44plusIdEEE10Policy1000EN6thrust24THRUST_300001_SM_1000_NS17counting_iteratorIiNSD_11use_defaultESF_SF_EEPdyS9_dd6DValueEEvT0_T1_T2_T3_T4_T6_E12temp_storage+112];
	add.f64 	%fd3525, %fd3523, %fd3524;
	ld.shared.f64 	%fd3526, [_ZZN3cub18CUB_300001_SM_10006detail6reduce28DeviceReduceSingleTileKernelINS2_10policy_hubIdyN4cuda3std3__44plusIdEEE10Policy1000EN6thrust24THRUST_300001_SM_1000_NS17counting_iteratorIiNSD_11use_defaultESF_SF_EEPdyS9_dd6DValueEEvT0_T1_T2_T3_T4_T6_E12temp_storage+120];
	add.f64 	%fd3527, %fd3525, %fd3526;
	ld.shared.f64 	%fd3528, [_ZZN3cub18CUB_300001_SM_10006detail6reduce28DeviceReduceSingleTileKernelINS2_10policy_hubIdyN4cuda3std3__44plusIdEEE10Policy1000EN6thrust24THRUST_300001_SM_1000_NS17counting_iteratorIiNSD_11use_defaultESF_SF_EEPdyS9_dd6DValueEEvT0_T1_T2_T3_T4_T6_E12temp_storage+128];
	add.f64 	%fd3529, %fd3527, %fd3528;
	ld.shared.f64 	%fd3530, [_ZZN3cub18CUB_300001_SM_10006detail6reduce28DeviceReduceSingleTileKernelINS2_10policy_hubIdyN4cuda3std3__44plusIdEEE10Policy1000EN6thrust24THRUST_300001_SM_1000_NS17counting_iteratorIiNSD_11use_defaultESF_SF_EEPdyS9_dd6DValueEEvT0_T1_T2_T3_T4_T6_E12temp_storage+136];
	add.f64 	%fd3854, %fd3529, %fd3530;
	bra.uni 	$L__BB20_1119;
$L__BB20_123:
	// begin inline asm
	mov.u32 %r2057, %laneid;
	// end inline asm
	and.b32  	%r2108, %r3, 992;
	add.s32 	%r2109, %r2108, 32;
	setp.gt.s32 	%p1967, %r2109, %r2;
	not.b32 	%r2110, %r2108;
	add.s32 	%r2111, %r2, %r2110;
	selp.b32 	%r2106, %r2111, 31, %p1967;
	mov.b64 	%rd188, %fd3573;
	mov.b64 	{%r2059, %r2064}, %rd188;
	mov.b32 	%r2065, 1;
	mov.b32 	%r2107, -1;
	// begin inline asm
	shfl.sync.down.b32 %r2058, %r2059, %r2065, %r2106, %r2107;
	// end inline asm
	// begin inline asm
	shfl.sync.down.b32 %r2063, %r2064, %r2065, %r2106, %r2107;
	// end inline asm
	mov.b64 	%rd189, {%r2058, %r2063};
	mov.b64 	%fd3431, %rd189;
	setp.lt.s32 	%p1968, %r2057, %r2106;
	add.f64 	%fd3432, %fd3573, %fd3431;
	selp.f64 	%fd3433, %fd3432, %fd3573, %p1968;
	mov.b64 	%rd190, %fd3433;
	mov.b64 	{%r2069, %r2074}, %rd190;
	mov.b32 	%r2075, 2;
	// begin inline asm
	shfl.sync.down.b32 %r2068, %r2069, %r2075, %r2106, %r2107;
	// end inline asm
	// begin inline asm
	shfl.sync.down.b32 %r2073, %r2074, %r2075, %r2106, %r2107;
	// end inline asm
	mov.b64 	%rd191, {%r2068, %r2073};
	mov.b64 	%fd3434, %rd191;
	add.s32 	%r2112, %r2057, 2;
	setp.gt.s32 	%p1969, %r2112, %r2106;
	add.f64 	%fd3435, %fd3433, %fd3434;
	selp.f64 	%fd3436, %fd3433, %fd3435, %p1969;
	mov.b64 	%rd192, %fd3436;
	mov.b64 	{%r2079, %r2084}, %rd192;
	mov.b32 	%r2085, 4;
	// begin inline asm
	shfl.sync.down.b32 %r2078, %r2079, %r2085, %r2106, %r2107;
	// end inline asm
	// begin inline asm
	shfl.sync.down.b32 %r2083, %r2084, %r2085, %r2106, %r2107;
	// end inline asm
	mov.b64 	%rd193, {%r2078, %r2083};
	mov.b64 	%fd3437, %rd193;
	add.s32 	%r2113, %r2057, 4;
	setp.gt.s32 	%p1970, %r2113, %r2106;
	add.f64 	%fd3438, %fd3436, %fd3437;
	selp.f64 	%fd3439, %fd3436, %fd3438, %p1970;
	mov.b64 	%rd194, %fd3439;
	mov.b64 	{%r2089, %r2094}, %rd194;
	mov.b32 	%r2095, 8;
	// begin inline asm
	shfl.sync.down.b32 %r2088, %r2089, %r2095, %r2106, %r2107;
	// end inline asm
	// begin inline asm
	shfl.sync.down.b32 %r2093, %r2094, %r2095, %r2106, %r2107;
	// end inline asm
	mov.b64 	%rd195, {%r2088, %r2093};
	mov.b64 	%fd3440, %rd195;
	add.s32 	%r2114, %r2057, 8;
	setp.gt.s32 	%p1971, %r2114, %r2106;
	add.f64 	%fd3441, %fd3439, %fd3440;
	selp.f64 	%fd3442, %fd3439, %fd3441, %p1971;
	mov.b64 	%rd196, %fd3442;
	mov.b64 	{%r2099, %r2104}, %rd196;
	mov.b32 	%r2105, 16;
	// begin inline asm
	shfl.sync.down.b32 %r2098, %r2099, %r2105, %r2106, %r2107;
	// end inline asm
	// begin inline asm
	shfl.sync.down.b32 %r2103, %r2104, %r2105, %r2106, %r2107;
	// end inline asm
	mov.b64 	%rd197, {%r2098, %r2103};
	mov.b64 	%fd3443, %rd197;
	add.s32 	%r2115, %r2057, 16;
	setp.gt.s32 	%p1972, %r2115, %r2106;
	add.f64 	%fd3444, %fd3442, %fd3443;
	selp.f64 	%fd3854, %fd3442, %fd3444, %p1972;
	setp.ne.s32 	%p1973, %r2057, 0;
	@%p1973 bra 	$L__BB20_125;
	shr.u32 	%r2116, %r3, 2;
	and.b32  	%r2117, %r2116, 248;
	mov.u32 	%r2118, _ZZN3cub18CUB_300001_SM_10006detail6reduce28DeviceReduceSingleTileKernelINS2_10policy_hubIdyN4cuda3std3__44plusIdEEE10Policy1000EN6thrust24THRUST_300001_SM_1000_NS17counting_iteratorIiNSD_11use_defaultESF_SF_EEPdyS9_dd6DValueEEvT0_T1_T2_T3_T4_T6_E12temp_storage;
	add.s32 	%r2119, %r2118, %r2117;
	st.shared.f64 	[%r2119+16], %fd3854;
$L__BB20_125:
	bar.sync 	0;
	setp.ne.s32 	%p1974, %r3, 0;
	@%p1974 bra 	$L__BB20_1119;
	setp.gt.s64 	%p1975, %rd114, 32;
	ld.shared.f64 	%fd3445, [_ZZN3cub18CUB_300001_SM_10006detail6reduce28DeviceReduceSingleTileKernelINS2_10policy_hubIdyN4cuda3std3__44plusIdEEE10Policy1000EN6thrust24THRUST_300001_SM_1000_NS17counting_iteratorIiNSD_11use_defaultESF_SF_EEPdyS9_dd6DValueEEvT0_T1_T2_T3_T4_T6_E12temp_storage+24];
	add.f64 	%fd3446, %fd3854, %fd3445;
	selp.f64 	%fd3447, %fd3446, %fd3854, %p1975;
	setp.gt.s64 	%p1976, %rd114, 64;
	ld.shared.f64 	%fd3448, [_ZZN3cub18CUB_300001_SM_10006detail6reduce28DeviceReduceSingleTileKernelINS2_10policy_hubIdyN4cuda3std3__44plusIdEEE10Policy1000EN6thrust24THRUST_300001_SM_1000_NS17counting_iteratorIiNSD_11use_defaultESF_SF_EEPdyS9_dd6DValueEEvT0_T1_T2_T3_T4_T6_E12temp_storage+32];
	add.f64 	%fd3449, %fd3448, %fd3447;
	selp.f64 	%fd3450, %fd3449, %fd3447, %p1976;
	setp.gt.s64 	%p1977, %rd114, 96;
	ld.shared.f64 	%fd3451, [_ZZN3cub18CUB_300001_SM_10006detail6reduce28DeviceReduceSingleTileKernelINS2_10policy_hubIdyN4cuda3std3__44plusIdEEE10Policy1000EN6thrust24THRUST_300001_SM_1000_NS17counting_iteratorIiNSD_11use_defaultESF_SF_EEPdyS9_dd6DValueEEvT0_T1_T2_T3_T4_T6_E12temp_storage+40];
	add.f64 	%fd3452, %fd3451, %fd3450;
	selp.f64 	%fd3453, %fd3452, %fd3450, %p1977;
	setp.gt.s64 	%p1978, %rd114, 128;
	ld.shared.f64 	%fd3454, [_ZZN3cub18CUB_300001_SM_10006detail6reduce28DeviceReduceSingleTileKernelINS2_10policy_hubIdyN4cuda3std3__44plusIdEEE10Policy1000EN6thrust24THRUST_300001_SM_1000_NS17counting_iteratorIiNSD_11use_defaultESF_SF_EEPdyS9_dd6DValueEEvT0_T1_T2_T3_T4_T6_E12temp_storage+48];
	add.f64 	%fd3455, %fd3454, %fd3453;
	selp.f64 	%fd3456, %fd3455, %fd3453, %p1978;
	setp.gt.s64 	%p1979, %rd114, 160;
	ld.shared.f64 	%fd3457, [_ZZN3cub18CUB_300001_SM_10006detail6reduce28DeviceReduceSingleTileKernelINS2_10policy_hubIdyN4cuda3std3__44plusIdEEE10Policy1000EN6thrust24THRUST_300001_SM_1000_NS17counting_iteratorIiNSD_11use_defaultESF_SF_EEPdyS9_dd6DValueEEvT0_T1_T2_T3_T4_T6_E12temp_storage+56];
	add.f64 	%fd3458, %fd3457, %fd3456;
	selp.f64 	%fd3459, %fd3458, %fd3456, %p1979;
	setp.gt.s64 	%p1980, %rd114, 192;
	ld.shared.f64 	%fd3460, [_ZZN3cub18CUB_300001_SM_10006detail6reduce28DeviceReduceSingleTileKernelINS2_10policy_hubIdyN4cuda3std3__44plusIdEEE10Policy1000EN6thrust24THRUST_300001_SM_1000_NS17counting_iteratorIiNSD_11use_defaultESF_SF_EEPdyS9_dd6DValueEEvT0_T1_T2_T3_T4_T6_E12temp_storage+64];
	add.f64 	%fd3461, %fd3460, %fd3459;
	selp.f64 	%fd3462, %fd3461, %fd3459, %p1980;
	setp.gt.s64 	%p1981, %rd114, 224;
	ld.shared.f64 	%fd3463, [_ZZN3cub18CUB_300001_SM_10006detail6reduce28DeviceReduceSingleTileKernelINS2_10policy_hubIdyN4cuda3std3__44plusIdEEE10Policy1000EN6thrust24THRUST_300001_SM_1000_NS17counting_iteratorIiNSD_11use_defaultESF_SF_EEPdyS9_dd6DValueEEvT0_T1_T2_T3_T4_T6_E12temp_storage+72];
	add.f64 	%fd3464, %fd3463, %fd3462;
	selp.f64 	%fd3465, %fd3464, %fd3462, %p1981;
	setp.gt.s64 	%p1982, %rd114, 256;
	ld.shared.f64 	%fd3466, [_ZZN3cub18CUB_300001_SM_10006detail6reduce28DeviceReduceSingleTileKernelINS2_10policy_hubIdyN4cuda3std3__44plusIdEEE10Policy1000EN6thrust24THRUST_300001_SM_1000_NS17counting_iteratorIiNSD_11use_defaultESF_SF_EEPdyS9_dd6DValueEEvT0_T1_T2_T3_T4_T6_E12temp_storage+80];
	add.f64 	%fd3467, %fd3466, %fd3465;
	selp.f64 	%fd3468, %fd3467, %fd3465, %p1982;
	setp.gt.s64 	%p1983, %rd114, 288;
	ld.shared.f64 	%fd3469, [_ZZN3cub18CUB_300001_SM_10006detail6reduce28DeviceReduceSingleTileKernelINS2_10policy_hubIdyN4cuda3std3__44plusIdEEE10Policy1000EN6thrust24THRUST_300001_SM_1000_NS17counting_iteratorIiNSD_11use_defaultESF_SF_EEPdyS9_dd6DValueEEvT0_T1_T2_T3_T4_T6_E12temp_storage+88];
	add.f64 	%fd3470, %fd3469, %fd3468;
	selp.f64 	%fd3471, %fd3470, %fd3468, %p1983;
	setp.gt.s64 	%p1984, %rd114, 320;
	ld.shared.f64 	%fd3472, [_ZZN3cub18CUB_300001_SM_10006detail6reduce28DeviceReduceSingleTileKernelINS2_10policy_hubIdyN4cuda3std3__44plusIdEEE10Policy1000EN6thrust24THRUST_300001_SM_1000_NS17counting_iteratorIiNSD_11use_defaultESF_SF_EEPdyS9_dd6DValueEEvT0_T1_T2_T3_T4_T6_E12temp_storage+96];
	add.f64 	%fd3473, %fd3472, %fd3471;
	selp.f64 	%fd3474, %fd3473, %fd3471, %p1984;
	setp.gt.s64 	%p1985, %rd114, 352;
	ld.shared.f64 	%fd3475, [_ZZN3cub18CUB_300001_SM_10006detail6reduce28DeviceReduceSingleTileKernelINS2_10policy_hubIdyN4cuda3std3__44plusIdEEE10Policy1000EN6thrust24THRUST_300001_SM_1000_NS17counting_iteratorIiNSD_11use_defaultESF_SF_EEPdyS9_dd6DValueEEvT0_T1_T2_T3_T4_T6_E12temp_storage+104];
	add.f64 	%fd3476, %fd3475, %fd3474;
	selp.f64 	%fd3477, %fd3476, %fd3474, %p1985;
	setp.gt.s64 	%p1986, %rd114, 384;
	ld.shared.f64 	%fd3478, [_ZZN3cub18CUB_300001_SM_10006detail6reduce28DeviceReduceSingleTileKernelINS2_10policy_hubIdyN4cuda3std3__44plusIdEEE10Policy1000EN6thrust24THRUST_300001_SM_1000_NS17counting_iteratorIiNSD_11use_defaultESF_SF_EEPdyS9_dd6DValueEEvT0_T1_T2_T3_T4_T6_E12temp_storage+112];
	add.f64 	%fd3479, %fd3478, %fd3477;
	selp.f64 	%fd3480, %fd3479, %fd3477, %p1986;
	setp.gt.s64 	%p1987, %rd114, 416;
	ld.shared.f64 	%fd3481, [_ZZN3cub18CUB_300001_SM_10006detail6reduce28DeviceReduceSingleTileKernelINS2_10policy_hubIdyN4cuda3std3__44plusIdEEE10Policy1000EN6thrust24THRUST_300001_SM_1000_NS17counting_iteratorIiNSD_11use_defaultESF_SF_EEPdyS9_dd6DValueEEvT0_T1_T2_T3_T4_T6_E12temp_storage+120];
	add.f64 	%fd3482, %fd3481, %fd3480;
	selp.f64 	%fd3483, %fd3482, %fd3480, %p1987;
	setp.gt.s64 	%p1988, %rd114, 448;
	ld.shared.f64 	%fd3484, [_ZZN3cub18CUB_300001_SM_10006detail6reduce28DeviceReduceSingleTileKernelINS2_10policy_hubIdyN4cuda3std3__44plusIdEEE10Policy1000EN6thrust24THRUST_300001_SM_1000_NS17counting_iteratorIiNSD_11use_defaultESF_SF_EEPdyS9_dd6DValueEEvT0_T1_T2_T3_T4_T6_E12temp_storage+128];
	add.f64 	%fd3485, %fd3484, %fd3483;
	selp.f64 	%fd3486, %fd3485, %fd3483, %p1988;
	setp.gt.s64 	%p1989, %rd114, 480;
	ld.shared.f64 	%fd3487, [_ZZN3cub18CUB_300001_SM_10006detail6reduce28DeviceReduceSingleTileKernelINS2_10policy_hubIdyN4cuda3std3__44plusIdEEE10Policy1000EN6thrust24THRUST_300001_SM_1000_NS17counting_iteratorIiNSD_11use_defaultESF_SF_EEPdyS9_dd6DValueEEvT0_T1_T2_T3_T4_T6_E12temp_storage+136];
	add.f64 	%fd3488, %fd3487, %fd3486;
	selp.f64 	%fd3854, %fd3488, %fd3486, %p1989;
	bra.uni 	$L__BB20_1119;
$L__BB20_127:
	setp.lt.s32 	%p6, %r365, 1;
	mov.f64 	%fd1590, 0d4000000000000000;
	{
	.reg .b32 %temp; 
	mov.b64 	{%temp, %r84}, %fd1590;
	}
	and.b32  	%r85, %r84, 2146435072;
	setp.eq.s32 	%p7, %r85, 1062207488;
	setp.lt.s32 	%p9, %r84, 0;
	selp.b32 	%r86, 0, 2146435072, %p9;
	and.b32  	%r371, %r84, 2147483647;
	setp.ne.s32 	%p10, %r371, 1071644672;
	and.pred  	%p3, %p7, %p10;
	or.b32  	%r87, %r86, -2147483648;
	{
	.reg .b32 %temp; 
	mov.b64 	{%temp, %r372}, %fd1589;
	}
	abs.f64 	%fd164, %fd1589;
	{ // callseq 504, 0
	.param .b64 param0;
	st.param.f64 	[param0], %fd164;
	.param .b64 param1;
	st.param.f64 	[param1], 0d4000000000000000;
	.param .b64 retval0;
	call.uni (retval0), 
	__internal_accurate_pow, 
	(
	param0, 
	param1
	);
	ld.param.f64 	%fd1591, [retval0];
	} // callseq 504
	setp.lt.s32 	%p12, %r372, 0;
	neg.f64 	%fd1593, %fd1591;
	selp.f64 	%fd1594, %fd1593, %fd1591, %p7;
	selp.f64 	%fd165, %fd1594, %fd1591, %p12;
	selp.b32 	%r373, %r372, 0, %p7;
	or.b32  	%r374, %r373, 2146435072;
	selp.b32 	%r375, %r374, %r373, %p9;
	mov.b32 	%r376, 0;
	mov.b64 	%fd166, {%r376, %r375};
	add.f64 	%fd1595, %fd1589, 0d4000000000000000;
	{
	.reg .b32 %temp; 
	mov.b64 	{%temp, %r377}, %fd1595;
	}
	and.b32  	%r88, %r377, 2146435072;
	selp.b32 	%r378, %r87, %r86, %p3;
	selp.b32 	%r379, %r378, %r86, %p12;
	mov.b64 	%fd167, {%r376, %r379};
	add.rn.f64 	%fd168, %fd1589, %fd1590;
	mov.f64 	%fd1596, 0d3FF0000000000000;
	sub.f64 	%fd1597, %fd1596, %fd1588;
	mul.f64 	%fd169, %fd1588, %fd1597;
	@%p6 bra 	$L__BB20_423;
	add.s32 	%r89, %r365, -1;
	and.b32  	%r90, %r365, 3;
	setp.lt.u32 	%p26, %r89, 3;
	mov.f64 	%fd3650, 0d0000000000000000;
	mov.b32 	%r2214, 0;
	@%p26 bra 	$L__BB20_151;
	and.b32  	%r2214, %r365, 2147483644;
	mov.f64 	%fd3650, 0d0000000000000000;
	mov.b32 	%r2201, 0;
$L__BB20_130:
	setp.lt.s32 	%p27, %r84, 0;
	setp.eq.s32 	%p28, %r85, 1062207488;
	mul.wide.u32 	%rd118, %r2201, 8;
	add.s64 	%rd14, %rd2, %rd118;
	ld.global.f64 	%fd171, [%rd14];
	add.s64 	%rd15, %rd3, %rd118;
	ld.global.f64 	%fd172, [%rd15];
	{
	.reg .b32 %temp; 
	mov.b64 	{%temp, %r92}, %fd172;
	}
	abs.f64 	%fd173, %fd172;
	{ // callseq 505, 0
	.param .b64 param0;
	st.param.f64 	[param0], %fd173;
	.param .b64 param1;
	st.param.f64 	[param1], 0d4000000000000000;
	.param .b64 retval0;
	call.uni (retval0), 
	__internal_accurate_pow, 
	(
	param0, 
	param1
	);
	ld.param.f64 	%fd1619, [retval0];
	} // callseq 505
	setp.lt.s32 	%p30, %r92, 0;
	neg.f64 	%fd1621, %fd1619;
	selp.f64 	%fd1622, %fd1621, %fd1619, %p28;
	selp.f64 	%fd1623, %fd1622, %fd1619, %p30;
	setp.eq.f64 	%p31, %fd172, 0d0000000000000000;
	selp.b32 	%r382, %r92, 0, %p28;
	or.b32  	%r383, %r382, 2146435072;
	selp.b32 	%r384, %r383, %r382, %p27;
	mov.b32 	%r385, 0;
	mov.b64 	%fd1624, {%r385, %r384};
	selp.f64 	%fd3575, %fd1624, %fd1623, %p31;
	add.f64 	%fd1625, %fd172, 0d4000000000000000;
	{
	.reg .b32 %temp; 
	mov.b64 	{%temp, %r386}, %fd1625;
	}
	and.b32  	%r387, %r386, 2146435072;
	setp.ne.s32 	%p32, %r387, 2146435072;
	@%p32 bra 	$L__BB20_135;
	setp.nan.f64 	%p33, %fd172, %fd172;
	@%p33 bra 	$L__BB20_134;
	setp.neu.f64 	%p34, %fd173, 0d7FF0000000000000;
	@%p34 bra 	$L__BB20_135;
	setp.lt.s32 	%p35, %r92, 0;
	selp.b32 	%r389, %r378, %r86, %p35;
	mov.b32 	%r390, 0;
	mov.b64 	%fd3575, {%r390, %r389};
	bra.uni 	$L__BB20_135;
$L__BB20_134:
	mov.f64 	%fd1626, 0d4000000000000000;
	add.rn.f64 	%fd3575, %fd172, %fd1626;
$L__BB20_135:
	setp.lt.s32 	%p36, %r84, 0;
	setp.eq.s32 	%p37, %r85, 1062207488;
	setp.eq.f64 	%p39, %fd172, 0d3FF0000000000000;
	selp.f64 	%fd1627, 0d3FF0000000000000, %fd3575, %p39;
	fma.rn.f64 	%fd178, %fd171, %fd1627, %fd3650;
	ld.global.f64 	%fd179, [%rd14+8];
	ld.global.f64 	%fd180, [%rd15+8];
	{
	.reg .b32 %temp; 
	mov.b64 	{%temp, %r93}, %fd180;
	}
	abs.f64 	%fd181, %fd180;
	{ // callseq 506, 0
	.param .b64 param0;
	st.param.f64 	[param0], %fd181;
	.param .b64 param1;
	st.param.f64 	[param1], 0d4000000000000000;
	.param .b64 retval0;
	call.uni (retval0), 
	__internal_accurate_pow, 
	(
	param0, 
	param1
	);
	ld.param.f64 	%fd1628, [retval0];
	} // callseq 506
	setp.lt.s32 	%p40, %r93, 0;
	neg.f64 	%fd1630, %fd1628;
	selp.f64 	%fd1631, %fd1630, %fd1628, %p37;
	selp.f64 	%fd1632, %fd1631, %fd1628, %p40;
	setp.eq.f64 	%p41, %fd180, 0d0000000000000000;
	selp.b32 	%r391, %r93, 0, %p37;
	or.b32  	%r392, %r391, 2146435072;
	selp.b32 	%r393, %r392, %r391, %p36;
	mov.b32 	%r394, 0;
	mov.b64 	%fd1633, {%r394, %r393};
	selp.f64 	%fd3576, %fd1633, %fd1632, %p41;
	add.f64 	%fd1634, %fd180, 0d4000000000000000;
	{
	.reg .b32 %temp; 
	mov.b64 	{%temp, %r395}, %fd1634;
	}
	and.b32  	%r396, %r395, 2146435072;
	setp.ne.s32 	%p42, %r396, 2146435072;
	@%p42 bra 	$L__BB20_140;
	setp.nan.f64 	%p43, %fd180, %fd180;
	@%p43 bra 	$L__BB20_139;
	setp.neu.f64 	%p44, %fd181, 0d7FF0000000000000;
	@%p44 bra 	$L__BB20_140;
	setp.lt.s32 	%p45, %r93, 0;
	selp.b32 	%r398, %r378, %r86, %p45;
	mov.b32 	%r399, 0;
	mov.b64 	%fd3576, {%r399, %r398};
	bra.uni 	$L__BB20_140;
$L__BB20_139:
	mov.f64 	%fd1635, 0d4000000000000000;
	add.rn.f64 	%fd3576, %fd180, %fd1635;
$L__BB20_140:
	setp.lt.s32 	%p46, %r84, 0;
	setp.eq.s32 	%p47, %r85, 1062207488;
	setp.eq.f64 	%p49, %fd180, 0d3FF0000000000000;
	selp.f64 	%fd1636, 0d3FF0000000000000, %fd3576, %p49;
	fma.rn.f64 	%fd186, %fd179, %fd1636, %fd178;
	ld.global.f64 	%fd187, [%rd14+16];
	ld.global.f64 	%fd188, [%rd15+16];
	{
	.reg .b32 %temp; 
	mov.b64 	{%temp, %r94}, %fd188;
	}
	abs.f64 	%fd189, %fd188;
	{ // callseq 507, 0
	.param .b64 param0;
	st.param.f64 	[param0], %fd189;
	.param .b64 param1;
	st.param.f64 	[param1], 0d4000000000000000;
	.param .b64 retval0;
	call.uni (retval0), 
	__internal_accurate_pow, 
	(
	param0, 
	param1
	);
	ld.param.f64 	%fd1637, [retval0];
	} // callseq 507
	setp.lt.s32 	%p50, %r94, 0;
	neg.f64 	%fd1639, %fd1637;
	selp.f64 	%fd1640, %fd1639, %fd1637, %p47;
	selp.f64 	%fd1641, %fd1640, %fd1637, %p50;
	setp.eq.f64 	%p51, %fd188, 0d0000000000000000;
	selp.b32 	%r400, %r94, 0, %p47;
	or.b32  	%r401, %r400, 2146435072;
	selp.b32 	%r402, %r401, %r400, %p46;
	mov.b32 	%r403, 0;
	mov.b64 	%fd1642, {%r403, %r402};
	selp.f64 	%fd3577, %fd1642, %fd1641, %p51;
	add.f64 	%fd1643, %fd188, 0d4000000000000000;
	{
	.reg .b32 %temp; 
	mov.b64 	{%temp, %r404}, %fd1643;
	}
	and.b32  	%r405, %r404, 2146435072;
	setp.ne.s32 	%p52, %r405, 2146435072;
	@%p52 bra 	$L__BB20_145;
	setp.nan.f64 	%p53, %fd188, %fd188;
	@%p53 bra 	$L__BB20_144;
	setp.neu.f64 	%p54, %fd189, 0d7FF0000000000000;
	@%p54 bra 	$L__BB20_145;
	setp.lt.s32 	%p55, %r94, 0;
	selp.b32 	%r407, %r378, %r86, %p55;
	mov.b32 	%r408, 0;
	mov.b64 	%fd3577, {%r408, %r407};
	bra.uni 	$L__BB20_145;
$L__BB20_144:
	mov.f64 	%fd1644, 0d4000000000000000;
	add.rn.f64 	%fd3577, %fd188, %fd1644;
$L__BB20_145:
	setp.lt.s32 	%p56, %r84, 0;
	setp.eq.s32 	%p57, %r85, 1062207488;
	setp.eq.f64 	%p59, %fd188, 0d3FF0000000000000;
	selp.f64 	%fd1645, 0d3FF0000000000000, %fd3577, %p59;
	fma.rn.f64 	%fd194, %fd187, %fd1645, %fd186;
	ld.global.f64 	%fd195, [%rd14+24];
	ld.global.f64 	%fd196, [%rd15+24];
	{
	.reg .b32 %temp; 
	mov.b64 	{%temp, %r95}, %fd196;
	}
	abs.f64 	%fd197, %fd196;
	{ // callseq 508, 0
	.param .b64 param0;
	st.param.f64 	[param0], %fd197;
	.param .b64 param1;
	st.param.f64 	[param1], 0d4000000000000000;
	.param .b64 retval0;
	call.uni (retval0), 
	__internal_accurate_pow, 
	(
	param0, 
	param1
	);
	ld.param.f64 	%fd1646, [retval0];
	} // callseq 508
	setp.lt.s32 	%p60, %r95, 0;
	neg.f64 	%fd1648, %fd1646;
	selp.f64 	%fd1649, %fd1648, %fd1646, %p57;
	selp.f64 	%fd1650, %fd1649, %fd1646, %p60;
	setp.eq.f64 	%p61, %fd196, 0d0000000000000000;
	selp.b32 	%r409, %r95, 0, %p57;
	or.b32  	%r410, %r409, 2146435072;
	selp.b32 	%r411, %r410, %r409, %p56;
	mov.b32 	%r412, 0;
	mov.b64 	%fd1651, {%r412, %r411};
	selp.f64 	%fd3578, %fd1651, %fd1650, %p61;
	add.f64 	%fd1652, %fd196, 0d4000000000000000;
	{
	.reg .b32 %temp; 
	mov.b64 	{%temp, %r413}, %fd1652;
	}
	and.b32  	%r414, %r413, 2146435072;
	setp.ne.s32 	%p62, %r414, 2146435072;
	@%p62 bra 	$L__BB20_150;
	setp.nan.f64 	%p63, %fd196, %fd196;
	@%p63 bra 	$L__BB20_149;
	setp.neu.f64 	%p64, %fd197, 0d7FF0000000000000;
	@%p64 bra 	$L__BB20_150;
	setp.lt.s32 	%p65, %r95, 0;
	selp.b32 	%r416, %r378, %r86, %p65;
	mov.b32 	%r417, 0;
	mov.b64 	%fd3578, {%r417, %r416};
	bra.uni 	$L__BB20_150;
$L__BB20_149:
	mov.f64 	%fd1653, 0d4000000000000000;
	add.rn.f64 	%fd3578, %fd196, %fd1653;
$L__BB20_150:
	setp.eq.f64 	%p66, %fd196, 0d3FF0000000000000;
	selp.f64 	%fd1654, 0d3FF0000000000000, %fd3578, %p66;
	fma.rn.f64 	%fd3650, %fd195, %fd1654, %fd194;
	add.s32 	%r2201, %r2201, 4;
	setp.eq.s32 	%p67, %r2201, %r2214;
	@%p67 bra 	$L__BB20_151;
	bra.uni 	$L__BB20_130;
$L__BB20_151:
	setp.eq.s32 	%p68, %r90, 0;
	@%p68 bra 	$L__BB20_422;
	setp.lt.s32 	%p69, %r84, 0;
	setp.eq.s32 	%p70, %r85, 1062207488;
	mul.wide.u32 	%rd119, %r2214, 8;
	add.s64 	%rd40, %rd2, %rd119;
	ld.global.f64 	%fd572, [%rd40];
	add.s64 	%rd41, %rd3, %rd119;
	ld.global.f64 	%fd573, [%rd41];
	{
	.reg .b32 %temp; 
	mov.b64 	{%temp, %r165}, %fd573;
	}
	abs.f64 	%fd574, %fd573;
	{ // callseq 509, 0
	.param .b64 param0;
	st.param.f64 	[param0], %fd574;
	.param .b64 param1;
	st.param.f64 	[param1], 0d4000000000000000;
	.param .b64 retval0;
	call.uni (retval0), 
	__internal_accurate_pow, 
	(
	param0, 
	param1
	);
	ld.param.f64 	%fd1655, [retval0];
	} // callseq 509
	setp.lt.s32 	%p72, %r165, 0;
	neg.f64 	%fd1657, %fd1655;
	selp.f64 	%fd1658, %fd1657, %fd1655, %p70;
	selp.f64 	%fd1659, %fd1658, %fd1655, %p72;
	setp.eq.f64 	%p73, %fd573, 0d0000000000000000;
	selp.b32 	%r418, %r165, 0, %p70;
	or.b32  	%r419, %r418, 2146435072;
	selp.b32 	%r420, %r419, %r418, %p69;
	mov.b32 	%r421, 0;
	mov.b64 	%fd1660, {%r421, %r420};
	selp.f64 	%fd3647, %fd1660, %fd1659, %p73;
	add.f64 	%fd1661, %fd573, 0d4000000000000000;
	{
	.reg .b32 %temp; 
	mov.b64 	{%temp, %r422}, %fd1661;
	}
	and.b32  	%r423, %r422, 2146435072;
	setp.ne.s32 	%p74, %r423, 2146435072;
	@%p74 bra 	$L__BB20_409;
	setp.nan.f64 	%p75, %fd573, %fd573;
	@%p75 bra 	$L__BB20_408;
	setp.neu.f64 	%p76, %fd574, 0d7FF0000000000000;
	@%p76 bra 	$L__BB20_409;
	setp.lt.s32 	%p77, %r165, 0;
	selp.b32 	%r425, %r378, %r86, %p77;
	mov.b32 	%r426, 0;
	mov.b64 	%fd3647, {%r426, %r425};
	bra.uni 	$L__BB20_409;
$L__BB20_156:
	and.b32  	%r2203, %r365, 2147483644;
	mov.f64 	%fd3589, 0d0000000000000000;
	mov.b32 	%r2202, 0;
$L__BB20_157:
	setp.lt.s32 	%p102, %r84, 0;
	setp.eq.s32 	%p103, %r85, 1062207488;
	mul.wide.u32 	%rd120, %r2202, 8;
	add.s64 	%rd16, %rd2, %rd120;
	ld.global.f64 	%fd204, [%rd16];
	add.s64 	%rd17, %rd3, %rd120;
	ld.global.f64 	%fd205, [%rd17];
	{
	.reg .b32 %temp; 
	mov.b64 	{%temp, %r99}, %fd205;
	}
	abs.f64 	%fd206, %fd205;
	{ // callseq 512, 0
	.param .b64 param0;
	st.param.f64 	[param0], %fd206;
	.param .b64 param1;
	st.param.f64 	[param1], 0d4000000000000000;
	.param .b64 retval0;
	call.uni (retval0), 
	__internal_accurate_pow, 
	(
	param0, 
	param1
	);
	ld.param.f64 	%fd1685, [retval0];
	} // callseq 512
	setp.lt.s32 	%p105, %r99, 0;
	neg.f64 	%fd1687, %fd1685;
	selp.f64 	%fd1688, %fd1687, %fd1685, %p103;
	selp.f64 	%fd1689, %fd1688, %fd1685, %p105;
	setp.eq.f64 	%p106, %fd205, 0d0000000000000000;
	selp.b32 	%r447, %r99, 0, %p103;
	or.b32  	%r448, %r447, 2146435072;
	selp.b32 	%r449, %r448, %r447, %p102;
	mov.b32 	%r450, 0;
	mov.b64 	%fd1690, {%r450, %r449};
	selp.f64 	%fd3580, %fd1690, %fd1689, %p106;
	add.f64 	%fd1691, %fd205, 0d4000000000000000;
	{
	.reg .b32 %temp; 
	mov.b64 	{%temp, %r451}, %fd1691;
	}
	and.b32  	%r452, %r451, 2146435072;
	setp.ne.s32 	%p107, %r452, 2146435072;
	@%p107 bra 	$L__BB20_162;
	setp.nan.f64 	%p108, %fd205, %fd205;
	@%p108 bra 	$L__BB20_161;
	setp.neu.f64 	%p109, %fd206, 0d7FF0000000000000;
	@%p109 bra 	$L__BB20_162;
	setp.lt.s32 	%p110, %r99, 0;
	selp.b32 	%r454, %r378, %r86, %p110;
	mov.b32 	%r455, 0;
	mov.b64 	%fd3580, {%r455, %r454};
	bra.uni 	$L__BB20_162;
$L__BB20_161:
	mov.f64 	%fd1692, 0d4000000000000000;
	add.rn.f64 	%fd3580, %fd205, %fd1692;
$L__BB20_162:
	setp.lt.s32 	%p111, %r84, 0;
	setp.eq.s32 	%p112, %r85, 1062207488;
	setp.eq.f64 	%p114, %fd205, 0d3FF0000000000000;
	selp.f64 	%fd1693, 0d3FF0000000000000, %fd3580, %p114;
	fma.rn.f64 	%fd211, %fd204, %fd1693, %fd3589;
	ld.global.f64 	%fd212, [%rd16+8];
	ld.global.f64 	%fd213, [%rd17+8];
	{
	.reg .b32 %temp; 
	mov.b64 	{%temp, %r100}, %fd213;
	}
	abs.f64 	%fd214, %fd213;
	{ // callseq 513, 0
	.param .b64 param0;
	st.param.f64 	[param0], %fd214;
	.param .b64 param1;
	st.param.f64 	[param1], 0d4000000000000000;
	.param .b64 retval0;
	call.uni (retval0), 
	__internal_accurate_pow, 
	(
	param0, 
	param1
	);
	ld.param.f64 	%fd1694, [retval0];
	} // callseq 513
	setp.lt.s32 	%p115, %r100, 0;
	neg.f64 	%fd1696, %fd1694;
	selp.f64 	%fd1697, %fd1696, %fd1694, %p112;
	selp.f64 	%fd1698, %fd1697, %fd1694, %p115;
	setp.eq.f64 	%p116, %fd213, 0d0000000000000000;
	selp.b32 	%r456, %r100, 0, %p112;
	or.b32  	%r457, %r456, 2146435072;
	selp.b32 	%r458, %r457, %r456, %p111;
	mov.b32 	%r459, 0;
	mov.b64 	%fd1699, {%r459, %r458};
	selp.f64 	%fd3581, %fd1699, %fd1698, %p116;
	add.f64 	%fd1700, %fd213, 0d4000000000000000;
	{
	.reg .b32 %temp; 
	mov.b64 	{%temp, %r460}, %fd1700;
	}
	and.b32  	%r461, %r460, 2146435072;
	setp.ne.s32 	%p117, %r461, 2146435072;
	@%p117 bra 	$L__BB20_167;
	setp.nan.f64 	%p118, %fd213, %fd213;
	@%p118 bra 	$L__BB20_166;
	setp.neu.f64 	%p119, %fd214, 0d7FF0000000000000;
	@%p119 bra 	$L__BB20_167;
	setp.lt.s32 	%p120, %r100, 0;
	selp.b32 	%r463, %r378, %r86, %p120;
	mov.b32 	%r464, 0;
	mov.b64 	%fd3581, {%r464, %r463};
	bra.uni 	$L__BB20_167;
$L__BB20_166:
	mov.f64 	%fd1701, 0d4000000000000000;
	add.rn.f64 	%fd3581, %fd213, %fd1701;
$L__BB20_167:
	setp.lt.s32 	%p121, %r84, 0;
	setp.eq.s32 	%p122, %r85, 1062207488;
	setp.eq.f64 	%p124, %fd213, 0d3FF0000000000000;
	selp.f64 	%fd1702, 0d3FF0000000000000, %fd3581, %p124;
	fma.rn.f64 	%fd219, %fd212, %fd1702, %fd211;
	ld.global.f64 	%fd220, [%rd16+16];
	ld.global.f64 	%fd221, [%rd17+16];
	{
	.reg .b32 %temp; 
	mov.b64 	{%temp, %r101}, %fd221;
	}
	abs.f64 	%fd222, %fd221;
	{ // callseq 514, 0
	.param .b64 param0;
	st.param.f64 	[param0], %fd222;
	.param .b64 param1;
	st.param.f64 	[param1], 0d4000000000000000;
	.param .b64 retval0;
	call.uni (retval0), 
	__internal_accurate_pow, 
	(
	param0, 
	param1
	);
	ld.param.f64 	%fd1703, [retval0];
	} // callseq 514
	setp.lt.s32 	%p125, %r101, 0;
	neg.f64 	%fd1705, %fd1703;
	selp.f64 	%fd1706, %fd1705, %fd1703, %p122;
	selp.f64 	%fd1707, %fd1706, %fd1703, %p125;
	setp.eq.f64 	%p126, %fd221, 0d0000000000000000;
	selp.b32 	%r465, %r101, 0, %p122;
	or.b32  	%r466, %r465, 2146435072;
	selp.b32 	%r467, %r466, %r465, %p121;
	mov.b32 	%r468, 0;
	mov.b64 	%fd1708, {%r468, %r467};
	selp.f64 	%fd3582, %fd1708, %fd1707, %p126;
	add.f64 	%fd1709, %fd221, 0d4000000000000000;
	{
	.reg .b32 %temp; 
	mov.b64 	{%temp, %r469}, %fd1709;
	}
	and.b32  	%r470, %r469, 2146435072;
	setp.ne.s32 	%p127, %r470, 2146435072;
	@%p127 bra 	$L__BB20_172;
	setp.nan.f64 	%p128, %fd221, %fd221;
	@%p128 bra 	$L__BB20_171;
	setp.neu.f64 	%p129, %fd222, 0d7FF0000000000000;
	@%p129 bra 	$L__BB20_172;
	setp.lt.s32 	%p130, %r101, 0;
	selp.b32 	%r472, %r378, %r86, %p130;
	mov.b32 	%r473, 0;
	mov.b64 	%fd3582, {%r473, %r472};
	bra.uni 	$L__BB20_172;
$L__BB20_171:
	mov.f64 	%fd1710, 0d4000000000000000;
	add.rn.f64 	%fd3582, %fd221, %fd1710;
$L__BB20_172:
	setp.lt.s32 	%p131, %r84, 0;
	setp.eq.s32 	%p132, %r85, 1062207488;
	setp.eq.f64 	%p134, %fd221, 0d3FF0000000000000;
	selp.f64 	%fd1711, 0d3FF0000000000000, %fd3582, %p134;
	fma.rn.f64 	%fd227, %fd220, %fd1711, %fd219;
	ld.global.f64 	%fd228, [%rd16+24];
	ld.global.f64 	%fd229, [%rd17+24];
	{
	.reg .b32 %temp; 
	mov.b64 	{%temp, %r102}, %fd229;
	}
	abs.f64 	%fd230, %fd229;
	{ // callseq 515, 0
	.param .b64 param0;
	st.param.f64 	[param0], %fd230;
	.param .b64 param1;
	st.param.f64 	[param1], 0d4000000000000000;
	.param .b64 retval0;
	call.uni (retval0), 
	__internal_accurate_pow, 
	(
	param0, 
	param1
	);
	ld.param.f64 	%fd1712, [retval0];
	} // callseq 515
	setp.lt.s32 	%p135, %r102, 0;
	neg.f64 	%fd1714, %fd1712;
	selp.f64 	%fd1715, %fd1714, %fd1712, %p132;
	selp.f64 	%fd1716, %fd1715, %fd1712, %p135;
	setp.eq.f64 	%p136, %fd229, 0d0000000000000000;
	selp.b32 	%r474, %r102, 0, %p132;
	or.b32  	%r475, %r474, 2146435072;
	selp.b32 	%r476, %r475, %r474, %p131;
	mov.b32 	%r477, 0;
	mov.b64 	%fd1717, {%r477, %r476};
	selp.f64 	%fd3583, %fd1717, %fd1716, %p136;
	add.f64 	%fd1718, %fd229, 0d4000000000000000;
	{
	.reg .b32 %temp; 
	mov.b64 	{%temp, %r478}, %fd1718;
	}
	and.b32  	%r479, %r478, 2146435072;
	setp.ne.s32 	%p137, %r479, 2146435072;
	@%p137 bra 	$L__BB20_177;
	setp.nan.f64 	%p138, %fd229, %fd229;
	@%p138 bra 	$L__BB20_176;
	setp.neu.f64 	%p139, %fd230, 0d7FF0000000000000;
	@%p139 bra 	$L__BB20_177;
	setp.lt.s32 	%p140, %r102, 0;
	selp.b32 	%r481, %r378, %r86, %p140;
	mov.b32 	%r482, 0;
	mov.b64 	%fd3583, {%r482, %r481};
	bra.uni 	$L__BB20_177;
$L__BB20_176:
	mov.f64 	%fd1719, 0d4000000000000000;
	add.rn.f64 	%fd3583, %fd229, %fd1719;
$L__BB20_177:
	setp.eq.f64 	%p141, %fd229, 0d3FF0000000000000;
	selp.f64 	%fd1720, 0d3FF0000000000000, %fd3583, %p141;
	fma.rn.f64 	%fd3589, %fd228, %fd1720, %fd227;
	add.s32 	%r2202, %r2202, 4;
	setp.ne.s32 	%p142, %r2202, %r2203;
	@%p142 bra 	$L__BB20_157;
$L__BB20_178:
	setp.eq.s32 	%p143, %r90, 0;
	@%p143 bra 	$L__BB20_197;
	setp.lt.s32 	%p144, %r84, 0;
	setp.eq.s32 	%p145, %r85, 1062207488;
	mul.wide.u32 	%rd121, %r2203, 8;
	add.s64 	%rd18, %rd2, %rd121;
	ld.global.f64 	%fd238, [%rd18];
	add.s64 	%rd19, %rd3, %rd121;
	ld.global.f64 	%fd239, [%rd19];
	{
	.reg .b32 %temp; 
	mov.b64 	{%temp, %r105}, %fd239;
	}
	abs.f64 	%fd240, %fd239;
	{ // callseq 516, 0
	.param .b64 param0;
	st.param.f64 	[param0], %fd240;
	.param .b64 param1;
	st.param.f64 	[param1], 0d4000000000000000;
	.param .b64 retval0;
	call.uni (retval0), 
	__internal_accurate_pow, 
	(
	param0, 
	param1
	);
	ld.param.f64 	%fd1721, [retval0];
	} // callseq 516
	setp.lt.s32 	%p147, %r105, 0;
	neg.f64 	%fd1723, %fd1721;
	selp.f64 	%fd1724, %fd1723, %fd1721, %p145;
	selp.f64 	%fd1725, %fd1724, %fd1721, %p147;
	setp.eq.f64 	%p148, %fd239, 0d0000000000000000;
	selp.b32 	%r483, %r105, 0, %p145;
	or.b32  	%r484, %r483, 2146435072;
	selp.b32 	%r485, %r484, %r483, %p144;
	mov.b32 	%r486, 0;
	mov.b64 	%fd1726, {%r486, %r485};
	selp.f64 	%fd3586, %fd1726, %fd1725, %p148;
	add.f64 	%fd1727, %fd239, 0d4000000000000000;
	{
	.reg .b32 %temp; 
	mov.b64 	{%temp, %r487}, %fd1727;
	}
	and.b32  	%r488, %r487, 2146435072;
	setp.ne.s32 	%p149, %r488, 2146435072;
	@%p149 bra 	$L__BB20_184;
	setp.nan.f64 	%p150, %fd239, %fd239;
	@%p150 bra 	$L__BB20_183;
	setp.neu.f64 	%p151, %fd240, 0d7FF0000000000000;
	@%p151 bra 	$L__BB20_184;
	setp.lt.s32 	%p152, %r105, 0;
	selp.b32 	%r490, %r378, %r86, %p152;
	mov.b32 	%r491, 0;
	mov.b64 	%fd3586, {%r491, %r490};
	bra.uni 	$L__BB20_184;
$L__BB20_183:
	mov.f64 	%fd1728, 0d4000000000000000;
	add.rn.f64 	%fd3586, %fd239, %fd1728;
$L__BB20_184:
	setp.eq.f64 	%p153, %fd239, 0d3FF0000000000000;
	selp.f64 	%fd1729, 0d3FF0000000000000, %fd3586, %p153;
	fma.rn.f64 	%fd3589, %fd238, %fd1729, %fd3589;
	setp.eq.s32 	%p154, %r90, 1;
	@%p154 bra 	$L__BB20_197;
	setp.lt.s32 	%p155, %r84, 0;
	setp.eq.s32 	%p156, %r85, 1062207488;
	ld.global.f64 	%fd246, [%rd18+8];
	ld.global.f64 	%fd247, [%rd19+8];
	{
	.reg .b32 %temp; 
	mov.b64 	{%temp, %r106}, %fd247;
	}
	abs.f64 	%fd248, %fd247;
	{ // callseq 517, 0
	.param .b64 param0;
	st.param.f64 	[param0], %fd248;
	.param .b64 param1;
	st.param.f64 	[param1], 0d4000000000000000;
	.param .b64 retval0;
	call.uni (retval0), 
	__internal_accurate_pow, 
	(
	param0, 
	param1
	);
	ld.param.f64 	%fd1730, [retval0];
	} // callseq 517
	setp.lt.s32 	%p158, %r106, 0;
	neg.f64 	%fd1732, %fd1730;
	selp.f64 	%fd1733, %fd1732, %fd1730, %p156;
	selp.f64 	%fd1734, %fd1733, %fd1730, %p158;
	setp.eq.f64 	%p159, %fd247, 0d0000000000000000;
	selp.b32 	%r492, %r106, 0, %p156;
	or.b32  	%r493, %r492, 2146435072;
	selp.b32 	%r494, %r493, %r492, %p155;
	mov.b32 	%r495, 0;
	mov.b64 	%fd1735, {%r495, %r494};
	selp.f64 	%fd3587, %fd1735, %fd1734, %p159;
	add.f64 	%fd1736, %fd247, 0d4000000000000000;
	{
	.reg .b32 %temp; 
	mov.b64 	{%temp, %r496}, %fd1736;
	}
	and.b32  	%r497, %r496, 2146435072;
	setp.ne.s32 	%p160, %r497, 2146435072;
	@%p160 bra 	$L__BB20_190;
	setp.nan.f64 	%p161, %fd247, %fd247;
	@%p161 bra 	$L__BB20_189;
	setp.neu.f64 	%p162, %fd248, 0d7FF0000000000000;
	@%p162 bra 	$L__BB20_190;
	setp.lt.s32 	%p163, %r106, 0;
	selp.b32 	%r499, %r378, %r86, %p163;
	mov.b32 	%r500, 0;
	mov.b64 	%fd3587, {%r500, %r499};
	bra.uni 	$L__BB20_190;
$L__BB20_189:
	mov.f64 	%fd1737, 0d4000000000000000;
	add.rn.f64 	%fd3587, %fd247, %fd1737;
$L__BB20_190:
	setp.eq.f64 	%p164, %fd247, 0d3FF0000000000000;
	selp.f64 	%fd1738, 0d3FF0000000000000, %fd3587, %p164;
	fma.rn.f64 	%fd3589, %fd246, %fd1738, %fd3589;
	setp.eq.s32 	%p165, %r90, 2;
	@%p165 bra 	$L__BB20_197;
	setp.lt.s32 	%p166, %r84, 0;
	setp.eq.s32 	%p167, %r85, 1062207488;
	ld.global.f64 	%fd254, [%rd18+16];
	ld.global.f64 	%fd255, [%rd19+16];
	{
	.reg .b32 %temp; 
	mov.b64 	{%temp, %r107}, %fd255;
	}
	abs.f64 	%fd256, %fd255;
	{ // callseq 518, 0
	.param .b64 param0;
	st.param.f64 	[param0], %fd256;
	.param .b64 param1;
	st.param.f64 	[param1], 0d4000000000000000;
	.param .b64 retval0;
	call.uni (retval0), 
	__internal_accurate_pow, 
	(
	param0, 
	param1
	);
	ld.param.f64 	%fd1739, [retval0];
	} // callseq 518
	setp.lt.s32 	%p169, %r107, 0;
	neg.f64 	%fd1741, %fd1739;
	selp.f64 	%fd1742, %fd1741, %fd1739, %p167;
	selp.f64 	%fd1743, %fd1742, %fd1739, %p169;
	setp.eq.f64 	%p170, %fd255, 0d0000000000000000;
	selp.b32 	%r501, %r107, 0, %p167;
	or.b32  	%r502, %r501, 2146435072;
	selp.b32 	%r503, %r502, %r501, %p166;
	mov.b32 	%r504, 0;
	mov.b64 	%fd1744, {%r504, %r503};
	selp.f64 	%fd3588, %fd1744, %fd1743, %p170;
	add.f64 	%fd1745, %fd255, 0d4000000000000000;
	{
	.reg .b32 %temp; 
	mov.b64 	{%temp, %r505}, %fd1745;
	}
	and.b32  	%r506, %r505, 2146435072;
	setp.ne.s32 	%p171, %r506, 2146435072;
	@%p171 bra 	$L__BB20_196;
	setp.nan.f64 	%p172, %fd255, %fd255;
	@%p172 bra 	$L__BB20_195;
	setp.neu.f64 	%p173, %fd256, 0d7FF0000000000000;
	@%p173 bra 	$L__BB20_196;
	setp.lt.s32 	%p174, %r107, 0;
	selp.b32 	%r508, %r378, %r86, %p174;
	mov.b32 	%r509, 0;
	mov.b64 	%fd3588, {%r509, %r508};
	bra.uni 	$L__BB20_196;
$L__BB20_195:
	mov.f64 	%fd1746, 0d4000000000000000;
	add.rn.f64 	%fd3588, %fd255, %fd1746;
$L__BB20_196:
	setp.eq.f64 	%p175, %fd255, 0d3FF0000000000000;
	selp.f64 	%fd1747, 0d3FF0000000000000, %fd3588, %p175;
	fma.rn.f64 	%fd3589, %fd254, %fd1747, %fd3589;
$L__BB20_197:
	setp.lt.u32 	%p176, %r89, 3;
	mov.f64 	%fd3600, 0d0000000000000000;
	mov.b32 	%r2205, 0;
	@%p176 bra 	$L__BB20_220;
	and.b32  	%r2205, %r365, 2147483644;
	mov.f64 	%fd3600, 0d0000000000000000;
	mov.b32 	%r2204, 0;
$L__BB20_199:
	setp.lt.s32 	%p177, %r84, 0;
	setp.eq.s32 	%p178, %r85, 1062207488;
	mul.wide.u32 	%rd122, %r2204, 8;
	add.s64 	%rd20, %rd2, %rd122;
	ld.global.f64 	%fd264, [%rd20];
	add.s64 	%rd21, %rd3, %rd122;
	ld.global.f64 	%fd265, [%rd21];
	{
	.reg .b32 %temp; 
	mov.b64 	{%temp, %r110}, %fd265;
	}
	abs.f64 	%fd266, %fd265;
	{ // callseq 519, 0
	.param .b64 param0;
	st.param.f64 	[param0], %fd266;
	.param .b64 param1;
	st.param.f64 	[param1], 0d4000000000000000;
	.param .b64 retval0;
	call.uni (retval0), 
	__internal_accurate_pow, 
	(
	param0, 
	param1
	);
	ld.param.f64 	%fd1751, [retval0];
	} // callseq 519
	setp.lt.s32 	%p180, %r110, 0;
	neg.f64 	%fd1753, %fd1751;
	selp.f64 	%fd1754, %fd1753, %fd1751, %p178;
	selp.f64 	%fd1755, %fd1754, %fd1751, %p180;
	setp.eq.f64 	%p181, %fd265, 0d0000000000000000;
	selp.b32 	%r512, %r110, 0, %p178;
	or.b32  	%r513, %r512, 2146435072;
	selp.b32 	%r514, %r513, %r512, %p177;
	mov.b32 	%r515, 0;
	mov.b64 	%fd1756, {%r515, %r514};
	selp.f64 	%fd3591, %fd1756, %fd1755, %p181;
	add.f64 	%fd1757, %fd265, 0d4000000000000000;
	{
	.reg .b32 %temp; 
	mov.b64 	{%temp, %r516}, %fd1757;
	}
	and.b32  	%r517, %r516, 2146435072;
	setp.ne.s32 	%p182, %r517, 2146435072;
	@%p182 bra 	$L__BB20_204;
	setp.nan.f64 	%p183, %fd265, %fd265;
	@%p183 bra 	$L__BB20_203;
	setp.neu.f64 	%p184, %fd266, 0d7FF0000000000000;
	@%p184 bra 	$L__BB20_204;
	setp.lt.s32 	%p185, %r110, 0;
	selp.b32 	%r519, %r378, %r86, %p185;
	mov.b32 	%r520, 0;
	mov.b64 	%fd3591, {%r520, %r519};
	bra.uni 	$L__BB20_204;
$L__BB20_203:
	mov.f64 	%fd1758, 0d4000000000000000;
	add.rn.f64 	%fd3591, %fd265, %fd1758;
$L__BB20_204:
	setp.lt.s32 	%p186, %r84, 0;
	setp.eq.s32 	%p187, %r85, 1062207488;
	setp.eq.f64 	%p189, %fd265, 0d3FF0000000000000;
	selp.f64 	%fd1759, 0d3FF0000000000000, %fd3591, %p189;
	fma.rn.f64 	%fd271, %fd264, %fd1759, %fd3600;
	ld.global.f64 	%fd272, [%rd20+8];
	ld.global.f64 	%fd273, [%rd21+8];
	{
	.reg .b32 %temp; 
	mov.b64 	{%temp, %r111}, %fd273;
	}
	abs.f64 	%fd274, %fd273;
	{ // callseq 520, 0
	.param .b64 param0;
	st.param.f64 	[param0], %fd274;
	.param .b64 param1;
	st.param.f64 	[param1], 0d4000000000000000;
	.param .b64 retval0;
	call.uni (retval0), 
	__internal_accurate_pow, 
	(
	param0, 
	param1
	);
	ld.param.f64 	%fd1760, [retval0];
	} // callseq 520
	setp.lt.s32 	%p190, %r111, 0;
	neg.f64 	%fd1762, %fd1760;
	selp.f64 	%fd1763, %fd1762, %fd1760, %p187;
	selp.f64 	%fd1764, %fd1763, %fd1760, %p190;
	setp.eq.f64 	%p191, %fd273, 0d0000000000000000;
	selp.b32 	%r521, %r111, 0, %p187;
	or.b32  	%r522, %r521, 2146435072;
	selp.b32 	%r523, %r522, %r521, %p186;
	mov.b32 	%r524, 0;
	mov.b64 	%fd1765, {%r524, %r523};
	selp.f64 	%fd3592, %fd1765, %fd1764, %p191;
	add.f64 	%fd1766, %fd273, 0d4000000000000000;
	{
	.reg .b32 %temp; 
	mov.b64 	{%temp, %r525}, %fd1766;
	}
	and.b32  	%r526, %r525, 2146435072;
	setp.ne.s32 	%p192, %r526, 2146435072;
	@%p192 bra 	$L__BB20_209;
	setp.nan.f64 	%p193, %fd273, %fd273;
	@%p193 bra 	$L__BB20_208;
	setp.neu.f64 	%p194, %fd274, 0d7FF0000000000000;
	@%p194 bra 	$L__BB20_209;
	setp.lt.s32 	%p195, %r111, 0;
	selp.b32 	%r528, %r378, %r86, %p195;
	mov.b32 	%r529, 0;
	mov.b64 	%fd3592, {%r529, %r528};
	bra.uni 	$L__BB20_209;
$L__BB20_208:
	mov.f64 	%fd1767, 0d4000000000000000;
	add.rn.f64 	%fd3592, %fd273, %fd1767;
$L__BB20_209:
	setp.lt.s32 	%p196, %r84, 0;
	setp.eq.s32 	%p197, %r85, 1062207488;
	setp.eq.f64 	%p199, %fd273, 0d3FF0000000000000;
	selp.f64 	%fd1768, 0d3FF0000000000000, %fd3592, %p199;
	fma.rn.f64 	%fd279, %fd272, %fd1768, %fd271;
	ld.global.f64 	%fd280, [%rd20+16];
	ld.global.f64 	%fd281, [%rd21+16];
	{
	.reg .b32 %temp; 
	mov.b64 	{%temp, %r112}, %fd281;
	}
	abs.f64 	%fd282, %fd281;
	{ // callseq 521, 0
	.param .b64 param0;
	st.param.f64 	[param0], %fd282;
	.param .b64 param1;
	st.param.f64 	[param1], 0d4000000000000000;
	.param .b64 retval0;
	call.uni (retval0), 
	__internal_accurate_pow, 
	(
	param0, 
	param1
	);
	ld.param.f64 	%fd1769, [retval0];
	} // callseq 521
	setp.lt.s32 	%p200, %r112, 0;
	neg.f64 	%fd1771, %fd1769;
	selp.f64 	%fd1772, %fd1771, %fd1769, %p197;
	selp.f64 	%fd1773, %fd1772, %fd1769, %p200;
	setp.eq.f64 	%p201, %fd281, 0d0000000000000000;
	selp.b32 	%r530, %r112, 0, %p197;
	or.b32  	%r531, %r530, 2146435072;
	selp.b32 	%r532, %r531, %r530, %p196;
	mov.b32 	%r533, 0;
	mov.b64 	%fd1774, {%r533, %r532};
	selp.f64 	%fd3593, %fd1774, %fd1773, %p201;
	add.f64 	%fd1775, %fd281, 0d4000000000000000;
	{
	.reg .b32 %temp; 
	mov.b64 	{%temp, %r534}, %fd1775;
	}
	and.b32  	%r535, %r534, 2146435072;
	setp.ne.s32 	%p202, %r535, 2146435072;
	@%p202 bra 	$L__BB20_214;
	setp.nan.f64 	%p203, %fd281, %fd281;
	@%p203 bra 	$L__BB20_213;
	setp.neu.f64 	%p204, %fd282, 0d7FF0000000000000;
	@%p204 bra 	$L__BB20_214;
	setp.lt.s32 	%p205, %r112, 0;
	selp.b32 	%r537, %r378, %r86, %p205;
	mov.b32 	%r538, 0;
	mov.b64 	%fd3593, {%r538, %r537};
	bra.uni 	$L__BB20_214;
$L__BB20_213:
	mov.f64 	%fd1776, 0d4000000000000000;
	add.rn.f64 	%fd3593, %fd281, %fd1776;
$L__BB20_214:
	setp.lt.s32 	%p206, %r84, 0;
	setp.eq.s32 	%p207, %r85, 1062207488;
	setp.eq.f64 	%p209, %fd281, 0d3FF0000000000000;
	selp.f64 	%fd1777, 0d3FF0000000000000, %fd3593, %p209;
	fma.rn.f64 	%fd287, %fd280, %fd1777, %fd279;
	ld.global.f64 	%fd288, [%rd20+24];
	ld.global.f64 	%fd289, [%rd21+24];
	{
	.reg .b32 %temp; 
	mov.b64 	{%temp, %r113}, %fd289;
	}
	abs.f64 	%fd290, %fd289;
	{ // callseq 522, 0
	.param .b64 param0;
	st.param.f64 	[param0], %fd290;
	.param .b64 param1;
	st.param.f64 	[param1], 0d4000000000000000;
	.param .b64 retval0;
	call.uni (retval0), 
	__internal_accurate_pow, 
	(
	param0, 
	param1
	);
	ld.param.f64 	%fd1778, [retval0];
	} // callseq 522
	setp.lt.s32 	%p210, %r113, 0;
	neg.f64 	%fd1780, %fd1778;
	selp.f64 	%fd1781, %fd1780, %fd1778, %p207;
	selp.f64 	%fd1782, %fd1781, %fd1778, %p210;
	setp.eq.f64 	%p211, %fd289, 0d0000000000000000;
	selp.b32 	%r539, %r113, 0, %p207;
	or.b32  	%r540, %r539, 2146435072;
	selp.b32 	%r541, %r540, %r539, %p206;
	mov.b32 	%r542, 0;
	mov.b64 	%fd1783, {%r542, %r541};
	selp.f64 	%fd3594, %fd1783, %fd1782, %p211;
	add.f64 	%fd1784, %fd289, 0d4000000000000000;
	{
	.reg .b32 %temp; 
	mov.b64 	{%temp, %r543}, %fd1784;
	}
	and.b32  	%r544, %r543, 2146435072;
	setp.ne.s32 	%p212, %r544, 2146435072;
	@%p212 bra 	$L__BB20_219;
	setp.nan.f64 	%p213, %fd289, %fd289;
	@%p213 bra 	$L__BB20_218;
	setp.neu.f64 	%p214, %fd290, 0d7FF0000000000000;
	@%p214 bra 	$L__BB20_219;
	setp.lt.s32 	%p215, %r113, 0;
	selp.b32 	%r546, %r378, %r86, %p215;
	mov.b32 	%r547, 0;
	mov.b64 	%fd3594, {%r547, %r546};
	bra.uni 	$L__BB20_219;
$L__BB20_218:
	mov.f64 	%fd1785, 0d4000000000000000;
	add.rn.f64 	%fd3594, %fd289, %fd1785;
$L__BB20_219:
	setp.eq.f64 	%p216, %fd289, 0d3FF0000000000000;
	selp.f64 	%fd1786, 0d3FF0000000000000, %fd3594, %p216;
	fma.rn.f64 	%fd3600, %fd288, %fd1786, %fd287;
	add.s32 	%r2204, %r2204, 4;
	setp.ne.s32 	%p217, %r2204, %r2205;
	@%p217 bra 	$L__BB20_199;
$L__BB20_220:
	setp.eq.s32 	%p218, %r90, 0;
	@%p218 bra 	$L__BB20_239;
	setp.lt.s32 	%p219, %r84, 0;
	setp.eq.s32 	%p220, %r85, 1062207488;
	mul.wide.u32 	%rd123, %r2205, 8;
	add.s64 	%rd22, %rd2, %rd123;
	ld.global.f64 	%fd298, [%rd22];
	add.s64 	%rd23, %rd3, %rd123;
	ld.global.f64 	%fd299, [%rd23];
	{
	.reg .b32 %temp; 
	mov.b64 	{%temp, %r116}, %fd299;
	}
	abs.f64 	%fd300, %fd299;
	{ // callseq 523, 0
	.param .b64 param0;
	st.param.f64 	[param0], %fd300;
	.param .b64 param1;
	st.param.f64 	[param1], 0d4000000000000000;
	.param .b64 retval0;
	call.uni (retval0), 
	__internal_accurate_pow, 
	(
	param0, 
	param1
	);
	ld.param.f64 	%fd1787, [retval0];
	} // callseq 523
	setp.lt.s32 	%p222, %r116, 0;
	neg.f64 	%fd1789, %fd1787;
	selp.f64 	%fd1790, %fd1789, %fd1787, %p220;
	selp.f64 	%fd1791, %fd1790, %fd1787, %p222;
	setp.eq.f64 	%p223, %fd299, 0d0000000000000000;
	selp.b32 	%r548, %r116, 0, %p220;
	or.b32  	%r549, %r548, 2146435072;
	selp.b32 	%r550, %r549, %r548, %p219;
	mov.b32 	%r551, 0;
	mov.b64 	%fd1792, {%r551, %r550};
	selp.f64 	%fd3597, %fd1792, %fd1791, %p223;
	add.f64 	%fd1793, %fd299, 0d4000000000000000;
	{
	.reg .b32 %temp; 
	mov.b64 	{%temp, %r552}, %fd1793;
	}
	and.b32  	%r553, %r552, 2146435072;
	setp.ne.s32 	%p224, %r553, 2146435072;
	@%p224 bra 	$L__BB20_226;
	setp.nan.f64 	%p225, %fd299, %fd299;
	@%p225 bra 	$L__BB20_225;
	setp.neu.f64 	%p226, %fd300, 0d7FF0000000000000;
	@%p226 bra 	$L__BB20_226;
	setp.lt.s32 	%p227, %r116, 0;
	selp.b32 	%r555, %r378, %r86, %p227;
	mov.b32 	%r556, 0;
	mov.b64 	%fd3597, {%r556, %r555};
	bra.uni 	$L__BB20_226;
$L__BB20_225:
	mov.f64 	%fd1794, 0d4000000000000000;
	add.rn.f64 	%fd3597, %fd299, %fd1794;
$L__BB20_226:
	setp.eq.f64 	%p228, %fd299, 0d3FF0000000000000;
	selp.f64 	%fd1795, 0d3FF0000000000000, %fd3597, %p228;
	fma.rn.f64 	%fd3600, %fd298, %fd1795, %fd3600;
	setp.eq.s32 	%p229, %r90, 1;
	@%p229 bra 	$L__BB20_239;
	setp.lt.s32 	%p230, %r84, 0;
	setp.eq.s32 	%p231, %r85, 1062207488;
	ld.global.f64 	%fd306, [%rd22+8];
	ld.global.f64 	%fd307, [%rd23+8];
	{
	.reg .b32 %temp; 
	mov.b64 	{%temp, %r117}, %fd307;
	}
	abs.f64 	%fd308, %fd307;
	{ // callseq 524, 0
	.param .b64 param0;
	st.param.f64 	[param0], %fd308;
	.param .b64 param1;
	st.param.f64 	[param1], 0d4000000000000000;
	.param .b64 retval0;
	call.uni (retval0), 
	__internal_accurate_pow, 
	(
	param0, 
	param1
	);
	ld.param.f64 	%fd1796, [retval0];
	} // callseq 524
	setp.lt.s32 	%p233, %r117, 0;
	neg.f64 	%fd1798, %fd1796;
	selp.f64 	%fd1799, %fd1798, %fd1796, %p231;
	selp.f64 	%fd1800, %fd1799, %fd1796, %p233;
	setp.eq.f64 	%p234, %fd307, 0d0000000000000000;
	selp.b32 	%r557, %r117, 0, %p231;
	or.b32  	%r558, %r557, 2146435072;
	selp.b32 	%r559, %r558, %r557, %p230;
	mov.b32 	%r560, 0;
	mov.b64 	%fd1801, {%r560, %r559};
	selp.f64 	%fd3598, %fd1801, %fd1800, %p234;
	add.f64 	%fd1802, %fd307, 0d4000000000000000;
	{
	.reg .b32 %temp; 
	mov.b64 	{%temp, %r561}, %fd1802;
	}
	and.b32  	%r562, %r561, 2146435072;
	setp.ne.s32 	%p235, %r562, 2146435072;
	@%p235 bra 	$L__BB20_232;
	setp.nan.f64 	%p236, %fd307, %fd307;
	@%p236 bra 	$L__BB20_231;
	setp.neu.f64 	%p237, %fd308, 0d7FF0000000000000;
	@%p237 bra 	$L__BB20_232;
	setp.lt.s32 	%p238, %r117, 0;
	selp.b32 	%r564, %r378, %r86, %p238;
	mov.b32 	%r565, 0;
	mov.b64 	%fd3598, {%r565, %r564};
	bra.uni 	$L__BB20_232;
$L__BB20_231:
	mov.f64 	%fd1803, 0d4000000000000000;
	add.rn.f64 	%fd3598, %fd307, %fd1803;
$L__BB20_232:
	setp.eq.f64 	%p239, %fd307, 0d3FF0000000000000;
	selp.f64 	%fd1804, 0d3FF0000000000000, %fd3598, %p239;
	fma.rn.f64 	%fd3600, %fd306, %fd1804, %fd3600;
	setp.eq.s32 	%p240, %r90, 2;
	@%p240 bra 	$L__BB20_239;
	setp.lt.s32 	%p241, %r84, 0;
	setp.eq.s32 	%p242, %r85, 1062207488;
	ld.global.f64 	%fd314, [%rd22+16];
	ld.global.f64 	%fd315, [%rd23+16];
	{
	.reg .b32 %temp; 
	mov.b64 	{%temp, %r118}, %fd315;
	}
	abs.f64 	%fd316, %fd315;
	{ // callseq 525, 0
	.param .b64 param0;
	st.param.f64 	[param0], %fd316;
	.param .b64 param1;
	st.param.f64 	[param1], 0d4000000000000000;
	.param .b64 retval0;
	call.uni (retval0), 
	__internal_accurate_pow, 
	(
	param0, 
	param1
	);
	ld.param.f64 	%fd1805, [retval0];
	} // callseq 525
	setp.lt.s32 	%p244, %r118, 0;
	neg.f64 	%fd1807, %fd1805;
	selp.f64 	%fd1808, %fd1807, %fd1805, %p242;
	selp.f64 	%fd1809, %fd1808, %fd1805, %p244;
	setp.eq.f64 	%p245, %fd315, 0d0000000000000000;
	selp.b32 	%r566, %r118, 0, %p242;
	or.b32  	%r567, %r566, 2146435072;
	selp.b32 	%r568, %r567, %r566, %p241;
	mov.b32 	%r569, 0;
	mov.b64 	%fd1810, {%r569, %r568};
	selp.f64 	%fd3599, %fd1810, %fd1809, %p245;
	add.f64 	%fd1811, %fd315, 0d4000000000000000;
	{
	.reg .b32 %temp; 
	mov.b64 	{%temp, %r570}, %fd1811;
	}
	and.b32  	%r571, %r570, 2146435072;
	setp.ne.s32 	%p246, %r571, 2146435072;
	@%p246 bra 	$L__BB20_238;
	setp.nan.f64 	%p247, %fd315, %fd315;
	@%p247 bra 	$L__BB20_237;
	setp.neu.f64 	%p248, %fd316, 0d7FF0000000000000;
	@%p248 bra 	$L__BB20_238;
	setp.lt.s32 	%p249, %r118, 0;
	selp.b32 	%r573, %r378, %r86, %p249;
	mov.b32 	%r574, 0;
	mov.b64 	%fd3599, {%r574, %r573};
	bra.uni 	$L__BB20_238;
$L__BB20_237:
	mov.f64 	%fd1812, 0d4000000000000000;
	add.rn.f64 	%fd3599, %fd315, %fd1812;
$L__BB20_238:
	setp.eq.f64 	%p250, %fd315, 0d3FF0000000000000;
	selp.f64 	%fd1813, 0d3FF0000000000000, %fd3599, %p250;
	fma.rn.f64 	%fd3600, %fd314, %fd1813, %fd3600;
$L__BB20_239:
	setp.lt.u32 	%p251, %r89, 3;
	mov.f64 	%fd3611, 0d0000000000000000;
	mov.b32 	%r2207, 0;
	@%p251 bra 	$L__BB20_262;
	and.b32  	%r2207, %r365, 2147483644;
	mov.f64 	%fd3611, 0d0000000000000000;
	mov.b32 	%r2206, 0;
$L__BB20_241:
	setp.lt.s32 	%p252, %r84, 0;
	setp.eq.s32 	%p253, %r85, 1062207488;
	mul.wide.u32 	%rd124, %r2206, 8;
	add.s64 	%rd24, %rd2, %rd124;
	ld.global.f64 	%fd324, [%rd24];
	add.s64 	%rd25, %rd3, %rd124;
	ld.global.f64 	%fd325, [%rd25];
	{
	.reg .b32 %temp; 
	mov.b64 	{%temp, %r121}, %fd325;
	}
	abs.f64 	%fd326, %fd325;
	{ // callseq 526, 0
	.param .b64 param0;
	st.param.f64 	[param0], %fd326;
	.param .b64 param1;
	st.param.f64 	[param1], 0d4000000000000000;
	.param .b64 retval0;
	call.uni (retval0), 
	__internal_accurate_pow, 
	(
	param0, 
	param1
	);
	ld.param.f64 	%fd1817, [retval0];
	} // callseq 526
	setp.lt.s32 	%p255, %r121, 0;
	neg.f64 	%fd1819, %fd1817;
	selp.f64 	%fd1820, %fd1819, %fd1817, %p253;
	selp.f64 	%fd1821, %fd1820, %fd1817, %p255;
	setp.eq.f64 	%p256, %fd325, 0d0000000000000000;
	selp.b32 	%r577, %r121, 0, %p253;
	or.b32  	%r578, %r577, 2146435072;
	selp.b32 	%r579, %r578, %r577, %p252;
	mov.b32 	%r580, 0;
	mov.b64 	%fd1822, {%r580, %r579};
	selp.f64 	%fd3602, %fd1822, %fd1821, %p256;
	add.f64 	%fd1823, %fd325, 0d4000000000000000;
	{
	.reg .b32 %temp; 
	mov.b64 	{%temp, %r581}, %fd1823;
	}
	and.b32  	%r582, %r581, 2146435072;
	setp.ne.s32 	%p257, %r582, 2146435072;
	@%p257 bra 	$L__BB20_246;
	setp.nan.f64 	%p258, %fd325, %fd325;
	@%p258 bra 	$L__BB20_245;
	setp.neu.f64 	%p259, %fd326, 0d7FF0000000000000;
	@%p259 bra 	$L__BB20_246;
	setp.lt.s32 	%p260, %r121, 0;
	selp.b32 	%r584, %r378, %r86, %p260;
	mov.b32 	%r585, 0;
	mov.b64 	%fd3602, {%r585, %r584};
	bra.uni 	$L__BB20_246;
$L__BB20_245:
	mov.f64 	%fd1824, 0d4000000000000000;
	add.rn.f64 	%fd3602, %fd325, %fd1824;
$L__BB20_246:
	setp.lt.s32 	%p261, %r84, 0;
	setp.eq.s32 	%p262, %r85, 1062207488;
	setp.eq.f64 	%p264, %fd325, 0d3FF0000000000000;
	selp.f64 	%fd1825, 0d3FF0000000000000, %fd3602, %p264;
	fma.rn.f64 	%fd331, %fd324, %fd1825, %fd3611;
	ld.global.f64 	%fd332, [%rd24+8];
	ld.global.f64 	%fd333, [%rd25+8];
	{
	.reg .b32 %temp; 
	mov.b64 	{%temp, %r122}, %fd333;
	}
	abs.f64 	%fd334, %fd333;
	{ // callseq 527, 0
	.param .b64 param0;
	st.param.f64 	[param0], %fd334;
	.param .b64 param1;
	st.param.f64 	[param1], 0d4000000000000000;
	.param .b64 retval0;
	call.uni (retval0), 
	__internal_accurate_pow, 
	(
	param0, 
	param1
	);
	ld.param.f64 	%fd1826, [retval0];
	} // callseq 527
	setp.lt.s32 	%p265, %r122, 0;
	neg.f64 	%fd1828, %fd1826;
	selp.f64 	%fd1829, %fd1828, %fd1826, %p262;
	selp.f64 	%fd1830, %fd1829, %fd1826, %p265;
	setp.eq.f64 	%p266, %fd333, 0d0000000000000000;
	selp.b32 	%r586, %r122, 0, %p262;
	or.b32  	%r587, %r586, 2146435072;
	selp.b32 	%r588, %r587, %r586, %p261;
	mov.b32 	%r589, 0;
	mov.b64 	%fd1831, {%r589, %r588};
	selp.f64 	%fd3603, %fd1831, %fd1830, %p266;
	add.f64 	%fd1832, %fd333, 0d4000000000000000;
	{
	.reg .b32 %temp; 
	mov.b64 	{%temp, %r590}, %fd1832;
	}
	and.b32  	%r591, %r590, 2146435072;
	setp.ne.s32 	%p267, %r591, 2146435072;
	@%p267 bra 	$L__BB20_251;
	setp.nan.f64 	%p268, %fd333, %fd333;
	@%p268 bra 	$L__BB20_250;
	setp.neu.f64 	%p269, %fd334, 0d7FF0000000000000;
	@%p269 bra 	$L__BB20_251;
	setp.lt.s32 	%p270, %r122, 0;
	selp.b32 	%r593, %r378, %r86, %p270;
	mov.b32 	%r594, 0;
	mov.b64 	%fd3603, {%r594, %r593};
	bra.uni 	$L__BB20_251;
$L__BB20_250:
	mov.f64 	%fd1833, 0d4000000000000000;
	add.rn.f64 	%fd3603, %fd333, %fd1833;
$L__BB20_251:
	setp.lt.s32 	%p271, %r84, 0;
	setp.eq.s32 	%p272, %r85, 1062207488;
	setp.eq.f64 	%p274, %fd333, 0d3FF0000000000000;
	selp.f64 	%fd1834, 0d3FF0000000000000, %fd3603, %p274;
	fma.rn.f64 	%fd339, %fd332, %fd1834, %fd331;
	ld.global.f64 	%fd340, [%rd24+16];
	ld.global.f64 	%fd341, [%rd25+16];
	{
	.reg .b32 %temp; 
	mov.b64 	{%temp, %r123}, %fd341;
	}
	abs.f64 	%fd342, %fd341;
	{ // callseq 528, 0
	.param .b64 param0;
	st.param.f64 	[param0], %fd342;
	.param .b64 param1;
	st.param.f64 	[param1], 0d4000000000000000;
	.param .b64 retval0;
	call.uni (retval0), 
	__internal_accurate_pow, 
	(
	param0, 
	param1
	);
	ld.param.f64 	%fd1835, [retval0];
	} // callseq 528
	setp.lt.s32 	%p275, %r123, 0;
	neg.f64 	%fd1837, %fd1835;
	selp.f64 	%fd1838, %fd1837, %fd1835, %p272;
	selp.f64 	%fd1839, %fd1838, %fd1835, %p275;
	setp.eq.f64 	%p276, %fd341, 0d0000000000000000;
	selp.b32 	%r595, %r123, 0, %p272;
	or.b32  	%r596, %r595, 2146435072;
	selp.b32 	%r597, %r596, %r595, %p271;
	mov.b32 	%r598, 0;
	mov.b64 	%fd1840, {%r598, %r597};
	selp.f64 	%fd3604, %fd1840, %fd1839, %p276;
	add.f64 	%fd1841, %fd341, 0d4000000000000000;
	{
	.reg .b32 %temp; 
	mov.b64 	{%temp, %r599}, %fd1841;
	}
	and.b32  	%r600, %r599, 2146435072;
	setp.ne.s32 	%p277, %r600, 2146435072;
	@%p277 bra 	$L__BB20_256;
	setp.nan.f64 	%p278, %fd341, %fd341;
	@%p278 bra 	$L__BB20_255;
	setp.neu.f64 	%p279, %fd342, 0d7FF0000000000000;
	@%p279 bra 	$L__BB20_256;
	setp.lt.s32 	%p280, %r123, 0;
	selp.b32 	%r602, %r378, %r86, %p280;
	mov.b32 	%r603, 0;
	mov.b64 	%fd3604, {%r603, %r602};
	bra.uni 	$L__BB20_256;
$L__BB20_255:
	mov.f64 	%fd1842, 0d4000000000000000;
	add.rn.f64 	%fd3604, %fd341, %fd1842;
$L__BB20_256:
	setp.lt.s32 	%p281, %r84, 0;
	setp.eq.s32 	%p282, %r85, 1062207488;
	setp.eq.f64 	%p284, %fd341, 0d3FF0000000000000;
	selp.f64 	%fd1843, 0d3FF0000000000000, %fd3604, %p284;
	fma.rn.f64 	%fd347, %fd340, %fd1843, %fd339;
	ld.global.f64 	%fd348, [%rd24+24];
	ld.global.f64 	%fd349, [%rd25+24];
	{
	.reg .b32 %temp; 
	mov.b64 	{%temp, %r124}, %fd349;
	}
	abs.f64 	%fd350, %fd349;
	{ // callseq 529, 0
	.param .b64 param0;
	st.param.f64 	[param0], %fd350;
	.param .b64 param1;
	st.param.f64 	[param1], 0d4000000000000000;
	.param .b64 retval0;
	call.uni (retval0), 
	__internal_accurate_pow, 
	(
	param0, 
	param1
	);
	ld.param.f64 	%fd1844, [retval0];
	} // callseq 529
	setp.lt.s32 	%p285, %r124, 0;
	neg.f64 	%fd1846, %fd1844;
	selp.f64 	%fd1847, %fd1846, %fd1844, %p282;
	selp.f64 	%fd1848, %fd1847, %fd1844, %p285;
	setp.eq.f64 	%p286, %fd349, 0d0000000000000000;
	selp.b32 	%r604, %r124, 0, %p282;
	or.b32  	%r605, %r604, 2146435072;
	selp.b32 	%r606, %r605, %r604, %p281;
	mov.b32 	%r607, 0;
	mov.b64 	%fd1849, {%r607, %r606};
	selp.f64 	%fd3605, %fd1849, %fd1848, %p286;
	add.f64 	%fd1850, %fd349, 0d4000000000000000;
	{
	.reg .b32 %temp; 
	mov.b64 	{%temp, %r608}, %fd1850;
	}
	and.b32  	%r609, %r608, 2146435072;
	setp.ne.s32 	%p287, %r609, 2146435072;
	@%p287 bra 	$L__BB20_261;
	setp.nan.f64 	%p288, %fd349, %fd349;
	@%p288 bra 	$L__BB20_260;
	setp.neu.f64 	%p289, %fd350, 0d7FF0000000000000;
	@%p289 bra 	$L__BB20_261;
	setp.lt.s32 	%p290, %r124, 0;
	selp.b32 	%r611, %r378, %r86, %p290;
	mov.b32 	%r612, 0;
	mov.b64 	%fd3605, {%r612, %r611};
	bra.uni 	$L__BB20_261;
$L__BB20_260:
	mov.f64 	%fd1851, 0d4000000000000000;
	add.rn.f64 	%fd3605, %fd349, %fd1851;
$L__BB20_261:
	setp.eq.f64 	%p291, %fd349, 0d3FF0000000000000;
	selp.f64 	%fd1852, 0d3FF0000000000000, %fd3605, %p291;
	fma.rn.f64 	%fd3611, %fd348, %fd1852, %fd347;
	add.s32 	%r2206, %r2206, 4;
	setp.ne.s32 	%p292, %r2206, %r2207;
	@%p292 bra 	$L__BB20_241;
$L__BB20_262:
	setp.eq.s32 	%p293, %r90, 0;
	@%p293 bra 	$L__BB20_281;
	setp.lt.s32 	%p294, %r84, 0;
	setp.eq.s32 	%p295, %r85, 1062207488;
	mul.wide.u32 	%rd125, %r2207, 8;
	add.s64 	%rd26, %rd2, %rd125;
	ld.global.f64 	%fd358, [%rd26];
	add.s64 	%rd27, %rd3, %rd125;
	ld.global.f64 	%fd359, [%rd27];
	{
	.reg .b32 %temp; 
	mov.b64 	{%temp, %r127}, %fd359;
	}
	abs.f64 	%fd360, %fd359;
	{ // callseq 530, 0
	.param .b64 param0;
	st.param.f64 	[param0], %fd360;
	.param .b64 param1;
	st.param.f64 	[param1], 0d4000000000000000;
	.param .b64 retval0;
	call.uni (retval0), 
	__internal_accurate_pow, 
	(
	param0, 
	param1
	);
	ld.param.f64 	%fd1853, [retval0];
	} // callseq 530
	setp.lt.s32 	%p297, %r127, 0;
	neg.f64 	%fd1855, %fd1853;
	selp.f64 	%fd1856, %fd1855, %fd1853, %p295;
	selp.f64 	%fd1857, %fd1856, %fd1853, %p297;
	setp.eq.f64 	%p298, %fd359, 0d0000000000000000;
	selp.b32 	%r613, %r127, 0, %p295;
	or.b32  	%r614, %r613, 2146435072;
	selp.b32 	%r615, %r614, %r613, %p294;
	mov.b32 	%r616, 0;
	mov.b64 	%fd1858, {%r616, %r615};
	selp.f64 	%fd3608, %fd1858, %fd1857, %p298;
	add.f64 	%fd1859, %fd359, 0d4000000000000000;
	{
	.reg .b32 %temp; 
	mov.b64 	{%temp, %r617}, %fd1859;
	}
	and.b32  	%r618, %r617, 2146435072;
	setp.ne.s32 	%p299, %r618, 2146435072;
	@%p299 bra 	$L__BB20_268;
	setp.nan.f64 	%p300, %fd359, %fd359;
	@%p300 bra 	$L__BB20_267;
	setp.neu.f64 	%p301, %fd360, 0d7FF0000000000000;
	@%p301 bra 	$L__BB20_268;
	setp.lt.s32 	%p302, %r127, 0;
	selp.b32 	%r620, %r378, %r86, %p302;
	mov.b32 	%r621, 0;
	mov.b64 	%fd3608, {%r621, %r620};
	bra.uni 	$L__BB20_268;
$L__BB20_267:
	mov.f64 	%fd1860, 0d4000000000000000;
	add.rn.f64 	%fd3608, %fd359, %fd1860;
$L__BB20_268:
	setp.eq.f64 	%p303, %fd359, 0d3FF0000000000000;
	selp.f64 	%fd1861, 0d3FF0000000000000, %fd3608, %p303;
	fma.rn.f64 	%fd3611, %fd358, %fd1861, %fd3611;
	setp.eq.s32 	%p304, %r90, 1;
	@%p304 bra 	$L__BB20_281;
	setp.lt.s32 	%p305, %r84, 0;
	setp.eq.s32 	%p306, %r85, 1062207488;
	ld.global.f64 	%fd366, [%rd26+8];
	ld.global.f64 	%fd367, [%rd27+8];
	{
	.reg .b32 %temp; 
	mov.b64 	{%temp, %r128}, %fd367;
	}
	abs.f64 	%fd368, %fd367;
	{ // callseq 531, 0
	.param .b64 param0;
	st.param.f64 	[param0], %fd368;
	.param .b64 param1;
	st.param.f64 	[param1], 0d4000000000000000;
	.param .b64 retval0;
	call.uni (retval0), 
	__internal_accurate_pow, 
	(
	param0, 
	param1
	);
	ld.param.f64 	%fd1862, [retval0];
	} // callseq 531
	setp.lt.s32 	%p308, %r128, 0;
	neg.f64 	%fd1864, %fd1862;
	selp.f64 	%fd1865, %fd1864, %fd1862, %p306;
	selp.f64 	%fd1866, %fd1865, %fd1862, %p308;
	setp.eq.f64 	%p309, %fd367, 0d0000000000000000;
	selp.b32 	%r622, %r128, 0, %p306;
	or.b32  	%r623, %r622, 2146435072;
	selp.b32 	%r624, %r623, %r622, %p305;
	mov.b32 	%r625, 0;
	mov.b64 	%fd1867, {%r625, %r624};
	selp.f64 	%fd3609, %fd1867, %fd1866, %p309;
	add.f64 	%fd1868, %fd367, 0d4000000000000000;
	{
	.reg .b32 %temp; 
	mov.b64 	{%temp, %r626}, %fd1868;
	}
	and.b32  	%r627, %r626, 2146435072;
	setp.ne.s32 	%p310, %r627, 2146435072;
	@%p310 bra 	$L__BB20_274;
	setp.nan.f64 	%p311, %fd367, %fd367;
	@%p311 bra 	$L__BB20_273;
	setp.neu.f64 	%p312, %fd368, 0d7FF0000000000000;
	@%p312 bra 	$L__BB20_274;
	setp.lt.s32 	%p313, %r128, 0;
	selp.b32 	%r629, %r378, %r86, %p313;
	mov.b32 	%r630, 0;
	mov.b64 	%fd3609, {%r630, %r629};
	bra.uni 	$L__BB20_274;
$L__BB20_273:
	mov.f64 	%fd1869, 0d4000000000000000;
	add.rn.f64 	%fd3609, %fd367, %fd1869;
$L__BB20_274:
	setp.eq.f64 	%p314, %fd367, 0d3FF0000000000000;
	selp.f64 	%fd1870, 0d3FF0000000000000, %fd3609, %p314;
	fma.rn.f64 	%fd3611, %fd366, %fd1870, %fd3611;
	setp.eq.s32 	%p315, %r90, 2;
	@%p315 bra 	$L__BB20_281;
	setp.lt.s32 	%p316, %r84, 0;
	setp.eq.s32 	%p317, %r85, 1062207488;
	ld.global.f64 	%fd374, [%rd26+16];
	ld.global.f64 	%fd375, [%rd27+16];
	{
	.reg .b32 %temp; 
	mov.b64 	{%temp, %r129}, %fd375;
	}
	abs.f64 	%fd376, %fd375;
	{ // callseq 532, 0
	.param .b64 param0;
	st.param.f64 	[param0], %fd376;
	.param .b64 param1;
	st.param.f64 	[param1], 0d4000000000000000;
	.param .b64 retval0;
	call.uni (retval0), 
	__internal_accurate_pow, 
	(
	param0, 
	param1
	);
	ld.param.f64 	%fd1871, [retval0];
	} // callseq 532
	setp.lt.s32 	%p319, %r129, 0;
	neg.f64 	%fd1873, %fd1871;
	selp.f64 	%fd1874, %fd1873, %fd1871, %p317;
	selp.f64 	%fd1875, %fd1874, %fd1871, %p319;
	setp.eq.f64 	%p320, %fd375, 0d0000000000000000;
	selp.b32 	%r631, %r129, 0, %p317;
	or.b32  	%r632, %r631, 2146435072;
	selp.b32 	%r633, %r632, %r631, %p316;
	mov.b32 	%r634, 0;
	mov.b64 	%fd1876, {%r634, %r633};
	selp.f64 	%fd3610, %fd1876, %fd1875, %p320;
	add.f64 	%fd1877, %fd375, 0d4000000000000000;
	{
	.reg .b32 %temp; 
	mov.b64 	{%temp, %r635}, %fd1877;
	}
	and.b32  	%r636, %r635, 2146435072;
	setp.ne.s32 	%p321, %r636, 2146435072;
	@%p321 bra 	$L__BB20_280;
	setp.nan.f64 	%p322, %fd375, %fd375;
	@%p322 bra 	$L__BB20_279;
	setp.neu.f64 	%p323, %fd376, 0d7FF0000000000000;
	@%p323 bra 	$L__BB20_280;
	setp.lt.s32 	%p324, %r129, 0;
	selp.b32 	%r638, %r378, %r86, %p324;
	mov.b32 	%r639, 0;
	mov.b64 	%fd3610, {%r639, %r638};
	bra.uni 	$L__BB20_280;
$L__BB20_279:
	mov.f64 	%fd1878, 0d4000000000000000;
	add.rn.f64 	%fd3610, %fd375, %fd1878;
$L__BB20_280:
	setp.eq.f64 	%p325, %fd375, 0d3FF0000000000000;
	selp.f64 	%fd1879, 0d3FF0000000000000, %fd3610, %p325;
	fma.rn.f64 	%fd3611, %fd374, %fd1879, %fd3611;
$L__BB20_281:
	setp.lt.u32 	%p326, %r89, 3;
	mov.f64 	%fd3622, 0d0000000000000000;
	mov.b32 	%r2209, 0;
	@%p326 bra 	$L__BB20_304;
	and.b32  	%r2209, %r365, 2147483644;
	mov.f64 	%fd3622, 0d0000000000000000;
	mov.b32 	%r2208, 0;
$L__BB20_283:
	setp.lt.s32 	%p327, %r84, 0;
	setp.eq.s32 	%p328, %r85, 1062207488;
	mul.wide.u32 	%rd126, %r2208, 8;
	add.s64 	%rd28, %rd2, %rd126;
	ld.global.f64 	%fd384, [%rd28];
	add.s64 	%rd29, %rd3, %rd126;
	ld.global.f64 	%fd385, [%rd29];
	{
	.reg .b32 %temp; 
	mov.b64 	{%temp, %r132}, %fd385;
	}
	abs.f64 	%fd386, %fd385;
	{ // callseq 533, 0
	.param .b64 param0;
	st.param.f64 	[param0], %fd386;
	.param .b64 param1;
	st.param.f64 	[param1], 0d4000000000000000;
	.param .b64 retval0;
	call.uni (retval0), 
	__internal_accurate_pow, 
	(
	param0, 
	param1
	);
	ld.param.f64 	%fd1883, [retval0];
	} // callseq 533
	setp.lt.s32 	%p330, %r132, 0;
	neg.f64 	%fd1885, %fd1883;
	selp.f64 	%fd1886, %fd1885, %fd1883, %p328;
	selp.f64 	%fd1887, %fd1886, %fd1883, %p330;
	setp.eq.f64 	%p331, %fd385, 0d0000000000000000;
	selp.b32 	%r642, %r132, 0, %p328;
	or.b32  	%r643, %r642, 2146435072;
	selp.b32 	%r644, %r643, %r642, %p327;
	mov.b32 	%r645, 0;
	mov.b64 	%fd1888, {%r645, %r644};
	selp.f64 	%fd3613, %fd1888, %fd1887, %p331;
	add.f64 	%fd1889, %fd385, 0d4000000000000000;
	{
	.reg .b32 %temp; 
	mov.b64 	{%temp, %r646}, %fd1889;
	}
	and.b32  	%r647, %r646, 2146435072;
	setp.ne.s32 	%p332, %r647, 2146435072;
	@%p332 bra 	$L__BB20_288;
	setp.nan.f64 	%p333, %fd385, %fd385;
	@%p333 bra 	$L__BB20_287;
	setp.neu.f64 	%p334, %fd386, 0d7FF0000000000000;
	@%p334 bra 	$L__BB20_288;
	setp.lt.s32 	%p335, %r132, 0;
	selp.b32 	%r649, %r378, %r86, %p335;
	mov.b32 	%r650, 0;
	mov.b64 	%fd3613, {%r650, %r649};
	bra.uni 	$L__BB20_288;
$L__BB20_287:
	mov.f64 	%fd1890, 0d4000000000000000;
	add.rn.f64 	%fd3613, %fd385, %fd1890;
$L__BB20_288:
	setp.lt.s32 	%p336, %r84, 0;
	setp.eq.s32 	%p337, %r85, 1062207488;
	setp.eq.f64 	%p339, %fd385, 0d3FF0000000000000;
	selp.f64 	%fd1891, 0d3FF0000000000000, %fd3613, %p339;
	fma.rn.f64 	%fd391, %fd384, %fd1891, %fd3622;
	ld.global.f64 	%fd392, [%rd28+8];
	ld.global.f64 	%fd393, [%rd29+8];
	{
	.reg .b32 %temp; 
	mov.b64 	{%temp, %r133}, %fd393;
	}
	abs.f64 	%fd394, %fd393;
	{ // callseq 534, 0
	.param .b64 param0;
	st.param.f64 	[param0], %fd394;
	.param .b64 param1;
	st.param.f64 	[param1], 0d4000000000000000;
	.param .b64 retval0;
	call.uni (retval0), 
	__internal_accurate_pow, 
	(
	param0, 
	param1
	);
	ld.param.f64 	%fd1892, [retval0];
	} // callseq 534
	setp.lt.s32 	%p340, %r133, 0;
	neg.f64 	%fd1894, %fd1892;
	selp.f64 	%fd1895, %fd1894, %fd1892, %p337;
	selp.f64 	%fd1896, %fd1895, %fd1892, %p340;
	setp.eq.f64 	%p341, %fd393, 0d0000000000000000;
	selp.b32 	%r651, %r133, 0, %p337;
	or.b32  	%r652, %r651, 2146435072;
	selp.b32 	%r653, %r652, %r651, %p336;
	mov.b32 	%r654, 0;
	mov.b64 	%fd1897, {%r654, %r653};
	selp.f64 	%fd3614, %fd1897, %fd1896, %p341;
	add.f64 	%fd1898, %fd393, 0d4000000000000000;
	{
	.reg .b32 %temp; 
	mov.b64 	{%temp, %r655}, %fd1898;
	}
	and.b32  	%r656, %r655, 2146435072;
	setp.ne.s32 	%p342, %r656, 2146435072;
	@%p342 bra 	$L__BB20_293;
	setp.nan.f64 	%p343, %fd393, %fd393;
	@%p343 bra 	$L__BB20_292;
	setp.neu.f64 	%p344, %fd394, 0d7FF0000000000000;
	@%p344 bra 	$L__BB20_293;
	setp.lt.s32 	%p345, %r133, 0;
	selp.b32 	%r658, %r378, %r86, %p345;
	mov.b32 	%r659, 0;
	mov.b64 	%fd3614, {%r659, %r658};
	bra.uni 	$L__BB20_293;
$L__BB20_292:
	mov.f64 	%fd1899, 0d4000000000000000;
	add.rn.f64 	%fd3614, %fd393, %fd1899;
$L__BB20_293:
	setp.lt.s32 	%p346, %r84, 0;
	setp.eq.s32 	%p347, %r85, 1062207488;
	setp.eq.f64 	%p349, %fd393, 0d3FF0000000000000;
	selp.f64 	%fd1900, 0d3FF0000000000000, %fd3614, %p349;
	fma.rn.f64 	%fd399, %fd392, %fd1900, %fd391;
	ld.global.f64 	%fd400, [%rd28+16];
	ld.global.f64 	%fd401, [%rd29+16];
	{
	.reg .b32 %temp; 
	mov.b64 	{%temp, %r134}, %fd401;
	}
	abs.f64 	%fd402, %fd401;
	{ // callseq 535, 0
	.param .b64 param0;
	st.param.f64 	[param0], %fd402;
	.param .b64 param1;
	st.param.f64 	[param1], 0d4000000000000000;
	.param .b64 retval0;
	call.uni (retval0), 
	__internal_accurate_pow, 
	(
	param0, 
	param1
	);
	ld.param.f64 	%fd1901, [retval0];
	} // callseq 535
	setp.lt.s32 	%p350, %r134, 0;
	neg.f64 	%fd1903, %fd1901;
	selp.f64 	%fd1904, %fd1903, %fd1901, %p347;
	selp.f64 	%fd1905, %fd1904, %fd1901, %p350;
	setp.eq.f64 	%p351, %fd401, 0d0000000000000000;
	selp.b32 	%r660, %r134, 0, %p347;
	or.b32  	%r661, %r660, 2146435072;
	selp.b32 	%r662, %r661, %r660, %p346;
	mov.b32 	%r663, 0;
	mov.b64 	%fd1906, {%r663, %r662};
	selp.f64 	%fd3615, %fd1906, %fd1905, %p351;
	add.f64 	%fd1907, %fd401, 0d4000000000000000;
	{
	.reg .b32 %temp; 
	mov.b64 	{%temp, %r664}, %fd1907;
	}
	and.b32  	%r665, %r664, 2146435072;
	setp.ne.s32 	%p352, %r665, 2146435072;
	@%p352 bra 	$L__BB20_298;
	setp.nan.f64 	%p353, %fd401, %fd401;
	@%p353 bra 	$L__BB20_297;
	setp.neu.f64 	%p354, %fd402, 0d7FF0000000000000;
	@%p354 bra 	$L__BB20_298;
	setp.lt.s32 	%p355, %r134, 0;
	selp.b32 	%r667, %r378, %r86, %p355;
	mov.b32 	%r668, 0;
	mov.b64 	%fd3615, {%r668, %r667};
	bra.uni 	$L__BB20_298;
$L__BB20_297:
	mov.f64 	%fd1908, 0d4000000000000000;
	add.rn.f64 	%fd3615, %fd401, %fd1908;
$L__BB20_298:
	setp.lt.s32 	%p356, %r84, 0;
	setp.eq.s32 	%p357, %r85, 1062207488;
	setp.eq.f64 	%p359, %fd401, 0d3FF0000000000000;
	selp.f64 	%fd1909, 0d3FF0000000000000, %fd3615, %p359;
	fma.rn.f64 	%fd407, %fd400, %fd1909, %fd399;
	ld.global.f64 	%fd408, [%rd28+24];
	ld.global.f64 	%fd409, [%rd29+24];
	{
	.reg .b32 %temp; 
	mov.b64 	{%temp, %r135}, %fd409;
	}
	abs.f64 	%fd410, %fd409;
	{ // callseq 536, 0
	.param .b64 param0;
	st.param.f64 	[param0], %fd410;
	.param .b64 param1;
	st.param.f64 	[param1], 0d4000000000000000;
	.param .b64 retval0;
	call.uni (retval0), 
	__internal_accurate_pow, 
	(
	param0, 
	param1
	);
	ld.param.f64 	%fd1910, [retval0];
	} // callseq 536
	setp.lt.s32 	%p360, %r135, 0;
	neg.f64 	%fd1912, %fd1910;
	selp.f64 	%fd1913, %fd1912, %fd1910, %p357;
	selp.f64 	%fd1914, %fd1913, %fd1910, %p360;
	setp.eq.f64 	%p361, %fd409, 0d0000000000000000;
	selp.b32 	%r669, %r135, 0, %p357;
	or.b32  	%r670, %r669, 2146435072;
	selp.b32 	%r671, %r670, %r669, %p356;
	mov.b32 	%r672, 0;
	mov.b64 	%fd1915, {%r672, %r671};
	selp.f64 	%fd3616, %fd1915, %fd1914, %p361;
	add.f64 	%fd1916, %fd409, 0d4000000000000000;
	{
	.reg .b32 %temp; 
	mov.b64 	{%temp, %r673}, %fd1916;
	}
	and.b32  	%r674, %r673, 2146435072;
	setp.ne.s32 	%p362, %r674, 2146435072;
	@%p362 bra 	$L__BB20_303;
	setp.nan.f64 	%p363, %fd409, %fd409;
	@%p363 bra 	$L__BB20_302;
	setp.neu.f64 	%p364, %fd410, 0d7FF0000000000000;
	@%p364 bra 	$L__BB20_303;
	setp.lt.s32 	%p365, %r135, 0;
	selp.b32 	%r676, %r378, %r86, %p365;
	mov.b32 	%r677, 0;
	mov.b64 	%fd3616, {%r677, %r676};
	bra.uni 	$L__BB20_303;
$L__BB20_302:
	mov.f64 	%fd1917, 0d4000000000000000;
	add.rn.f64 	%fd3616, %fd409, %fd1917;
$L__BB20_303:
	setp.eq.f64 	%p366, %fd409, 0d3FF0000000000000;
	selp.f64 	%fd1918, 0d3FF0000000000000, %fd3616, %p366;
	fma.rn.f64 	%fd3622, %fd408, %fd1918, %fd407;
	add.s32 	%r2208, %r2208, 4;
	setp.ne.s32 	%p367, %r2208, %r2209;
	@%p367 bra 	$L__BB20_283;
$L__BB20_304:
	setp.eq.s32 	%p368, %r90, 0;
	@%p368 bra 	$L__BB20_323;
	setp.lt.s32 	%p369, %r84, 0;
	setp.eq.s32 	%p370, %r85, 1062207488;
	mul.wide.u32 	%rd127, %r2209, 8;
	add.s64 	%rd30, %rd2, %rd127;
	ld.global.f64 	%fd418, [%rd30];
	add.s64 	%rd31, %rd3, %rd127;
	ld.global.f64 	%fd419, [%rd31];
	{
	.reg .b32 %temp; 
	mov.b64 	{%temp, %r138}, %fd419;
	}
	abs.f64 	%fd420, %fd419;
	{ // callseq 537, 0
	.param .b64 param0;
	st.param.f64 	[param0], %fd420;
	.param .b64 param1;
	st.param.f64 	[param1], 0d4000000000000000;
	.param .b64 retval0;
	call.uni (retval0), 
	__internal_accurate_pow, 
	(
	param0, 
	param1
	);
	ld.param.f64 	%fd1919, [retval0];
	} // callseq 537
	setp.lt.s32 	%p372, %r138, 0;
	neg.f64 	%fd1921, %fd1919;
	selp.f64 	%fd1922, %fd1921, %fd1919, %p370;
	selp.f64 	%fd1923, %fd1922, %fd1919, %p372;
	setp.eq.f64 	%p373, %fd419, 0d0000000000000000;
	selp.b32 	%r678, %r138, 0, %p370;
	or.b32  	%r679, %r678, 2146435072;
	selp.b32 	%r680, %r679, %r678, %p369;
	mov.b32 	%r681, 0;
	mov.b64 	%fd1924, {%r681, %r680};
	selp.f64 	%fd3619, %fd1924, %fd1923, %p373;
	add.f64 	%fd1925, %fd419, 0d4000000000000000;
	{
	.reg .b32 %temp; 
	mov.b64 	{%temp, %r682}, %fd1925;
	}
	and.b32  	%r683, %r682, 2146435072;
	setp.ne.s32 	%p374, %r683, 2146435072;
	@%p374 bra 	$L__BB20_310;
	setp.nan.f64 	%p375, %fd419, %fd419;
	@%p375 bra 	$L__BB20_309;
	setp.neu.f64 	%p376, %fd420, 0d7FF0000000000000;
	@%p376 bra 	$L__BB20_310;
	setp.lt.s32 	%p377, %r138, 0;
	selp.b32 	%r685, %r378, %r86, %p377;
	mov.b32 	%r686, 0;
	mov.b64 	%fd3619, {%r686, %r685};
	bra.uni 	$L__BB20_310;
$L__BB20_309:
	mov.f64 	%fd1926, 0d4000000000000000;
	add.rn.f64 	%fd3619, %fd419, %fd1926;
$L__BB20_310:
	setp.eq.f64 	%p378, %fd419, 0d3FF0000000000000;
	selp.f64 	%fd1927, 0d3FF0000000000000, %fd3619, %p378;
	fma.rn.f64 	%fd3622, %fd418, %fd1927, %fd3622;
	setp.eq.s32 	%p379, %r90, 1;
	@%p379 bra 	$L__BB20_323;
	setp.lt.s32 	%p380, %r84, 0;
	setp.eq.s32 	%p381, %r85, 1062207488;
	ld.global.f64 	%fd426, [%rd30+8];
	ld.global.f64 	%fd427, [%rd31+8];
	{
	.reg .b32 %temp; 
	mov.b64 	{%temp, %r139}, %fd427;
	}
	abs.f64 	%fd428, %fd427;
	{ // callseq 538, 0
	.param .b64 param0;
	st.param.f64 	[param0], %fd428;
	.param .b64 param1;
	st.param.f64 	[param1], 0d4000000000000000;
	.param .b64 retval0;
	call.uni (retval0), 
	__internal_accurate_pow, 
	(
	param0, 
	param1
	);
	ld.param.f64 	%fd1928, [retval0];
	} // callseq 538
	setp.lt.s32 	%p383, %r139, 0;
	neg.f64 	%fd1930, %fd1928;
	selp.f64 	%fd1931, %fd1930, %fd1928, %p381;
	selp.f64 	%fd1932, %fd1931, %fd1928, %p383;
	setp.eq.f64 	%p384, %fd427, 0d0000000000000000;
	selp.b32 	%r687, %r139, 0, %p381;
	or.b32  	%r688, %r687, 2146435072;
	selp.b32 	%r689, %r688, %r687, %p380;
	mov.b32 	%r690, 0;
	mov.b64 	%fd1933, {%r690, %r689};
	selp.f64 	%fd3620, %fd1933, %fd1932, %p384;
	add.f64 	%fd1934, %fd427, 0d4000000000000000;
	{
	.reg .b32 %temp; 
	mov.b64 	{%temp, %r691}, %fd1934;
	}
	and.b32  	%r692, %r691, 2146435072;
	setp.ne.s32 	%p385, %r692, 2146435072;
	@%p385 bra 	$L__BB20_316;
	setp.nan.f64 	%p386, %fd427, %fd427;
	@%p386 bra 	$L__BB20_315;
	setp.neu.f64 	%p387, %fd428, 0d7FF0000000000000;
	@%p387 bra 	$L__BB20_316;
	setp.lt.s32 	%p388, %r139, 0;
	selp.b32 	%r694, %r378, %r86, %p388;
	mov.b32 	%r695, 0;
	mov.b64 	%fd3620, {%r695, %r694};
	bra.uni 	$L__BB20_316;
$L__BB20_315:
	mov.f64 	%fd1935, 0d4000000000000000;
	add.rn.f64 	%fd3620, %fd427, %fd1935;
$L__BB20_316:
	setp.eq.f64 	%p389, %fd427, 0d3FF0000000000000;
	selp.f64 	%fd1936, 0d3FF0000000000000, %fd3620, %p389;
	fma.rn.f64 	%fd3622, %fd426, %fd1936, %fd3622;
	setp.eq.s32 	%p390, %r90, 2;
	@%p390 bra 	$L__BB20_323;
	setp.lt.s32 	%p391, %r84, 0;
	setp.eq.s32 	%p392, %r85, 1062207488;
	ld.global.f64 	%fd434, [%rd30+16];
	ld.global.f64 	%fd435, [%rd31+16];
	{
	.reg .b32 %temp; 
	mov.b64 	{%temp, %r140}, %fd435;
	}
	abs.f64 	%fd436, %fd435;
	{ // callseq 539, 0
	.param .b64 param0;
	st.param.f64 	[param0], %fd436;
	.param .b64 param1;
	st.param.f64 	[param1], 0d4000000000000000;
	.param .b64 retval0;
	call.uni (retval0), 
	__internal_accurate_pow, 
	(
	param0, 
	param1
	);
	ld.param.f64 	%fd1937, [retval0];
	} // callseq 539
	setp.lt.s32 	%p394, %r140, 0;
	neg.f64 	%fd1939, %fd1937;
	selp.f64 	%fd1940, %fd1939, %fd1937, %p392;
	selp.f64 	%fd1941, %fd1940, %fd1937, %p394;
	setp.eq.f64 	%p395, %fd435, 0d0000000000000000;
	selp.b32 	%r696, %r140, 0, %p392;
	or.b32  	%r697, %r696, 2146435072;
	selp.b32 	%r698, %r697, %r696, %p391;
	mov.b32 	%r699, 0;
	mov.b64 	%fd1942, {%r699, %r698};
	selp.f64 	%fd3621, %fd1942, %fd1941, %p395;
	add.f64 	%fd1943, %fd435, 0d4000000000000000;
	{
	.reg .b32 %temp; 
	mov.b64 	{%temp, %r700}, %fd1943;
	}
	and.b32  	%r701, %r700, 2146435072;
	setp.ne.s32 	%p396, %r701, 2146435072;
	@%p396 bra 	$L__BB20_322;
	setp.nan.f64 	%p397, %fd435, %fd435;
	@%p397 bra 	$L__BB20_321;
	setp.neu.f64 	%p398, %fd436, 0d7FF0000000000000;
	@%p398 bra 	$L__BB20_322;
	setp.lt.s32 	%p399, %r140, 0;
	selp.b32 	%r703, %r378, %r86, %p399;
	mov.b32 	%r704, 0;
	mov.b64 	%fd3621, {%r704, %r703};
	bra.uni 	$L__BB20_322;
$L__BB20_321:
	mov.f64 	%fd1944, 0d4000000000000000;
	add.rn.f64 	%fd3621, %fd435, %fd1944;
$L__BB20_322:
	setp.eq.f64 	%p400, %fd435, 0d3FF0000000000000;
	selp.f64 	%fd1945, 0d3FF0000000000000, %fd3621, %p400;
	fma.rn.f64 	%fd3622, %fd434, %fd1945, %fd3622;
$L__BB20_323:
	setp.lt.u32 	%p401, %r89, 3;
	mov.f64 	%fd3633, 0d0000000000000000;
	mov.b32 	%r2211, 0;
	@%p401 bra 	$L__BB20_346;
	and.b32  	%r2211, %r365, 2147483644;
	mov.f64 	%fd3633, 0d0000000000000000;
	mov.b32 	%r2210, 0;
$L__BB20_325:
	setp.lt.s32 	%p402, %r84, 0;
	setp.eq.s32 	%p403, %r85, 1062207488;
	mul.wide.u32 	%rd128, %r2210, 8;
	add.s64 	%rd32, %rd2, %rd128;
	ld.global.f64 	%fd444, [%rd32];
	add.s64 	%rd33, %rd3, %rd128;
	ld.global.f64 	%fd445, [%rd33];
	{
	.reg .b32 %temp; 
	mov.b64 	{%temp, %r143}, %fd445;
	}
	abs.f64 	%fd446, %fd445;
	{ // callseq 540, 0
	.param .b64 param0;
	st.param.f64 	[param0], %fd446;
	.param .b64 param1;
	st.param.f64 	[param1], 0d4000000000000000;
	.param .b64 retval0;
	call.uni (retval0), 
	__internal_accurate_pow, 
	(
	param0, 
	param1
	);
	ld.param.f64 	%fd1949, [retval0];
	} // callseq 540
	setp.lt.s32 	%p405, %r143, 0;
	neg.f64 	%fd1951, %fd1949;
	selp.f64 	%fd1952, %fd1951, %fd1949, %p403;
	selp.f64 	%fd1953, %fd1952, %fd1949, %p405;
	setp.eq.f64 	%p406, %fd445, 0d0000000000000000;
	selp.b32 	%r707, %r143, 0, %p403;
	or.b32  	%r708, %r707, 2146435072;
	selp.b32 	%r709, %r708, %r707, %p402;
	mov.b32 	%r710, 0;
	mov.b64 	%fd1954, {%r710, %r709};
	selp.f64 	%fd3624, %fd1954, %fd1953, %p406;
	add.f64 	%fd1955, %fd445, 0d4000000000000000;
	{
	.reg .b32 %temp; 
	mov.b64 	{%temp, %r711}, %fd1955;
	}
	and.b32  	%r712, %r711, 2146435072;
	setp.ne.s32 	%p407, %r712, 2146435072;
	@%p407 bra 	$L__BB20_330;
	setp.nan.f64 	%p408, %fd445, %fd445;
	@%p408 bra 	$L__BB20_329;
	setp.neu.f64 	%p409, %fd446, 0d7FF0000000000000;
	@%p409 bra 	$L__BB20_330;
	setp.lt.s32 	%p410, %r143, 0;
	selp.b32 	%r714, %r378, %r86, %p410;
	mov.b32 	%r715, 0;
	mov.b64 	%fd3624, {%r715, %r714};
	bra.uni 	$L__BB20_330;
$L__BB20_329:
	mov.f64 	%fd1956, 0d4000000000000000;
	add.rn.f64 	%fd3624, %fd445, %fd1956;
$L__BB20_330:
	setp.lt.s32 	%p411, %r84, 0;
	setp.eq.s32 	%p412, %r85, 1062207488;
	setp.eq.f64 	%p414, %fd445, 0d3FF0000000000000;
	selp.f64 	%fd1957, 0d3FF0000000000000, %fd3624, %p414;
	fma.rn.f64 	%fd451, %fd444, %fd1957, %fd3633;
	ld.global.f64 	%fd452, [%rd32+8];
	ld.global.f64 	%fd453, [%rd33+8];
	{
	.reg .b32 %temp; 
	mov.b64 	{%temp, %r144}, %fd453;
	}
	abs.f64 	%fd454, %fd453;
	{ // callseq 541, 0
	.param .b64 param0;
	st.param.f64 	[param0], %fd454;
	.param .b64 param1;
	st.param.f64 	[param1], 0d4000000000000000;
	.param .b64 retval0;
	call.uni (retval0), 
	__internal_accurate_pow, 
	(
	param0, 
	param1
	);
	ld.param.f64 	%fd1958, [retval0];
	} // callseq 541
	setp.lt.s32 	%p415, %r144, 0;
	neg.f64 	%fd1960, %fd1958;
	selp.f64 	%fd1961, %fd1960, %fd1958, %p412;
	selp.f64 	%fd1962, %fd1961, %fd1958, %p415;
	setp.eq.f64 	%p416, %fd453, 0d0000000000000000;
	selp.b32 	%r716, %r144, 0, %p412;
	or.b32  	%r717, %r716, 2146435072;
	selp.b32 	%r718, %r717, %r716, %p411;
	mov.b32 	%r719, 0;
	mov.b64 	%fd1963, {%r719, %r718};
	selp.f64 	%fd3625, %fd1963, %fd1962, %p416;
	add.f64 	%fd1964, %fd453, 0d4000000000000000;
	{
	.reg .b32 %temp; 
	mov.b64 	{%temp, %r720}, %fd1964;
	}
	and.b32  	%r721, %r720, 2146435072;
	setp.ne.s32 	%p417, %r721, 2146435072;
	@%p417 bra 	$L__BB20_335;
	setp.nan.f64 	%p418, %fd453, %fd453;
	@%p418 bra 	$L__BB20_334;
	setp.neu.f64 	%p419, %fd454, 0d7FF0000000000000;
	@%p419 bra 	$L__BB20_335;
	setp.lt.s32 	%p420, %r144, 0;
	selp.b32 	%r723, %r378, %r86, %p420;
	mov.b32 	%r724, 0;
	mov.b64 	%fd3625, {%r724, %r723};
	bra.uni 	$L__BB20_335;
$L__BB20_334:
	mov.f64 	%fd1965, 0d4000000000000000;
	add.rn.f64 	%fd3625, %fd453, %fd1965;
$L__BB20_335:
	setp.lt.s32 	%p421, %r84, 0;
	setp.eq.s32 	%p422, %r85, 1062207488;
	setp.eq.f64 	%p424, %fd453, 0d3FF0000000000000;
	selp.f64 	%fd1966, 0d3FF0000000000000, %fd3625, %p424;
	fma.rn.f64 	%fd459, %fd452, %fd1966, %fd451;
	ld.global.f64 	%fd460, [%rd32+16];
	ld.global.f64 	%fd461, [%rd33+16];
	{
	.reg .b32 %temp; 
	mov.b64 	{%temp, %r145}, %fd461;
	}
	abs.f64 	%fd462, %fd461;
	{ // callseq 542, 0
	.param .b64 param0;
	st.param.f64 	[param0], %fd462;
	.param .b64 param1;
	st.param.f64 	[param1], 0d4000000000000000;
	.param .b64 retval0;
	call.uni (retval0), 
	__internal_accurate_pow, 
	(
	param0, 
	param1
	);
	ld.param.f64 	%fd1967, [retval0];
	} // callseq 542
	setp.lt.s32 	%p425, %r145, 0;
	neg.f64 	%fd1969, %fd1967;
	selp.f64 	%fd1970, %fd1969, %fd1967, %p422;
	selp.f64 	%fd1971, %fd1970, %fd1967, %p425;
	setp.eq.f64 	%p426, %fd461, 0d0000000000000000;
	selp.b32 	%r725, %r145, 0, %p422;
	or.b32  	%r726, %r725, 2146435072;
	selp.b32 	%r727, %r726, %r725, %p421;
	mov.b32 	%r728, 0;
	mov.b64 	%fd1972, {%r728, %r727};
	selp.f64 	%fd3626, %fd1972, %fd1971, %p426;
	add.f64 	%fd1973, %fd461, 0d4000000000000000;
	{
	.reg .b32 %temp; 
	mov.b64 	{%temp, %r729}, %fd1973;
	}
	and.b32  	%r730, %r729, 2146435072;
	setp.ne.s32 	%p427, %r730, 2146435072;
	@%p427 bra 	$L__BB20_340;
	setp.nan.f64 	%p428, %fd461, %fd461;
	@%p428 bra 	$L__BB20_339;
	setp.neu.f64 	%p429, %fd462, 0d7FF0000000000000;
	@%p429 bra 	$L__BB20_340;
	setp.lt.s32 	%p430, %r145, 0;
	selp.b32 	%r732, %r378, %r86, %p430;
	mov.b32 	%r733, 0;
	mov.b64 	%fd3626, {%r733, %r732};
	bra.uni 	$L__BB20_340;
$L__BB20_339:
	mov.f64 	%fd1974, 0d4000000000000000;
	add.rn.f64 	%fd3626, %fd461, %fd1974;
$L__BB20_340:
	setp.lt.s32 	%p431, %r84, 0;
	setp.eq.s32 	%p432, %r85, 1062207488;
	setp.eq.f64 	%p434, %fd461, 0d3FF0000000000000;
	selp.f64 	%fd1975, 0d3FF0000000000000, %fd3626, %p434;
	fma.rn.f64 	%fd467, %fd460, %fd1975, %fd459;
	ld.global.f64 	%fd468, [%rd32+24];
	ld.global.f64 	%fd469, [%rd33+24];
	{
	.reg .b32 %temp; 
	mov.b64 	{%temp, %r146}, %fd469;
	}
	abs.f64 	%fd470, %fd469;
	{ // callseq 543, 0
	.param .b64 param0;
	st.param.f64 	[param0], %fd470;
	.param .b64 param1;
	st.param.f64 	[param1], 0d4000000000000000;
	.param .b64 retval0;
	call.uni (retval0), 
	__internal_accurate_pow, 
	(
	param0, 
	param1
	);
	ld.param.f64 	%fd1976, [retval0];
	} // callseq 543
	setp.lt.s32 	%p435, %r146, 0;
	neg.f64 	%fd1978, %fd1976;
	selp.f64 	%fd1979, %fd1978, %fd1976, %p432;
	selp.f64 	%fd1980, %fd1979, %fd1976, %p435;
	setp.eq.f64 	%p436, %fd469, 0d0000000000000000;
	selp.b32 	%r734, %r146, 0, %p432;
	or.b32  	%r735, %r734, 2146435072;
	selp.b32 	%r736, %r735, %r734, %p431;
	mov.b32 	%r737, 0;
	mov.b64 	%fd1981, {%r737, %r736};
	selp.f64 	%fd3627, %fd1981, %fd1980, %p436;
	add.f64 	%fd1982, %fd469, 0d4000000000000000;
	{
	.reg .b32 %temp; 
	mov.b64 	{%temp, %r738}, %fd1982;
	}
	and.b32  	%r739, %r738, 2146435072;
	setp.ne.s32 	%p437, %r739, 2146435072;
	@%p437 bra 	$L__BB20_345;
	setp.nan.f64 	%p438, %fd469, %fd469;
	@%p438 bra 	$L__BB20_344;
	setp.neu.f64 	%p439, %fd470, 0d7FF0000000000000;
	@%p439 bra 	$L__BB20_345;
	setp.lt.s32 	%p440, %r146, 0;
	selp.b32 	%r741, %r378, %r86, %p440;
	mov.b32 	%r742, 0;
	mov.b64 	%fd3627, {%r742, %r741};
	bra.uni 	$L__BB20_345;
$L__BB20_344:
	mov.f64 	%fd1983, 0d4000000000000000;
	add.rn.f64 	%fd3627, %fd469, %fd1983;
$L__BB20_345:
	setp.eq.f64 	%p441, %fd469, 0d3FF0000000000000;
	selp.f64 	%fd1984, 0d3FF0000000000000, %fd3627, %p441;
	fma.rn.f64 	%fd3633, %fd468, %fd1984, %fd467;
	add.s32 	%r2210, %r2210, 4;
	setp.ne.s32 	%p442, %r2210, %r2211;
	@%p442 bra 	$L__BB20_325;
$L__BB20_346:
	setp.eq.s32 	%p443, %r90, 0;
	@%p443 bra 	$L__BB20_365;
	setp.lt.s32 	%p444, %r84, 0;
	setp.eq.s32 	%p445, %r85, 1062207488;
	mul.wide.u32 	%rd129, %r2211, 8;
	add.s64 	%rd34, %rd2, %rd129;
	ld.global.f64 	%fd478, [%rd34];
	add.s64 	%rd35, %rd3, %rd129;
	ld.global.f64 	%fd479, [%rd35];
	{
	.reg .b32 %temp; 
	mov.b64 	{%temp, %r149}, %fd479;
	}
	abs.f64 	%fd480, %fd479;
	{ // callseq 544, 0
	.param .b64 param0;
	st.param.f64 	[param0], %fd480;
	.param .b64 param1;
	st.param.f64 	[param1], 0d4000000000000000;
	.param .b64 retval0;
	call.uni (retval0), 
	__internal_accurate_pow, 
	(
	param0, 
	param1
	);
	ld.param.f64 	%fd1985, [retval0];
	} // callseq 544
	setp.lt.s32 	%p447, %r149, 0;
	neg.f64 	%fd1987, %fd1985;
	selp.f64 	%fd1988, %fd1987, %fd1985, %p445;
	selp.f64 	%fd1989, %fd1988, %fd1985, %p447;
	setp.eq.f64 	%p448, %fd479, 0d0000000000000000;
	selp.b32 	%r743, %r149, 0, %p445;
	or.b32  	%r744, %r743, 2146435072;
	selp.b32 	%r745, %r744, %r743, %p444;
	mov.b32 	%r746, 0;
	mov.b64 	%fd1990, {%r746, %r745};
	selp.f64 	%fd3630, %fd1990, %fd1989, %p448;
	add.f64 	%fd1991, %fd479, 0d4000000000000000;
	{
	.reg .b32 %temp; 
	mov.b64 	{%temp, %r747}, %fd1991;
	}
	and.b32  	%r748, %r747, 2146435072;
	setp.ne.s32 	%p449, %r748, 2146435072;
	@%p449 bra 	$L__BB20_352;
	setp.nan.f64 	%p450, %fd479, %fd479;
	@%p450 bra 	$L__BB20_351;
	setp.neu.f64 	%p451, %fd480, 0d7FF0000000000000;
	@%p451 bra 	$L__BB20_352;
	setp.lt.s32 	%p452, %r149, 0;
	selp.b32 	%r750, %r378, %r86, %p452;
	mov.b32 	%r751, 0;
	mov.b64 	%fd3630, {%r751, %r750};
	bra.uni 	$L__BB20_352;
$L__BB20_351:
	mov.f64 	%fd1992, 0d4000000000000000;
	add.rn.f64 	%fd3630, %fd479, %fd1992;
$L__BB20_352:
	setp.eq.f64 	%p453, %fd479, 0d3FF0000000000000;
	selp.f64 	%fd1993, 0d3FF0000000000000, %fd3630, %p453;
	fma.rn.f64 	%fd3633, %fd478, %fd1993, %fd3633;
	setp.eq.s32 	%p454, %r90, 1;
	@%p454 bra 	$L__BB20_365;
	setp.lt.s32 	%p455, %r84, 0;
	setp.eq.s32 	%p456, %r85, 1062207488;
	ld.global.f64 	%fd486, [%rd34+8];
	ld.global.f64 	%fd487, [%rd35+8];
	{
	.reg .b32 %temp; 
	mov.b64 	{%temp, %r150}, %fd487;
	}
	abs.f64 	%fd488, %fd487;
	{ // callseq 545, 0
	.param .b64 param0;
	st.param.f64 	[param0], %fd488;
	.param .b64 param1;
	st.param.f64 	[param1], 0d4000000000000000;
	.param .b64 retval0;
	call.uni (retval0), 
	__internal_accurate_pow, 
	(
	param0, 
	param1
	);
	ld.param.f64 	%fd1994, [retval0];
	} // callseq 545
	setp.lt.s32 	%p458, %r150, 0;
	neg.f64 	%fd1996, %fd1994;
	selp.f64 	%fd1997, %fd1996, %fd1994, %p456;
	selp.f64 	%fd1998, %fd1997, %fd1994, %p458;
	setp.eq.f64 	%p459, %fd487, 0d0000000000000000;
	selp.b32 	%r752, %r150, 0, %p456;
	or.b32  	%r753, %r752, 2146435072;
	selp.b32 	%r754, %r753, %r752, %p455;
	mov.b32 	%r755, 0;
	mov.b64 	%fd1999, {%r755, %r754};
	selp.f64 	%fd3631, %fd1999, %fd1998, %p459;
	add.f64 	%fd2000, %fd487, 0d4000000000000000;
	{
	.reg .b32 %temp; 
	mov.b64 	{%temp, %r756}, %fd2000;
	}
	and.b32  	%r757, %r756, 2146435072;
	setp.ne.s32 	%p460, %r757, 2146435072;
	@%p460 bra 	$L__BB20_358;
	setp.nan.f64 	%p461, %fd487, %fd487;
	@%p461 bra 	$L__BB20_357;
	setp.neu.f64 	%p462, %fd488, 0d7FF0000000000000;
	@%p462 bra 	$L__BB20_358;
	setp.lt.s32 	%p463, %r150, 0;
	selp.b32 	%r759, %r378, %r86, %p463;
	mov.b32 	%r760, 0;
	mov.b64 	%fd3631, {%r760, %r759};
	bra.uni 	$L__BB20_358;
$L__BB20_357:
	mov.f64 	%fd2001, 0d4000000000000000;
	add.rn.f64 	%fd3631, %fd487, %fd2001;
$L__BB20_358:
	setp.eq.f64 	%p464, %fd487, 0d3FF0000000000000;
	selp.f64 	%fd2002, 0d3FF0000000000000, %fd3631, %p464;
	fma.rn.f64 	%fd3633, %fd486, %fd2002, %fd3633;
	setp.eq.s32 	%p465, %r90, 2;
	@%p465 bra 	$L__BB20_365;
	setp.lt.s32 	%p466, %r84, 0;
	setp.eq.s32 	%p467, %r85, 1062207488;
	ld.global.f64 	%fd494, [%rd34+16];
	ld.global.f64 	%fd495, [%rd35+16];
	{
	.reg .b32 %temp; 
	mov.b64 	{%temp, %r151}, %fd495;
	}
	abs.f64 	%fd496, %fd495;
	{ // callseq 546, 0
	.param .b64 param0;
	st.param.f64 	[param0], %fd496;
	.param .b64 param1;
	st.param.f64 	[param1], 0d4000000000000000;
	.param .b64 retval0;
	call.uni (retval0), 
	__internal_accurate_pow, 
	(
	param0, 
	param1
	);
	ld.param.f64 	%fd2003, [retval0];
	} // callseq 546
	setp.lt.s32 	%p469, %r151, 0;
	neg.f64 	%fd2005, %fd2003;
	selp.f64 	%fd2006, %fd2005, %fd2003, %p467;
	selp.f64 	%fd2007, %fd2006, %fd2003, %p469;
	setp.eq.f64 	%p470, %fd495, 0d0000000000000000;
	selp.b32 	%r761, %r151, 0, %p467;
	or.b32  	%r762, %r761, 2146435072;
	selp.b32 	%r763, %r762, %r761, %p466;
	mov.b32 	%r764, 0;
	mov.b64 	%fd2008, {%r764, %r763};
	selp.f64 	%fd3632, %fd2008, %fd2007, %p470;
	add.f64 	%fd2009, %fd495, 0d4000000000000000;
	{
	.reg .b32 %temp; 
	mov.b64 	{%temp, %r765}, %fd2009;
	}
	and.b32  	%r766, %r765, 2146435072;
	setp.ne.s32 	%p471, %r766, 2146435072;
	@%p471 bra 	$L__BB20_364;
	setp.nan.f64 	%p472, %fd495, %fd495;
	@%p472 bra 	$L__BB20_363;
	setp.neu.f64 	%p473, %fd496, 0d7FF0000000000000;
	@%p473 bra 	$L__BB20_364;
	setp.lt.s32 	%p474, %r151, 0;
	selp.b32 	%r768, %r378, %r86, %p474;
	mov.b32 	%r769, 0;
	mov.b64 	%fd3632, {%r769, %r768};
	bra.uni 	$L__BB20_364;
$L__BB20_363:
	mov.f64 	%fd2010, 0d4000000000000000;
	add.rn.f64 	%fd3632, %fd495, %fd2010;
$L__BB20_364:
	setp.eq.f64 	%p475, %fd495, 0d3FF0000000000000;
	selp.f64 	%fd2011, 0d3FF0000000000000, %fd3632, %p475;
	fma.rn.f64 	%fd3633, %fd494, %fd2011, %fd3633;
$L__BB20_365:
	setp.lt.u32 	%p476, %r89, 3;
	mov.f64 	%fd3644, 0d0000000000000000;
	mov.b32 	%r2213, 0;
	@%p476 bra 	$L__BB20_388;
	and.b32  	%r2213, %r365, 2147483644;
	mov.f64 	%fd3644, 0d0000000000000000;
	mov.b32 	%r2212, 0;
$L__BB20_367:
	setp.lt.s32 	%p477, %r84, 0;
	setp.eq.s32 	%p478, %r85, 1062207488;
	mul.wide.u32 	%rd130, %r2212, 8;
	add.s64 	%rd36, %rd2, %rd130;
	ld.global.f64 	%fd504, [%rd36];
	add.s64 	%rd37, %rd3, %rd130;
	ld.global.f64 	%fd505, [%rd37];
	{
	.reg .b32 %temp; 
	mov.b64 	{%temp, %r154}, %fd505;
	}
	abs.f64 	%fd506, %fd505;
	{ // callseq 547, 0
	.param .b64 param0;
	st.param.f64 	[param0], %fd506;
	.param .b64 param1;
	st.param.f64 	[param1], 0d4000000000000000;
	.param .b64 retval0;
	call.uni (retval0), 
	__internal_accurate_pow, 
	(
	param0, 
	param1
	);
	ld.param.f64 	%fd2015, [retval0];
	} // callseq 547
	setp.lt.s32 	%p480, %r154, 0;
	neg.f64 	%fd2017, %fd2015;
	selp.f64 	%fd2018, %fd2017, %fd2015, %p478;
	selp.f64 	%fd2019, %fd2018, %fd2015, %p480;
	setp.eq.f64 	%p481, %fd505, 0d0000000000000000;
	selp.b32 	%r772, %r154, 0, %p478;
	or.b32  	%r773, %r772, 2146435072;
	selp.b32 	%r774, %r773, %r772, %p477;
	mov.b32 	%r775, 0;
	mov.b64 	%fd2020, {%r775, %r774};
	selp.f64 	%fd3635, %fd2020, %fd2019, %p481;
	add.f64 	%fd2021, %fd505, 0d4000000000000000;
	{
	.reg .b32 %temp; 
	mov.b64 	{%temp, %r776}, %fd2021;
	}
	and.b32  	%r777, %r776, 2146435072;
	setp.ne.s32 	%p482, %r777, 2146435072;
	@%p482 bra 	$L__BB20_372;
	setp.nan.f64 	%p483, %fd505, %fd505;
	@%p483 bra 	$L__BB20_371;
	setp.neu.f64 	%p484, %fd506, 0d7FF0000000000000;
	@%p484 bra 	$L__BB20_372;
	setp.lt.s32 	%p485, %r154, 0;
	selp.b32 	%r779, %r378, %r86, %p485;
	mov.b32 	%r780, 0;
	mov.b64 	%fd3635, {%r780, %r779};
	bra.uni 	$L__BB20_372;
$L__BB20_371:
	mov.f64 	%fd2022, 0d4000000000000000;
	add.rn.f64 	%fd3635, %fd505, %fd2022;
$L__BB20_372:
	setp.lt.s32 	%p486, %r84, 0;
	setp.eq.s32 	%p487, %r85, 1062207488;
	setp.eq.f64 	%p489, %fd505, 0d3FF0000000000000;
	selp.f64 	%fd2023, 0d3FF0000000000000, %fd3635, %p489;
	fma.rn.f64 	%fd511, %fd504, %fd2023, %fd3644;
	ld.global.f64 	%fd512, [%rd36+8];
	ld.global.f64 	%fd513, [%rd37+8];
	{
	.reg .b32 %temp; 
	mov.b64 	{%temp, %r155}, %fd513;
	}
	abs.f64 	%fd514, %fd513;
	{ // callseq 548, 0
	.param .b64 param0;
	st.param.f64 	[param0], %fd514;
	.param .b64 param1;
	st.param.f64 	[param1], 0d4000000000000000;
	.param .b64 retval0;
	call.uni (retval0), 
	__internal_accurate_pow, 
	(
	param0, 
	param1
	);
	ld.param.f64 	%fd2024, [retval0];
	} // callseq 548
	setp.lt.s32 	%p490, %r155, 0;
	neg.f64 	%fd2026, %fd2024;
	selp.f64 	%fd2027, %fd2026, %fd2024, %p487;
	selp.f64 	%fd2028, %fd2027, %fd2024, %p490;
	setp.eq.f64 	%p491, %fd513, 0d0000000000000000;
	selp.b32 	%r781, %r155, 0, %p487;
	or.b32  	%r782, %r781, 2146435072;
	selp.b32 	%r783, %r782, %r781, %p486;
	mov.b32 	%r784, 0;
	mov.b64 	%fd2029, {%r784, %r783};
	selp.f64 	%fd3636, %fd2029, %fd2028, %p491;
	add.f64 	%fd2030, %fd513, 0d4000000000000000;
	{
	.reg .b32 %temp; 
	mov.b64 	{%temp, %r785}, %fd2030;
	}
	and.b32  	%r786, %r785, 2146435072;
	setp.ne.s32 	%p492, %r786, 2146435072;
	@%p492 bra 	$L__BB20_377;
	setp.nan.f64 	%p493, %fd513, %fd513;
	@%p493 bra 	$L__BB20_376;
	setp.neu.f64 	%p494, %fd514, 0d7FF0000000000000;
	@%p494 bra 	$L__BB20_377;
	setp.lt.s32 	%p495, %r155, 0;
	selp.b32 	%r788, %r378, %r86, %p495;
	mov.b32 	%r789, 0;
	mov.b64 	%fd3636, {%r789, %r788};
	bra.uni 	$L__BB20_377;
$L__BB20_376:
	mov.f64 	%fd2031, 0d4000000000000000;
	add.rn.f64 	%fd3636, %fd513, %fd2031;
$L__BB20_377:
	setp.lt.s32 	%p496, %r84, 0;
	setp.eq.s32 	%p497, %r85, 1062207488;
	setp.eq.f64 	%p499, %fd513, 0d3FF0000000000000;
	selp.f64 	%fd2032, 0d3FF0000000000000, %fd3636, %p499;
	fma.rn.f64 	%fd519, %fd512, %fd2032, %fd511;
	ld.global.f64 	%fd520, [%rd36+16];
	ld.global.f64 	%fd521, [%rd37+16];
	{
	.reg .b32 %temp; 
	mov.b64 	{%temp, %r156}, %fd521;
	}
	abs.f64 	%fd522, %fd521;
	{ // callseq 549, 0
	.param .b64 param0;
	st.param.f64 	[param0], %fd522;
	.param .b64 param1;
	st.param.f64 	[param1], 0d4000000000000000;
	.param .b64 retval0;
	call.uni (retval0), 
	__internal_accurate_pow, 
	(
	param0, 
	param1
	);
	ld.param.f64 	%fd2033, [retval0];
	} // callseq 549
	setp.lt.s32 	%p500, %r156, 0;
	neg.f64 	%fd2035, %fd2033;
	selp.f64 	%fd2036, %fd2035, %fd2033, %p497;
	selp.f64 	%fd2037, %fd2036, %fd2033, %p500;
	setp.eq.f64 	%p501, %fd521, 0d0000000000000000;
	selp.b32 	%r790, %r156, 0, %p497;
	or.b32  	%r791, %r790, 2146435072;
	selp.b32 	%r792, %r791, %r790, %p496;
	mov.b32 	%r793, 0;
	mov.b64 	%fd2038, {%r793, %r792};
	selp.f64 	%fd3637, %fd2038, %fd2037, %p501;
	add.f64 	%fd2039, %fd521, 0d4000000000000000;
	{
	.reg .b32 %temp; 
	mov.b64 	{%temp, %r794}, %fd2039;
	}
	and.b32  	%r795, %r794, 2146435072;
	setp.ne.s32 	%p502, %r795, 2146435072;
	@%p502 bra 	$L__BB20_382;
	setp.nan.f64 	%p503, %fd521, %fd521;
	@%p503 bra 	$L__BB20_381;
	setp.neu.f64 	%p504, %fd522, 0d7FF0000000000000;
	@%p504 bra 	$L__BB20_382;
	setp.lt.s32 	%p505, %r156, 0;
	selp.b32 	%r797, %r378, %r86, %p505;
	mov.b32 	%r798, 0;
	mov.b64 	%fd3637, {%r798, %r797};
	bra.uni 	$L__BB20_382;
$L__BB20_381:
	mov.f64 	%fd2040, 0d4000000000000000;
	add.rn.f64 	%fd3637, %fd521, %fd2040;
$L__BB20_382:
	setp.lt.s32 	%p506, %r84, 0;
	setp.eq.s32 	%p507, %r85, 1062207488;
	setp.eq.f64 	%p509, %fd521, 0d3FF0000000000000;
	selp.f64 	%fd2041, 0d3FF0000000000000, %fd3637, %p509;
	fma.rn.f64 	%fd527, %fd520, %fd2041, %fd519;
	ld.global.f64 	%fd528, [%rd36+24];
	ld.global.f64 	%fd529, [%rd37+24];
	{
	.reg .b32 %temp; 
	mov.b64 	{%temp, %r157}, %fd529;
	}
	abs.f64 	%fd530, %fd529;
	{ // callseq 550, 0
	.param .b64 param0;
	st.param.f64 	[param0], %fd530;
	.param .b64 param1;
	st.param.f64 	[param1], 0d4000000000000000;
	.param .b64 retval0;
	call.uni (retval0), 
	__internal_accurate_pow, 
	(
	param0, 
	param1
	);
	ld.param.f64 	%fd2042, [retval0];
	} // callseq 550
	setp.lt.s32 	%p510, %r157, 0;
	neg.f64 	%fd2044, %fd2042;
	selp.f64 	%fd2045, %fd2044, %fd2042, %p507;
	selp.f64 	%fd2046, %fd2045, %fd2042, %p510;
	setp.eq.f64 	%p511, %fd529, 0d0000000000000000;
	selp.b32 	%r799, %r157, 0, %p507;
	or.b32  	%r800, %r799, 2146435072;
	selp.b32 	%r801, %r800, %r799, %p506;
	mov.b32 	%r802, 0;
	mov.b64 	%fd2047, {%r802, %r801};
	selp.f64 	%fd3638, %fd2047, %fd2046, %p511;
	add.f64 	%fd2048, %fd529, 0d4000000000000000;
	{
	.reg .b32 %temp; 
	mov.b64 	{%temp, %r803}, %fd2048;
	}
	and.b32  	%r804, %r803, 2146435072;
	setp.ne.s32 	%p512, %r804, 2146435072;
	@%p512 bra 	$L__BB20_387;
	setp.nan.f64 	%p513, %fd529, %fd529;
	@%p513 bra 	$L__BB20_386;
	setp.neu.f64 	%p514, %fd530, 0d7FF0000000000000;
	@%p514 bra 	$L__BB20_387;
	setp.lt.s32 	%p515, %r157, 0;
	selp.b32 	%r806, %r378, %r86, %p515;
	mov.b32 	%r807, 0;
	mov.b64 	%fd3638, {%r807, %r806};
	bra.uni 	$L__BB20_387;
$L__BB20_386:
	mov.f64 	%fd2049, 0d4000000000000000;
	add.rn.f64 	%fd3638, %fd529, %fd2049;
$L__BB20_387:
	setp.eq.f64 	%p516, %fd529, 0d3FF0000000000000;
	selp.f64 	%fd2050, 0d3FF0000000000000, %fd3638, %p516;
	fma.rn.f64 	%fd3644, %fd528, %fd2050, %fd527;
	add.s32 	%r2212, %r2212, 4;
	setp.ne.s32 	%p517, %r2212, %r2213;
	@%p517 bra 	$L__BB20_367;
$L__BB20_388:
	setp.eq.s32 	%p518, %r90, 0;
	@%p518 bra 	$L__BB20_407;
	setp.lt.s32 	%p519, %r84, 0;
	setp.eq.s32 	%p520, %r85, 1062207488;
	mul.wide.u32 	%rd131, %r2213, 8;
	add.s64 	%rd38, %rd2, %rd131;
	ld.global.f64 	%fd538, [%rd38];
	add.s64 	%rd39, %rd3, %rd131;
	ld.global.f64 	%fd539, [%rd39];
	{
	.reg .b32 %temp; 
	mov.b64 	{%temp, %r160}, %fd539;
	}
	abs.f64 	%fd540, %fd539;
	{ // callseq 551, 0
	.param .b64 param0;
	st.param.f64 	[param0], %fd540;
	.param .b64 param1;
	st.param.f64 	[param1], 0d4000000000000000;
	.param .b64 retval0;
	call.uni (retval0), 
	__internal_accurate_pow, 
	(
	param0, 
	param1
	);
	ld.param.f64 	%fd2051, [retval0];
	} // callseq 551
	setp.lt.s32 	%p522, %r160, 0;
	neg.f64 	%fd2053, %fd2051;
	selp.f64 	%fd2054, %fd2053, %fd2051, %p520;
	selp.f64 	%fd2055, %fd2054, %fd2051, %p522;
	setp.eq.f64 	%p523, %fd539, 0d0000000000000000;
	selp.b32 	%r808, %r160, 0, %p520;
	or.b32  	%r809, %r808, 2146435072;
	selp.b32 	%r810, %r809, %r808, %p519;
	mov.b32 	%r811, 0;
	mov.b64 	%fd2056, {%r811, %r810};
	selp.f64 	%fd3641, %fd2056, %fd2055, %p523;
	add.f64 	%fd2057, %fd539, 0d4000000000000000;
	{
	.reg .b32 %temp; 
	mov.b64 	{%temp, %r812}, %fd2057;
	}
	and.b32  	%r813, %r812, 2146435072;
	setp.ne.s32 	%p524, %r813, 2146435072;
	@%p524 bra 	$L__BB20_394;
	setp.nan.f64 	%p525, %fd539, %fd539;
	@%p525 bra 	$L__BB20_393;
	setp.neu.f64 	%p526, %fd540, 0d7FF0000000000000;
	@%p526 bra 	$L__BB20_394;
	setp.lt.s32 	%p527, %r160, 0;
	selp.b32 	%r815, %r378, %r86, %p527;
	mov.b32 	%r816, 0;
	mov.b64 	%fd3641, {%r816, %r815};
	bra.uni 	$L__BB20_394;
$L__BB20_393:
	mov.f64 	%fd2058, 0d4000000000000000;
	add.rn.f64 	%fd3641, %fd539, %fd2058;
$L__BB20_394:
	setp.eq.f64 	%p528, %fd539, 0d3FF0000000000000;
	selp.f64 	%fd2059, 0d3FF0000000000000, %fd3641, %p528;
	fma.rn.f64 	%fd3644, %fd538, %fd2059, %fd3644;
	setp.eq.s32 	%p529, %r90, 1;
	@%p529 bra 	$L__BB20_407;
	setp.lt.s32 	%p530, %r84, 0;
	setp.eq.s32 	%p531, %r85, 1062207488;
	ld.global.f64 	%fd546, [%rd38+8];
	ld.global.f64 	%fd547, [%rd39+8];
	{
	.reg .b32 %temp; 
	mov.b64 	{%temp, %r161}, %fd547;
	}
	abs.f64 	%fd548, %fd547;
	{ // callseq 552, 0
	.param .b64 param0;
	st.param.f64 	[param0], %fd548;
	.param .b64 param1;
	st.param.f64 	[param1], 0d4000000000000000;
	.param .b64 retval0;
	call.uni (retval0), 
	__internal_accurate_pow, 
	(
	param0, 
	param1
	);
	ld.param.f64 	%fd2060, [retval0];
	} // callseq 552
	setp.lt.s32 	%p533, %r161, 0;
	neg.f64 	%fd2062, %fd2060;
	selp.f64 	%fd2063, %fd2062, %fd2060, %p531;
	selp.f64 	%fd2064, %fd2063, %fd2060, %p533;
	setp.eq.f64 	%p534, %fd547, 0d0000000000000000;
	selp.b32 	%r817, %r161, 0, %p531;
	or.b32  	%r818, %r817, 2146435072;
	selp.b32 	%r819, %r818, %r817, %p530;
	mov.b32 	%r820, 0;
	mov.b64 	%fd2065, {%r820, %r819};
	selp.f64 	%fd3642, %fd2065, %fd2064, %p534;
	add.f64 	%fd2066, %fd547, 0d4000000000000000;
	{
	.reg .b32 %temp; 
	mov.b64 	{%temp, %r821}, %fd2066;
	}
	and.b32  	%r822, %r821, 2146435072;
	setp.ne.s32 	%p535, %r822, 2146435072;
	@%p535 bra 	$L__BB20_400;
	setp.nan.f64 	%p536, %fd547, %fd547;
	@%p536 bra 	$L__BB20_399;
	setp.neu.f64 	%p537, %fd548, 0d7FF0000000000000;
	@%p537 bra 	$L__BB20_400;
	setp.lt.s32 	%p538, %r161, 0;
	selp.b32 	%r824, %r378, %r86, %p538;
	mov.b32 	%r825, 0;
	mov.b64 	%fd3642, {%r825, %r824};
	bra.uni 	$L__BB20_400;
$L__BB20_399:
	mov.f64 	%fd2067, 0d4000000000000000;
	add.rn.f64 	%fd3642, %fd547, %fd2067;
$L__BB20_400:
	setp.eq.f64 	%p539, %fd547, 0d3FF0000000000000;
	selp.f64 	%fd2068, 0d3FF0000000000000, %fd3642, %p539;
	fma.rn.f64 	%fd3644, %fd546, %fd2068, %fd3644;
	setp.eq.s32 	%p540, %r90, 2;
	@%p540 bra 	$L__BB20_407;
	setp.lt.s32 	%p541, %r84, 0;
	setp.eq.s32 	%p542, %r85, 1062207488;
	ld.global.f64 	%fd554, [%rd38+16];
	ld.global.f64 	%fd555, [%rd39+16];
	{
	.reg .b32 %temp; 
	mov.b64 	{%temp, %r162}, %fd555;
	}
	abs.f64 	%fd556, %fd555;
	{ // callseq 553, 0
	.param .b64 param0;
	st.param.f64 	[param0], %fd556;
	.param .b64 param1;
	st.param.f64 	[param1], 0d4000000000000000;
	.param .b64 retval0;
	call.uni (retval0), 
	__internal_accurate_pow, 
	(
	param0, 
	param1
	);
	ld.param.f64 	%fd2069, [retval0];
	} // callseq 553
	setp.lt.s32 	%p544, %r162, 0;
	neg.f64 	%fd2071, %fd2069;
	selp.f64 	%fd2072, %fd2071, %fd2069, %p542;
	selp.f64 	%fd2073, %fd2072, %fd2069, %p544;
	setp.eq.f64 	%p545, %fd555, 0d0000000000000000;
	selp.b32 	%r826, %r162, 0, %p542;
	or.b32  	%r827, %r826, 2146435072;
	selp.b32 	%r828, %r827, %r826, %p541;
	mov.b32 	%r829, 0;
	mov.b64 	%fd2074, {%r829, %r828};
	selp.f64 	%fd3643, %fd2074, %fd2073, %p545;
	add.f64 	%fd2075, %fd555, 0d4000000000000000;
	{
	.reg .b32 %temp; 
	mov.b64 	{%temp, %r830}, %fd2075;
	}
	and.b32  	%r831, %r830, 2146435072;
	setp.ne.s32 	%p546, %r831, 2146435072;
	@%p546 bra 	$L__BB20_406;
	setp.nan.f64 	%p547, %fd555, %fd555;
	@%p547 bra 	$L__BB20_405;
	setp.neu.f64 	%p548, %fd556, 0d7FF0000000000000;
	@%p548 bra 	$L__BB20_406;
	setp.lt.s32 	%p549, %r162, 0;
	selp.b32 	%r833, %r378, %r86, %p549;
	mov.b32 	%r834, 0;
	mov.b64 	%fd3643, {%r834, %r833};
	bra.uni 	$L__BB20_406;
$L__BB20_405:
	mov.f64 	%fd2076, 0d4000000000000000;
	add.rn.f64 	%fd3643, %fd555, %fd2076;
$L__BB20_406:
	setp.eq.f64 	%p550, %fd555, 0d3FF0000000000000;
	selp.f64 	%fd2077, 0d3FF0000000000000, %fd3643, %p550;
	fma.rn.f64 	%fd3644, %fd554, %fd2077, %fd3644;
$L__BB20_407:
	setp.ne.s32 	%p551, %r88, 2146435072;
	setp.num.f64 	%p552, %fd1589, %fd1589;
	setp.eq.f64 	%p553, %fd1589, 0d0000000000000000;
	selp.f64 	%fd2078, %fd166, %fd165, %p553;
	selp.f64 	%fd2079, %fd2078, %fd168, %p551;
	selp.f64 	%fd2080, %fd2078, %fd2079, %p552;
	setp.neu.f64 	%p554, %fd164, 0d7FF0000000000000;
	selp.f64 	%fd2081, %fd2080, %fd167, %p554;
	selp.f64 	%fd2082, %fd2080, %fd2081, %p551;
	setp.eq.f64 	%p555, %fd1589, 0d3FF0000000000000;
	selp.f64 	%fd2083, 0d3FF0000000000000, %fd2082, %p555;
	div.rn.f64 	%fd2084, %fd2083, %fd169;
	sub.f64 	%fd3651, %fd3644, %fd2084;
	sub.f64 	%fd3656, %fd3589, %fd2084;
	sub.f64 	%fd3655, %fd3600, %fd2084;
	sub.f64 	%fd3654, %fd3611, %fd2084;
	sub.f64 	%fd3653, %fd3622, %fd2084;
	sub.f64 	%fd3652, %fd3633, %fd2084;
	sub.f64 	%fd3657, %fd3650, %fd2084;
	bra.uni 	$L__BB20_430;
$L__BB20_408:
	mov.f64 	%fd1662, 0d4000000000000000;
	add.rn.f64 	%fd3647, %fd573, %fd1662;
$L__BB20_409:
	setp.eq.f64 	%p78, %fd573, 0d3FF0000000000000;
	selp.f64 	%fd1663, 0d3FF0000000000000, %fd3647, %p78;
	fma.rn.f64 	%fd3650, %fd572, %fd1663, %fd3650;
	setp.eq.s32 	%p79, %r90, 1;
	@%p79 bra 	$L__BB20_422;
	setp.lt.s32 	%p80, %r84, 0;
	setp.eq.s32 	%p81, %r85, 1062207488;
	ld.global.f64 	%fd580, [%rd40+8];
	ld.global.f64 	%fd581, [%rd41+8];
	{
	.reg .b32 %temp; 
	mov.b64 	{%temp, %r166}, %fd581;
	}
	abs.f64 	%fd582, %fd581;
	{ // callseq 510, 0
	.param .b64 param0;
	st.param.f64 	[param0], %fd582;
	.param .b64 param1;
	st.param.f64 	[param1], 0d4000000000000000;
	.param .b64 retval0;
	call.uni (retval0), 
	__internal_accurate_pow, 
	(
	param0, 
	param1
	);
	ld.param.f64 	%fd1664, [retval0];
	} // callseq 510
	setp.lt.s32 	%p83, %r166, 0;
	neg.f64 	%fd1666, %fd1664;
	selp.f64 	%fd1667, %fd1666, %fd1664, %p81;
	selp.f64 	%fd1668, %fd1667, %fd1664, %p83;
	setp.eq.f64 	%p84, %fd581, 0d0000000000000000;
	selp.b32 	%r427, %r166, 0, %p81;
	or.b32  	%r428, %r427, 2146435072;
	selp.b32 	%r429, %r428, %r427, %p80;
	mov.b32 	%r430, 0;
	mov.b64 	%fd1669, {%r430, %r429};
	selp.f64 	%fd3648, %fd1669, %fd1668, %p84;
	add.f64 	%fd1670, %fd581, 0d4000000000000000;
	{
	.reg .b32 %temp; 
	mov.b64 	{%temp, %r431}, %fd1670;
	}
	and.b32  	%r432, %r431, 2146435072;
	setp.ne.s32 	%p85, %r432, 2146435072;
	@%p85 bra 	$L__BB20_415;
	setp.nan.f64 	%p86, %fd581, %fd581;
	@%p86 bra 	$L__BB20_414;
	setp.neu.f64 	%p87, %fd582, 0d7FF0000000000000;
	@%p87 bra 	$L__BB20_415;
	setp.lt.s32 	%p88, %r166, 0;
	selp.b32 	%r434, %r378, %r86, %p88;
	mov.b32 	%r435, 0;
	mov.b64 	%fd3648, {%r435, %r434};
	bra.uni 	$L__BB20_415;
$L__BB20_414:
	mov.f64 	%fd1671, 0d4000000000000000;
	add.rn.f64 	%fd3648, %fd581, %fd1671;
$L__BB20_415:
	setp.eq.f64 	%p89, %fd581, 0d3FF0000000000000;
	selp.f64 	%fd1672, 0d3FF0000000000000, %fd3648, %p89;
	fma.rn.f64 	%fd3650, %fd580, %fd1672, %fd3650;
	setp.eq.s32 	%p90, %r90, 2;
	@%p90 bra 	$L__BB20_422;
	setp.lt.s32 	%p91, %r84, 0;
	setp.eq.s32 	%p92, %r85, 1062207488;
	ld.global.f64 	%fd588, [%rd40+16];
	ld.global.f64 	%fd589, [%rd41+16];
	{
	.reg .b32 %temp; 
	mov.b64 	{%temp, %r167}, %fd589;
	}
	abs.f64 	%fd590, %fd589;
	{ // callseq 511, 0
	.param .b64 param0;
	st.param.f64 	[param0], %fd590;
	.param .b64 param1;
	st.param.f64 	[param1], 0d4000000000000000;
	.param .b64 retval0;
	call.uni (retval0), 
	__internal_accurate_pow, 
	(
	param0, 
	param1
	);
	ld.param.f64 	%fd1673, [retval0];
	} // callseq 511
	setp.lt.s32 	%p94, %r167, 0;
	neg.f64 	%fd1675, %fd1673;
	selp.f64 	%fd1676, %fd1675, %fd1673, %p92;
	selp.f64 	%fd1677, %fd1676, %fd1673, %p94;
	setp.eq.f64 	%p95, %fd589, 0d0000000000000000;
	selp.b32 	%r436, %r167, 0, %p92;
	or.b32  	%r437, %r436, 2146435072;
	selp.b32 	%r438, %r437, %r436, %p91;
	mov.b32 	%r439, 0;
	mov.b64 	%fd1678, {%r439, %r438};
	selp.f64 	%fd3649, %fd1678, %fd1677, %p95;
	add.f64 	%fd1679, %fd589, 0d4000000000000000;
	{
	.reg .b32 %temp; 
	mov.b64 	{%temp, %r440}, %fd1679;
	}
	and.b32  	%r441, %r440, 2146435072;
	setp.ne.s32 	%p96, %r441, 2146435072;
	@%p96 bra 	$L__BB20_421;
	setp.nan.f64 	%p97, %fd589, %fd589;
	@%p97 bra 	$L__BB20_420;
	setp.neu.f64 	%p98, %fd590, 0d7FF0000000000000;
	@%p98 bra 	$L__BB20_421;
	setp.lt.s32 	%p99, %r167, 0;
	selp.b32 	%r443, %r378, %r86, %p99;
	mov.b32 	%r444, 0;
	mov.b64 	%fd3649, {%r444, %r443};
	bra.uni 	$L__BB20_421;
$L__BB20_420:
	mov.f64 	%fd1680, 0d4000000000000000;
	add.rn.f64 	%fd3649, %fd589, %fd1680;
$L__BB20_421:
	setp.eq.f64 	%p100, %fd589, 0d3FF0000000000000;
	selp.f64 	%fd1681, 0d3FF0000000000000, %fd3649, %p100;
	fma.rn.f64 	%fd3650, %fd588, %fd1681, %fd3650;
$L__BB20_422:
	setp.lt.u32 	%p101, %r89, 3;
	mov.f64 	%fd3589, 0d0000000000000000;
	mov.b32 	%r2203, 0;
	@%p101 bra 	$L__BB20_178;
	bra.uni 	$L__BB20_156;
$L__BB20_423:
	setp.num.f64 	%p13, %fd1589, %fd1589;
	@%p13 bra 	$L__BB20_427;
	setp.neu.f64 	%p14, %fd1589, 0d0000000000000000;
	@%p14 bra 	$L__BB20_426;
	setp.eq.f64 	%p17, %fd1589, 0d3FF0000000000000;
	setp.ne.s32 	%p18, %r88, 2146435072;
	selp.f64 	%fd1602, %fd166, %fd168, %p18;
	selp.f64 	%fd1603, 0d3FF0000000000000, %fd1602, %p17;
	div.rn.f64 	%fd1604, %fd1603, %fd169;
	mov.f64 	%fd1605, 0d0000000000000000;
	sub.f64 	%fd3651, %fd1605, %fd1604;
	mov.f64 	%fd3652, %fd3651;
	mov.f64 	%fd3653, %fd3651;
	mov.f64 	%fd3654, %fd3651;
	mov.f64 	%fd3655, %fd3651;
	mov.f64 	%fd3656, %fd3651;
	mov.f64 	%fd3657, %fd3651;
	bra.uni 	$L__BB20_430;
$L__BB20_426:
	setp.eq.f64 	%p15, %fd1589, 0d3FF0000000000000;
	setp.ne.s32 	%p16, %r88, 2146435072;
	selp.f64 	%fd1598, %fd165, %fd168, %p16;
	selp.f64 	%fd1599, 0d3FF0000000000000, %fd1598, %p15;
	div.rn.f64 	%fd1600, %fd1599, %fd169;
	mov.f64 	%fd1601, 0d0000000000000000;
	sub.f64 	%fd3651, %fd1601, %fd1600;
	mov.f64 	%fd3652, %fd3651;
	mov.f64 	%fd3653, %fd3651;
	mov.f64 	%fd3654, %fd3651;
	mov.f64 	%fd3655, %fd3651;
	mov.f64 	%fd3656, %fd3651;
	mov.f64 	%fd3657, %fd3651;
	bra.uni 	$L__BB20_430;
$L__BB20_427:
	setp.neu.f64 	%p19, %fd1589, 0d0000000000000000;
	@%p19 bra 	$L__BB20_429;
	setp.eq.f64 	%p23, %fd1589, 0d3FF0000000000000;
	setp.neu.f64 	%p24, %fd164, 0d7FF0000000000000;
	setp.ne.s32 	%p25, %r88, 2146435072;
	selp.f64 	%fd1611, %fd166, %fd167, %p24;
	selp.f64 	%fd1612, %fd166, %fd1611, %p25;
	selp.f64 	%fd1613, 0d3FF0000000000000, %fd1612, %p23;
	div.rn.f64 	%fd1614, %fd1613, %fd169;
	mov.f64 	%fd1615, 0d0000000000000000;
	sub.f64 	%fd3651, %fd1615, %fd1614;
	mov.f64 	%fd3652, %fd3651;
	mov.f64 	%fd3653, %fd3651;
	mov.f64 	%fd3654, %fd3651;
	mov.f64 	%fd3655, %fd3651;
	mov.f64 	%fd3656, %fd3651;
	mov.f64 	%fd3657, %fd3651;
	bra.uni 	$L__BB20_430;
$L__BB20_429:
	setp.eq.f64 	%p20, %fd1589, 0d3FF0000000000000;
	setp.neu.f64 	%p21, %fd164, 0d7FF0000000000000;
	setp.ne.s32 	%p22, %r88, 2146435072;
	selp.f64 	%fd1606, %fd165, %fd167, %p21;
	selp.f64 	%fd1607, %fd165, %fd1606, %p22;
	selp.f64 	%fd1608, 0d3FF0000000000000, %fd1607, %p20;
	div.rn.f64 	%fd1609, %fd1608, %fd169;
	mov.f64 	%fd1610, 0d0000000000000000;
	sub.f64 	%fd3651, %fd1610, %fd1609;
	mov.f64 	%fd3652, %fd3651;
	mov.f64 	%fd3653, %fd3651;
	mov.f64 	%fd3654, %fd3651;
	mov.f64 	%fd3655, %fd3651;
	mov.f64 	%fd3656, %fd3651;
	mov.f64 	%fd3657, %fd3651;
$L__BB20_430:
	add.f64 	%fd2085, %fd3657, %fd3656;
	add.f64 	%fd2086, %fd2085, %fd3655;
	add.f64 	%fd2087, %fd2086, %fd3654;
	add.f64 	%fd2088, %fd2087, %fd3653;
	add.f64 	%fd2089, %fd2088, %fd3652;
	add.f64 	%fd3853, %fd2089, %fd3651;
	add.s64 	%rd42, %rd114, -3584;
	setp.lt.u64 	%p556, %rd42, 3584;
	mov.b64 	%rd215, 3584;
	@%p556 bra 	$L__BB20_1041;
	setp.lt.s32 	%p557, %r365, 1;
	@%p557 bra 	$L__BB20_1026;
	setp.eq.f64 	%p579, %fd1589, 0d3FF0000000000000;
	setp.neu.f64 	%p580, %fd164, 0d7FF0000000000000;
	setp.ne.s32 	%p581, %r88, 2146435072;
	setp.eq.f64 	%p582, %fd1589, 0d0000000000000000;
	add.s32 	%r168, %r365, -1;
	and.b32  	%r169, %r365, 3;
	and.b32  	%r170, %r365, 2147483644;
	selp.f64 	%fd2132, %fd166, %fd165, %p582;
	selp.f64 	%fd2133, %fd2132, %fd167, %p580;
	selp.f64 	%fd2134, %fd2132, %fd2133, %p581;
	selp.f64 	%fd2135, 0d3FF0000000000000, %fd2134, %p579;
	div.rn.f64 	%fd609, %fd2135, %fd169;
	selp.f64 	%fd2136, %fd2132, %fd168, %p581;
	selp.f64 	%fd2137, 0d3FF0000000000000, %fd2136, %p579;
	div.rn.f64 	%fd610, %fd2137, %fd169;
	mov.b64 	%rd215, 3584;
$L__BB20_433:
	setp.num.f64 	%p583, %fd1589, %fd1589;
	@%p583 bra 	$L__BB20_1008;
	setp.lt.u32 	%p584, %r168, 3;
	mov.f64 	%fd3735, 0d0000000000000000;
	mov.b32 	%r2228, 0;
	@%p584 bra 	$L__BB20_457;
	mov.f64 	%fd3735, 0d0000000000000000;
	mov.b32 	%r2215, 0;
$L__BB20_436:
	setp.lt.s32 	%p585, %r84, 0;
	setp.eq.s32 	%p586, %r85, 1062207488;
	mul.wide.u32 	%rd142, %r2215, 8;
	add.s64 	%rd45, %rd2, %rd142;
	ld.global.f64 	%fd613, [%rd45];
	add.s64 	%rd46, %rd3, %rd142;
	ld.global.f64 	%fd614, [%rd46];
	{
	.reg .b32 %temp; 
	mov.b64 	{%temp, %r172}, %fd614;
	}
	abs.f64 	%fd615, %fd614;
	{ // callseq 554, 0
	.param .b64 param0;
	st.param.f64 	[param0], %fd615;
	.param .b64 param1;
	st.param.f64 	[param1], 0d4000000000000000;
	.param .b64 retval0;
	call.uni (retval0), 
	__internal_accurate_pow, 
	(
	param0, 
	param1
	);
	ld.param.f64 	%fd2141, [retval0];
	} // callseq 554
	setp.lt.s32 	%p588, %r172, 0;
	neg.f64 	%fd2143, %fd2141;
	selp.f64 	%fd2144, %fd2143, %fd2141, %p586;
	selp.f64 	%fd2145, %fd2144, %fd2141, %p588;
	setp.eq.f64 	%p589, %fd614, 0d0000000000000000;
	selp.b32 	%r837, %r172, 0, %p586;
	or.b32  	%r838, %r837, 2146435072;
	selp.b32 	%r839, %r838, %r837, %p585;
	mov.b32 	%r840, 0;
	mov.b64 	%fd2146, {%r840, %r839};
	selp.f64 	%fd3660, %fd2146, %fd2145, %p589;
	add.f64 	%fd2147, %fd614, 0d4000000000000000;
	{
	.reg .b32 %temp; 
	mov.b64 	{%temp, %r841}, %fd2147;
	}
	and.b32  	%r842, %r841, 2146435072;
	setp.ne.s32 	%p590, %r842, 2146435072;
	@%p590 bra 	$L__BB20_441;
	setp.nan.f64 	%p591, %fd614, %fd614;
	@%p591 bra 	$L__BB20_440;
	setp.neu.f64 	%p592, %fd615, 0d7FF0000000000000;
	@%p592 bra 	$L__BB20_441;
	setp.lt.s32 	%p593, %r172, 0;
	selp.b32 	%r844, %r378, %r86, %p593;
	mov.b32 	%r845, 0;
	mov.b64 	%fd3660, {%r845, %r844};
	bra.uni 	$L__BB20_441;
$L__BB20_440:
	mov.f64 	%fd2148, 0d4000000000000000;
	add.rn.f64 	%fd3660, %fd614, %fd2148;
$L__BB20_441:
	setp.lt.s32 	%p594, %r84, 0;
	setp.eq.s32 	%p595, %r85, 1062207488;
	setp.eq.f64 	%p597, %fd614, 0d3FF0000000000000;
	selp.f64 	%fd2149, 0d3FF0000000000000, %fd3660, %p597;
	fma.rn.f64 	%fd620, %fd613, %fd2149, %fd3735;
	ld.global.f64 	%fd621, [%rd45+8];
	ld.global.f64 	%fd622, [%rd46+8];
	{
	.reg .b32 %temp; 
	mov.b64 	{%temp, %r173}, %fd622;
	}
	abs.f64 	%fd623, %fd622;
	{ // callseq 555, 0
	.param .b64 param0;
	st.param.f64 	[param0], %fd623;
	.param .b64 param1;
	st.param.f64 	[param1], 0d4000000000000000;
	.param .b64 retval0;
	call.uni (retval0), 
	__internal_accurate_pow, 
	(
	param0, 
	param1
	);
	ld.param.f64 	%fd2150, [retval0];
	} // callseq 555
	setp.lt.s32 	%p598, %r173, 0;
	neg.f64 	%fd2152, %fd2150;
	selp.f64 	%fd2153, %fd2152, %fd2150, %p595;
	selp.f64 	%fd2154, %fd2153, %fd2150, %p598;
	setp.eq.f64 	%p599, %fd622, 0d0000000000000000;
	selp.b32 	%r846, %r173, 0, %p595;
	or.b32  	%r847, %r846, 2146435072;
	selp.b32 	%r848, %r847, %r846, %p594;
	mov.b32 	%r849, 0;
	mov.b64 	%fd2155, {%r849, %r848};
	selp.f64 	%fd3661, %fd2155, %fd2154, %p599;
	add.f64 	%fd2156, %fd622, 0d4000000000000000;
	{
	.reg .b32 %temp; 
	mov.b64 	{%temp, %r850}, %fd2156;
	}
	and.b32  	%r851, %r850, 2146435072;
	setp.ne.s32 	%p600, %r851, 2146435072;
	@%p600 bra 	$L__BB20_446;
	setp.nan.f64 	%p601, %fd622, %fd622;
	@%p601 bra 	$L__BB20_445;
	setp.neu.f64 	%p602, %fd623, 0d7FF0000000000000;
	@%p602 bra 	$L__BB20_446;
	setp.lt.s32 	%p603, %r173, 0;
	selp.b32 	%r853, %r378, %r86, %p603;
	mov.b32 	%r854, 0;
	mov.b64 	%fd3661, {%r854, %r853};
	bra.uni 	$L__BB20_446;
$L__BB20_445:
	mov.f64 	%fd2157, 0d4000000000000000;
	add.rn.f64 	%fd3661, %fd622, %fd2157;
$L__BB20_446:
	setp.lt.s32 	%p604, %r84, 0;
	setp.eq.s32 	%p605, %r85, 1062207488;
	setp.eq.f64 	%p607, %fd622, 0d3FF0000000000000;
	selp.f64 	%fd2158, 0d3FF0000000000000, %fd3661, %p607;
	fma.rn.f64 	%fd628, %fd621, %fd2158, %fd620;
	ld.global.f64 	%fd629, [%rd45+16];
	ld.global.f64 	%fd630, [%rd46+16];
	{
	.reg .b32 %temp; 
	mov.b64 	{%temp, %r174}, %fd630;
	}
	abs.f64 	%fd631, %fd630;
	{ // callseq 556, 0
	.param .b64 param0;
	st.param.f64 	[param0], %fd631;
	.param .b64 param1;
	st.param.f64 	[param1], 0d4000000000000000;
	.param .b64 retval0;
	call.uni (retval0), 
	__internal_accurate_pow, 
	(
	param0, 
	param1
	);
	ld.param.f64 	%fd2159, [retval0];
	} // callseq 556
	setp.lt.s32 	%p608, %r174, 0;
	neg.f64 	%fd2161, %fd2159;
	selp.f64 	%fd2162, %fd2161, %fd2159, %p605;
	selp.f64 	%fd2163, %fd2162, %fd2159, %p608;
	setp.eq.f64 	%p609, %fd630, 0d0000000000000000;
	selp.b32 	%r855, %r174, 0, %p605;
	or.b32  	%r856, %r855, 2146435072;
	selp.b32 	%r857, %r856, %r855, %p604;
	mov.b32 	%r858, 0;
	mov.b64 	%fd2164, {%r858, %r857};
	selp.f64 	%fd3662, %fd2164, %fd2163, %p609;
	add.f64 	%fd2165, %fd630, 0d4000000000000000;
	{
	.reg .b32 %temp; 
	mov.b64 	{%temp, %r859}, %fd2165;
	}
	and.b32  	%r860, %r859, 2146435072;
	setp.ne.s32 	%p610, %r860, 2146435072;
	@%p610 bra 	$L__BB20_451;
	setp.nan.f64 	%p611, %fd630, %fd630;
	@%p611 bra 	$L__BB20_450;
	setp.neu.f64 	%p612, %fd631, 0d7FF0000000000000;
	@%p612 bra 	$L__BB20_451;
	setp.lt.s32 	%p613, %r174, 0;
	selp.b32 	%r862, %r378, %r86, %p613;
	mov.b32 	%r863, 0;
	mov.b64 	%fd3662, {%r863, %r862};
	bra.uni 	$L__BB20_451;
$L__BB20_450:
	mov.f64 	%fd2166, 0d4000000000000000;
	add.rn.f64 	%fd3662, %fd630, %fd2166;
$L__BB20_451:
	setp.lt.s32 	%p614, %r84, 0;
	setp.eq.s32 	%p615, %r85, 1062207488;
	setp.eq.f64 	%p617, %fd630, 0d3FF0000000000000;
	selp.f64 	%fd2167, 0d3FF0000000000000, %fd3662, %p617;
	fma.rn.f64 	%fd636, %fd629, %fd2167, %fd628;
	ld.global.f64 	%fd637, [%rd45+24];
	ld.global.f64 	%fd638, [%rd46+24];
	{
	.reg .b32 %temp; 
	mov.b64 	{%temp, %r175}, %fd638;
	}
	abs.f64 	%fd639, %fd638;
	{ // callseq 557, 0
	.param .b64 param0;
	st.param.f64 	[param0], %fd639;
	.param .b64 param1;
	st.param.f64 	[param1], 0d4000000000000000;
	.param .b64 retval0;
	call.uni (retval0), 
	__internal_accurate_pow, 
	(
	param0, 
	param1
	);
	ld.param.f64 	%fd2168, [retval0];
	} // callseq 557
	setp.lt.s32 	%p618, %r175, 0;
	neg.f64 	%fd2170, %fd2168;
	selp.f64 	%fd2171, %fd2170, %fd2168, %p615;
	selp.f64 	%fd2172, %fd2171, %fd2168, %p618;
	setp.eq.f64 	%p619, %fd638, 0d0000000000000000;
	selp.b32 	%r864, %r175, 0, %p615;
	or.b32  	%r865, %r864, 2146435072;
	selp.b32 	%r866, %r865, %r864, %p614;
	mov.b32 	%r867, 0;
	mov.b64 	%fd2173, {%r867, %r866};
	selp.f64 	%fd3663, %fd2173, %fd2172, %p619;
	add.f64 	%fd2174, %fd638, 0d4000000000000000;
	{
	.reg .b32 %temp; 
	mov.b64 	{%temp, %r868}, %fd2174;
	}
	and.b32  	%r869, %r868, 2146435072;
	setp.ne.s32 	%p620, %r869, 2146435072;
	@%p620 bra 	$L__BB20_456;
	setp.nan.f64 	%p621, %fd638, %fd638;
	@%p621 bra 	$L__BB20_455;
	setp.neu.f64 	%p622, %fd639, 0d7FF0000000000000;
	@%p622 bra 	$L__BB20_456;
	setp.lt.s32 	%p623, %r175, 0;
	selp.b32 	%r871, %r378, %r86, %p623;
	mov.b32 	%r872, 0;
	mov.b64 	%fd3663, {%r872, %r871};
	bra.uni 	$L__BB20_456;
$L__BB20_455:
	mov.f64 	%fd2175, 0d4000000000000000;
	add.rn.f64 	%fd3663, %fd638, %fd2175;
$L__BB20_456:
	setp.eq.f64 	%p624, %fd638, 0d3FF0000000000000;
	selp.f64 	%fd2176, 0d3FF0000000000000, %fd3663, %p624;
	fma.rn.f64 	%fd3735, %fd637, %fd2176, %fd636;
	add.s32 	%r2215, %r2215, 4;
	setp.eq.s32 	%p625, %r2215, %r170;
	mov.u32 	%r2228, %r170;
	@%p625 bra 	$L__BB20_457;
	bra.uni 	$L__BB20_436;
$L__BB20_457:
	setp.eq.s32 	%p626, %r169, 0;
	@%p626 bra 	$L__BB20_729;
	setp.lt.s32 	%p627, %r84, 0;
	setp.eq.s32 	%p628, %r85, 1062207488;
	mul.wide.u32 	%rd143, %r2228, 8;
	add.s64 	%rd71, %rd2, %rd143;
	ld.global.f64 	%fd1014, [%rd71];
	add.s64 	%rd72, %rd3, %rd143;
	ld.global.f64 	%fd1015, [%rd72];
	{
	.reg .b32 %temp; 
	mov.b64 	{%temp, %r238}, %fd1015;
	}
	abs.f64 	%fd1016, %fd1015;
	{ // callseq 558, 0
	.param .b64 param0;
	st.param.f64 	[param0], %fd1016;
	.param .b64 param1;
	st.param.f64 	[param1], 0d4000000000000000;
	.param .b64 retval0;
	call.uni (retval0), 
	__internal_accurate_pow, 
	(
	param0, 
	param1
	);
	ld.param.f64 	%fd2177, [retval0];
	} // callseq 558
	setp.lt.s32 	%p630, %r238, 0;
	neg.f64 	%fd2179, %fd2177;
	selp.f64 	%fd2180, %fd2179, %fd2177, %p628;
	selp.f64 	%fd2181, %fd2180, %fd2177, %p630;
	setp.eq.f64 	%p631, %fd1015, 0d0000000000000000;
	selp.b32 	%r873, %r238, 0, %p628;
	or.b32  	%r874, %r873, 2146435072;
	selp.b32 	%r875, %r874, %r873, %p627;
	mov.b32 	%r876, 0;
	mov.b64 	%fd2182, {%r876, %r875};
	selp.f64 	%fd3732, %fd2182, %fd2181, %p631;
	add.f64 	%fd2183, %fd1015, 0d4000000000000000;
	{
	.reg .b32 %temp; 
	mov.b64 	{%temp, %r877}, %fd2183;
	}
	and.b32  	%r878, %r877, 2146435072;
	setp.ne.s32 	%p632, %r878, 2146435072;
	@%p632 bra 	$L__BB20_716;
	setp.nan.f64 	%p633, %fd1015, %fd1015;
	@%p633 bra 	$L__BB20_715;
	setp.neu.f64 	%p634, %fd1016, 0d7FF0000000000000;
	@%p634 bra 	$L__BB20_716;
	setp.lt.s32 	%p635, %r238, 0;
	selp.b32 	%r880, %r378, %r86, %p635;
	mov.b32 	%r881, 0;
	mov.b64 	%fd3732, {%r881, %r880};
	bra.uni 	$L__BB20_716;
$L__BB20_462:
	setp.lt.s32 	%p660, %r84, 0;
	setp.eq.s32 	%p661, %r85, 1062207488;
	mul.wide.u32 	%rd144, %r2216, 8;
	add.s64 	%rd47, %rd2, %rd144;
	ld.global.f64 	%fd646, [%rd47];
	add.s64 	%rd48, %rd3, %rd144;
	ld.global.f64 	%fd647, [%rd48];
	{
	.reg .b32 %temp; 
	mov.b64 	{%temp, %r178}, %fd647;
	}
	abs.f64 	%fd648, %fd647;
	{ // callseq 561, 0
	.param .b64 param0;
	st.param.f64 	[param0], %fd648;
	.param .b64 param1;
	st.param.f64 	[param1], 0d4000000000000000;
	.param .b64 retval0;
	call.uni (retval0), 
	__internal_accurate_pow, 
	(
	param0, 
	param1
	);
	ld.param.f64 	%fd2207, [retval0];
	} // callseq 561
	setp.lt.s32 	%p663, %r178, 0;
	neg.f64 	%fd2209, %fd2207;
	selp.f64 	%fd2210, %fd2209, %fd2207, %p661;
	selp.f64 	%fd2211, %fd2210, %fd2207, %p663;
	setp.eq.f64 	%p664, %fd647, 0d0000000000000000;
	selp.b32 	%r902, %r178, 0, %p661;
	or.b32  	%r903, %r902, 2146435072;
	selp.b32 	%r904, %r903, %r902, %p660;
	mov.b32 	%r905, 0;
	mov.b64 	%fd2212, {%r905, %r904};
	selp.f64 	%fd3665, %fd2212, %fd2211, %p664;
	add.f64 	%fd2213, %fd647, 0d4000000000000000;
	{
	.reg .b32 %temp; 
	mov.b64 	{%temp, %r906}, %fd2213;
	}
	and.b32  	%r907, %r906, 2146435072;
	setp.ne.s32 	%p665, %r907, 2146435072;
	@%p665 bra 	$L__BB20_467;
	setp.nan.f64 	%p666, %fd647, %fd647;
	@%p666 bra 	$L__BB20_466;
	setp.neu.f64 	%p667, %fd648, 0d7FF0000000000000;
	@%p667 bra 	$L__BB20_467;
	setp.lt.s32 	%p668, %r178, 0;
	selp.b32 	%r909, %r378, %r86, %p668;
	mov.b32 	%r910, 0;
	mov.b64 	%fd3665, {%r910, %r909};
	bra.uni 	$L__BB20_467;
$L__BB20_466:
	mov.f64 	%fd2214, 0d4000000000000000;
	add.rn.f64 	%fd3665, %fd647, %fd2214;
$L__BB20_467:
	setp.lt.s32 	%p669, %r84, 0;
	setp.eq.s32 	%p670, %r85, 1062207488;
	setp.eq.f64 	%p672, %fd647, 0d3FF0000000000000;
	selp.f64 	%fd2215, 0d3FF0000000000000, %fd3665, %p672;
	fma.rn.f64 	%fd653, %fd646, %fd2215, %fd3674;
	ld.global.f64 	%fd654, [%rd47+8];
	ld.global.f64 	%fd655, [%rd48+8];
	{
	.reg .b32 %temp; 
	mov.b64 	{%temp, %r179}, %fd655;
	}
	abs.f64 	%fd656, %fd655;
	{ // callseq 562, 0
	.param .b64 param0;
	st.param.f64 	[param0], %fd656;
	.param .b64 param1;
	st.param.f64 	[param1], 0d4000000000000000;
	.param .b64 retval0;
	call.uni (retval0), 
	__internal_accurate_pow, 
	(
	param0, 
	param1
	);
	ld.param.f64 	%fd2216, [retval0];
	} // callseq 562
	setp.lt.s32 	%p673, %r179, 0;
	neg.f64 	%fd2218, %fd2216;
	selp.f64 	%fd2219, %fd2218, %fd2216, %p670;
	selp.f64 	%fd2220, %fd2219, %fd2216, %p673;
	setp.eq.f64 	%p674, %fd655, 0d0000000000000000;
	selp.b32 	%r911, %r179, 0, %p670;
	or.b32  	%r912, %r911, 2146435072;
	selp.b32 	%r913, %r912, %r911, %p669;
	mov.b32 	%r914, 0;
	mov.b64 	%fd2221, {%r914, %r913};
	selp.f64 	%fd3666, %fd2221, %fd2220, %p674;
	add.f64 	%fd2222, %fd655, 0d4000000000000000;
	{
	.reg .b32 %temp; 
	mov.b64 	{%temp, %r915}, %fd2222;
	}
	and.b32  	%r916, %r915, 2146435072;
	setp.ne.s32 	%p675, %r916, 2146435072;
	@%p675 bra 	$L__BB20_472;
	setp.nan.f64 	%p676, %fd655, %fd655;
	@%p676 bra 	$L__BB20_471;
	setp.neu.f64 	%p677, %fd656, 0d7FF0000000000000;
	@%p677 bra 	$L__BB20_472;
	setp.lt.s32 	%p678, %r179, 0;
	selp.b32 	%r918, %r378, %r86, %p678;
	mov.b32 	%r919, 0;
	mov.b64 	%fd3666, {%r919, %r918};
	bra.uni 	$L__BB20_472;
$L__BB20_471:
	mov.f64 	%fd2223, 0d4000000000000000;
	add.rn.f64 	%fd3666, %fd655, %fd2223;
$L__BB20_472:
	setp.lt.s32 	%p679, %r84, 0;
	setp.eq.s32 	%p680, %r85, 1062207488;
	setp.eq.f64 	%p682, %fd655, 0d3FF0000000000000;
	selp.f64 	%fd2224, 0d3FF0000000000000, %fd3666, %p682;
	fma.rn.f64 	%fd661, %fd654, %fd2224, %fd653;
	ld.global.f64 	%fd662, [%rd47+16];
	ld.global.f64 	%fd663, [%rd48+16];
	{
	.reg .b32 %temp; 
	mov.b64 	{%temp, %r180}, %fd663;
	}
	abs.f64 	%fd664, %fd663;
	{ // callseq 563, 0
	.param .b64 param0;
	st.param.f64 	[param0], %fd664;
	.param .b64 param1;
	st.param.f64 	[param1], 0d4000000000000000;
	.param .b64 retval0;
	call.uni (retval0), 
	__internal_accurate_pow, 
	(
	param0, 
	param1
	);
	ld.param.f64 	%fd2225, [retval0];
	} // callseq 563
	setp.lt.s32 	%p683, %r180, 0;
	neg.f64 	%fd2227, %fd2225;
	selp.f64 	%fd2228, %fd2227, %fd2225, %p680;
	selp.f64 	%fd2229, %fd2228, %fd2225, %p683;
	setp.eq.f64 	%p684, %fd663, 0d0000000000000000;
	selp.b32 	%r920, %r180, 0, %p680;
	or.b32  	%r921, %r920, 2146435072;
	selp.b32 	%r922, %r921, %r920, %p679;
	mov.b32 	%r923, 0;
	mov.b64 	%fd2230, {%r923, %r922};
	selp.f64 	%fd3667, %fd2230, %fd2229, %p684;
	add.f64 	%fd2231, %fd663, 0d4000000000000000;
	{
	.reg .b32 %temp; 
	mov.b64 	{%temp, %r924}, %fd2231;
	}
	and.b32  	%r925, %r924, 2146435072;
	setp.ne.s32 	%p685, %r925, 2146435072;
	@%p685 bra 	$L__BB20_477;
	setp.nan.f64 	%p686, %fd663, %fd663;
	@%p686 bra 	$L__BB20_476;
	setp.neu.f64 	%p687, %fd664, 0d7FF0000000000000;
	@%p687 bra 	$L__BB20_477;
	setp.lt.s32 	%p688, %r180, 0;
	selp.b32 	%r927, %r378, %r86, %p688;
	mov.b32 	%r928, 0;
	mov.b64 	%fd3667, {%r928, %r927};
	bra.uni 	$L__BB20_477;
$L__BB20_476:
	mov.f64 	%fd2232, 0d4000000000000000;
	add.rn.f64 	%fd3667, %fd663, %fd2232;
$L__BB20_477:
	setp.lt.s32 	%p689, %r84, 0;
	setp.eq.s32 	%p690, %r85, 1062207488;
	setp.eq.f64 	%p692, %fd663, 0d3FF0000000000000;
	selp.f64 	%fd2233, 0d3FF0000000000000, %fd3667, %p692;
	fma.rn.f64 	%fd669, %fd662, %fd2233, %fd661;
	ld.global.f64 	%fd670, [%rd47+24];
	ld.global.f64 	%fd671, [%rd48+24];
	{
	.reg .b32 %temp; 
	mov.b64 	{%temp, %r181}, %fd671;
	}
	abs.f64 	%fd672, %fd671;
	{ // callseq 564, 0
	.param .b64 param0;
	st.param.f64 	[param0], %fd672;
	.param .b64 param1;
	st.param.f64 	[param1], 0d4000000000000000;
	.param .b64 retval0;
	call.uni (retval0), 
	__internal_accurate_pow, 
	(
	param0, 
	param1
	);
	ld.param.f64 	%fd2234, [retval0];
	} // callseq 564
	setp.lt.s32 	%p693, %r181, 0;
	neg.f64 	%fd2236, %fd2234;
	selp.f64 	%fd2237, %fd2236, %fd2234, %p690;
	selp.f64 	%fd2238, %fd2237, %fd2234, %p693;
	setp.eq.f64 	%p694, %fd671, 0d0000000000000000;
	selp.b32 	%r929, %r181, 0, %p690;
	or.b32  	%r930, %r929, 2146435072;
	selp.b32 	%r931, %r930, %r929, %p689;
	mov.b32 	%r932, 0;
	mov.b64 	%fd2239, {%r932, %r931};
	selp.f64 	%fd3668, %fd2239, %fd2238, %p694;
	add.f64 	%fd2240, %fd671, 0d4000000000000000;
	{
	.reg .b32 %temp; 
	mov.b64 	{%temp, %r933}, %fd2240;
	}
	and.b32  	%r934, %r933, 2146435072;
	setp.ne.s32 	%p695, %r934, 2146435072;
	@%p695 bra 	$L__BB20_482;
	setp.nan.f64 	%p696, %fd671, %fd671;
	@%p696 bra 	$L__BB20_481;
	setp.neu.f64 	%p697, %fd672, 0d7FF0000000000000;
	@%p697 bra 	$L__BB20_482;
	setp.lt.s32 	%p698, %r181, 0;
	selp.b32 	%r936, %r378, %r86, %p698;
	mov.b32 	%r937, 0;
	mov.b64 	%fd3668, {%r937, %r936};
	bra.uni 	$L__BB20_482;
$L__BB20_481:
	mov.f64 	%fd2241, 0d4000000000000000;
	add.rn.f64 	%fd3668, %fd671, %fd2241;
$L__BB20_482:
	setp.eq.f64 	%p699, %fd671, 0d3FF0000000000000;
	selp.f64 	%fd2242, 0d3FF0000000000000, %fd3668, %p699;
	fma.rn.f64 	%fd3674, %fd670, %fd2242, %fd669;
	add.s32 	%r2216, %r2216, 4;
	setp.ne.s32 	%p700, %r2216, %r170;
	mov.u32 	%r2217, %r170;
	@%p700 bra 	$L__BB20_462;
$L__BB20_483:
	setp.eq.s32 	%p701, %r169, 0;
	@%p701 bra 	$L__BB20_502;
	setp.lt.s32 	%p702, %r84, 0;
	setp.eq.s32 	%p703, %r85, 1062207488;
	mul.wide.u32 	%rd145, %r2217, 8;
	add.s64 	%rd49, %rd2, %rd145;
	ld.global.f64 	%fd680, [%rd49];
	add.s64 	%rd50, %rd3, %rd145;
	ld.global.f64 	%fd681, [%rd50];
	{
	.reg .b32 %temp; 
	mov.b64 	{%temp, %r184}, %fd681;
	}
	abs.f64 	%fd682, %fd681;
	{ // callseq 565, 0
	.param .b64 param0;
	st.param.f64 	[param0], %fd682;
	.param .b64 param1;
	st.param.f64 	[param1], 0d4000000000000000;
	.param .b64 retval0;
	call.uni (retval0), 
	__internal_accurate_pow, 
	(
	param0, 
	param1
	);
	ld.param.f64 	%fd2243, [retval0];
	} // callseq 565
	setp.lt.s32 	%p705, %r184, 0;
	neg.f64 	%fd2245, %fd2243;
	selp.f64 	%fd2246, %fd2245, %fd2243, %p703;
	selp.f64 	%fd2247, %fd2246, %fd2243, %p705;
	setp.eq.f64 	%p706, %fd681, 0d0000000000000000;
	selp.b32 	%r938, %r184, 0, %p703;
	or.b32  	%r939, %r938, 2146435072;
	selp.b32 	%r940, %r939, %r938, %p702;
	mov.b32 	%r941, 0;
	mov.b64 	%fd2248, {%r941, %r940};
	selp.f64 	%fd3671, %fd2248, %fd2247, %p706;
	add.f64 	%fd2249, %fd681, 0d4000000000000000;
	{
	.reg .b32 %temp; 
	mov.b64 	{%temp, %r942}, %fd2249;
	}
	and.b32  	%r943, %r942, 2146435072;
	setp.ne.s32 	%p707, %r943, 2146435072;
	@%p707 bra 	$L__BB20_489;
	setp.nan.f64 	%p708, %fd681, %fd681;
	@%p708 bra 	$L__BB20_488;
	setp.neu.f64 	%p709, %fd682, 0d7FF0000000000000;
	@%p709 bra 	$L__BB20_489;
	setp.lt.s32 	%p710, %r184, 0;
	selp.b32 	%r945, %r378, %r86, %p710;
	mov.b32 	%r946, 0;
	mov.b64 	%fd3671, {%r946, %r945};
	bra.uni 	$L__BB20_489;
$L__BB20_488:
	mov.f64 	%fd2250, 0d4000000000000000;
	add.rn.f64 	%fd3671, %fd681, %fd2250;
$L__BB20_489:
	setp.eq.s32 	%p711, %r169, 1;
	setp.eq.f64 	%p712, %fd681, 0d3FF0000000000000;
	selp.f64 	%fd2251, 0d3FF0000000000000, %fd3671, %p712;
	fma.rn.f64 	%fd3674, %fd680, %fd2251, %fd3674;
	@%p711 bra 	$L__BB20_502;
	setp.lt.s32 	%p713, %r84, 0;
	setp.eq.s32 	%p714, %r85, 1062207488;
	ld.global.f64 	%fd688, [%rd49+8];
	ld.global.f64 	%fd689, [%rd50+8];
	{
	.reg .b32 %temp; 
	mov.b64 	{%temp, %r185}, %fd689;
	}
	abs.f64 	%fd690, %fd689;
	{ // callseq 566, 0
	.param .b64 param0;
	st.param.f64 	[param0], %fd690;
	.param .b64 param1;
	st.param.f64 	[param1], 0d4000000000000000;
	.param .b64 retval0;
	call.uni (retval0), 
	__internal_accurate_pow, 
	(
	param0, 
	param1
	);
	ld.param.f64 	%fd2252, [retval0];
	} // callseq 566
	setp.lt.s32 	%p716, %r185, 0;
	neg.f64 	%fd2254, %fd2252;
	selp.f64 	%fd2255, %fd2254, %fd2252, %p714;
	selp.f64 	%fd2256, %fd2255, %fd2252, %p716;
	setp.eq.f64 	%p717, %fd689, 0d0000000000000000;
	selp.b32 	%r947, %r185, 0, %p714;
	or.b32  	%r948, %r947, 2146435072;
	selp.b32 	%r949, %r948, %r947, %p713;
	mov.b32 	%r950, 0;
	mov.b64 	%fd2257, {%r950, %r949};
	selp.f64 	%fd3672, %fd2257, %fd2256, %p717;
	add.f64 	%fd2258, %fd689, 0d4000000000000000;
	{
	.reg .b32 %temp; 
	mov.b64 	{%temp, %r951}, %fd2258;
	}
	and.b32  	%r952, %r951, 2146435072;
	setp.ne.s32 	%p718, %r952, 2146435072;
	@%p718 bra 	$L__BB20_495;
	setp.nan.f64 	%p719, %fd689, %fd689;
	@%p719 bra 	$L__BB20_494;
	setp.neu.f64 	%p720, %fd690, 0d7FF0000000000000;
	@%p720 bra 	$L__BB20_495;
	setp.lt.s32 	%p721, %r185, 0;
	selp.b32 	%r954, %r378, %r86, %p721;
	mov.b32 	%r955, 0;
	mov.b64 	%fd3672, {%r955, %r954};
	bra.uni 	$L__BB20_495;
$L__BB20_494:
	mov.f64 	%fd2259, 0d4000000000000000;
	add.rn.f64 	%fd3672, %fd689, %fd2259;
$L__BB20_495:
	setp.eq.s32 	%p722, %r169, 2;
	setp.eq.f64 	%p723, %fd689, 0d3FF0000000000000;
	selp.f64 	%fd2260, 0d3FF0000000000000, %fd3672, %p723;
	fma.rn.f64 	%fd3674, %fd688, %fd2260, %fd3674;
	@%p722 bra 	$L__BB20_502;
	setp.lt.s32 	%p724, %r84, 0;
	setp.eq.s32 	%p725, %r85, 1062207488;
	ld.global.f64 	%fd696, [%rd49+16];
	ld.global.f64 	%fd697, [%rd50+16];
	{
	.reg .b32 %temp; 
	mov.b64 	{%temp, %r186}, %fd697;
	}
	abs.f64 	%fd698, %fd697;
	{ // callseq 567, 0
	.param .b64 param0;
	st.param.f64 	[param0], %fd698;
	.param .b64 param1;
	st.param.f64 	[param1], 0d4000000000000000;
	.param .b64 retval0;
	call.uni (retval0), 
	__internal_accurate_pow, 
	(
	param0, 
	param1
	);
	ld.param.f64 	%fd2261, [retval0];
	} // callseq 567
	setp.lt.s32 	%p727, %r186, 0;
	neg.f64 	%fd2263, %fd2261;
	selp.f64 	%fd2264, %fd2263, %fd2261, %p725;
	selp.f64 	%fd2265, %fd2264, %fd2261, %p727;
	setp.eq.f64 	%p728, %fd697, 0d0000000000000000;
	selp.b32 	%r956, %r186, 0, %p725;
	or.b32  	%r957, %r956, 2146435072;
	selp.b32 	%r958, %r957, %r956, %p724;
	mov.b32 	%r959, 0;
	mov.b64 	%fd2266, {%r959, %r958};
	selp.f64 	%fd3673, %fd2266, %fd2265, %p728;
	add.f64 	%fd2267, %fd697, 0d4000000000000000;
	{
	.reg .b32 %temp; 
	mov.b64 	{%temp, %r960}, %fd2267;
	}
	and.b32  	%r961, %r960, 2146435072;
	setp.ne.s32 	%p729, %r961, 2146435072;
	@%p729 bra 	$L__BB20_501;
	setp.nan.f64 	%p730, %fd697, %fd697;
	@%p730 bra 	$L__BB20_500;
	setp.neu.f64 	%p731, %fd698, 0d7FF0000000000000;
	@%p731 bra 	$L__BB20_501;
	setp.lt.s32 	%p732, %r186, 0;
	selp.b32 	%r963, %r378, %r86, %p732;
	mov.b32 	%r964, 0;
	mov.b64 	%fd3673, {%r964, %r963};
	bra.uni 	$L__BB20_501;
$L__BB20_500:
	mov.f64 	%fd2268, 0d4000000000000000;
	add.rn.f64 	%fd3673, %fd697, %fd2268;
$L__BB20_501:
	setp.eq.f64 	%p733, %fd697, 0d3FF0000000000000;
	selp.f64 	%fd2269, 0d3FF0000000000000, %fd3673, %p733;
	fma.rn.f64 	%fd3674, %fd696, %fd2269, %fd3674;
$L__BB20_502:
	setp.lt.u32 	%p734, %r168, 3;
	mov.f64 	%fd3685, 0d0000000000000000;
	mov.b32 	%r2219, 0;
	@%p734 bra 	$L__BB20_525;
	mov.f64 	%fd3685, 0d0000000000000000;
	mov.b32 	%r2218, 0;
$L__BB20_504:
	setp.lt.s32 	%p735, %r84, 0;
	setp.eq.s32 	%p736, %r85, 1062207488;
	mul.wide.u32 	%rd146, %r2218, 8;
	add.s64 	%rd51, %rd2, %rd146;
	ld.global.f64 	%fd706, [%rd51];
	add.s64 	%rd52, %rd3, %rd146;
	ld.global.f64 	%fd707, [%rd52];
	{
	.reg .b32 %temp; 
	mov.b64 	{%temp, %r188}, %fd707;
	}
	abs.f64 	%fd708, %fd707;
	{ // callseq 568, 0
	.param .b64 param0;
	st.param.f64 	[param0], %fd708;
	.param .b64 param1;
	st.param.f64 	[param1], 0d4000000000000000;
	.param .b64 retval0;
	call.uni (retval0), 
	__internal_accurate_pow, 
	(
	param0, 
	param1
	);
	ld.param.f64 	%fd2273, [retval0];
	} // callseq 568
	setp.lt.s32 	%p738, %r188, 0;
	neg.f64 	%fd2275, %fd2273;
	selp.f64 	%fd2276, %fd2275, %fd2273, %p736;
	selp.f64 	%fd2277, %fd2276, %fd2273, %p738;
	setp.eq.f64 	%p739, %fd707, 0d0000000000000000;
	selp.b32 	%r967, %r188, 0, %p736;
	or.b32  	%r968, %r967, 2146435072;
	selp.b32 	%r969, %r968, %r967, %p735;
	mov.b32 	%r970, 0;
	mov.b64 	%fd2278, {%r970, %r969};
	selp.f64 	%fd3676, %fd2278, %fd2277, %p739;
	add.f64 	%fd2279, %fd707, 0d4000000000000000;
	{
	.reg .b32 %temp; 
	mov.b64 	{%temp, %r971}, %fd2279;
	}
	and.b32  	%r972, %r971, 2146435072;
	setp.ne.s32 	%p740, %r972, 2146435072;
	@%p740 bra 	$L__BB20_509;
	setp.nan.f64 	%p741, %fd707, %fd707;
	@%p741 bra 	$L__BB20_508;
	setp.neu.f64 	%p742, %fd708, 0d7FF0000000000000;
	@%p742 bra 	$L__BB20_509;
	setp.lt.s32 	%p743, %r188, 0;
	selp.b32 	%r974, %r378, %r86, %p743;
	mov.b32 	%r975, 0;
	mov.b64 	%fd3676, {%r975, %r974};
	bra.uni 	$L__BB20_509;
$L__BB20_508:
	mov.f64 	%fd2280, 0d4000000000000000;
	add.rn.f64 	%fd3676, %fd707, %fd2280;
$L__BB20_509:
	setp.lt.s32 	%p744, %r84, 0;
	setp.eq.s32 	%p745, %r85, 1062207488;
	setp.eq.f64 	%p747, %fd707, 0d3FF0000000000000;
	selp.f64 	%fd2281, 0d3FF0000000000000, %fd3676, %p747;
	fma.rn.f64 	%fd713, %fd706, %fd2281, %fd3685;
	ld.global.f64 	%fd714, [%rd51+8];
	ld.global.f64 	%fd715, [%rd52+8];
	{
	.reg .b32 %temp; 
	mov.b64 	{%temp, %r189}, %fd715;
	}
	abs.f64 	%fd716, %fd715;
	{ // callseq 569, 0
	.param .b64 param0;
	st.param.f64 	[param0], %fd716;
	.param .b64 param1;
	st.param.f64 	[param1], 0d4000000000000000;
	.param .b64 retval0;
	call.uni (retval0), 
	__internal_accurate_pow, 
	(
	param0, 
	param1
	);
	ld.param.f64 	%fd2282, [retval0];
	} // callseq 569
	setp.lt.s32 	%p748, %r189, 0;
	neg.f64 	%fd2284, %fd2282;
	selp.f64 	%fd2285, %fd2284, %fd2282, %p745;
	selp.f64 	%fd2286, %fd2285, %fd2282, %p748;
	setp.eq.f64 	%p749, %fd715, 0d0000000000000000;
	selp.b32 	%r976, %r189, 0, %p745;
	or.b32  	%r977, %r976, 2146435072;
	selp.b32 	%r978, %r977, %r976, %p744;
	mov.b32 	%r979, 0;
	mov.b64 	%fd2287, {%r979, %r978};
	selp.f64 	%fd3677, %fd2287, %fd2286, %p749;
	add.f64 	%fd2288, %fd715, 0d4000000000000000;
	{
	.reg .b32 %temp; 
	mov.b64 	{%temp, %r980}, %fd2288;
	}
	and.b32  	%r981, %r980, 2146435072;
	setp.ne.s32 	%p750, %r981, 2146435072;
	@%p750 bra 	$L__BB20_514;
	setp.nan.f64 	%p751, %fd715, %fd715;
	@%p751 bra 	$L__BB20_513;
	setp.neu.f64 	%p752, %fd716, 0d7FF0000000000000;
	@%p752 bra 	$L__BB20_514;
	setp.lt.s32 	%p753, %r189, 0;
	selp.b32 	%r983, %r378, %r86, %p753;
	mov.b32 	%r984, 0;
	mov.b64 	%fd3677, {%r984, %r983};
	bra.uni 	$L__BB20_514;
$L__BB20_513:
	mov.f64 	%fd2289, 0d4000000000000000;
	add.rn.f64 	%fd3677, %fd715, %fd2289;
$L__BB20_514:
	setp.lt.s32 	%p754, %r84, 0;
	setp.eq.s32 	%p755, %r85, 1062207488;
	setp.eq.f64 	%p757, %fd715, 0d3FF0000000000000;
	selp.f64 	%fd2290, 0d3FF0000000000000, %fd3677, %p757;
	fma.rn.f64 	%fd721, %fd714, %fd2290, %fd713;
	ld.global.f64 	%fd722, [%rd51+16];
	ld.global.f64 	%fd723, [%rd52+16];
	{
	.reg .b32 %temp; 
	mov.b64 	{%temp, %r190}, %fd723;
	}
	abs.f64 	%fd724, %fd723;
	{ // callseq 570, 0
	.param .b64 param0;
	st.param.f64 	[param0], %fd724;
	.param .b64 param1;
	st.param.f64 	[param1], 0d4000000000000000;
	.param .b64 retval0;
	call.uni (retval0), 
	__internal_accurate_pow, 
	(
	param0, 
	param1
	);
	ld.param.f64 	%fd2291, [retval0];
	} // callseq 570
	setp.lt.s32 	%p758, %r190, 0;
	neg.f64 	%fd2293, %fd2291;
	selp.f64 	%fd2294, %fd2293, %fd2291, %p755;
	selp.f64 	%fd2295, %fd2294, %fd2291, %p758;
	setp.eq.f64 	%p759, %fd723, 0d0000000000000000;
	selp.b32 	%r985, %r190, 0, %p755;
	or.b32  	%r986, %r985, 2146435072;
	selp.b32 	%r987, %r986, %r985, %p754;
	mov.b32 	%r988, 0;
	mov.b64 	%fd2296, {%r988, %r987};
	selp.f64 	%fd3678, %fd2296, %fd2295, %p759;
	add.f64 	%fd2297, %fd723, 0d4000000000000000;
	{
	.reg .b32 %temp; 
	mov.b64 	{%temp, %r989}, %fd2297;
	}
	and.b32  	%r990, %r989, 2146435072;
	setp.ne.s32 	%p760, %r990, 2146435072;
	@%p760 bra 	$L__BB20_519;
	setp.nan.f64 	%p761, %fd723, %fd723;
	@%p761 bra 	$L__BB20_518;
	setp.neu.f64 	%p762, %fd724, 0d7FF0000000000000;
	@%p762 bra 	$L__BB20_519;
	setp.lt.s32 	%p763, %r190, 0;
	selp.b32 	%r992, %r378, %r86, %p763;
	mov.b32 	%r993, 0;
	mov.b64 	%fd3678, {%r993, %r992};
	bra.uni 	$L__BB20_519;
$L__BB20_518:
	mov.f64 	%fd2298, 0d4000000000000000;
	add.rn.f64 	%fd3678, %fd723, %fd2298;
$L__BB20_519:
	setp.lt.s32 	%p764, %r84, 0;
	setp.eq.s32 	%p765, %r85, 1062207488;
	setp.eq.f64 	%p767, %fd723, 0d3FF0000000000000;
	selp.f64 	%fd2299, 0d3FF0000000000000, %fd3678, %p767;
	fma.rn.f64 	%fd729, %fd722, %fd2299, %fd721;
	ld.global.f64 	%fd730, [%rd51+24];
	ld.global.f64 	%fd731, [%rd52+24];
	{
	.reg .b32 %temp; 
	mov.b64 	{%temp, %r191}, %fd731;
	}
	abs.f64 	%fd732, %fd731;
	{ // callseq 571, 0
	.param .b64 param0;
	st.param.f64 	[param0], %fd732;
	.param .b64 param1;
	st.param.f64 	[param1], 0d4000000000000000;
	.param .b64 retval0;
	call.uni (retval0), 
	__internal_accurate_pow, 
	(
	param0, 
	param1
	);
	ld.param.f64 	%fd2300, [retval0];
	} // callseq 571
	setp.lt.s32 	%p768, %r191, 0;
	neg.f64 	%fd2302, %fd2300;
	selp.f64 	%fd2303, %fd2302, %fd2300, %p765;
	selp.f64 	%fd2304, %fd2303, %fd2300, %p768;
	setp.eq.f64 	%p769, %fd731, 0d0000000000000000;
	selp.b32 	%r994, %r191, 0, %p765;
	or.b32  	%r995, %r994, 2146435072;
	selp.b32 	%r996, %r995, %r994, %p764;
	mov.b32 	%r997, 0;
	mov.b64 	%fd2305, {%r997, %r996};
	selp.f64 	%fd3679, %fd2305, %fd2304, %p769;
	add.f64 	%fd2306, %fd731, 0d4000000000000000;
	{
	.reg .b32 %temp; 
	mov.b64 	{%temp, %r998}, %fd2306;
	}
	and.b32  	%r999, %r998, 2146435072;
	setp.ne.s32 	%p770, %r999, 2146435072;
	@%p770 bra 	$L__BB20_524;
	setp.nan.f64 	%p771, %fd731, %fd731;
	@%p771 bra 	$L__BB20_523;
	setp.neu.f64 	%p772, %fd732, 0d7FF0000000000000;
	@%p772 bra 	$L__BB20_524;
	setp.lt.s32 	%p773, %r191, 0;
	selp.b32 	%r1001, %r378, %r86, %p773;
	mov.b32 	%r1002, 0;
	mov.b64 	%fd3679, {%r1002, %r1001};
	bra.uni 	$L__BB20_524;
$L__BB20_523:
	mov.f64 	%fd2307, 0d4000000000000000;
	add.rn.f64 	%fd3679, %fd731, %fd2307;
$L__BB20_524:
	setp.eq.f64 	%p774, %fd731, 0d3FF0000000000000;
	selp.f64 	%fd2308, 0d3FF0000000000000, %fd3679, %p774;
	fma.rn.f64 	%fd3685, %fd730, %fd2308, %fd729;
	add.s32 	%r2218, %r2218, 4;
	setp.ne.s32 	%p775, %r2218, %r170;
	mov.u32 	%r2219, %r170;
	@%p775 bra 	$L__BB20_504;
$L__BB20_525:
	setp.eq.s32 	%p776, %r169, 0;
	@%p776 bra 	$L__BB20_544;
	setp.lt.s32 	%p777, %r84, 0;
	setp.eq.s32 	%p778, %r85, 1062207488;
	mul.wide.u32 	%rd147, %r2219, 8;
	add.s64 	%rd53, %rd2, %rd147;
	ld.global.f64 	%fd740, [%rd53];
	add.s64 	%rd54, %rd3, %rd147;
	ld.global.f64 	%fd741, [%rd54];
	{
	.reg .b32 %temp; 
	mov.b64 	{%temp, %r194}, %fd741;
	}
	abs.f64 	%fd742, %fd741;
	{ // callseq 572, 0
	.param .b64 param0;
	st.param.f64 	[param0], %fd742;
	.param .b64 param1;
	st.param.f64 	[param1], 0d4000000000000000;
	.param .b64 retval0;
	call.uni (retval0), 
	__internal_accurate_pow, 
	(
	param0, 
	param1
	);
	ld.param.f64 	%fd2309, [retval0];
	} // callseq 572
	setp.lt.s32 	%p780, %r194, 0;
	neg.f64 	%fd2311, %fd2309;
	selp.f64 	%fd2312, %fd2311, %fd2309, %p778;
	selp.f64 	%fd2313, %fd2312, %fd2309, %p780;
	setp.eq.f64 	%p781, %fd741, 0d0000000000000000;
	selp.b32 	%r1003, %r194, 0, %p778;
	or.b32  	%r1004, %r1003, 2146435072;
	selp.b32 	%r1005, %r1004, %r1003, %p777;
	mov.b32 	%r1006, 0;
	mov.b64 	%fd2314, {%r1006, %r1005};
	selp.f64 	%fd3682, %fd2314, %fd2313, %p781;
	add.f64 	%fd2315, %fd741, 0d4000000000000000;
	{
	.reg .b32 %temp; 
	mov.b64 	{%temp, %r1007}, %fd2315;
	}
	and.b32  	%r1008, %r1007, 2146435072;
	setp.ne.s32 	%p782, %r1008, 2146435072;
	@%p782 bra 	$L__BB20_531;
	setp.nan.f64 	%p783, %fd741, %fd741;
	@%p783 bra 	$L__BB20_530;
	setp.neu.f64 	%p784, %fd742, 0d7FF0000000000000;
	@%p784 bra 	$L__BB20_531;
	setp.lt.s32 	%p785, %r194, 0;
	selp.b32 	%r1010, %r378, %r86, %p785;
	mov.b32 	%r1011, 0;
	mov.b64 	%fd3682, {%r1011, %r1010};
	bra.uni 	$L__BB20_531;
$L__BB20_530:
	mov.f64 	%fd2316, 0d4000000000000000;
	add.rn.f64 	%fd3682, %fd741, %fd2316;
$L__BB20_531:
	setp.eq.s32 	%p786, %r169, 1;
	setp.eq.f64 	%p787, %fd741, 0d3FF0000000000000;
	selp.f64 	%fd2317, 0d3FF0000000000000, %fd3682, %p787;
	fma.rn.f64 	%fd3685, %fd740, %fd2317, %fd3685;
	@%p786 bra 	$L__BB20_544;
	setp.lt.s32 	%p788, %r84, 0;
	setp.eq.s32 	%p789, %r85, 1062207488;
	ld.global.f64 	%fd748, [%rd53+8];
	ld.global.f64 	%fd749, [%rd54+8];
	{
	.reg .b32 %temp; 
	mov.b64 	{%temp, %r195}, %fd749;
	}
	abs.f64 	%fd750, %fd749;
	{ // callseq 573, 0
	.param .b64 param0;
	st.param.f64 	[param0], %fd750;
	.param .b64 param1;
	st.param.f64 	[param1], 0d4000000000000000;
	.param .b64 retval0;
	call.uni (retval0), 
	__internal_accurate_pow, 
	(
	param0, 
	param1
	);
	ld.param.f64 	%fd2318, [retval0];
	} // callseq 573
	setp.lt.s32 	%p791, %r195, 0;
	neg.f64 	%fd2320, %fd2318;
	selp.f64 	%fd2321, %fd2320, %fd2318, %p789;
	selp.f64 	%fd2322, %fd2321, %fd2318, %p791;
	setp.eq.f64 	%p792, %fd749, 0d0000000000000000;
	selp.b32 	%r1012, %r195, 0, %p789;
	or.b32  	%r1013, %r1012, 2146435072;
	selp.b32 	%r1014, %r1013, %r1012, %p788;
	mov.b32 	%r1015, 0;
	mov.b64 	%fd2323, {%r1015, %r1014};
	selp.f64 	%fd3683, %fd2323, %fd2322, %p792;
	add.f64 	%fd2324, %fd749, 0d4000000000000000;
	{
	.reg .b32 %temp; 
	mov.b64 	{%temp, %r1016}, %fd2324;
	}
	and.b32  	%r1017, %r1016, 2146435072;
	setp.ne.s32 	%p793, %r1017, 2146435072;
	@%p793 bra 	$L__BB20_537;
	setp.nan.f64 	%p794, %fd749, %fd749;
	@%p794 bra 	$L__BB20_536;
	setp.neu.f64 	%p795, %fd750, 0d7FF0000000000000;
	@%p795 bra 	$L__BB20_537;
	setp.lt.s32 	%p796, %r195, 0;
	selp.b32 	%r1019, %r378, %r86, %p796;
	mov.b32 	%r1020, 0;
	mov.b64 	%fd3683, {%r1020, %r1019};
	bra.uni 	$L__BB20_537;
$L__BB20_536:
	mov.f64 	%fd2325, 0d4000000000000000;
	add.rn.f64 	%fd3683, %fd749, %fd2325;
$L__BB20_537:
	setp.eq.s32 	%p797, %r169, 2;
	setp.eq.f64 	%p798, %fd749, 0d3FF0000000000000;
	selp.f64 	%fd2326, 0d3FF0000000000000, %fd3683, %p798;
	fma.rn.f64 	%fd3685, %fd748, %fd2326, %fd3685;
	@%p797 bra 	$L__BB20_544;
	setp.lt.s32 	%p799, %r84, 0;
	setp.eq.s32 	%p800, %r85, 1062207488;
	ld.global.f64 	%fd756, [%rd53+16];
	ld.global.f64 	%fd757, [%rd54+16];
	{
	.reg .b32 %temp; 
	mov.b64 	{%temp, %r196}, %fd757;
	}
	abs.f64 	%fd758, %fd757;
	{ // callseq 574, 0
	.param .b64 param0;
	st.param.f64 	[param0], %fd758;
	.param .b64 param1;
	st.param.f64 	[param1], 0d4000000000000000;
	.param .b64 retval0;
	call.uni (retval0), 
	__internal_accurate_pow, 
	(
	param0, 
	param1
	);
	ld.param.f64 	%fd2327, [retval0];
	} // callseq 574
	setp.lt.s32 	%p802, %r196, 0;
	neg.f64 	%fd2329, %fd2327;
	selp.f64 	%fd2330, %fd2329, %fd2327, %p800;
	selp.f64 	%fd2331, %fd2330, %fd2327, %p802;
	setp.eq.f64 	%p803, %fd757, 0d0000000000000000;
	selp.b32 	%r1021, %r196, 0, %p800;
	or.b32  	%r1022, %r1021, 2146435072;
	selp.b32 	%r1023, %r1022, %r1021, %p799;
	mov.b32 	%r1024, 0;
	mov.b64 	%fd2332, {%r1024, %r1023};
	selp.f64 	%fd3684, %fd2332, %fd2331, %p803;
	add.f64 	%fd2333, %fd757, 0d4000000000000000;
	{
	.reg .b32 %temp; 
	mov.b64 	{%temp, %r1025}, %fd2333;
	}
	and.b32  	%r1026, %r1025, 2146435072;
	setp.ne.s32 	%p804, %r1026, 2146435072;
	@%p804 bra 	$L__BB20_543;
	setp.nan.f64 	%p805, %fd757, %fd757;
	@%p805 bra 	$L__BB20_542;
	setp.neu.f64 	%p806, %fd758, 0d7FF0000000000000;
	@%p806 bra 	$L__BB20_543;
	setp.lt.s32 	%p807, %r196, 0;
	selp.b32 	%r1028, %r378, %r86, %p807;
	mov.b32 	%r1029, 0;
	mov.b64 	%fd3684, {%r1029, %r1028};
	bra.uni 	$L__BB20_543;
$L__BB20_542:
	mov.f64 	%fd2334, 0d4000000000000000;
	add.rn.f64 	%fd3684, %fd757, %fd2334;
$L__BB20_543:
	setp.eq.f64 	%p808, %fd757, 0d3FF0000000000000;
	selp.f64 	%fd2335, 0d3FF0000000000000, %fd3684, %p808;
	fma.rn.f64 	%fd3685, %fd756, %fd2335, %fd3685;
$L__BB20_544:
	setp.lt.u32 	%p809, %r168, 3;
	mov.f64 	%fd3696, 0d0000000000000000;
	mov.b32 	%r2221, 0;
	@%p809 bra 	$L__BB20_567;
	mov.f64 	%fd3696, 0d0000000000000000;
	mov.b32 	%r2220, 0;
$L__BB20_546:
	setp.lt.s32 	%p810, %r84, 0;
	setp.eq.s32 	%p811, %r85, 1062207488;
	mul.wide.u32 	%rd148, %r2220, 8;
	add.s64 	%rd55, %rd2, %rd148;
	ld.global.f64 	%fd766, [%rd55];
	add.s64 	%rd56, %rd3, %rd148;
	ld.global.f64 	%fd767, [%rd56];
	{
	.reg .b32 %temp; 
	mov.b64 	{%temp, %r198}, %fd767;
	}
	abs.f64 	%fd768, %fd767;
	{ // callseq 575, 0
	.param .b64 param0;
	st.param.f64 	[param0], %fd768;
	.param .b64 param1;
	st.param.f64 	[param1], 0d4000000000000000;
	.param .b64 retval0;
	call.uni (retval0), 
	__internal_accurate_pow, 
	(
	param0, 
	param1
	);
	ld.param.f64 	%fd2339, [retval0];
	} // callseq 575
	setp.lt.s32 	%p813, %r198, 0;
	neg.f64 	%fd2341, %fd2339;
	selp.f64 	%fd2342, %fd2341, %fd2339, %p811;
	selp.f64 	%fd2343, %fd2342, %fd2339, %p813;
	setp.eq.f64 	%p814, %fd767, 0d0000000000000000;
	selp.b32 	%r1032, %r198, 0, %p811;
	or.b32  	%r1033, %r1032, 2146435072;
	selp.b32 	%r1034, %r1033, %r1032, %p810;
	mov.b32 	%r1035, 0;
	mov.b64 	%fd2344, {%r1035, %r1034};
	selp.f64 	%fd3687, %fd2344, %fd2343, %p814;
	add.f64 	%fd2345, %fd767, 0d4000000000000000;
	{
	.reg .b32 %temp; 
	mov.b64 	{%temp, %r1036}, %fd2345;
	}
	and.b32  	%r1037, %r1036, 2146435072;
	setp.ne.s32 	%p815, %r1037, 2146435072;
	@%p815 bra 	$L__BB20_551;
	setp.nan.f64 	%p816, %fd767, %fd767;
	@%p816 bra 	$L__BB20_550;
	setp.neu.f64 	%p817, %fd768, 0d7FF0000000000000;
	@%p817 bra 	$L__BB20_551;
	setp.lt.s32 	%p818, %r198, 0;
	selp.b32 	%r1039, %r378, %r86, %p818;
	mov.b32 	%r1040, 0;
	mov.b64 	%fd3687, {%r1040, %r1039};
	bra.uni 	$L__BB20_551;
$L__BB20_550:
	mov.f64 	%fd2346, 0d4000000000000000;
	add.rn.f64 	%fd3687, %fd767, %fd2346;
$L__BB20_551:
	setp.lt.s32 	%p819, %r84, 0;
	setp.eq.s32 	%p820, %r85, 1062207488;
	setp.eq.f64 	%p822, %fd767, 0d3FF0000000000000;
	selp.f64 	%fd2347, 0d3FF0000000000000, %fd3687, %p822;
	fma.rn.f64 	%fd773, %fd766, %fd2347, %fd3696;
	ld.global.f64 	%fd774, [%rd55+8];
	ld.global.f64 	%fd775, [%rd56+8];
	{
	.reg .b32 %temp; 
	mov.b64 	{%temp, %r199}, %fd775;
	}
	abs.f64 	%fd776, %fd775;
	{ // callseq 576, 0
	.param .b64 param0;
	st.param.f64 	[param0], %fd776;
	.param .b64 param1;
	st.param.f64 	[param1], 0d4000000000000000;
	.param .b64 retval0;
	call.uni (retval0), 
	__internal_accurate_pow, 
	(
	param0, 
	param1
	);
	ld.param.f64 	%fd2348, [retval0];
	} // callseq 576
	setp.lt.s32 	%p823, %r199, 0;
	neg.f64 	%fd2350, %fd2348;
	selp.f64 	%fd2351, %fd2350, %fd2348, %p820;
	selp.f64 	%fd2352, %fd2351, %fd2348, %p823;
	setp.eq.f64 	%p824, %fd775, 0d0000000000000000;
	selp.b32 	%r1041, %r199, 0, %p820;
	or.b32  	%r1042, %r1041, 2146435072;
	selp.b32 	%r1043, %r1042, %r1041, %p819;
	mov.b32 	%r1044, 0;
	mov.b64 	%fd2353, {%r1044, %r1043};
	selp.f64 	%fd3688, %fd2353, %fd2352, %p824;
	add.f64 	%fd2354, %fd775, 0d4000000000000000;
	{
	.reg .b32 %temp; 
	mov.b64 	{%temp, %r1045}, %fd2354;
	}
	and.b32  	%r1046, %r1045, 2146435072;
	setp.ne.s32 	%p825, %r1046, 2146435072;
	@%p825 bra 	$L__BB20_556;
	setp.nan.f64 	%p826, %fd775, %fd775;
	@%p826 bra 	$L__BB20_555;
	setp.neu.f64 	%p827, %fd776, 0d7FF0000000000000;
	@%p827 bra 	$L__BB20_556;
	setp.lt.s32 	%p828, %r199, 0;
	selp.b32 	%r1048, %r378, %r86, %p828;
	mov.b32 	%r1049, 0;
	mov.b64 	%fd3688, {%r1049, %r1048};
	bra.uni 	$L__BB20_556;
$L__BB20_555:
	mov.f64 	%fd2355, 0d4000000000000000;
	add.rn.f64 	%fd3688, %fd775, %fd2355;
$L__BB20_556:
	setp.lt.s32 	%p829, %r84, 0;
	setp.eq.s32 	%p830, %r85, 1062207488;
	setp.eq.f64 	%p832, %fd775, 0d3FF0000000000000;
	selp.f64 	%fd2356, 0d3FF0000000000000, %fd3688, %p832;
	fma.rn.f64 	%fd781, %fd774, %fd2356, %fd773;
	ld.global.f64 	%fd782, [%rd55+16];
	ld.global.f64 	%fd783, [%rd56+16];
	{
	.reg .b32 %temp; 
	mov.b64 	{%temp, %r200}, %fd783;
	}
	abs.f64 	%fd784, %fd783;
	{ // callseq 577, 0
	.param .b64 param0;
	st.param.f64 	[param0], %fd784;
	.param .b64 param1;
	st.param.f64 	[param1], 0d4000000000000000;
	.param .b64 retval0;
	call.uni (retval0), 
	__internal_accurate_pow, 
	(
	param0, 
	param1
	);
	ld.param.f64 	%fd2357, [retval0];
	} // callseq 577
	setp.lt.s32 	%p833, %r200, 0;
	neg.f64 	%fd2359, %fd2357;
	selp.f64 	%fd2360, %fd2359, %fd2357, %p830;
	selp.f64 	%fd2361, %fd2360, %fd2357, %p833;
	setp.eq.f64 	%p834, %fd783, 0d0000000000000000;
	selp.b32 	%r1050, %r200, 0, %p830;
	or.b32  	%r1051, %r1050, 2146435072;
	selp.b32 	%r1052, %r1051, %r1050, %p829;
	mov.b32 	%r1053, 0;
	mov.b64 	%fd2362, {%r1053, %r1052};
	selp.f64 	%fd3689, %fd2362, %fd2361, %p834;
	add.f64 	%fd2363, %fd783, 0d4000000000000000;
	{
	.reg .b32 %temp; 
	mov.b64 	{%temp, %r1054}, %fd2363;
	}
	and.b32  	%r1055, %r1054, 2146435072;
	setp.ne.s32 	%p835, %r1055, 2146435072;
	@%p835 bra 	$L__BB20_561;
	setp.nan.f64 	%p836, %fd783, %fd783;
	@%p836 bra 	$L__BB20_560;
	setp.neu.f64 	%p837, %fd784, 0d7FF0000000000000;
	@%p837 bra 	$L__BB20_561;
	setp.lt.s32 	%p838, %r200, 0;
	selp.b32 	%r1057, %r378, %r86, %p838;
	mov.b32 	%r1058, 0;
	mov.b64 	%fd3689, {%r1058, %r1057};
	bra.uni 	$L__BB20_561;
$L__BB20_560:
	mov.f64 	%fd2364, 0d4000000000000000;
	add.rn.f64 	%fd3689, %fd783, %fd2364;
$L__BB20_561:
	setp.lt.s32 	%p839, %r84, 0;
	setp.eq.s32 	%p840, %r85, 1062207488;
	setp.eq.f64 	%p842, %fd783, 0d3FF0000000000000;
	selp.f64 	%fd2365, 0d3FF0000000000000, %fd3689, %p842;
	fma.rn.f64 	%fd789, %fd782, %fd2365, %fd781;
	ld.global.f64 	%fd790, [%rd55+24];
	ld.global.f64 	%fd791, [%rd56+24];
	{
	.reg .b32 %temp; 
	mov.b64 	{%temp, %r201}, %fd791;
	}
	abs.f64 	%fd792, %fd791;
	{ // callseq 578, 0
	.param .b64 param0;
	st.param.f64 	[param0], %fd792;
	.param .b64 param1;
	st.param.f64 	[param1], 0d4000000000000000;
	.param .b64 retval0;
	call.uni (retval0), 
	__internal_accurate_pow, 
	(
	param0, 
	param1
	);
	ld.param.f64 	%fd2366, [retval0];
	} // callseq 578
	setp.lt.s32 	%p843, %r201, 0;
	neg.f64 	%fd2368, %fd2366;
	selp.f64 	%fd2369, %fd2368, %fd2366, %p840;
	selp.f64 	%fd2370, %fd2369, %fd2366, %p843;
	setp.eq.f64 	%p844, %fd791, 0d0000000000000000;
	selp.b32 	%r1059, %r201, 0, %p840;
	or.b32  	%r1060, %r1059, 2146435072;
	selp.b32 	%r1061, %r1060, %r1059, %p839;
	mov.b32 	%r1062, 0;
	mov.b64 	%fd2371, {%r1062, %r1061};
	selp.f64 	%fd3690, %fd2371, %fd2370, %p844;
	add.f64 	%fd2372, %fd791, 0d4000000000000000;
	{
	.reg .b32 %temp; 
	mov.b64 	{%temp, %r1063}, %fd2372;
	}
	and.b32  	%r1064, %r1063, 2146435072;
	setp.ne.s32 	%p845, %r1064, 2146435072;
	@%p845 bra 	$L__BB20_566;
	setp.nan.f64 	%p846, %fd791, %fd791;
	@%p846 bra 	$L__BB20_565;
	setp.neu.f64 	%p847, %fd792, 0d7FF0000000000000;
	@%p847 bra 	$L__BB20_566;
	setp.lt.s32 	%p848, %r201, 0;
	selp.b32 	%r1066, %r378, %r86, %p848;
	mov.b32 	%r1067, 0;
	mov.b64 	%fd3690, {%r1067, %r1066};
	bra.uni 	$L__BB20_566;
$L__BB20_565:
	mov.f64 	%fd2373, 0d4000000000000000;
	add.rn.f64 	%fd3690, %fd791, %fd2373;
$L__BB20_566:
	setp.eq.f64 	%p849, %fd791, 0d3FF0000000000000;
	selp.f64 	%fd2374, 0d3FF0000000000000, %fd3690, %p849;
	fma.rn.f64 	%fd3696, %fd790, %fd2374, %fd789;
	add.s32 	%r2220, %r2220, 4;
	setp.ne.s32 	%p850, %r2220, %r170;
	mov.u32 	%r2221, %r170;
	@%p850 bra 	$L__BB20_546;
$L__BB20_567:
	setp.eq.s32 	%p851, %r169, 0;
	@%p851 bra 	$L__BB20_586;
	setp.lt.s32 	%p852, %r84, 0;
	setp.eq.s32 	%p853, %r85, 1062207488;
	mul.wide.u32 	%rd149, %r2221, 8;
	add.s64 	%rd57, %rd2, %rd149;
	ld.global.f64 	%fd800, [%rd57];
	add.s64 	%rd58, %rd3, %rd149;
	ld.global.f64 	%fd801, [%rd58];
	{
	.reg .b32 %temp; 
	mov.b64 	{%temp, %r204}, %fd801;
	}
	abs.f64 	%fd802, %fd801;
	{ // callseq 579, 0
	.param .b64 param0;
	st.param.f64 	[param0], %fd802;
	.param .b64 param1;
	st.param.f64 	[param1], 0d4000000000000000;
	.param .b64 retval0;
	call.uni (retval0), 
	__internal_accurate_pow, 
	(
	param0, 
	param1
	);
	ld.param.f64 	%fd2375, [retval0];
	} // callseq 579
	setp.lt.s32 	%p855, %r204, 0;
	neg.f64 	%fd2377, %fd2375;
	selp.f64 	%fd2378, %fd2377, %fd2375, %p853;
	selp.f64 	%fd2379, %fd2378, %fd2375, %p855;
	setp.eq.f64 	%p856, %fd801, 0d0000000000000000;
	selp.b32 	%r1068, %r204, 0, %p853;
	or.b32  	%r1069, %r1068, 2146435072;
	selp.b32 	%r1070, %r1069, %r1068, %p852;
	mov.b32 	%r1071, 0;
	mov.b64 	%fd2380, {%r1071, %r1070};
	selp.f64 	%fd3693, %fd2380, %fd2379, %p856;
	add.f64 	%fd2381, %fd801, 0d4000000000000000;
	{
	.reg .b32 %temp; 
	mov.b64 	{%temp, %r1072}, %fd2381;
	}
	and.b32  	%r1073, %r1072, 2146435072;
	setp.ne.s32 	%p857, %r1073, 2146435072;
	@%p857 bra 	$L__BB20_573;
	setp.nan.f64 	%p858, %fd801, %fd801;
	@%p858 bra 	$L__BB20_572;
	setp.neu.f64 	%p859, %fd802, 0d7FF0000000000000;
	@%p859 bra 	$L__BB20_573;
	setp.lt.s32 	%p860, %r204, 0;
	selp.b32 	%r1075, %r378, %r86, %p860;
	mov.b32 	%r1076, 0;
	mov.b64 	%fd3693, {%r1076, %r1075};
	bra.uni 	$L__BB20_573;
$L__BB20_572:
	mov.f64 	%fd2382, 0d4000000000000000;
	add.rn.f64 	%fd3693, %fd801, %fd2382;
$L__BB20_573:
	setp.eq.s32 	%p861, %r169, 1;
	setp.eq.f64 	%p862, %fd801, 0d3FF0000000000000;
	selp.f64 	%fd2383, 0d3FF0000000000000, %fd3693, %p862;
	fma.rn.f64 	%fd3696, %fd800, %fd2383, %fd3696;
	@%p861 bra 	$L__BB20_586;
	setp.lt.s32 	%p863, %r84, 0;
	setp.eq.s32 	%p864, %r85, 1062207488;
	ld.global.f64 	%fd808, [%rd57+8];
	ld.global.f64 	%fd809, [%rd58+8];
	{
	.reg .b32 %temp; 
	mov.b64 	{%temp, %r205}, %fd809;
	}
	abs.f64 	%fd810, %fd809;
	{ // callseq 580, 0
	.param .b64 param0;
	st.param.f64 	[param0], %fd810;
	.param .b64 param1;
	st.param.f64 	[param1], 0d4000000000000000;
	.param .b64 retval0;
	call.uni (retval0), 
	__internal_accurate_pow, 
	(
	param0, 
	param1
	);
	ld.param.f64 	%fd2384, [retval0];
	} // callseq 580
	setp.lt.s32 	%p866, %r205, 0;
	neg.f64 	%fd2386, %fd2384;
	selp.f64 	%fd2387, %fd2386, %fd2384, %p864;
	selp.f64 	%fd2388, %fd2387, %fd2384, %p866;
	setp.eq.f64 	%p867, %fd809, 0d0000000000000000;
	selp.b32 	%r1077, %r205, 0, %p864;
	or.b32  	%r1078, %r1077, 2146435072;
	selp.b32 	%r1079, %r1078, %r1077, %p863;
	mov.b32 	%r1080, 0;
	mov.b64 	%fd2389, {%r1080, %r1079};
	selp.f64 	%fd3694, %fd2389, %fd2388, %p867;
	add.f64 	%fd2390, %fd809, 0d4000000000000000;
	{
	.reg .b32 %temp; 
	mov.b64 	{%temp, %r1081}, %fd2390;
	}
	and.b32  	%r1082, %r1081, 2146435072;
	setp.ne.s32 	%p868, %r1082, 2146435072;
	@%p868 bra 	$L__BB20_579;
	setp.nan.f64 	%p869, %fd809, %fd809;
	@%p869 bra 	$L__BB20_578;
	setp.neu.f64 	%p870, %fd810, 0d7FF0000000000000;
	@%p870 bra 	$L__BB20_579;
	setp.lt.s32 	%p871, %r205, 0;
	selp.b32 	%r1084, %r378, %r86, %p871;
	mov.b32 	%r1085, 0;
	mov.b64 	%fd3694, {%r1085, %r1084};
	bra.uni 	$L__BB20_579;
$L__BB20_578:
	mov.f64 	%fd2391, 0d4000000000000000;
	add.rn.f64 	%fd3694, %fd809, %fd2391;
$L__BB20_579:
	setp.eq.s32 	%p872, %r169, 2;
	setp.eq.f64 	%p873, %fd809, 0d3FF0000000000000;
	selp.f64 	%fd2392, 0d3FF0000000000000, %fd3694, %p873;
	fma.rn.f64 	%fd3696, %fd808, %fd2392, %fd3696;
	@%p872 bra 	$L__BB20_586;
	setp.lt.s32 	%p874, %r84, 0;
	setp.eq.s32 	%p875, %r85, 1062207488;
	ld.global.f64 	%fd816, [%rd57+16];
	ld.global.f64 	%fd817, [%rd58+16];
	{
	.reg .b32 %temp; 
	mov.b64 	{%temp, %r206}, %fd817;
	}
	abs.f64 	%fd818, %fd817;
	{ // callseq 581, 0
	.param .b64 param0;
	st.param.f64 	[param0], %fd818;
	.param .b64 param1;
	st.param.f64 	[param1], 0d4000000000000000;
	.param .b64 retval0;
	call.uni (retval0), 
	__internal_accurate_pow, 
	(
	param0, 
	param1
	);
	ld.param.f64 	%fd2393, [retval0];
	} // callseq 581
	setp.lt.s32 	%p877, %r206, 0;
	neg.f64 	%fd2395, %fd2393;
	selp.f64 	%fd2396, %fd2395, %fd2393, %p875;
	selp.f64 	%fd2397, %fd2396, %fd2393, %p877;
	setp.eq.f64 	%p878, %fd817, 0d0000000000000000;
	selp.b32 	%r1086, %r206, 0, %p875;
	or.b32  	%r1087, %r1086, 2146435072;
	selp.b32 	%r1088, %r1087, %r1086, %p874;
	mov.b32 	%r1089, 0;
	mov.b64 	%fd2398, {%r1089, %r1088};
	selp.f64 	%fd3695, %fd2398, %fd2397, %p878;
	add.f64 	%fd2399, %fd817, 0d4000000000000000;
	{
	.reg .b32 %temp; 
	mov.b64 	{%temp, %r1090}, %fd2399;
	}
	and.b32  	%r1091, %r1090, 2146435072;
	setp.ne.s32 	%p879, %r1091, 2146435072;
	@%p879 bra 	$L__BB20_585;
	setp.nan.f64 	%p880, %fd817, %fd817;
	@%p880 bra 	$L__BB20_584;
	setp.neu.f64 	%p881, %fd818, 0d7FF0000000000000;
	@%p881 bra 	$L__BB20_585;
	setp.lt.s32 	%p882, %r206, 0;
	selp.b32 	%r1093, %r378, %r86, %p882;
	mov.b32 	%r1094, 0;
	mov.b64 	%fd3695, {%r1094, %r1093};
	bra.uni 	$L__BB20_585;
$L__BB20_584:
	mov.f64 	%fd2400, 0d4000000000000000;
	add.rn.f64 	%fd3695, %fd817, %fd2400;
$L__BB20_585:
	setp.eq.f64 	%p883, %fd817, 0d3FF0000000000000;
	selp.f64 	%fd2401, 0d3FF0000000000000, %fd3695, %p883;
	fma.rn.f64 	%fd3696, %fd816, %fd2401, %fd3696;
$L__BB20_586:
	setp.lt.u32 	%p884, %r168, 3;
	mov.f64 	%fd3707, 0d0000000000000000;
	mov.b32 	%r2223, 0;
	@%p884 bra 	$L__BB20_609;
	mov.f64 	%fd3707, 0d0000000000000000;
	mov.b32 	%r2222, 0;
$L__BB20_588:
	setp.lt.s32 	%p885, %r84, 0;
	setp.eq.s32 	%p886, %r85, 1062207488;
	mul.wide.u32 	%rd150, %r2222, 8;
	add.s64 	%rd59, %rd2, %rd150;
	ld.global.f64 	%fd826, [%rd59];
	add.s64 	%rd60, %rd3, %rd150;
	ld.global.f64 	%fd827, [%rd60];
	{
	.reg .b32 %temp; 
	mov.b64 	{%temp, %r208}, %fd827;
	}
	abs.f64 	%fd828, %fd827;
	{ // callseq 582, 0
	.param .b64 param0;
	st.param.f64 	[param0], %fd828;
	.param .b64 param1;
	st.param.f64 	[param1], 0d4000000000000000;
	.param .b64 retval0;
	call.uni (retval0), 
	__internal_accurate_pow, 
	(
	param0, 
	param1
	);
	ld.param.f64 	%fd2405, [retval0];
	} // callseq 582
	setp.lt.s32 	%p888, %r208, 0;
	neg.f64 	%fd2407, %fd2405;
	selp.f64 	%fd2408, %fd2407, %fd2405, %p886;
	selp.f64 	%fd2409, %fd2408, %fd2405, %p888;
	setp.eq.f64 	%p889, %fd827, 0d0000000000000000;
	selp.b32 	%r1097, %r208, 0, %p886;
	or.b32  	%r1098, %r1097, 2146435072;
	selp.b32 	%r1099, %r1098, %r1097, %p885;
	mov.b32 	%r1100, 0;
	mov.b64 	%fd2410, {%r1100, %r1099};
	selp.f64 	%fd3698, %fd2410, %fd2409, %p889;
	add.f64 	%fd2411, %fd827, 0d4000000000000000;
	{
	.reg .b32 %temp; 
	mov.b64 	{%temp, %r1101}, %fd2411;
	}
	and.b32  	%r1102, %r1101, 2146435072;
	setp.ne.s32 	%p890, %r1102, 2146435072;
	@%p890 bra 	$L__BB20_593;
	setp.nan.f64 	%p891, %fd827, %fd827;
	@%p891 bra 	$L__BB20_592;
	setp.neu.f64 	%p892, %fd828, 0d7FF0000000000000;
	@%p892 bra 	$L__BB20_593;
	setp.lt.s32 	%p893, %r208, 0;
	selp.b32 	%r1104, %r378, %r86, %p893;
	mov.b32 	%r1105, 0;
	mov.b64 	%fd3698, {%r1105, %r1104};
	bra.uni 	$L__BB20_593;
$L__BB20_592:
	mov.f64 	%fd2412, 0d4000000000000000;
	add.rn.f64 	%fd3698, %fd827, %fd2412;
$L__BB20_593:
	setp.lt.s32 	%p894, %r84, 0;
	setp.eq.s32 	%p895, %r85, 1062207488;
	setp.eq.f64 	%p897, %fd827, 0d3FF0000000000000;
	selp.f64 	%fd2413, 0d3FF0000000000000, %fd3698, %p897;
	fma.rn.f64 	%fd833, %fd826, %fd2413, %fd3707;
	ld.global.f64 	%fd834, [%rd59+8];
	ld.global.f64 	%fd835, [%rd60+8];
	{
	.reg .b32 %temp; 
	mov.b64 	{%temp, %r209}, %fd835;
	}
	abs.f64 	%fd836, %fd835;
	{ // callseq 583, 0
	.param .b64 param0;
	st.param.f64 	[param0], %fd836;
	.param .b64 param1;
	st.param.f64 	[param1], 0d4000000000000000;
	.param .b64 retval0;
	call.uni (retval0), 
	__internal_accurate_pow, 
	(
	param0, 
	param1
	);
	ld.param.f64 	%fd2414, [retval0];
	} // callseq 583
	setp.lt.s32 	%p898, %r209, 0;
	neg.f64 	%fd2416, %fd2414;
	selp.f64 	%fd2417, %fd2416, %fd2414, %p895;
	selp.f64 	%fd2418, %fd2417, %fd2414, %p898;
	setp.eq.f64 	%p899, %fd835, 0d0000000000000000;
	selp.b32 	%r1106, %r209, 0, %p895;
	or.b32  	%r1107, %r1106, 2146435072;
	selp.b32 	%r1108, %r1107, %r1106, %p894;
	mov.b32 	%r1109, 0;
	mov.b64 	%fd2419, {%r1109, %r1108};
	selp.f64 	%fd3699, %fd2419, %fd2418, %p899;
	add.f64 	%fd2420, %fd835, 0d4000000000000000;
	{
	.reg .b32 %temp; 
	mov.b64 	{%temp, %r1110}, %fd2420;
	}
	and.b32  	%r1111, %r1110, 2146435072;
	setp.ne.s32 	%p900, %r1111, 2146435072;
	@%p900 bra 	$L__BB20_598;
	setp.nan.f64 	%p901, %fd835, %fd835;
	@%p901 bra 	$L__BB20_597;
	setp.neu.f64 	%p902, %fd836, 0d7FF0000000000000;
	@%p902 bra 	$L__BB20_598;
	setp.lt.s32 	%p903, %r209, 0;
	selp.b32 	%r1113, %r378, %r86, %p903;
	mov.b32 	%r1114, 0;
	mov.b64 	%fd3699, {%r1114, %r1113};
	bra.uni 	$L__BB20_598;
$L__BB20_597:
	mov.f64 	%fd2421, 0d4000000000000000;
	add.rn.f64 	%fd3699, %fd835, %fd2421;
$L__BB20_598:
	setp.lt.s32 	%p904, %r84, 0;
	setp.eq.s32 	%p905, %r85, 1062207488;
	setp.eq.f64 	%p907, %fd835, 0d3FF0000000000000;
	selp.f64 	%fd2422, 0d3FF0000000000000, %fd3699, %p907;
	fma.rn.f64 	%fd841, %fd834, %fd2422, %fd833;
	ld.global.f64 	%fd842, [%rd59+16];
	ld.global.f64 	%fd843, [%rd60+16];
	{
	.reg .b32 %temp; 
	mov.b64 	{%temp, %r210}, %fd843;
	}
	abs.f64 	%fd844, %fd843;
	{ // callseq 584, 0
	.param .b64 param0;
	st.param.f64 	[param0], %fd844;
	.param .b64 param1;
	st.param.f64 	[param1], 0d4000000000000000;
	.param .b64 retval0;
	call.uni (retval0), 
	__internal_accurate_pow, 
	(
	param0, 
	param1
	);
	ld.param.f64 	%fd2423, [retval0];
	} // callseq 584
	setp.lt.s32 	%p908, %r210, 0;
	neg.f64 	%fd2425, %fd2423;
	selp.f64 	%fd2426, %fd2425, %fd2423, %p905;
	selp.f64 	%fd2427, %fd2426, %fd2423, %p908;
	setp.eq.f64 	%p909, %fd843, 0d0000000000000000;
	selp.b32 	%r1115, %r210, 0, %p905;
	or.b32  	%r1116, %r1115, 2146435072;
	selp.b32 	%r1117, %r1116, %r1115, %p904;
	mov.b32 	%r1118, 0;
	mov.b64 	%fd2428, {%r1118, %r1117};
	selp.f64 	%fd3700, %fd2428, %fd2427, %p909;
	add.f64 	%fd2429, %fd843, 0d4000000000000000;
	{
	.reg .b32 %temp; 
	mov.b64 	{%temp, %r1119}, %fd2429;
	}
	and.b32  	%r1120, %r1119, 2146435072;
	setp.ne.s32 	%p910, %r1120, 2146435072;
	@%p910 bra 	$L__BB20_603;
	setp.nan.f64 	%p911, %fd843, %fd843;
	@%p911 bra 	$L__BB20_602;
	setp.neu.f64 	%p912, %fd844, 0d7FF0000000000000;
	@%p912 bra 	$L__BB20_603;
	setp.lt.s32 	%p913, %r210, 0;
	selp.b32 	%r1122, %r378, %r86, %p913;
	mov.b32 	%r1123, 0;
	mov.b64 	%fd3700, {%r1123, %r1122};
	bra.uni 	$L__BB20_603;
$L__BB20_602:
	mov.f64 	%fd2430, 0d4000000000000000;
	add.rn.f64 	%fd3700, %fd843, %fd2430;
$L__BB20_603:
	setp.lt.s32 	%p914, %r84, 0;
	setp.eq.s32 	%p915, %r85, 1062207488;
	setp.eq.f64 	%p917, %fd843, 0d3FF0000000000000;
	selp.f64 	%fd2431, 0d3FF0000000000000, %fd3700, %p917;
	fma.rn.f64 	%fd849, %fd842, %fd2431, %fd841;
	ld.global.f64 	%fd850, [%rd59+24];
	ld.global.f64 	%fd851, [%rd60+24];
	{
	.reg .b32 %temp; 
	mov.b64 	{%temp, %r211}, %fd851;
	}
	abs.f64 	%fd852, %fd851;
	{ // callseq 585, 0
	.param .b64 param0;
	st.param.f64 	[param0], %fd852;
	.param .b64 param1;
	st.param.f64 	[param1], 0d4000000000000000;
	.param .b64 retval0;
	call.uni (retval0), 
	__internal_accurate_pow, 
	(
	param0, 
	param1
	);
	ld.param.f64 	%fd2432, [retval0];
	} // callseq 585
	setp.lt.s32 	%p918, %r211, 0;
	neg.f64 	%fd2434, %fd2432;
	selp.f64 	%fd2435, %fd2434, %fd2432, %p915;
	selp.f64 	%fd2436, %fd2435, %fd2432, %p918;
	setp.eq.f64 	%p919, %fd851, 0d0000000000000000;
	selp.b32 	%r1124, %r211, 0, %p915;
	or.b32  	%r1125, %r1124, 2146435072;
	selp.b32 	%r1126, %r1125, %r1124, %p914;
	mov.b32 	%r1127, 0;
	mov.b64 	%fd2437, {%r1127, %r1126};
	selp.f64 	%fd3701, %fd2437, %fd2436, %p919;
	add.f64 	%fd2438, %fd851, 0d4000000000000000;
	{
	.reg .b32 %temp; 
	mov.b64 	{%temp, %r1128}, %fd2438;
	}
	and.b32  	%r1129, %r1128, 2146435072;
	setp.ne.s32 	%p920, %r1129, 2146435072;
	@%p920 bra 	$L__BB20_608;
	setp.nan.f64 	%p921, %fd851, %fd851;
	@%p921 bra 	$L__BB20_607;
	setp.neu.f64 	%p922, %fd852, 0d7FF0000000000000;
	@%p922 bra 	$L__BB20_608;
	setp.lt.s32 	%p923, %r211, 0;
	selp.b32 	%r1131, %r378, %r86, %p923;
	mov.b32 	%r1132, 0;
	mov.b64 	%fd3701, {%r1132, %r1131};
	bra.uni 	$L__BB20_608;
$L__BB20_607:
	mov.f64 	%fd2439, 0d4000000000000000;
	add.rn.f64 	%fd3701, %fd851, %fd2439;
$L__BB20_608:
	setp.eq.f64 	%p924, %fd851, 0d3FF0000000000000;
	selp.f64 	%fd2440, 0d3FF0000000000000, %fd3701, %p924;
	fma.rn.f64 	%fd3707, %fd850, %fd2440, %fd849;
	add.s32 	%r2222, %r2222, 4;
	setp.ne.s32 	%p925, %r2222, %r170;
	mov.u32 	%r2223, %r170;
	@%p925 bra 	$L__BB20_588;
$L__BB20_609:
	setp.eq.s32 	%p926, %r169, 0;
	@%p926 bra 	$L__BB20_628;
	setp.lt.s32 	%p927, %r84, 0;
	setp.eq.s32 	%p928, %r85, 1062207488;
	mul.wide.u32 	%rd151, %r2223, 8;
	add.s64 	%rd61, %rd2, %rd151;
	ld.global.f64 	%fd860, [%rd61];
	add.s64 	%rd62, %rd3, %rd151;
	ld.global.f64 	%fd861, [%rd62];
	{
	.reg .b32 %temp; 
	mov.b64 	{%temp, %r214}, %fd861;
	}
	abs.f64 	%fd862, %fd861;
	{ // callseq 586, 0
	.param .b64 param0;
	st.param.f64 	[param0], %fd862;
	.param .b64 param1;
	st.param.f64 	[param1], 0d4000000000000000;
	.param .b64 retval0;
	call.uni (retval0), 
	__internal_accurate_pow, 
	(
	param0, 
	param1
	);
	ld.param.f64 	%fd2441, [retval0];
	} // callseq 586
	setp.lt.s32 	%p930, %r214, 0;
	neg.f64 	%fd2443, %fd2441;
	selp.f64 	%fd2444, %fd2443, %fd2441, %p928;
	selp.f64 	%fd2445, %fd2444, %fd2441, %p930;
	setp.eq.f64 	%p931, %fd861, 0d0000000000000000;
	selp.b32 	%r1133, %r214, 0, %p928;
	or.b32  	%r1134, %r1133, 2146435072;
	selp.b32 	%r1135, %r1134, %r1133, %p927;
	mov.b32 	%r1136, 0;
	mov.b64 	%fd2446, {%r1136, %r1135};
	selp.f64 	%fd3704, %fd2446, %fd2445, %p931;
	add.f64 	%fd2447, %fd861, 0d4000000000000000;
	{
	.reg .b32 %temp; 
	mov.b64 	{%temp, %r1137}, %fd2447;
	}
	and.b32  	%r1138, %r1137, 2146435072;
	setp.ne.s32 	%p932, %r1138, 2146435072;
	@%p932 bra 	$L__BB20_615;
	setp.nan.f64 	%p933, %fd861, %fd861;
	@%p933 bra 	$L__BB20_614;
	setp.neu.f64 	%p934, %fd862, 0d7FF0000000000000;
	@%p934 bra 	$L__BB20_615;
	setp.lt.s32 	%p935, %r214, 0;
	selp.b32 	%r1140, %r378, %r86, %p935;
	mov.b32 	%r1141, 0;
	mov.b64 	%fd3704, {%r1141, %r1140};
	bra.uni 	$L__BB20_615;
$L__BB20_614:
	mov.f64 	%fd2448, 0d4000000000000000;
	add.rn.f64 	%fd3704, %fd861, %fd2448;
$L__BB20_615:
	setp.eq.s32 	%p936, %r169, 1;
	setp.eq.f64 	%p937, %fd861, 0d3FF0000000000000;
	selp.f64 	%fd2449, 0d3FF0000000000000, %fd3704, %p937;
	fma.rn.f64 	%fd3707, %fd860, %fd2449, %fd3707;
	@%p936 bra 	$L__BB20_628;
	setp.lt.s32 	%p938, %r84, 0;
	setp.eq.s32 	%p939, %r85, 1062207488;
	ld.global.f64 	%fd868, [%rd61+8];
	ld.global.f64 	%fd869, [%rd62+8];
	{
	.reg .b32 %temp; 
	mov.b64 	{%temp, %r215}, %fd869;
	}
	abs.f64 	%fd870, %fd869;
	{ // callseq 587, 0
	.param .b64 param0;
	st.param.f64 	[param0], %fd870;
	.param .b64 param1;
	st.param.f64 	[param1], 0d4000000000000000;
	.param .b64 retval0;
	call.uni (retval0), 
	__internal_accurate_pow, 
	(
	param0, 
	param1
	);
	ld.param.f64 	%fd2450, [retval0];
	} // callseq 587
	setp.lt.s32 	%p941, %r215, 0;
	neg.f64 	%fd2452, %fd2450;
	selp.f64 	%fd2453, %fd2452, %fd2450, %p939;
	selp.f64 	%fd2454, %fd2453, %fd2450, %p941;
	setp.eq.f64 	%p942, %fd869, 0d0000000000000000;
	selp.b32 	%r1142, %r215, 0, %p939;
	or.b32  	%r1143, %r1142, 2146435072;
	selp.b32 	%r1144, %r1143, %r1142, %p938;
	mov.b32 	%r1145, 0;
	mov.b64 	%fd2455, {%r1145, %r1144};
	selp.f64 	%fd3705, %fd2455, %fd2454, %p942;
	add.f64 	%fd2456, %fd869, 0d4000000000000000;
	{
	.reg .b32 %temp; 
	mov.b64 	{%temp, %r1146}, %fd2456;
	}
	and.b32  	%r1147, %r1146, 2146435072;
	setp.ne.s32 	%p943, %r1147, 2146435072;
	@%p943 bra 	$L__BB20_621;
	setp.nan.f64 	%p944, %fd869, %fd869;
	@%p944 bra 	$L__BB20_620;
	setp.neu.f64 	%p945, %fd870, 0d7FF0000000000000;
	@%p945 bra 	$L__BB20_621;
	setp.lt.s32 	%p946, %r215, 0;
	selp.b32 	%r1149, %r378, %r86, %p946;
	mov.b32 	%r1150, 0;
	mov.b64 	%fd3705, {%r1150, %r1149};
	bra.uni 	$L__BB20_621;
$L__BB20_620:
	mov.f64 	%fd2457, 0d4000000000000000;
	add.rn.f64 	%fd3705, %fd869, %fd2457;
$L__BB20_621:
	setp.eq.s32 	%p947, %r169, 2;
	setp.eq.f64 	%p948, %fd869, 0d3FF0000000000000;
	selp.f64 	%fd2458, 0d3FF0000000000000, %fd3705, %p948;
	fma.rn.f64 	%fd3707, %fd868, %fd2458, %fd3707;
	@%p947 bra 	$L__BB20_628;
	setp.lt.s32 	%p949, %r84, 0;
	setp.eq.s32 	%p950, %r85, 1062207488;
	ld.global.f64 	%fd876, [%rd61+16];
	ld.global.f64 	%fd877, [%rd62+16];
	{
	.reg .b32 %temp; 
	mov.b64 	{%temp, %r216}, %fd877;
	}
	abs.f64 	%fd878, %fd877;
	{ // callseq 588, 0
	.param .b64 param0;
	st.param.f64 	[param0], %fd878;
	.param .b64 param1;
	st.param.f64 	[param1], 0d4000000000000000;
	.param .b64 retval0;
	call.uni (retval0), 
	__internal_accurate_pow, 
	(
	param0, 
	param1
	);
	ld.param.f64 	%fd2459, [retval0];
	} // callseq 588
	setp.lt.s32 	%p952, %r216, 0;
	neg.f64 	%fd2461, %fd2459;
	selp.f64 	%fd2462, %fd2461, %fd2459, %p950;
	selp.f64 	%fd2463, %fd2462, %fd2459, %p952;
	setp.eq.f64 	%p953, %fd877, 0d0000000000000000;
	selp.b32 	%r1151, %r216, 0, %p950;
	or.b32  	%r1152, %r1151, 2146435072;
	selp.b32 	%r1153, %r1152, %r1151, %p949;
	mov.b32 	%r1154, 0;
	mov.b64 	%fd2464, {%r1154, %r1153};
	selp.f64 	%fd3706, %fd2464, %fd2463, %p953;
	add.f64 	%fd2465, %fd877, 0d4000000000000000;
	{
	.reg .b32 %temp; 
	mov.b64 	{%temp, %r1155}, %fd2465;
	}
	and.b32  	%r1156, %r1155, 2146435072;
	setp.ne.s32 	%p954, %r1156, 2146435072;
	@%p954 bra 	$L__BB20_627;
	setp.nan.f64 	%p955, %fd877, %fd877;
	@%p955 bra 	$L__BB20_626;
	setp.neu.f64 	%p956, %fd878, 0d7FF0000000000000;
	@%p956 bra 	$L__BB20_627;
	setp.lt.s32 	%p957, %r216, 0;
	selp.b32 	%r1158, %r378, %r86, %p957;
	mov.b32 	%r1159, 0;
	mov.b64 	%fd3706, {%r1159, %r1158};
	bra.uni 	$L__BB20_627;
$L__BB20_626:
	mov.f64 	%fd2466, 0d4000000000000000;
	add.rn.f64 	%fd3706, %fd877, %fd2466;
$L__BB20_627:
	setp.eq.f64 	%p958, %fd877, 0d3FF0000000000000;
	selp.f64 	%fd2467, 0d3FF0000000000000, %fd3706, %p958;
	fma.rn.f64 	%fd3707, %fd876, %fd2467, %fd3707;
$L__BB20_628:
	setp.lt.u32 	%p959, %r168, 3;
	mov.f64 	%fd3718, 0d0000000000000000;
	mov.b32 	%r2225, 0;
	@%p959 bra 	$L__BB20_651;
	mov.f64 	%fd3718, 0d0000000000000000;
	mov.b32 	%r2224, 0;
$L__BB20_630:
	setp.lt.s32 	%p960, %r84, 0;
	setp.eq.s32 	%p961, %r85, 1062207488;
	mul.wide.u32 	%rd152, %r2224, 8;
	add.s64 	%rd63, %rd2, %rd152;
	ld.global.f64 	%fd886, [%rd63];
	add.s64 	%rd64, %rd3, %rd152;
	ld.global.f64 	%fd887, [%rd64];
	{
	.reg .b32 %temp; 
	mov.b64 	{%temp, %r218}, %fd887;
	}
	abs.f64 	%fd888, %fd887;
	{ // callseq 589, 0
	.param .b64 param0;
	st.param.f64 	[param0], %fd888;
	.param .b64 param1;
	st.param.f64 	[param1], 0d4000000000000000;
	.param .b64 retval0;
	call.uni (retval0), 
	__internal_accurate_pow, 
	(
	param0, 
	param1
	);
	ld.param.f64 	%fd2471, [retval0];
	} // callseq 589
	setp.lt.s32 	%p963, %r218, 0;
	neg.f64 	%fd2473, %fd2471;
	selp.f64 	%fd2474, %fd2473, %fd2471, %p961;
	selp.f64 	%fd2475, %fd2474, %fd2471, %p963;
	setp.eq.f64 	%p964, %fd887, 0d0000000000000000;
	selp.b32 	%r1162, %r218, 0, %p961;
	or.b32  	%r1163, %r1162, 2146435072;
	selp.b32 	%r1164, %r1163, %r1162, %p960;
	mov.b32 	%r1165, 0;
	mov.b64 	%fd2476, {%r1165, %r1164};
	selp.f64 	%fd3709, %fd2476, %fd2475, %p964;
	add.f64 	%fd2477, %fd887, 0d4000000000000000;
	{
	.reg .b32 %temp; 
	mov.b64 	{%temp, %r1166}, %fd2477;
	}
	and.b32  	%r1167, %r1166, 2146435072;
	setp.ne.s32 	%p965, %r1167, 2146435072;
	@%p965 bra 	$L__BB20_635;
	setp.nan.f64 	%p966, %fd887, %fd887;
	@%p966 bra 	$L__BB20_634;
	setp.neu.f64 	%p967, %fd888, 0d7FF0000000000000;
	@%p967 bra 	$L__BB20_635;
	setp.lt.s32 	%p968, %r218, 0;
	selp.b32 	%r1169, %r378, %r86, %p968;
	mov.b32 	%r1170, 0;
	mov.b64 	%fd3709, {%r1170, %r1169};
	bra.uni 	$L__BB20_635;
$L__BB20_634:
	mov.f64 	%fd2478, 0d4000000000000000;
	add.rn.f64 	%fd3709, %fd887, %fd2478;
$L__BB20_635:
	setp.lt.s32 	%p969, %r84, 0;
	setp.eq.s32 	%p970, %r85, 1062207488;
	setp.eq.f64 	%p972, %fd887, 0d3FF0000000000000;
	selp.f64 	%fd2479, 0d3FF0000000000000, %fd3709, %p972;
	fma.rn.f64 	%fd893, %fd886, %fd2479, %fd3718;
	ld.global.f64 	%fd894, [%rd63+8];
	ld.global.f64 	%fd895, [%rd64+8];
	{
	.reg .b32 %temp; 
	mov.b64 	{%temp, %r219}, %fd895;
	}
	abs.f64 	%fd896, %fd895;
	{ // callseq 590, 0
	.param .b64 param0;
	st.param.f64 	[param0], %fd896;
	.param .b64 param1;
	st.param.f64 	[param1], 0d4000000000000000;
	.param .b64 retval0;
	call.uni (retval0), 
	__internal_accurate_pow, 
	(
	param0, 
	param1
	);
	ld.param.f64 	%fd2480, [retval0];
	} // callseq 590
	setp.lt.s32 	%p973, %r219, 0;
	neg.f64 	%fd2482, %fd2480;
	selp.f64 	%fd2483, %fd2482, %fd2480, %p970;
	selp.f64 	%fd2484, %fd2483, %fd2480, %p973;
	setp.eq.f64 	%p974, %fd895, 0d0000000000000000;
	selp.b32 	%r1171, %r219, 0, %p970;
	or.b32  	%r1172, %r1171, 2146435072;
	selp.b32 	%r1173, %r1172, %r1171, %p969;
	mov.b32 	%r1174, 0;
	mov.b64 	%fd2485, {%r1174, %r1173};
	selp.f64 	%fd3710, %fd2485, %fd2484, %p974;
	add.f64 	%fd2486, %fd895, 0d4000000000000000;
	{
	.reg .b32 %temp; 
	mov.b64 	{%temp, %r1175}, %fd2486;
	}
	and.b32  	%r1176, %r1175, 2146435072;
	setp.ne.s32 	%p975, %r1176, 2146435072;
	@%p975 bra 	$L__BB20_640;
	setp.nan.f64 	%p976, %fd895, %fd895;
	@%p976 bra 	$L__BB20_639;
	setp.neu.f64 	%p977, %fd896, 0d7FF0000000000000;
	@%p977 bra 	$L__BB20_640;
	setp.lt.s32 	%p978, %r219, 0;
	selp.b32 	%r1178, %r378, %r86, %p978;
	mov.b32 	%r1179, 0;
	mov.b64 	%fd3710, {%r1179, %r1178};
	bra.uni 	$L__BB20_640;
$L__BB20_639:
	mov.f64 	%fd2487, 0d4000000000000000;
	add.rn.f64 	%fd3710, %fd895, %fd2487;
$L__BB20_640:
	setp.lt.s32 	%p979, %r84, 0;
	setp.eq.s32 	%p980, %r85, 1062207488;
	setp.eq.f64 	%p982, %fd895, 0d3FF0000000000000;
	selp.f64 	%fd2488, 0d3FF0000000000000, %fd3710, %p982;
	fma.rn.f64 	%fd901, %fd894, %fd2488, %fd893;
	ld.global.f64 	%fd902, [%rd63+16];
	ld.global.f64 	%fd903, [%rd64+16];
	{
	.reg .b32 %temp; 
	mov.b64 	{%temp, %r220}, %fd903;
	}
	abs.f64 	%fd904, %fd903;
	{ // callseq 591, 0
	.param .b64 param0;
	st.param.f64 	[param0], %fd904;
	.param .b64 param1;
	st.param.f64 	[param1], 0d4000000000000000;
	.param .b64 retval0;
	call.uni (retval0), 
	__internal_accurate_pow, 
	(
	param0, 
	param1
	);
	ld.param.f64 	%fd2489, [retval0];
	} // callseq 591
	setp.lt.s32 	%p983, %r220, 0;
	neg.f64 	%fd2491, %fd2489;
	selp.f64 	%fd2492, %fd2491, %fd2489, %p980;
	selp.f64 	%fd2493, %fd2492, %fd2489, %p983;
	setp.eq.f64 	%p984, %fd903, 0d0000000000000000;
	selp.b32 	%r1180, %r220, 0, %p980;
	or.b32  	%r1181, %r1180, 2146435072;
	selp.b32 	%r1182, %r1181, %r1180, %p979;
	mov.b32 	%r1183, 0;
	mov.b64 	%fd2494, {%r1183, %r1182};
	selp.f64 	%fd3711, %fd2494, %fd2493, %p984;
	add.f64 	%fd2495, %fd903, 0d4000000000000000;
	{
	.reg .b32 %temp; 
	mov.b64 	{%temp, %r1184}, %fd2495;
	}
	and.b32  	%r1185, %r1184, 2146435072;
	setp.ne.s32 	%p985, %r1185, 2146435072;
	@%p985 bra 	$L__BB20_645;
	setp.nan.f64 	%p986, %fd903, %fd903;
	@%p986 bra 	$L__BB20_644;
	setp.neu.f64 	%p987, %fd904, 0d7FF0000000000000;
	@%p987 bra 	$L__BB20_645;
	setp.lt.s32 	%p988, %r220, 0;
	selp.b32 	%r1187, %r378, %r86, %p988;
	mov.b32 	%r1188, 0;
	mov.b64 	%fd3711, {%r1188, %r1187};
	bra.uni 	$L__BB20_645;
$L__BB20_644:
	mov.f64 	%fd2496, 0d4000000000000000;
	add.rn.f64 	%fd3711, %fd903, %fd2496;
$L__BB20_645:
	setp.lt.s32 	%p989, %r84, 0;
	setp.eq.s32 	%p990, %r85, 1062207488;
	setp.eq.f64 	%p992, %fd903, 0d3FF0000000000000;
	selp.f64 	%fd2497, 0d3FF0000000000000, %fd3711, %p992;
	fma.rn.f64 	%fd909, %fd902, %fd2497, %fd901;
	ld.global.f64 	%fd910, [%rd63+24];
	ld.global.f64 	%fd911, [%rd64+24];
	{
	.reg .b32 %temp; 
	mov.b64 	{%temp, %r221}, %fd911;
	}
	abs.f64 	%fd912, %fd911;
	{ // callseq 592, 0
	.param .b64 param0;
	st.param.f64 	[param0], %fd912;
	.param .b64 param1;
	st.param.f64 	[param1], 0d4000000000000000;
	.param .b64 retval0;
	call.uni (retval0), 
	__internal_accurate_pow, 
	(
	param0, 
	param1
	);
	ld.param.f64 	%fd2498, [retval0];
	} // callseq 592
	setp.lt.s32 	%p993, %r221, 0;
	neg.f64 	%fd2500, %fd2498;
	selp.f64 	%fd2501, %fd2500, %fd2498, %p990;
	selp.f64 	%fd2502, %fd2501, %fd2498, %p993;
	setp.eq.f64 	%p994, %fd911, 0d0000000000000000;
	selp.b32 	%r1189, %r221, 0, %p990;
	or.b32  	%r1190, %r1189, 2146435072;
	selp.b32 	%r1191, %r1190, %r1189, %p989;
	mov.b32 	%r1192, 0;
	mov.b64 	%fd2503, {%r1192, %r1191};
	selp.f64 	%fd3712, %fd2503, %fd2502, %p994;
	add.f64 	%fd2504, %fd911, 0d4000000000000000;
	{
	.reg .b32 %temp; 
	mov.b64 	{%temp, %r1193}, %fd2504;
	}
	and.b32  	%r1194, %r1193, 2146435072;
	setp.ne.s32 	%p995, %r1194, 2146435072;
	@%p995 bra 	$L__BB20_650;
	setp.nan.f64 	%p996, %fd911, %fd911;
	@%p996 bra 	$L__BB20_649;
	setp.neu.f64 	%p997, %fd912, 0d7FF0000000000000;
	@%p997 bra 	$L__BB20_650;
	setp.lt.s32 	%p998, %r221, 0;
	selp.b32 	%r1196, %r378, %r86, %p998;
	mov.b32 	%r1197, 0;
	mov.b64 	%fd3712, {%r1197, %r1196};
	bra.uni 	$L__BB20_650;
$L__BB20_649:
	mov.f64 	%fd2505, 0d4000000000000000;
	add.rn.f64 	%fd3712, %fd911, %fd2505;
$L__BB20_650:
	setp.eq.f64 	%p999, %fd911, 0d3FF0000000000000;
	selp.f64 	%fd2506, 0d3FF0000000000000, %fd3712, %p999;
	fma.rn.f64 	%fd3718, %fd910, %fd2506, %fd909;
	add.s32 	%r2224, %r2224, 4;
	setp.ne.s32 	%p1000, %r2224, %r170;
	mov.u32 	%r2225, %r170;
	@%p1000 bra 	$L__BB20_630;
$L__BB20_651:
	setp.eq.s32 	%p1001, %r169, 0;
	@%p1001 bra 	$L__BB20_670;
	setp.lt.s32 	%p1002, %r84, 0;
	setp.eq.s32 	%p1003, %r85, 1062207488;
	mul.wide.u32 	%rd153, %r2225, 8;
	add.s64 	%rd65, %rd2, %rd153;
	ld.global.f64 	%fd920, [%rd65];
	add.s64 	%rd66, %rd3, %rd153;
	ld.global.f64 	%fd921, [%rd66];
	{
	.reg .b32 %temp; 
	mov.b64 	{%temp, %r224}, %fd921;
	}
	abs.f64 	%fd922, %fd921;
	{ // callseq 593, 0
	.param .b64 param0;
	st.param.f64 	[param0], %fd922;
	.param .b64 param1;
	st.param.f64 	[param1], 0d4000000000000000;
	.param .b64 retval0;
	call.uni (retval0), 
	__internal_accurate_pow, 
	(
	param0, 
	param1
	);
	ld.param.f64 	%fd2507, [retval0];
	} // callseq 593
	setp.lt.s32 	%p1005, %r224, 0;
	neg.f64 	%fd2509, %fd2507;
	selp.f64 	%fd2510, %fd2509, %fd2507, %p1003;
	selp.f64 	%fd2511, %fd2510, %fd2507, %p1005;
	setp.eq.f64 	%p1006, %fd921, 0d0000000000000000;
	selp.b32 	%r1198, %r224, 0, %p1003;
	or.b32  	%r1199, %r1198, 2146435072;
	selp.b32 	%r1200, %r1199, %r1198, %p1002;
	mov.b32 	%r1201, 0;
	mov.b64 	%fd2512, {%r1201, %r1200};
	selp.f64 	%fd3715, %fd2512, %fd2511, %p1006;
	add.f64 	%fd2513, %fd921, 0d4000000000000000;
	{
	.reg .b32 %temp; 
	mov.b64 	{%temp, %r1202}, %fd2513;
	}
	and.b32  	%r1203, %r1202, 2146435072;
	setp.ne.s32 	%p1007, %r1203, 2146435072;
	@%p1007 bra 	$L__BB20_657;
	setp.nan.f64 	%p1008, %fd921, %fd921;
	@%p1008 bra 	$L__BB20_656;
	setp.neu.f64 	%p1009, %fd922, 0d7FF0000000000000;
	@%p1009 bra 	$L__BB20_657;
	setp.lt.s32 	%p1010, %r224, 0;
	selp.b32 	%r1205, %r378, %r86, %p1010;
	mov.b32 	%r1206, 0;
	mov.b64 	%fd3715, {%r1206, %r1205};
	bra.uni 	$L__BB20_657;
$L__BB20_656:
	mov.f64 	%fd2514, 0d4000000000000000;
	add.rn.f64 	%fd3715, %fd921, %fd2514;
$L__BB20_657:
	setp.eq.s32 	%p1011, %r169, 1;
	setp.eq.f64 	%p1012, %fd921, 0d3FF0000000000000;
	selp.f64 	%fd2515, 0d3FF0000000000000, %fd3715, %p1012;
	fma.rn.f64 	%fd3718, %fd920, %fd2515, %fd3718;
	@%p1011 bra 	$L__BB20_670;
	setp.lt.s32 	%p1013, %r84, 0;
	setp.eq.s32 	%p1014, %r85, 1062207488;
	ld.global.f64 	%fd928, [%rd65+8];
	ld.global.f64 	%fd929, [%rd66+8];
	{
	.reg .b32 %temp; 
	mov.b64 	{%temp, %r225}, %fd929;
	}
	abs.f64 	%fd930, %fd929;
	{ // callseq 594, 0
	.param .b64 param0;
	st.param.f64 	[param0], %fd930;
	.param .b64 param1;
	st.param.f64 	[param1], 0d4000000000000000;
	.param .b64 retval0;
	call.uni (retval0), 
	__internal_accurate_pow, 
	(
	param0, 
	param1
	);
	ld.param.f64 	%fd2516, [retval0];
	} // callseq 594
	setp.lt.s32 	%p1016, %r225, 0;
	neg.f64 	%fd2518, %fd2516;
	selp.f64 	%fd2519, %fd2518, %fd2516, %p1014;
	selp.f64 	%fd2520, %fd2519, %fd2516, %p1016;
	setp.eq.f64 	%p1017, %fd929, 0d0000000000000000;
	selp.b32 	%r1207, %r225, 0, %p1014;
	or.b32  	%r1208, %r1207, 2146435072;
	selp.b32 	%r1209, %r1208, %r1207, %p1013;
	mov.b32 	%r1210, 0;
	mov.b64 	%fd2521, {%r1210, %r1209};
	selp.f64 	%fd3716, %fd2521, %fd2520, %p1017;
	add.f64 	%fd2522, %fd929, 0d4000000000000000;
	{
	.reg .b32 %temp; 
	mov.b64 	{%temp, %r1211}, %fd2522;
	}
	and.b32  	%r1212, %r1211, 2146435072;
	setp.ne.s32 	%p1018, %r1212, 2146435072;
	@%p1018 bra 	$L__BB20_663;
	setp.nan.f64 	%p1019, %fd929, %fd929;
	@%p1019 bra 	$L__BB20_662;
	setp.neu.f64 	%p1020, %fd930, 0d7FF0000000000000;
	@%p1020 bra 	$L__BB20_663;
	setp.lt.s32 	%p1021, %r225, 0;
	selp.b32 	%r1214, %r378, %r86, %p1021;
	mov.b32 	%r1215, 0;
	mov.b64 	%fd3716, {%r1215, %r1214};
	bra.uni 	$L__BB20_663;
$L__BB20_662:
	mov.f64 	%fd2523, 0d4000000000000000;
	add.rn.f64 	%fd3716, %fd929, %fd2523;
$L__BB20_663:
	setp.eq.s32 	%p1022, %r169, 2;
	setp.eq.f64 	%p1023, %fd929, 0d3FF0000000000000;
	selp.f64 	%fd2524, 0d3FF0000000000000, %fd3716, %p1023;
	fma.rn.f64 	%fd3718, %fd928, %fd2524, %fd3718;
	@%p1022 bra 	$L__BB20_670;
	setp.lt.s32 	%p1024, %r84, 0;
	setp.eq.s32 	%p1025, %r85, 1062207488;
	ld.global.f64 	%fd936, [%rd65+16];
	ld.global.f64 	%fd937, [%rd66+16];
	{
	.reg .b32 %temp; 
	mov.b64 	{%temp, %r226}, %fd937;
	}
	abs.f64 	%fd938, %fd937;
	{ // callseq 595, 0
	.param .b64 param0;
	st.param.f64 	[param0], %fd938;
	.param .b64 param1;
	st.param.f64 	[param1], 0d4000000000000000;
	.param .b64 retval0;
	call.uni (retval0), 
	__internal_accurate_pow, 
	(
	param0, 
	param1
	);
	ld.param.f64 	%fd2525, [retval0];
	} // callseq 595
	setp.lt.s32 	%p1027, %r226, 0;
	neg.f64 	%fd2527, %fd2525;
	selp.f64 	%fd2528, %fd2527, %fd2525, %p1025;
	selp.f64 	%fd2529, %fd2528, %fd2525, %p1027;
	setp.eq.f64 	%p1028, %fd937, 0d0000000000000000;
	selp.b32 	%r1216, %r226, 0, %p1025;
	or.b32  	%r1217, %r1216, 2146435072;
	selp.b32 	%r1218, %r1217, %r1216, %p1024;
	mov.b32 	%r1219, 0;
	mov.b64 	%fd2530, {%r1219, %r1218};
	selp.f64 	%fd3717, %fd2530, %fd2529, %p1028;
	add.f64 	%fd2531, %fd937, 0d4000000000000000;
	{
	.reg .b32 %temp; 
	mov.b64 	{%temp, %r1220}, %fd2531;
	}
	and.b32  	%r1221, %r1220, 2146435072;
	setp.ne.s32 	%p1029, %r1221, 2146435072;
	@%p1029 bra 	$L__BB20_669;
	setp.nan.f64 	%p1030, %fd937, %fd937;
	@%p1030 bra 	$L__BB20_668;
	setp.neu.f64 	%p1031, %fd938, 0d7FF0000000000000;
	@%p1031 bra 	$L__BB20_669;
	setp.lt.s32 	%p1032, %r226, 0;
	selp.b32 	%r1223, %r378, %r86, %p1032;
	mov.b32 	%r1224, 0;
	mov.b64 	%fd3717, {%r1224, %r1223};
	bra.uni 	$L__BB20_669;
$L__BB20_668:
	mov.f64 	%fd2532, 0d4000000000000000;
	add.rn.f64 	%fd3717, %fd937, %fd2532;
$L__BB20_669:
	setp.eq.f64 	%p1033, %fd937, 0d3FF0000000000000;
	selp.f64 	%fd2533, 0d3FF0000000000000, %fd3717, %p1033;
	fma.rn.f64 	%fd3718, %fd936, %fd2533, %fd3718;
$L__BB20_670:
	setp.lt.u32 	%p1034, %r168, 3;
	mov.f64 	%fd3729, 0d0000000000000000;
	mov.b32 	%r2227, 0;
	@%p1034 bra 	$L__BB20_693;
	mov.f64 	%fd3729, 0d0000000000000000;
	mov.b32 	%r2226, 0;
$L__BB20_672:
	setp.lt.s32 	%p1035, %r84, 0;
	setp.eq.s32 	%p1036, %r85, 1062207488;
	mul.wide.u32 	%rd154, %r2226, 8;
	add.s64 	%rd67, %rd2, %rd154;
	ld.global.f64 	%fd946, [%rd67];
	add.s64 	%rd68, %rd3, %rd154;
	ld.global.f64 	%fd947, [%rd68];
	{
	.reg .b32 %temp; 
	mov.b64 	{%temp, %r228}, %fd947;
	}
	abs.f64 	%fd948, %fd947;
	{ // callseq 596, 0
	.param .b64 param0;
	st.param.f64 	[param0], %fd948;
	.param .b64 param1;
	st.param.f64 	[param1], 0d4000000000000000;
	.param .b64 retval0;
	call.uni (retval0), 
	__internal_accurate_pow, 
	(
	param0, 
	param1
	);
	ld.param.f64 	%fd2537, [retval0];
	} // callseq 596
	setp.lt.s32 	%p1038, %r228, 0;
	neg.f64 	%fd2539, %fd2537;
	selp.f64 	%fd2540, %fd2539, %fd2537, %p1036;
	selp.f64 	%fd2541, %fd2540, %fd2537, %p1038;
	setp.eq.f64 	%p1039, %fd947, 0d0000000000000000;
	selp.b32 	%r1227, %r228, 0, %p1036;
	or.b32  	%r1228, %r1227, 2146435072;
	selp.b32 	%r1229, %r1228, %r1227, %p1035;
	mov.b32 	%r1230, 0;
	mov.b64 	%fd2542, {%r1230, %r1229};
	selp.f64 	%fd3720, %fd2542, %fd2541, %p1039;
	add.f64 	%fd2543, %fd947, 0d4000000000000000;
	{
	.reg .b32 %temp; 
	mov.b64 	{%temp, %r1231}, %fd2543;
	}
	and.b32  	%r1232, %r1231, 2146435072;
	setp.ne.s32 	%p1040, %r1232, 2146435072;
	@%p1040 bra 	$L__BB20_677;
	setp.nan.f64 	%p1041, %fd947, %fd947;
	@%p1041 bra 	$L__BB20_676;
	setp.neu.f64 	%p1042, %fd948, 0d7FF0000000000000;
	@%p1042 bra 	$L__BB20_677;
	setp.lt.s32 	%p1043, %r228, 0;
	selp.b32 	%r1234, %r378, %r86, %p1043;
	mov.b32 	%r1235, 0;
	mov.b64 	%fd3720, {%r1235, %r1234};
	bra.uni 	$L__BB20_677;
$L__BB20_676:
	mov.f64 	%fd2544, 0d4000000000000000;
	add.rn.f64 	%fd3720, %fd947, %fd2544;
$L__BB20_677:
	setp.lt.s32 	%p1044, %r84, 0;
	setp.eq.s32 	%p1045, %r85, 1062207488;
	setp.eq.f64 	%p1047, %fd947, 0d3FF0000000000000;
	selp.f64 	%fd2545, 0d3FF0000000000000, %fd3720, %p1047;
	fma.rn.f64 	%fd953, %fd946, %fd2545, %fd3729;
	ld.global.f64 	%fd954, [%rd67+8];
	ld.global.f64 	%fd955, [%rd68+8];
	{
	.reg .b32 %temp; 
	mov.b64 	{%temp, %r229}, %fd955;
	}
	abs.f64 	%fd956, %fd955;
	{ // callseq 597, 0
	.param .b64 param0;
	st.param.f64 	[param0], %fd956;
	.param .b64 param1;
	st.param.f64 	[param1], 0d4000000000000000;
	.param .b64 retval0;
	call.uni (retval0), 
	__internal_accurate_pow, 
	(
	param0, 
	param1
	);
	ld.param.f64 	%fd2546, [retval0];
	} // callseq 597
	setp.lt.s32 	%p1048, %r229, 0;
	neg.f64 	%fd2548, %fd2546;
	selp.f64 	%fd2549, %fd2548, %fd2546, %p1045;
	selp.f64 	%fd2550, %fd2549, %fd2546, %p1048;
	setp.eq.f64 	%p1049, %fd955, 0d0000000000000000;
	selp.b32 	%r1236, %r229, 0, %p1045;
	or.b32  	%r1237, %r1236, 2146435072;
	selp.b32 	%r1238, %r1237, %r1236, %p1044;
	mov.b32 	%r1239, 0;
	mov.b64 	%fd2551, {%r1239, %r1238};
	selp.f64 	%fd3721, %fd2551, %fd2550, %p1049;
	add.f64 	%fd2552, %fd955, 0d4000000000000000;
	{
	.reg .b32 %temp; 
	mov.b64 	{%temp, %r1240}, %fd2552;
	}
	and.b32  	%r1241, %r1240, 2146435072;
	setp.ne.s32 	%p1050, %r1241, 2146435072;
	@%p1050 bra 	$L__BB20_682;
	setp.nan.f64 	%p1051, %fd955, %fd955;
	@%p1051 bra 	$L__BB20_681;
	setp.neu.f64 	%p1052, %fd956, 0d7FF0000000000000;
	@%p1052 bra 	$L__BB20_682;
	setp.lt.s32 	%p1053, %r229, 0;
	selp.b32 	%r1243, %r378, %r86, %p1053;
	mov.b32 	%r1244, 0;
	mov.b64 	%fd3721, {%r1244, %r1243};
	bra.uni 	$L__BB20_682;
$L__BB20_681:
	mov.f64 	%fd2553, 0d4000000000000000;
	add.rn.f64 	%fd3721, %fd955, %fd2553;
$L__BB20_682:
	setp.lt.s32 	%p1054, %r84, 0;
	setp.eq.s32 	%p1055, %r85, 1062207488;
	setp.eq.f64 	%p1057, %fd955, 0d3FF0000000000000;
	selp.f64 	%fd2554, 0d3FF0000000000000, %fd3721, %p1057;
	fma.rn.f64 	%fd961, %fd954, %fd2554, %fd953;
	ld.global.f64 	%fd962, [%rd67+16];
	ld.global.f64 	%fd963, [%rd68+16];
	{
	.reg .b32 %temp; 
	mov.b64 	{%temp, %r230}, %fd963;
	}
	abs.f64 	%fd964, %fd963;
	{ // callseq 598, 0
	.param .b64 param0;
	st.param.f64 	[param0], %fd964;
	.param .b64 param1;
	st.param.f64 	[param1], 0d4000000000000000;
	.param .b64 retval0;
	call.uni (retval0), 
	__internal_accurate_pow, 
	(
	param0, 
	param1
	);
	ld.param.f64 	%fd2555, [retval0];
	} // callseq 598
	setp.lt.s32 	%p1058, %r230, 0;
	neg.f64 	%fd2557, %fd2555;
	selp.f64 	%fd2558, %fd2557, %fd2555, %p1055;
	selp.f64 	%fd2559, %fd2558, %fd2555, %p1058;
	setp.eq.f64 	%p1059, %fd963, 0d0000000000000000;
	selp.b32 	%r1245, %r230, 0, %p1055;
	or.b32  	%r1246, %r1245, 2146435072;
	selp.b32 	%r1247, %r1246, %r1245, %p1054;
	mov.b32 	%r1248, 0;
	mov.b64 	%fd2560, {%r1248, %r1247};
	selp.f64 	%fd3722, %fd2560, %fd2559, %p1059;
	add.f64 	%fd2561, %fd963, 0d4000000000000000;
	{
	.reg .b32 %temp; 
	mov.b64 	{%temp, %r1249}, %fd2561;
	}
	and.b32  	%r1250, %r1249, 2146435072;
	setp.ne.s32 	%p1060, %r1250, 2146435072;
	@%p1060 bra 	$L__BB20_687;
	setp.nan.f64 	%p1061, %fd963, %fd963;
	@%p1061 bra 	$L__BB20_686;
	setp.neu.f64 	%p1062, %fd964, 0d7FF0000000000000;
	@%p1062 bra 	$L__BB20_687;
	setp.lt.s32 	%p1063, %r230, 0;
	selp.b32 	%r1252, %r378, %r86, %p1063;
	mov.b32 	%r1253, 0;
	mov.b64 	%fd3722, {%r1253, %r1252};
	bra.uni 	$L__BB20_687;
$L__BB20_686:
	mov.f64 	%fd2562, 0d4000000000000000;
	add.rn.f64 	%fd3722, %fd963, %fd2562;
$L__BB20_687:
	setp.lt.s32 	%p1064, %r84, 0;
	setp.eq.s32 	%p1065, %r85, 1062207488;
	setp.eq.f64 	%p1067, %fd963, 0d3FF0000000000000;
	selp.f64 	%fd2563, 0d3FF0000000000000, %fd3722, %p1067;
	fma.rn.f64 	%fd969, %fd962, %fd2563, %fd961;
	ld.global.f64 	%fd970, [%rd67+24];
	ld.global.f64 	%fd971, [%rd68+24];
	{
	.reg .b32 %temp; 
	mov.b64 	{%temp, %r231}, %fd971;
	}
	abs.f64 	%fd972, %fd971;
	{ // callseq 599, 0
	.param .b64 param0;
	st.param.f64 	[param0], %fd972;
	.param .b64 param1;
	st.param.f64 	[param1], 0d4000000000000000;
	.param .b64 retval0;
	call.uni (retval0), 
	__internal_accurate_pow, 
	(
	param0, 
	param1
	);
	ld.param.f64 	%fd2564, [retval0];
	} // callseq 599
	setp.lt.s32 	%p1068, %r231, 0;
	neg.f64 	%fd2566, %fd2564;
	selp.f64 	%fd2567, %fd2566, %fd2564, %p1065;
	selp.f64 	%fd2568, %fd2567, %fd2564, %p1068;
	setp.eq.f64 	%p1069, %fd971, 0d0000000000000000;
	selp.b32 	%r1254, %r231, 0, %p1065;
	or.b32  	%r1255, %r1254, 2146435072;
	selp.b32 	%r1256, %r1255, %r1254, %p1064;
	mov.b32 	%r1257, 0;
	mov.b64 	%fd2569, {%r1257, %r1256};
	selp.f64 	%fd3723, %fd2569, %fd2568, %p1069;
	add.f64 	%fd2570, %fd971, 0d4000000000000000;
	{
	.reg .b32 %temp; 
	mov.b64 	{%temp, %r1258}, %fd2570;
	}
	and.b32  	%r1259, %r1258, 2146435072;
	setp.ne.s32 	%p1070, %r1259, 2146435072;
	@%p1070 bra 	$L__BB20_692;
	setp.nan.f64 	%p1071, %fd971, %fd971;
	@%p1071 bra 	$L__BB20_691;
	setp.neu.f64 	%p1072, %fd972, 0d7FF0000000000000;
	@%p1072 bra 	$L__BB20_692;
	setp.lt.s32 	%p1073, %r231, 0;
	selp.b32 	%r1261, %r378, %r86, %p1073;
	mov.b32 	%r1262, 0;
	mov.b64 	%fd3723, {%r1262, %r1261};
	bra.uni 	$L__BB20_692;
$L__BB20_691:
	mov.f64 	%fd2571, 0d4000000000000000;
	add.rn.f64 	%fd3723, %fd971, %fd2571;
$L__BB20_692:
	setp.eq.f64 	%p1074, %fd971, 0d3FF0000000000000;
	selp.f64 	%fd2572, 0d3FF0000000000000, %fd3723, %p1074;
	fma.rn.f64 	%fd3729, %fd970, %fd2572, %fd969;
	add.s32 	%r2226, %r2226, 4;
	setp.ne.s32 	%p1075, %r2226, %r170;
	mov.u32 	%r2227, %r170;
	@%p1075 bra 	$L__BB20_672;
$L__BB20_693:
	setp.eq.s32 	%p1076, %r169, 0;
	@%p1076 bra 	$L__BB20_712;
	setp.lt.s32 	%p1077, %r84, 0;
	setp.eq.s32 	%p1078, %r85, 1062207488;
	mul.wide.u32 	%rd155, %r2227, 8;
	add.s64 	%rd69, %rd2, %rd155;
	ld.global.f64 	%fd980, [%rd69];
	add.s64 	%rd70, %rd3, %rd155;
	ld.global.f64 	%fd981, [%rd70];
	{
	.reg .b32 %temp; 
	mov.b64 	{%temp, %r234}, %fd981;
	}
	abs.f64 	%fd982, %fd981;
	{ // callseq 600, 0
	.param .b64 param0;
	st.param.f64 	[param0], %fd982;
	.param .b64 param1;
	st.param.f64 	[param1], 0d4000000000000000;
	.param .b64 retval0;
	call.uni (retval0), 
	__internal_accurate_pow, 
	(
	param0, 
	param1
	);
	ld.param.f64 	%fd2573, [retval0];
	} // callseq 600
	setp.lt.s32 	%p1080, %r234, 0;
	neg.f64 	%fd2575, %fd2573;
	selp.f64 	%fd2576, %fd2575, %fd2573, %p1078;
	selp.f64 	%fd2577, %fd2576, %fd2573, %p1080;
	setp.eq.f64 	%p1081, %fd981, 0d0000000000000000;
	selp.b32 	%r1263, %r234, 0, %p1078;
	or.b32  	%r1264, %r1263, 2146435072;
	selp.b32 	%r1265, %r1264, %r1263, %p1077;
	mov.b32 	%r1266, 0;
	mov.b64 	%fd2578, {%r1266, %r1265};
	selp.f64 	%fd3726, %fd2578, %fd2577, %p1081;
	add.f64 	%fd2579, %fd981, 0d4000000000000000;
	{
	.reg .b32 %temp; 
	mov.b64 	{%temp, %r1267}, %fd2579;
	}
	and.b32  	%r1268, %r1267, 2146435072;
	setp.ne.s32 	%p1082, %r1268, 2146435072;
	@%p1082 bra 	$L__BB20_699;
	setp.nan.f64 	%p1083, %fd981, %fd981;
	@%p1083 bra 	$L__BB20_698;
	setp.neu.f64 	%p1084, %fd982, 0d7FF0000000000000;
	@%p1084 bra 	$L__BB20_699;
	setp.lt.s32 	%p1085, %r234, 0;
	selp.b32 	%r1270, %r378, %r86, %p1085;
	mov.b32 	%r1271, 0;
	mov.b64 	%fd3726, {%r1271, %r1270};
	bra.uni 	$L__BB20_699;
$L__BB20_698:
	mov.f64 	%fd2580, 0d4000000000000000;
	add.rn.f64 	%fd3726, %fd981, %fd2580;
$L__BB20_699:
	setp.eq.s32 	%p1086, %r169, 1;
	setp.eq.f64 	%p1087, %fd981, 0d3FF0000000000000;
	selp.f64 	%fd2581, 0d3FF0000000000000, %fd3726, %p1087;
	fma.rn.f64 	%fd3729, %fd980, %fd2581, %fd3729;
	@%p1086 bra 	$L__BB20_712;
	setp.lt.s32 	%p1088, %r84, 0;
	setp.eq.s32 	%p1089, %r85, 1062207488;
	ld.global.f64 	%fd988, [%rd69+8];
	ld.global.f64 	%fd989, [%rd70+8];
	{
	.reg .b32 %temp; 
	mov.b64 	{%temp, %r235}, %fd989;
	}
	abs.f64 	%fd990, %fd989;
	{ // callseq 601, 0
	.param .b64 param0;
	st.param.f64 	[param0], %fd990;
	.param .b64 param1;
	st.param.f64 	[param1], 0d4000000000000000;
	.param .b64 retval0;
	call.uni (retval0), 
	__internal_accurate_pow, 
	(
	param0, 
	param1
	);
	ld.param.f64 	%fd2582, [retval0];
	} // callseq 601
	setp.lt.s32 	%p1091, %r235, 0;
	neg.f64 	%fd2584, %fd2582;
	selp.f64 	%fd2585, %fd2584, %fd2582, %p1089;
	selp.f64 	%fd2586, %fd2585, %fd2582, %p1091;
	setp.eq.f64 	%p1092, %fd989, 0d0000000000000000;
	selp.b32 	%r1272, %r235, 0, %p1089;
	or.b32  	%r1273, %r1272, 2146435072;
	selp.b32 	%r1274, %r1273, %r1272, %p1088;
	mov.b32 	%r1275, 0;
	mov.b64 	%fd2587, {%r1275, %r1274};
	selp.f64 	%fd3727, %fd2587, %fd2586, %p1092;
	add.f64 	%fd2588, %fd989, 0d4000000000000000;
	{
	.reg .b32 %temp; 
	mov.b64 	{%temp, %r1276}, %fd2588;
	}
	and.b32  	%r1277, %r1276, 2146435072;
	setp.ne.s32 	%p1093, %r1277, 2146435072;
	@%p1093 bra 	$L__BB20_705;
	setp.nan.f64 	%p1094, %fd989, %fd989;
	@%p1094 bra 	$L__BB20_704;
	setp.neu.f64 	%p1095, %fd990, 0d7FF0000000000000;
	@%p1095 bra 	$L__BB20_705;
	setp.lt.s32 	%p1096, %r235, 0;
	selp.b32 	%r1279, %r378, %r86, %p1096;
	mov.b32 	%r1280, 0;
	mov.b64 	%fd3727, {%r1280, %r1279};
	bra.uni 	$L__BB20_705;
$L__BB20_704:
	mov.f64 	%fd2589, 0d4000000000000000;
	add.rn.f64 	%fd3727, %fd989, %fd2589;
$L__BB20_705:
	setp.eq.s32 	%p1097, %r169, 2;
	setp.eq.f64 	%p1098, %fd989, 0d3FF0000000000000;
	selp.f64 	%fd2590, 0d3FF0000000000000, %fd3727, %p1098;
	fma.rn.f64 	%fd3729, %fd988, %fd2590, %fd3729;
	@%p1097 bra 	$L__BB20_712;
	setp.lt.s32 	%p1099, %r84, 0;
	setp.eq.s32 	%p1100, %r85, 1062207488;
	ld.global.f64 	%fd996, [%rd69+16];
	ld.global.f64 	%fd997, [%rd70+16];
	{
	.reg .b32 %temp; 
	mov.b64 	{%temp, %r236}, %fd997;
	}
	abs.f64 	%fd998, %fd997;
	{ // callseq 602, 0
	.param .b64 param0;
	st.param.f64 	[param0], %fd998;
	.param .b64 param1;
	st.param.f64 	[param1], 0d4000000000000000;
	.param .b64 retval0;
	call.uni (retval0), 
	__internal_accurate_pow, 
	(
	param0, 
	param1
	);
	ld.param.f64 	%fd2591, [retval0];
	} // callseq 602
	setp.lt.s32 	%p1102, %r236, 0;
	neg.f64 	%fd2593, %fd2591;
	selp.f64 	%fd2594, %fd2593, %fd2591, %p1100;
	selp.f64 	%fd2595, %fd2594, %fd2591, %p1102;
	setp.eq.f64 	%p1103, %fd997, 0d0000000000000000;
	selp.b32 	%r1281, %r236, 0, %p1100;
	or.b32  	%r1282, %r1281, 2146435072;
	selp.b32 	%r1283, %r1282, %r1281, %p1099;
	mov.b32 	%r1284, 0;
	mov.b64 	%fd2596, {%r1284, %r1283};
	selp.f64 	%fd3728, %fd2596, %fd2595, %p1103;
	add.f64 	%fd2597, %fd997, 0d4000000000000000;
	{
	.reg .b32 %temp; 
	mov.b64 	{%temp, %r1285}, %fd2597;
	}
	and.b32  	%r1286, %r1285, 2146435072;
	setp.ne.s32 	%p1104, %r1286, 2146435072;
	@%p1104 bra 	$L__BB20_711;
	setp.nan.f64 	%p1105, %fd997, %fd997;
	@%p1105 bra 	$L__BB20_710;
	setp.neu.f64 	%p1106, %fd998, 0d7FF0000000000000;
	@%p1106 bra 	$L__BB20_711;
	setp.lt.s32 	%p1107, %r236, 0;
	selp.b32 	%r1288, %r378, %r86, %p1107;
	mov.b32 	%r1289, 0;
	mov.b64 	%fd3728, {%r1289, %r1288};
	bra.uni 	$L__BB20_711;
$L__BB20_710:
	mov.f64 	%fd2598, 0d4000000000000000;
	add.rn.f64 	%fd3728, %fd997, %fd2598;
$L__BB20_711:
	setp.eq.f64 	%p1108, %fd997, 0d3FF0000000000000;
	selp.f64 	%fd2599, 0d3FF0000000000000, %fd3728, %p1108;
	fma.rn.f64 	%fd3729, %fd996, %fd2599, %fd3729;
$L__BB20_712:
	sub.f64 	%fd3813, %fd3729, %fd610;
	sub.f64 	%fd3818, %fd3674, %fd610;
	sub.f64 	%fd3817, %fd3685, %fd610;
	sub.f64 	%fd3816, %fd3696, %fd610;
	sub.f64 	%fd3815, %fd3707, %fd610;
	sub.f64 	%fd3814, %fd3718, %fd610;
	sub.f64 	%fd3819, %fd3735, %fd610;
$L__BB20_713:
	add.f64 	%fd3062, %fd3853, %fd3819;
	add.f64 	%fd3063, %fd3062, %fd3818;
	add.f64 	%fd3064, %fd3063, %fd3817;
	add.f64 	%fd3065, %fd3064, %fd3816;
	add.f64 	%fd3066, %fd3065, %fd3815;
	add.f64 	%fd3067, %fd3066, %fd3814;
	add.f64 	%fd3853, %fd3067, %fd3813;
	sub.s64 	%rd170, %rd114, %rd215;
	setp.lt.u64 	%p1634, %rd170, 3584;
	@%p1634 bra 	$L__BB20_1115;
	add.s64 	%rd215, %rd215, 3584;
	setp.gt.u64 	%p1635, %rd215, %rd42;
	@%p1635 bra 	$L__BB20_1041;
	bra.uni 	$L__BB20_433;
$L__BB20_715:
	mov.f64 	%fd2184, 0d4000000000000000;
	add.rn.f64 	%fd3732, %fd1015, %fd2184;
$L__BB20_716:
	setp.eq.s32 	%p636, %r169, 1;
	setp.eq.f64 	%p637, %fd1015, 0d3FF0000000000000;
	selp.f64 	%fd2185, 0d3FF0000000000000, %fd3732, %p637;
	fma.rn.f64 	%fd3735, %fd1014, %fd2185, %fd3735;
	@%p636 bra 	$L__BB20_729;
	setp.lt.s32 	%p638, %r84, 0;
	setp.eq.s32 	%p639, %r85, 1062207488;
	ld.global.f64 	%fd1022, [%rd71+8];
	ld.global.f64 	%fd1023, [%rd72+8];
	{
	.reg .b32 %temp; 
	mov.b64 	{%temp, %r239}, %fd1023;
	}
	abs.f64 	%fd1024, %fd1023;
	{ // callseq 559, 0
	.param .b64 param0;
	st.param.f64 	[param0], %fd1024;
	.param .b64 param1;
	st.param.f64 	[param1], 0d4000000000000000;
	.param .b64 retval0;
	call.uni (retval0), 
	__internal_accurate_pow, 
	(
	param0, 
	param1
	);
	ld.param.f64 	%fd2186, [retval0];
	} // callseq 559
	setp.lt.s32 	%p641, %r239, 0;
	neg.f64 	%fd2188, %fd2186;
	selp.f64 	%fd2189, %fd2188, %fd2186, %p639;
	selp.f64 	%fd2190, %fd2189, %fd2186, %p641;
	setp.eq.f64 	%p642, %fd1023, 0d0000000000000000;
	selp.b32 	%r882, %r239, 0, %p639;
	or.b32  	%r883, %r882, 2146435072;
	selp.b32 	%r884, %r883, %r882, %p638;
	mov.b32 	%r885, 0;
	mov.b64 	%fd2191, {%r885, %r884};
	selp.f64 	%fd3733, %fd2191, %fd2190, %p642;
	add.f64 	%fd2192, %fd1023, 0d4000000000000000;
	{
	.reg .b32 %temp; 
	mov.b64 	{%temp, %r886}, %fd2192;
	}
	and.b32  	%r887, %r886, 2146435072;
	setp.ne.s32 	%p643, %r887, 2146435072;
	@%p643 bra 	$L__BB20_722;
	setp.nan.f64 	%p644, %fd1023, %fd1023;
	@%p644 bra 	$L__BB20_721;
	setp.neu.f64 	%p645, %fd1024, 0d7FF0000000000000;
	@%p645 bra 	$L__BB20_722;
	setp.lt.s32 	%p646, %r239, 0;
	selp.b32 	%r889, %r378, %r86, %p646;
	mov.b32 	%r890, 0;
	mov.b64 	%fd3733, {%r890, %r889};
	bra.uni 	$L__BB20_722;
$L__BB20_721:
	mov.f64 	%fd2193, 0d4000000000000000;
	add.rn.f64 	%fd3733, %fd1023, %fd2193;
$L__BB20_722:
	setp.eq.s32 	%p647, %r169, 2;
	setp.eq.f64 	%p648, %fd1023, 0d3FF0000000000000;
	selp.f64 	%fd2194, 0d3FF0000000000000, %fd3733, %p648;
	fma.rn.f64 	%fd3735, %fd1022, %fd2194, %fd3735;
	@%p647 bra 	$L__BB20_729;
	setp.lt.s32 	%p649, %r84, 0;
	setp.eq.s32 	%p650, %r85, 1062207488;
	ld.global.f64 	%fd1030, [%rd71+16];
	ld.global.f64 	%fd1031, [%rd72+16];
	{
	.reg .b32 %temp; 
	mov.b64 	{%temp, %r240}, %fd1031;
	}
	abs.f64 	%fd1032, %fd1031;
	{ // callseq 560, 0
	.param .b64 param0;
	st.param.f64 	[param0], %fd1032;
	.param .b64 param1;
	st.param.f64 	[param1], 0d4000000000000000;
	.param .b64 retval0;
	call.uni (retval0), 
	__internal_accurate_pow, 
	(
	param0, 
	param1
	);
	ld.param.f64 	%fd2195, [retval0];
	} // callseq 560
	setp.lt.s32 	%p652, %r240, 0;
	neg.f64 	%fd2197, %fd2195;
	selp.f64 	%fd2198, %fd2197, %fd2195, %p650;
	selp.f64 	%fd2199, %fd2198, %fd2195, %p652;
	setp.eq.f64 	%p653, %fd1031, 0d0000000000000000;
	selp.b32 	%r891, %r240, 0, %p650;
	or.b32  	%r892, %r891, 2146435072;
	selp.b32 	%r893, %r892, %r891, %p649;
	mov.b32 	%r894, 0;
	mov.b64 	%fd2200, {%r894, %r893};
	selp.f64 	%fd3734, %fd2200, %fd2199, %p653;
	add.f64 	%fd2201, %fd1031, 0d4000000000000000;
	{
	.reg .b32 %temp; 
	mov.b64 	{%temp, %r895}, %fd2201;
	}
	and.b32  	%r896, %r895, 2146435072;
	setp.ne.s32 	%p654, %r896, 2146435072;
	@%p654 bra 	$L__BB20_728;
	setp.nan.f64 	%p655, %fd1031, %fd1031;
	@%p655 bra 	$L__BB20_727;
	setp.neu.f64 	%p656, %fd1032, 0d7FF0000000000000;
	@%p656 bra 	$L__BB20_728;
	setp.lt.s32 	%p657, %r240, 0;
	selp.b32 	%r898, %r378, %r86, %p657;
	mov.b32 	%r899, 0;
	mov.b64 	%fd3734, {%r899, %r898};
	bra.uni 	$L__BB20_728;
$L__BB20_727:
	mov.f64 	%fd2202, 0d4000000000000000;
	add.rn.f64 	%fd3734, %fd1031, %fd2202;
$L__BB20_728:
	setp.eq.f64 	%p658, %fd1031, 0d3FF0000000000000;
	selp.f64 	%fd2203, 0d3FF0000000000000, %fd3734, %p658;
	fma.rn.f64 	%fd3735, %fd1030, %fd2203, %fd3735;
$L__BB20_729:
	setp.lt.u32 	%p659, %r168, 3;
	mov.f64 	%fd3674, 0d0000000000000000;
	mov.b32 	%r2217, 0;
	@%p659 bra 	$L__BB20_483;
	mov.f64 	%fd3674, 0d0000000000000000;
	mov.b32 	%r2216, 0;
	bra.uni 	$L__BB20_462;
$L__BB20_731:
	setp.lt.s32 	%p1110, %r84, 0;
	setp.eq.s32 	%p1111, %r85, 1062207488;
	mul.wide.u32 	%rd156, %r2229, 8;
	add.s64 	%rd73, %rd2, %rd156;
	ld.global.f64 	%fd1040, [%rd73];
	add.s64 	%rd74, %rd3, %rd156;
	ld.global.f64 	%fd1041, [%rd74];
	{
	.reg .b32 %temp; 
	mov.b64 	{%temp, %r242}, %fd1041;
	}
	abs.f64 	%fd1042, %fd1041;
	{ // callseq 603, 0
	.param .b64 param0;
	st.param.f64 	[param0], %fd1042;
	.param .b64 param1;
	st.param.f64 	[param1], 0d4000000000000000;
	.param .b64 retval0;
	call.uni (retval0), 
	__internal_accurate_pow, 
	(
	param0, 
	param1
	);
	ld.param.f64 	%fd2603, [retval0];
	} // callseq 603
	setp.lt.s32 	%p1113, %r242, 0;
	neg.f64 	%fd2605, %fd2603;
	selp.f64 	%fd2606, %fd2605, %fd2603, %p1111;
	selp.f64 	%fd2607, %fd2606, %fd2603, %p1113;
	setp.eq.f64 	%p1114, %fd1041, 0d0000000000000000;
	selp.b32 	%r1292, %r242, 0, %p1111;
	or.b32  	%r1293, %r1292, 2146435072;
	selp.b32 	%r1294, %r1293, %r1292, %p1110;
	mov.b32 	%r1295, 0;
	mov.b64 	%fd2608, {%r1295, %r1294};
	selp.f64 	%fd3737, %fd2608, %fd2607, %p1114;
	add.f64 	%fd2609, %fd1041, 0d4000000000000000;
	{
	.reg .b32 %temp; 
	mov.b64 	{%temp, %r1296}, %fd2609;
	}
	and.b32  	%r1297, %r1296, 2146435072;
	setp.ne.s32 	%p1115, %r1297, 2146435072;
	@%p1115 bra 	$L__BB20_736;
	setp.nan.f64 	%p1116, %fd1041, %fd1041;
	@%p1116 bra 	$L__BB20_735;
	setp.neu.f64 	%p1117, %fd1042, 0d7FF0000000000000;
	@%p1117 bra 	$L__BB20_736;
	setp.lt.s32 	%p1118, %r242, 0;
	selp.b32 	%r1299, %r378, %r86, %p1118;
	mov.b32 	%r1300, 0;
	mov.b64 	%fd3737, {%r1300, %r1299};
	bra.uni 	$L__BB20_736;
$L__BB20_735:
	mov.f64 	%fd2610, 0d4000000000000000;
	add.rn.f64 	%fd3737, %fd1041, %fd2610;
$L__BB20_736:
	setp.lt.s32 	%p1119, %r84, 0;
	setp.eq.s32 	%p1120, %r85, 1062207488;
	setp.eq.f64 	%p1122, %fd1041, 0d3FF0000000000000;
	selp.f64 	%fd2611, 0d3FF0000000000000, %fd3737, %p1122;
	fma.rn.f64 	%fd1047, %fd1040, %fd2611, %fd3812;
	ld.global.f64 	%fd1048, [%rd73+8];
	ld.global.f64 	%fd1049, [%rd74+8];
	{
	.reg .b32 %temp; 
	mov.b64 	{%temp, %r243}, %fd1049;
	}
	abs.f64 	%fd1050, %fd1049;
	{ // callseq 604, 0
	.param .b64 param0;
	st.param.f64 	[param0], %fd1050;
	.param .b64 param1;
	st.param.f64 	[param1], 0d4000000000000000;
	.param .b64 retval0;
	call.uni (retval0), 
	__internal_accurate_pow, 
	(
	param0, 
	param1
	);
	ld.param.f64 	%fd2612, [retval0];
	} // callseq 604
	setp.lt.s32 	%p1123, %r243, 0;
	neg.f64 	%fd2614, %fd2612;
	selp.f64 	%fd2615, %fd2614, %fd2612, %p1120;
	selp.f64 	%fd2616, %fd2615, %fd2612, %p1123;
	setp.eq.f64 	%p1124, %fd1049, 0d0000000000000000;
	selp.b32 	%r1301, %r243, 0, %p1120;
	or.b32  	%r1302, %r1301, 2146435072;
	selp.b32 	%r1303, %r1302, %r1301, %p1119;
	mov.b32 	%r1304, 0;
	mov.b64 	%fd2617, {%r1304, %r1303};
	selp.f64 	%fd3738, %fd2617, %fd2616, %p1124;
	add.f64 	%fd2618, %fd1049, 0d4000000000000000;
	{
	.reg .b32 %temp; 
	mov.b64 	{%temp, %r1305}, %fd2618;
	}
	and.b32  	%r1306, %r1305, 2146435072;
	setp.ne.s32 	%p1125, %r1306, 2146435072;
	@%p1125 bra 	$L__BB20_741;
	setp.nan.f64 	%p1126, %fd1049, %fd1049;
	@%p1126 bra 	$L__BB20_740;
	setp.neu.f64 	%p1127, %fd1050, 0d7FF0000000000000;
	@%p1127 bra 	$L__BB20_741;
	setp.lt.s32 	%p1128, %r243, 0;
	selp.b32 	%r1308, %r378, %r86, %p1128;
	mov.b32 	%r1309, 0;
	mov.b64 	%fd3738, {%r1309, %r1308};
	bra.uni 	$L__BB20_741;
$L__BB20_740:
	mov.f64 	%fd2619, 0d4000000000000000;
	add.rn.f64 	%fd3738, %fd1049, %fd2619;
$L__BB20_741:
	setp.lt.s32 	%p1129, %r84, 0;
	setp.eq.s32 	%p1130, %r85, 1062207488;
	setp.eq.f64 	%p1132, %fd1049, 0d3FF0000000000000;
	selp.f64 	%fd2620, 0d3FF0000000000000, %fd3738, %p1132;
	fma.rn.f64 	%fd1055, %fd1048, %fd2620, %fd1047;
	ld.global.f64 	%fd1056, [%rd73+16];
	ld.global.f64 	%fd1057, [%rd74+16];
	{
	.reg .b32 %temp; 
	mov.b64 	{%temp, %r244}, %fd1057;
	}
	abs.f64 	%fd1058, %fd1057;
	{ // callseq 605, 0
	.param .b64 param0;
	st.param.f64 	[param0], %fd1058;
	.param .b64 param1;
	st.param.f64 	[param1], 0d4000000000000000;
	.param .b64 retval0;
	call.uni (retval0), 
	__internal_accurate_pow, 
	(
	param0, 
	param1
	);
	ld.param.f64 	%fd2621, [retval0];
	} // callseq 605
	setp.lt.s32 	%p1133, %r244, 0;
	neg.f64 	%fd2623, %fd2621;
	selp.f64 	%fd2624, %fd2623, %fd2621, %p1130;
	selp.f64 	%fd2625, %fd2624, %fd2621, %p1133;
	setp.eq.f64 	%p1134, %fd1057, 0d0000000000000000;
	selp.b32 	%r1310, %r244, 0, %p1130;
	or.b32  	%r1311, %r1310, 2146435072;
	selp.b32 	%r1312, %r1311, %r1310, %p1129;
	mov.b32 	%r1313, 0;
	mov.b64 	%fd2626, {%r1313, %r1312};
	selp.f64 	%fd3739, %fd2626, %fd2625, %p1134;
	add.f64 	%fd2627, %fd1057, 0d4000000000000000;
	{
	.reg .b32 %temp; 
	mov.b64 	{%temp, %r1314}, %fd2627;
	}
	and.b32  	%r1315, %r1314, 2146435072;
	setp.ne.s32 	%p1135, %r1315, 2146435072;
	@%p1135 bra 	$L__BB20_746;
	setp.nan.f64 	%p1136, %fd1057, %fd1057;
	@%p1136 bra 	$L__BB20_745;
	setp.neu.f64 	%p1137, %fd1058, 0d7FF0000000000000;
	@%p1137 bra 	$L__BB20_746;
	setp.lt.s32 	%p1138, %r244, 0;
	selp.b32 	%r1317, %r378, %r86, %p1138;
	mov.b32 	%r1318, 0;
	mov.b64 	%fd3739, {%r1318, %r1317};
	bra.uni 	$L__BB20_746;
$L__BB20_745:
	mov.f64 	%fd2628, 0d4000000000000000;
	add.rn.f64 	%fd3739, %fd1057, %fd2628;
$L__BB20_746:
	setp.lt.s32 	%p1139, %r84, 0;
	setp.eq.s32 	%p1140, %r85, 1062207488;
	setp.eq.f64 	%p1142, %fd1057, 0d3FF0000000000000;
	selp.f64 	%fd2629, 0d3FF0000000000000, %fd3739, %p1142;
	fma.rn.f64 	%fd1063, %fd1056, %fd2629, %fd1055;
	ld.global.f64 	%fd1064, [%rd73+24];
	ld.global.f64 	%fd1065, [%rd74+24];
	{
	.reg .b32 %temp; 
	mov.b64 	{%temp, %r245}, %fd1065;
	}
	abs.f64 	%fd1066, %fd1065;
	{ // callseq 606, 0
	.param .b64 param0;
	st.param.f64 	[param0], %fd1066;
	.param .b64 param1;
	st.param.f64 	[param1], 0d4000000000000000;
	.param .b64 retval0;
	call.uni (retval0), 
	__internal_accurate_pow, 
	(
	param0, 
	param1
	);
	ld.param.f64 	%fd2630, [retval0];
	} // callseq 606
	setp.lt.s32 	%p1143, %r245, 0;
	neg.f64 	%fd2632, %fd2630;
	selp.f64 	%fd2633, %fd2632, %fd2630, %p1140;
	selp.f64 	%fd2634, %fd2633, %fd2630, %p1143;
	setp.eq.f64 	%p1144, %fd1065, 0d0000000000000000;
	selp.b32 	%r1319, %r245, 0, %p1140;
	or.b32  	%r1320, %r1319, 2146435072;
	selp.b32 	%r1321, %r1320, %r1319, %p1139;
	mov.b32 	%r1322, 0;
	mov.b64 	%fd2635, {%r1322, %r1321};
	selp.f64 	%fd3740, %fd2635, %fd2634, %p1144;
	add.f64 	%fd2636, %fd1065, 0d4000000000000000;
	{
	.reg .b32 %temp; 
	mov.b64 	{%temp, %r1323}, %fd2636;
	}
	and.b32  	%r1324, %r1323, 2146435072;
	setp.ne.s32 	%p1145, %r1324, 2146435072;
	@%p1145 bra 	$L__BB20_751;
	setp.nan.f64 	%p1146, %fd1065, %fd1065;
	@%p1146 bra 	$L__BB20_750;
	setp.neu.f64 	%p1147, %fd1066, 0d7FF0000000000000;
	@%p1147 bra 	$L__BB20_751;
	setp.lt.s32 	%p1148, %r245, 0;
	selp.b32 	%r1326, %r378, %r86, %p1148;
	mov.b32 	%r1327, 0;
	mov.b64 	%fd3740, {%r1327, %r1326};
	bra.uni 	$L__BB20_751;
$L__BB20_750:
	mov.f64 	%fd2637, 0d4000000000000000;
	add.rn.f64 	%fd3740, %fd1065, %fd2637;
$L__BB20_751:
	setp.eq.f64 	%p1149, %fd1065, 0d3FF0000000000000;
	selp.f64 	%fd2638, 0d3FF0000000000000, %fd3740, %p1149;
	fma.rn.f64 	%fd3812, %fd1064, %fd2638, %fd1063;
	add.s32 	%r2229, %r2229, 4;
	setp.eq.s32 	%p1150, %r2229, %r170;
	mov.u32 	%r2242, %r170;
	@%p1150 bra 	$L__BB20_752;
	bra.uni 	$L__BB20_731;
$L__BB20_752:
	setp.eq.s32 	%p1151, %r169, 0;
	@%p1151 bra 	$L__BB20_1024;
	setp.lt.s32 	%p1152, %r84, 0;
	setp.eq.s32 	%p1153, %r85, 1062207488;
	mul.wide.u32 	%rd157, %r2242, 8;
	add.s64 	%rd99, %rd2, %rd157;
	ld.global.f64 	%fd1441, [%rd99];
	add.s64 	%rd100, %rd3, %rd157;
	ld.global.f64 	%fd1442, [%rd100];
	{
	.reg .b32 %temp; 
	mov.b64 	{%temp, %r308}, %fd1442;
	}
	abs.f64 	%fd1443, %fd1442;
	{ // callseq 607, 0
	.param .b64 param0;
	st.param.f64 	[param0], %fd1443;
	.param .b64 param1;
	st.param.f64 	[param1], 0d4000000000000000;
	.param .b64 retval0;
	call.uni (retval0), 
	__internal_accurate_pow, 
	(
	param0, 
	param1
	);
	ld.param.f64 	%fd2639, [retval0];
	} // callseq 607
	setp.lt.s32 	%p1155, %r308, 0;
	neg.f64 	%fd2641, %fd2639;
	selp.f64 	%fd2642, %fd2641, %fd2639, %p1153;
	selp.f64 	%fd2643, %fd2642, %fd2639, %p1155;
	setp.eq.f64 	%p1156, %fd1442, 0d0000000000000000;
	selp.b32 	%r1328, %r308, 0, %p1153;
	or.b32  	%r1329, %r1328, 2146435072;
	selp.b32 	%r1330, %r1329, %r1328, %p1152;
	mov.b32 	%r1331, 0;
	mov.b64 	%fd2644, {%r1331, %r1330};
	selp.f64 	%fd3809, %fd2644, %fd2643, %p1156;
	add.f64 	%fd2645, %fd1442, 0d4000000000000000;
	{
	.reg .b32 %temp; 
	mov.b64 	{%temp, %r1332}, %fd2645;
	}
	and.b32  	%r1333, %r1332, 2146435072;
	setp.ne.s32 	%p1157, %r1333, 2146435072;
	@%p1157 bra 	$L__BB20_1011;
	setp.nan.f64 	%p1158, %fd1442, %fd1442;
	@%p1158 bra 	$L__BB20_1010;
	setp.neu.f64 	%p1159, %fd1443, 0d7FF0000000000000;
	@%p1159 bra 	$L__BB20_1011;
	setp.lt.s32 	%p1160, %r308, 0;
	selp.b32 	%r1335, %r378, %r86, %p1160;
	mov.b32 	%r1336, 0;
	mov.b64 	%fd3809, {%r1336, %r1335};
	bra.uni 	$L__BB20_1011;
$L__BB20_757:
	setp.lt.s32 	%p1185, %r84, 0;
	setp.eq.s32 	%p1186, %r85, 1062207488;
	mul.wide.u32 	%rd158, %r2230, 8;
	add.s64 	%rd75, %rd2, %rd158;
	ld.global.f64 	%fd1073, [%rd75];
	add.s64 	%rd76, %rd3, %rd158;
	ld.global.f64 	%fd1074, [%rd76];
	{
	.reg .b32 %temp; 
	mov.b64 	{%temp, %r248}, %fd1074;
	}
	abs.f64 	%fd1075, %fd1074;
	{ // callseq 610, 0
	.param .b64 param0;
	st.param.f64 	[param0], %fd1075;
	.param .b64 param1;
	st.param.f64 	[param1], 0d4000000000000000;
	.param .b64 retval0;
	call.uni (retval0), 
	__internal_accurate_pow, 
	(
	param0, 
	param1
	);
	ld.param.f64 	%fd2669, [retval0];
	} // callseq 610
	setp.lt.s32 	%p1188, %r248, 0;
	neg.f64 	%fd2671, %fd2669;
	selp.f64 	%fd2672, %fd2671, %fd2669, %p1186;
	selp.f64 	%fd2673, %fd2672, %fd2669, %p1188;
	setp.eq.f64 	%p1189, %fd1074, 0d0000000000000000;
	selp.b32 	%r1357, %r248, 0, %p1186;
	or.b32  	%r1358, %r1357, 2146435072;
	selp.b32 	%r1359, %r1358, %r1357, %p1185;
	mov.b32 	%r1360, 0;
	mov.b64 	%fd2674, {%r1360, %r1359};
	selp.f64 	%fd3742, %fd2674, %fd2673, %p1189;
	add.f64 	%fd2675, %fd1074, 0d4000000000000000;
	{
	.reg .b32 %temp; 
	mov.b64 	{%temp, %r1361}, %fd2675;
	}
	and.b32  	%r1362, %r1361, 2146435072;
	setp.ne.s32 	%p1190, %r1362, 2146435072;
	@%p1190 bra 	$L__BB20_762;
	setp.nan.f64 	%p1191, %fd1074, %fd1074;
	@%p1191 bra 	$L__BB20_761;
	setp.neu.f64 	%p1192, %fd1075, 0d7FF0000000000000;
	@%p1192 bra 	$L__BB20_762;
	setp.lt.s32 	%p1193, %r248, 0;
	selp.b32 	%r1364, %r378, %r86, %p1193;
	mov.b32 	%r1365, 0;
	mov.b64 	%fd3742, {%r1365, %r1364};
	bra.uni 	$L__BB20_762;
$L__BB20_761:
	mov.f64 	%fd2676, 0d4000000000000000;
	add.rn.f64 	%fd3742, %fd1074, %fd2676;
$L__BB20_762:
	setp.lt.s32 	%p1194, %r84, 0;
	setp.eq.s32 	%p1195, %r85, 1062207488;
	setp.eq.f64 	%p1197, %fd1074, 0d3FF0000000000000;
	selp.f64 	%fd2677, 0d3FF0000000000000, %fd3742, %p1197;
	fma.rn.f64 	%fd1080, %fd1073, %fd2677, %fd3751;
	ld.global.f64 	%fd1081, [%rd75+8];
	ld.global.f64 	%fd1082, [%rd76+8];
	{
	.reg .b32 %temp; 
	mov.b64 	{%temp, %r249}, %fd1082;
	}
	abs.f64 	%fd1083, %fd1082;
	{ // callseq 611, 0
	.param .b64 param0;
	st.param.f64 	[param0], %fd1083;
	.param .b64 param1;
	st.param.f64 	[param1], 0d4000000000000000;
	.param .b64 retval0;
	call.uni (retval0), 
	__internal_accurate_pow, 
	(
	param0, 
	param1
	);
	ld.param.f64 	%fd2678, [retval0];
	} // callseq 611
	setp.lt.s32 	%p1198, %r249, 0;
	neg.f64 	%fd2680, %fd2678;
	selp.f64 	%fd2681, %fd2680, %fd2678, %p1195;
	selp.f64 	%fd2682, %fd2681, %fd2678, %p1198;
	setp.eq.f64 	%p1199, %fd1082, 0d0000000000000000;
	selp.b32 	%r1366, %r249, 0, %p1195;
	or.b32  	%r1367, %r1366, 2146435072;
	selp.b32 	%r1368, %r1367, %r1366, %p1194;
	mov.b32 	%r1369, 0;
	mov.b64 	%fd2683, {%r1369, %r1368};
	selp.f64 	%fd3743, %fd2683, %fd2682, %p1199;
	add.f64 	%fd2684, %fd1082, 0d4000000000000000;
	{
	.reg .b32 %temp; 
	mov.b64 	{%temp, %r1370}, %fd2684;
	}
	and.b32  	%r1371, %r1370, 2146435072;
	setp.ne.s32 	%p1200, %r1371, 2146435072;
	@%p1200 bra 	$L__BB20_767;
	setp.nan.f64 	%p1201, %fd1082, %fd1082;
	@%p1201 bra 	$L__BB20_766;
	setp.neu.f64 	%p1202, %fd1083, 0d7FF0000000000000;
	@%p1202 bra 	$L__BB20_767;
	setp.lt.s32 	%p1203, %r249, 0;
	selp.b32 	%r1373, %r378, %r86, %p1203;
	mov.b32 	%r1374, 0;
	mov.b64 	%fd3743, {%r1374, %r1373};
	bra.uni 	$L__BB20_767;
$L__BB20_766:
	mov.f64 	%fd2685, 0d4000000000000000;
	add.rn.f64 	%fd3743, %fd1082, %fd2685;
$L__BB20_767:
	setp.lt.s32 	%p1204, %r84, 0;
	setp.eq.s32 	%p1205, %r85, 1062207488;
	setp.eq.f64 	%p1207, %fd1082, 0d3FF0000000000000;
	selp.f64 	%fd2686, 0d3FF0000000000000, %fd3743, %p1207;
	fma.rn.f64 	%fd1088, %fd1081, %fd2686, %fd1080;
	ld.global.f64 	%fd1089, [%rd75+16];
	ld.global.f64 	%fd1090, [%rd76+16];
	{
	.reg .b32 %temp; 
	mov.b64 	{%temp, %r250}, %fd1090;
	}
	abs.f64 	%fd1091, %fd1090;
	{ // callseq 612, 0
	.param .b64 param0;
	st.param.f64 	[param0], %fd1091;
	.param .b64 param1;
	st.param.f64 	[param1], 0d4000000000000000;
	.param .b64 retval0;
	call.uni (retval0), 
	__internal_accurate_pow, 
	(
	param0, 
	param1
	);
	ld.param.f64 	%fd2687, [retval0];
	} // callseq 612
	setp.lt.s32 	%p1208, %r250, 0;
	neg.f64 	%fd2689, %fd2687;
	selp.f64 	%fd2690, %fd2689, %fd2687, %p1205;
	selp.f64 	%fd2691, %fd2690, %fd2687, %p1208;
	setp.eq.f64 	%p1209, %fd1090, 0d0000000000000000;
	selp.b32 	%r1375, %r250, 0, %p1205;
	or.b32  	%r1376, %r1375, 2146435072;
	selp.b32 	%r1377, %r1376, %r1375, %p1204;
	mov.b32 	%r1378, 0;
	mov.b64 	%fd2692, {%r1378, %r1377};
	selp.f64 	%fd3744, %fd2692, %fd2691, %p1209;
	add.f64 	%fd2693, %fd1090, 0d4000000000000000;
	{
	.reg .b32 %temp; 
	mov.b64 	{%temp, %r1379}, %fd2693;
	}
	and.b32  	%r1380, %r1379, 2146435072;
	setp.ne.s32 	%p1210, %r1380, 2146435072;
	@%p1210 bra 	$L__BB20_772;
	setp.nan.f64 	%p1211, %fd1090, %fd1090;
	@%p1211 bra 	$L__BB20_771;
	setp.neu.f64 	%p1212, %fd1091, 0d7FF0000000000000;
	@%p1212 bra 	$L__BB20_772;
	setp.lt.s32 	%p1213, %r250, 0;
	selp.b32 	%r1382, %r378, %r86, %p1213;
	mov.b32 	%r1383, 0;
	mov.b64 	%fd3744, {%r1383, %r1382};
	bra.uni 	$L__BB20_772;
$L__BB20_771:
	mov.f64 	%fd2694, 0d4000000000000000;
	add.rn.f64 	%fd3744, %fd1090, %fd2694;
$L__BB20_772:
	setp.lt.s32 	%p1214, %r84, 0;
	setp.eq.s32 	%p1215, %r85, 1062207488;
	setp.eq.f64 	%p1217, %fd1090, 0d3FF0000000000000;
	selp.f64 	%fd2695, 0d3FF0000000000000, %fd3744, %p1217;
	fma.rn.f64 	%fd1096, %fd1089, %fd2695, %fd1088;
	ld.global.f64 	%fd1097, [%rd75+24];
	ld.global.f64 	%fd1098, [%rd76+24];
	{
	.reg .b32 %temp; 
	mov.b64 	{%temp, %r251}, %fd1098;
	}
	abs.f64 	%fd1099, %fd1098;
	{ // callseq 613, 0
	.param .b64 param0;
	st.param.f64 	[param0], %fd1099;
	.param .b64 param1;
	st.param.f64 	[param1], 0d4000000000000000;
	.param .b64 retval0;
	call.uni (retval0), 
	__internal_accurate_pow, 
	(
	param0, 
	param1
	);
	ld.param.f64 	%fd2696, [retval0];
	} // callseq 613
	setp.lt.s32 	%p1218, %r251, 0;
	neg.f64 	%fd2698, %fd2696;
	selp.f64 	%fd2699, %fd2698, %fd2696, %p1215;
	selp.f64 	%fd2700, %fd2699, %fd2696, %p1218;
	setp.eq.f64 	%p1219, %fd1098, 0d0000000000000000;
	selp.b32 	%r1384, %r251, 0, %p1215;
	or.b32  	%r1385, %r1384, 2146435072;
	selp.b32 	%r1386, %r1385, %r1384, %p1214;
	mov.b32 	%r1387, 0;
	mov.b64 	%fd2701, {%r1387, %r1386};
	selp.f64 	%fd3745, %fd2701, %fd2700, %p1219;
	add.f64 	%fd2702, %fd1098, 0d4000000000000000;
	{
	.reg .b32 %temp; 
	mov.b64 	{%temp, %r1388}, %fd2702;
	}
	and.b32  	%r1389, %r1388, 2146435072;
	setp.ne.s32 	%p1220, %r1389, 2146435072;
	@%p1220 bra 	$L__BB20_777;
	setp.nan.f64 	%p1221, %fd1098, %fd1098;
	@%p1221 bra 	$L__BB20_776;
	setp.neu.f64 	%p1222, %fd1099, 0d7FF0000000000000;
	@%p1222 bra 	$L__BB20_777;
	setp.lt.s32 	%p1223, %r251, 0;
	selp.b32 	%r1391, %r378, %r86, %p1223;
	mov.b32 	%r1392, 0;
	mov.b64 	%fd3745, {%r1392, %r1391};
	bra.uni 	$L__BB20_777;
$L__BB20_776:
	mov.f64 	%fd2703, 0d4000000000000000;
	add.rn.f64 	%fd3745, %fd1098, %fd2703;
$L__BB20_777:
	setp.eq.f64 	%p1224, %fd1098, 0d3FF0000000000000;
	selp.f64 	%fd2704, 0d3FF0000000000000, %fd3745, %p1224;
	fma.rn.f64 	%fd3751, %fd1097, %fd2704, %fd1096;
	add.s32 	%r2230, %r2230, 4;
	setp.ne.s32 	%p1225, %r2230, %r170;
	mov.u32 	%r2231, %r170;
	@%p1225 bra 	$L__BB20_757;
$L__BB20_778:
	setp.eq.s32 	%p1226, %r169, 0;
	@%p1226 bra 	$L__BB20_797;
	setp.lt.s32 	%p1227, %r84, 0;
	setp.eq.s32 	%p1228, %r85, 1062207488;
	mul.wide.u32 	%rd159, %r2231, 8;
	add.s64 	%rd77, %rd2, %rd159;
	ld.global.f64 	%fd1107, [%rd77];
	add.s64 	%rd78, %rd3, %rd159;
	ld.global.f64 	%fd1108, [%rd78];
	{
	.reg .b32 %temp; 
	mov.b64 	{%temp, %r254}, %fd1108;
	}
	abs.f64 	%fd1109, %fd1108;
	{ // callseq 614, 0
	.param .b64 param0;
	st.param.f64 	[param0], %fd1109;
	.param .b64 param1;
	st.param.f64 	[param1], 0d4000000000000000;
	.param .b64 retval0;
	call.uni (retval0), 
	__internal_accurate_pow, 
	(
	param0, 
	param1
	);
	ld.param.f64 	%fd2705, [retval0];
	} // callseq 614
	setp.lt.s32 	%p1230, %r254, 0;
	neg.f64 	%fd2707, %fd2705;
	selp.f64 	%fd2708, %fd2707, %fd2705, %p1228;
	selp.f64 	%fd2709, %fd2708, %fd2705, %p1230;
	setp.eq.f64 	%p1231, %fd1108, 0d0000000000000000;
	selp.b32 	%r1393, %r254, 0, %p1228;
	or.b32  	%r1394, %r1393, 2146435072;
	selp.b32 	%r1395, %r1394, %r1393, %p1227;
	mov.b32 	%r1396, 0;
	mov.b64 	%fd2710, {%r1396, %r1395};
	selp.f64 	%fd3748, %fd2710, %fd2709, %p1231;
	add.f64 	%fd2711, %fd1108, 0d4000000000000000;
	{
	.reg .b32 %temp; 
	mov.b64 	{%temp, %r1397}, %fd2711;
	}
	and.b32  	%r1398, %r1397, 2146435072;
	setp.ne.s32 	%p1232, %r1398, 2146435072;
	@%p1232 bra 	$L__BB20_784;
	setp.nan.f64 	%p1233, %fd1108, %fd1108;
	@%p1233 bra 	$L__BB20_783;
	setp.neu.f64 	%p1234, %fd1109, 0d7FF0000000000000;
	@%p1234 bra 	$L__BB20_784;
	setp.lt.s32 	%p1235, %r254, 0;
	selp.b32 	%r1400, %r378, %r86, %p1235;
	mov.b32 	%r1401, 0;
	mov.b64 	%fd3748, {%r1401, %r1400};
	bra.uni 	$L__BB20_784;
$L__BB20_783:
	mov.f64 	%fd2712, 0d4000000000000000;
	add.rn.f64 	%fd3748, %fd1108, %fd2712;
$L__BB20_784:
	setp.eq.s32 	%p1236, %r169, 1;
	setp.eq.f64 	%p1237, %fd1108, 0d3FF0000000000000;
	selp.f64 	%fd2713, 0d3FF0000000000000, %fd3748, %p1237;
	fma.rn.f64 	%fd3751, %fd1107, %fd2713, %fd3751;
	@%p1236 bra 	$L__BB20_797;
	setp.lt.s32 	%p1238, %r84, 0;
	setp.eq.s32 	%p1239, %r85, 1062207488;
	ld.global.f64 	%fd1115, [%rd77+8];
	ld.global.f64 	%fd1116, [%rd78+8];
	{
	.reg .b32 %temp; 
	mov.b64 	{%temp, %r255}, %fd1116;
	}
	abs.f64 	%fd1117, %fd1116;
	{ // callseq 615, 0
	.param .b64 param0;
	st.param.f64 	[param0], %fd1117;
	.param .b64 param1;
	st.param.f64 	[param1], 0d4000000000000000;
	.param .b64 retval0;
	call.uni (retval0), 
	__internal_accurate_pow, 
	(
	param0, 
	param1
	);
	ld.param.f64 	%fd2714, [retval0];
	} // callseq 615
	setp.lt.s32 	%p1241, %r255, 0;
	neg.f64 	%fd2716, %fd2714;
	selp.f64 	%fd2717, %fd2716, %fd2714, %p1239;
	selp.f64 	%fd2718, %fd2717, %fd2714, %p1241;
	setp.eq.f64 	%p1242, %fd1116, 0d0000000000000000;
	selp.b32 	%r1402, %r255, 0, %p1239;
	or.b32  	%r1403, %r1402, 2146435072;
	selp.b32 	%r1404, %r1403, %r1402, %p1238;
	mov.b32 	%r1405, 0;
	mov.b64 	%fd2719, {%r1405, %r1404};
	selp.f64 	%fd3749, %fd2719, %fd2718, %p1242;
	add.f64 	%fd2720, %fd1116, 0d4000000000000000;
	{
	.reg .b32 %temp; 
	mov.b64 	{%temp, %r1406}, %fd2720;
	}
	and.b32  	%r1407, %r1406, 2146435072;
	setp.ne.s32 	%p1243, %r1407, 2146435072;
	@%p1243 bra 	$L__BB20_790;
	setp.nan.f64 	%p1244, %fd1116, %fd1116;
	@%p1244 bra 	$L__BB20_789;
	setp.neu.f64 	%p1245, %fd1117, 0d7FF0000000000000;
	@%p1245 bra 	$L__BB20_790;
	setp.lt.s32 	%p1246, %r255, 0;
	selp.b32 	%r1409, %r378, %r86, %p1246;
	mov.b32 	%r1410, 0;
	mov.b64 	%fd3749, {%r1410, %r1409};
	bra.uni 	$L__BB20_790;
$L__BB20_789:
	mov.f64 	%fd2721, 0d4000000000000000;
	add.rn.f64 	%fd3749, %fd1116, %fd2721;
$L__BB20_790:
	setp.eq.s32 	%p1247, %r169, 2;
	setp.eq.f64 	%p1248, %fd1116, 0d3FF0000000000000;
	selp.f64 	%fd2722, 0d3FF0000000000000, %fd3749, %p1248;
	fma.rn.f64 	%fd3751, %fd1115, %fd2722, %fd3751;
	@%p1247 bra 	$L__BB20_797;
	setp.lt.s32 	%p1249, %r84, 0;
	setp.eq.s32 	%p1250, %r85, 1062207488;
	ld.global.f64 	%fd1123, [%rd77+16];
	ld.global.f64 	%fd1124, [%rd78+16];
	{
	.reg .b32 %temp; 
	mov.b64 	{%temp, %r256}, %fd1124;
	}
	abs.f64 	%fd1125, %fd1124;
	{ // callseq 616, 0
	.param .b64 param0;
	st.param.f64 	[param0], %fd1125;
	.param .b64 param1;
	st.param.f64 	[param1], 0d4000000000000000;
	.param .b64 retval0;
	call.uni (retval0), 
	__internal_accurate_pow, 
	(
	param0, 
	param1
	);
	ld.param.f64 	%fd2723, [retval0];
	} // callseq 616
	setp.lt.s32 	%p1252, %r256, 0;
	neg.f64 	%fd2725, %fd2723;
	selp.f64 	%fd2726, %fd2725, %fd2723, %p1250;
	selp.f64 	%fd2727, %fd2726, %fd2723, %p1252;
	setp.eq.f64 	%p1253, %fd1124, 0d0000000000000000;
	selp.b32 	%r1411, %r256, 0, %p1250;
	or.b32  	%r1412, %r1411, 2146435072;
	selp.b32 	%r1413, %r1412, %r1411, %p1249;
	mov.b32 	%r1414, 0;
	mov.b64 	%fd2728, {%r1414, %r1413};
	selp.f64 	%fd3750, %fd2728, %fd2727, %p1253;
	add.f64 	%fd2729, %fd1124, 0d4000000000000000;
	{
	.reg .b32 %temp; 
	mov.b64 	{%temp, %r1415}, %fd2729;
	}
	and.b32  	%r1416, %r1415, 2146435072;
	setp.ne.s32 	%p1254, %r1416, 2146435072;
	@%p1254 bra 	$L__BB20_796;
	setp.nan.f64 	%p1255, %fd1124, %fd1124;
	@%p1255 bra 	$L__BB20_795;
	setp.neu.f64 	%p1256, %fd1125, 0d7FF0000000000000;
	@%p1256 bra 	$L__BB20_796;
	setp.lt.s32 	%p1257, %r256, 0;
	selp.b32 	%r1418, %r378, %r86, %p1257;
	mov.b32 	%r1419, 0;
	mov.b64 	%fd3750, {%r1419, %r1418};
	bra.uni 	$L__BB20_796;
$L__BB20_795:
	mov.f64 	%fd2730, 0d4000000000000000;
	add.rn.f64 	%fd3750, %fd1124, %fd2730;
$L__BB20_796:
	setp.eq.f64 	%p1258, %fd1124, 0d3FF0000000000000;
	selp.f64 	%fd2731, 0d3FF0000000000000, %fd3750, %p1258;
	fma.rn.f64 	%fd3751, %fd1123, %fd2731, %fd3751;
$L__BB20_797:
	setp.lt.u32 	%p1259, %r168, 3;
	mov.f64 	%fd3762, 0d0000000000000000;
	mov.b32 	%r2233, 0;
	@%p1259 bra 	$L__BB20_820;
	mov.f64 	%fd3762, 0d0000000000000000;
	mov.b32 	%r2232, 0;
$L__BB20_799:
	setp.lt.s32 	%p1260, %r84, 0;
	setp.eq.s32 	%p1261, %r85, 1062207488;
	mul.wide.u32 	%rd160, %r2232, 8;
	add.s64 	%rd79, %rd2, %rd160;
	ld.global.f64 	%fd1133, [%rd79];
	add.s64 	%rd80, %rd3, %rd160;
	ld.global.f64 	%fd1134, [%rd80];
	{
	.reg .b32 %temp; 
	mov.b64 	{%temp, %r258}, %fd1134;
	}
	abs.f64 	%fd1135, %fd1134;
	{ // callseq 617, 0
	.param .b64 param0;
	st.param.f64 	[param0], %fd1135;
	.param .b64 param1;
	st.param.f64 	[param1], 0d4000000000000000;
	.param .b64 retval0;
	call.uni (retval0), 
	__internal_accurate_pow, 
	(
	param0, 
	param1
	);
	ld.param.f64 	%fd2735, [retval0];
	} // callseq 617
	setp.lt.s32 	%p1263, %r258, 0;
	neg.f64 	%fd2737, %fd2735;
	selp.f64 	%fd2738, %fd2737, %fd2735, %p1261;
	selp.f64 	%fd2739, %fd2738, %fd2735, %p1263;
	setp.eq.f64 	%p1264, %fd1134, 0d0000000000000000;
	selp.b32 	%r1422, %r258, 0, %p1261;
	or.b32  	%r1423, %r1422, 2146435072;
	selp.b32 	%r1424, %r1423, %r1422, %p1260;
	mov.b32 	%r1425, 0;
	mov.b64 	%fd2740, {%r1425, %r1424};
	selp.f64 	%fd3753, %fd2740, %fd2739, %p1264;
	add.f64 	%fd2741, %fd1134, 0d4000000000000000;
	{
	.reg .b32 %temp; 
	mov.b64 	{%temp, %r1426}, %fd2741;
	}
	and.b32  	%r1427, %r1426, 2146435072;
	setp.ne.s32 	%p1265, %r1427, 2146435072;
	@%p1265 bra 	$L__BB20_804;
	setp.nan.f64 	%p1266, %fd1134, %fd1134;
	@%p1266 bra 	$L__BB20_803;
	setp.neu.f64 	%p1267, %fd1135, 0d7FF0000000000000;
	@%p1267 bra 	$L__BB20_804;
	setp.lt.s32 	%p1268, %r258, 0;
	selp.b32 	%r1429, %r378, %r86, %p1268;
	mov.b32 	%r1430, 0;
	mov.b64 	%fd3753, {%r1430, %r1429};
	bra.uni 	$L__BB20_804;
$L__BB20_803:
	mov.f64 	%fd2742, 0d4000000000000000;
	add.rn.f64 	%fd3753, %fd1134, %fd2742;
$L__BB20_804:
	setp.lt.s32 	%p1269, %r84, 0;
	setp.eq.s32 	%p1270, %r85, 1062207488;
	setp.eq.f64 	%p1272, %fd1134, 0d3FF0000000000000;
	selp.f64 	%fd2743, 0d3FF0000000000000, %fd3753, %p1272;
	fma.rn.f64 	%fd1140, %fd1133, %fd2743, %fd3762;
	ld.global.f64 	%fd1141, [%rd79+8];
	ld.global.f64 	%fd1142, [%rd80+8];
	{
	.reg .b32 %temp; 
	mov.b64 	{%temp, %r259}, %fd1142;
	}
	abs.f64 	%fd1143, %fd1142;
	{ // callseq 618, 0
	.param .b64 param0;
	st.param.f64 	[param0], %fd1143;
	.param .b64 param1;
	st.param.f64 	[param1], 0d4000000000000000;
	.param .b64 retval0;
	call.uni (retval0), 
	__internal_accurate_pow, 
	(
	param0, 
	param1
	);
	ld.param.f64 	%fd2744, [retval0];
	} // callseq 618
	setp.lt.s32 	%p1273, %r259, 0;
	neg.f64 	%fd2746, %fd2744;
	selp.f64 	%fd2747, %fd2746, %fd2744, %p1270;
	selp.f64 	%fd2748, %fd2747, %fd2744, %p1273;
	setp.eq.f64 	%p1274, %fd1142, 0d0000000000000000;
	selp.b32 	%r1431, %r259, 0, %p1270;
	or.b32  	%r1432, %r1431, 2146435072;
	selp.b32 	%r1433, %r1432, %r1431, %p1269;
	mov.b32 	%r1434, 0;
	mov.b64 	%fd2749, {%r1434, %r1433};
	selp.f64 	%fd3754, %fd2749, %fd2748, %p1274;
	add.f64 	%fd2750, %fd1142, 0d4000000000000000;
	{
	.reg .b32 %temp; 
	mov.b64 	{%temp, %r1435}, %fd2750;
	}
	and.b32  	%r1436, %r1435, 2146435072;
	setp.ne.s32 	%p1275, %r1436, 2146435072;
	@%p1275 bra 	$L__BB20_809;
	setp.nan.f64 	%p1276, %fd1142, %fd1142;
	@%p1276 bra 	$L__BB20_808;
	setp.neu.f64 	%p1277, %fd1143, 0d7FF0000000000000;
	@%p1277 bra 	$L__BB20_809;
	setp.lt.s32 	%p1278, %r259, 0;
	selp.b32 	%r1438, %r378, %r86, %p1278;
	mov.b32 	%r1439, 0;
	mov.b64 	%fd3754, {%r1439, %r1438};
	bra.uni 	$L__BB20_809;
$L__BB20_808:
	mov.f64 	%fd2751, 0d4000000000000000;
	add.rn.f64 	%fd3754, %fd1142, %fd2751;
$L__BB20_809:
	setp.lt.s32 	%p1279, %r84, 0;
	setp.eq.s32 	%p1280, %r85, 1062207488;
	setp.eq.f64 	%p1282, %fd1142, 0d3FF0000000000000;
	selp.f64 	%fd2752, 0d3FF0000000000000, %fd3754, %p1282;
	fma.rn.f64 	%fd1148, %fd1141, %fd2752, %fd1140;
	ld.global.f64 	%fd1149, [%rd79+16];
	ld.global.f64 	%fd1150, [%rd80+16];
	{
	.reg .b32 %temp; 
	mov.b64 	{%temp, %r260}, %fd1150;
	}
	abs.f64 	%fd1151, %fd1150;
	{ // callseq 619, 0
	.param .b64 param0;
	st.param.f64 	[param0], %fd1151;
	.param .b64 param1;
	st.param.f64 	[param1], 0d4000000000000000;
	.param .b64 retval0;
	call.uni (retval0), 
	__internal_accurate_pow, 
	(
	param0, 
	param1
	);
	ld.param.f64 	%fd2753, [retval0];
	} // callseq 619
	setp.lt.s32 	%p1283, %r260, 0;
	neg.f64 	%fd2755, %fd2753;
	selp.f64 	%fd2756, %fd2755, %fd2753, %p1280;
	selp.f64 	%fd2757, %fd2756, %fd2753, %p1283;
	setp.eq.f64 	%p1284, %fd1150, 0d0000000000000000;
	selp.b32 	%r1440, %r260, 0, %p1280;
	or.b32  	%r1441, %r1440, 2146435072;
	selp.b32 	%r1442, %r1441, %r1440, %p1279;
	mov.b32 	%r1443, 0;
	mov.b64 	%fd2758, {%r1443, %r1442};
	selp.f64 	%fd3755, %fd2758, %fd2757, %p1284;
	add.f64 	%fd2759, %fd1150, 0d4000000000000000;
	{
	.reg .b32 %temp; 
	mov.b64 	{%temp, %r1444}, %fd2759;
	}
	and.b32  	%r1445, %r1444, 2146435072;
	setp.ne.s32 	%p1285, %r1445, 2146435072;
	@%p1285 bra 	$L__BB20_814;
	setp.nan.f64 	%p1286, %fd1150, %fd1150;
	@%p1286 bra 	$L__BB20_813;
	setp.neu.f64 	%p1287, %fd1151, 0d7FF0000000000000;
	@%p1287 bra 	$L__BB20_814;
	setp.lt.s32 	%p1288, %r260, 0;
	selp.b32 	%r1447, %r378, %r86, %p1288;
	mov.b32 	%r1448, 0;
	mov.b64 	%fd3755, {%r1448, %r1447};
	bra.uni 	$L__BB20_814;
$L__BB20_813:
	mov.f64 	%fd2760, 0d4000000000000000;
	add.rn.f64 	%fd3755, %fd1150, %fd2760;
$L__BB20_814:
	setp.lt.s32 	%p1289, %r84, 0;
	setp.eq.s32 	%p1290, %r85, 1062207488;
	setp.eq.f64 	%p1292, %fd1150, 0d3FF0000000000000;
	selp.f64 	%fd2761, 0d3FF0000000000000, %fd3755, %p1292;
	fma.rn.f64 	%fd1156, %fd1149, %fd2761, %fd1148;
	ld.global.f64 	%fd1157, [%rd79+24];
	ld.global.f64 	%fd1158, [%rd80+24];
	{
	.reg .b32 %temp; 
	mov.b64 	{%temp, %r261}, %fd1158;
	}
	abs.f64 	%fd1159, %fd1158;
	{ // callseq 620, 0
	.param .b64 param0;
	st.param.f64 	[param0], %fd1159;
	.param .b64 param1;
	st.param.f64 	[param1], 0d4000000000000000;
	.param .b64 retval0;
	call.uni (retval0), 
	__internal_accurate_pow, 
	(
	param0, 
	param1
	);
	ld.param.f64 	%fd2762, [retval0];
	} // callseq 620
	setp.lt.s32 	%p1293, %r261, 0;
	neg.f64 	%fd2764, %fd2762;
	selp.f64 	%fd2765, %fd2764, %fd2762, %p1290;
	selp.f64 	%fd2766, %fd2765, %fd2762, %p1293;
	setp.eq.f64 	%p1294, %fd1158, 0d0000000000000000;
	selp.b32 	%r1449, %r261, 0, %p1290;
	or.b32  	%r1450, %r1449, 2146435072;
	selp.b32 	%r1451, %r1450, %r1449, %p1289;
	mov.b32 	%r1452, 0;
	mov.b64 	%fd2767, {%r1452, %r1451};
	selp.f64 	%fd3756, %fd2767, %fd2766, %p1294;
	add.f64 	%fd2768, %fd1158, 0d4000000000000000;
	{
	.reg .b32 %temp; 
	mov.b64 	{%temp, %r1453}, %fd2768;
	}
	and.b32  	%r1454, %r1453, 2146435072;
	setp.ne.s32 	%p1295, %r1454, 2146435072;
	@%p1295 bra 	$L__BB20_819;
	setp.nan.f64 	%p1296, %fd1158, %fd1158;
	@%p1296 bra 	$L__BB20_818;
	setp.neu.f64 	%p1297, %fd1159, 0d7FF0000000000000;
	@%p1297 bra 	$L__BB20_819;
	setp.lt.s32 	%p1298, %r261, 0;
	selp.b32 	%r1456, %r378, %r86, %p1298;
	mov.b32 	%r1457, 0;
	mov.b64 	%fd3756, {%r1457, %r1456};
	bra.uni 	$L__BB20_819;
$L__BB20_818:
	mov.f64 	%fd2769, 0d4000000000000000;
	add.rn.f64 	%fd3756, %fd1158, %fd2769;
$L__BB20_819:
	setp.eq.f64 	%p1299, %fd1158, 0d3FF0000000000000;
	selp.f64 	%fd2770, 0d3FF0000000000000, %fd3756, %p1299;
	fma.rn.f64 	%fd3762, %fd1157, %fd2770, %fd1156;
	add.s32 	%r2232, %r2232, 4;
	setp.ne.s32 	%p1300, %r2232, %r170;
	mov.u32 	%r2233, %r170;
	@%p1300 bra 	$L__BB20_799;
$L__BB20_820:
	setp.eq.s32 	%p1301, %r169, 0;
	@%p1301 bra 	$L__BB20_839;
	setp.lt.s32 	%p1302, %r84, 0;
	setp.eq.s32 	%p1303, %r85, 1062207488;
	mul.wide.u32 	%rd161, %r2233, 8;
	add.s64 	%rd81, %rd2, %rd161;
	ld.global.f64 	%fd1167, [%rd81];
	add.s64 	%rd82, %rd3, %rd161;
	ld.global.f64 	%fd1168, [%rd82];
	{
	.reg .b32 %temp; 
	mov.b64 	{%temp, %r264}, %fd1168;
	}
	abs.f64 	%fd1169, %fd1168;
	{ // callseq 621, 0
	.param .b64 param0;
	st.param.f64 	[param0], %fd1169;
	.param .b64 param1;
	st.param.f64 	[param1], 0d4000000000000000;
	.param .b64 retval0;
	call.uni (retval0), 
	__internal_accurate_pow, 
	(
	param0, 
	param1
	);
	ld.param.f64 	%fd2771, [retval0];
	} // callseq 621
	setp.lt.s32 	%p1305, %r264, 0;
	neg.f64 	%fd2773, %fd2771;
	selp.f64 	%fd2774, %fd2773, %fd2771, %p1303;
	selp.f64 	%fd2775, %fd2774, %fd2771, %p1305;
	setp.eq.f64 	%p1306, %fd1168, 0d0000000000000000;
	selp.b32 	%r1458, %r264, 0, %p1303;
	or.b32  	%r1459, %r1458, 2146435072;
	selp.b32 	%r1460, %r1459, %r1458, %p1302;
	mov.b32 	%r1461, 0;
	mov.b64 	%fd2776, {%r1461, %r1460};
	selp.f64 	%fd3759, %fd2776, %fd2775, %p1306;
	add.f64 	%fd2777, %fd1168, 0d4000000000000000;
	{
	.reg .b32 %temp; 
	mov.b64 	{%temp, %r1462}, %fd2777;
	}
	and.b32  	%r1463, %r1462, 2146435072;
	setp.ne.s32 	%p1307, %r1463, 2146435072;
	@%p1307 bra 	$L__BB20_826;
	setp.nan.f64 	%p1308, %fd1168, %fd1168;
	@%p1308 bra 	$L__BB20_825;
	setp.neu.f64 	%p1309, %fd1169, 0d7FF0000000000000;
	@%p1309 bra 	$L__BB20_826;
	setp.lt.s32 	%p1310, %r264, 0;
	selp.b32 	%r1465, %r378, %r86, %p1310;
	mov.b32 	%r1466, 0;
	mov.b64 	%fd3759, {%r1466, %r1465};
	bra.uni 	$L__BB20_826;
$L__BB20_825:
	mov.f64 	%fd2778, 0d4000000000000000;
	add.rn.f64 	%fd3759, %fd1168, %fd2778;
$L__BB20_826:
	setp.eq.s32 	%p1311, %r169, 1;
	setp.eq.f64 	%p1312, %fd1168, 0d3FF0000000000000;
	selp.f64 	%fd2779, 0d3FF0000000000000, %fd3759, %p1312;
	fma.rn.f64 	%fd3762, %fd1167, %fd2779, %fd3762;
	@%p1311 bra 	$L__BB20_839;
	setp.lt.s32 	%p1313, %r84, 0;
	setp.eq.s32 	%p1314, %r85, 1062207488;
	ld.global.f64 	%fd1175, [%rd81+8];
	ld.global.f64 	%fd1176, [%rd82+8];
	{
	.reg .b32 %temp; 
	mov.b64 	{%temp, %r265}, %fd1176;
	}
	abs.f64 	%fd1177, %fd1176;
	{ // callseq 622, 0
	.param .b64 param0;
	st.param.f64 	[param0], %fd1177;
	.param .b64 param1;
	st.param.f64 	[param1], 0d4000000000000000;
	.param .b64 retval0;
	call.uni (retval0), 
	__internal_accurate_pow, 
	(
	param0, 
	param1
	);
	ld.param.f64 	%fd2780, [retval0];
	} // callseq 622
	setp.lt.s32 	%p1316, %r265, 0;
	neg.f64 	%fd2782, %fd2780;
	selp.f64 	%fd2783, %fd2782, %fd2780, %p1314;
	selp.f64 	%fd2784, %fd2783, %fd2780, %p1316;
	setp.eq.f64 	%p1317, %fd1176, 0d0000000000000000;
	selp.b32 	%r1467, %r265, 0, %p1314;
	or.b32  	%r1468, %r1467, 2146435072;
	selp.b32 	%r1469, %r1468, %r1467, %p1313;
	mov.b32 	%r1470, 0;
	mov.b64 	%fd2785, {%r1470, %r1469};
	selp.f64 	%fd3760, %fd2785, %fd2784, %p1317;
	add.f64 	%fd2786, %fd1176, 0d4000000000000000;
	{
	.reg .b32 %temp; 
	mov.b64 	{%temp, %r1471}, %fd2786;
	}
	and.b32  	%r1472, %r1471, 2146435072;
	setp.ne.s32 	%p1318, %r1472, 2146435072;
	@%p1318 bra 	$L__BB20_832;
	setp.nan.f64 	%p1319, %fd1176, %fd1176;
	@%p1319 bra 	$L__BB20_831;
	setp.neu.f64 	%p1320, %fd1177, 0d7FF0000000000000;
	@%p1320 bra 	$L__BB20_832;
	setp.lt.s32 	%p1321, %r265, 0;
	selp.b32 	%r1474, %r378, %r86, %p1321;
	mov.b32 	%r1475, 0;
	mov.b64 	%fd3760, {%r1475, %r1474};
	bra.uni 	$L__BB20_832;
$L__BB20_831:
	mov.f64 	%fd2787, 0d4000000000000000;
	add.rn.f64 	%fd3760, %fd1176, %fd2787;
$L__BB20_832:
	setp.eq.s32 	%p1322, %r169, 2;
	setp.eq.f64 	%p1323, %fd1176, 0d3FF0000000000000;
	selp.f64 	%fd2788, 0d3FF0000000000000, %fd3760, %p1323;
	fma.rn.f64 	%fd3762, %fd1175, %fd2788, %fd3762;
	@%p1322 bra 	$L__BB20_839;
	setp.lt.s32 	%p1324, %r84, 0;
	setp.eq.s32 	%p1325, %r85, 1062207488;
	ld.global.f64 	%fd1183, [%rd81+16];
	ld.global.f64 	%fd1184, [%rd82+16];
	{
	.reg .b32 %temp; 
	mov.b64 	{%temp, %r266}, %fd1184;
	}
	abs.f64 	%fd1185, %fd1184;
	{ // callseq 623, 0
	.param .b64 param0;
	st.param.f64 	[param0], %fd1185;
	.param .b64 param1;
	st.param.f64 	[param1], 0d4000000000000000;
	.param .b64 retval0;
	call.uni (retval0), 
	__internal_accurate_pow, 
	(
	param0, 
	param1
	);
	ld.param.f64 	%fd2789, [retval0];
	} // callseq 623
	setp.lt.s32 	%p1327, %r266, 0;
	neg.f64 	%fd2791, %fd2789;
	selp.f64 	%fd2792, %fd2791, %fd2789, %p1325;
	selp.f64 	%fd2793, %fd2792, %fd2789, %p1327;
	setp.eq.f64 	%p1328, %fd1184, 0d0000000000000000;
	selp.b32 	%r1476, %r266, 0, %p1325;
	or.b32  	%r1477, %r1476, 2146435072;
	selp.b32 	%r1478, %r1477, %r1476, %p1324;
	mov.b32 	%r1479, 0;
	mov.b64 	%fd2794, {%r1479, %r1478};
	selp.f64 	%fd3761, %fd2794, %fd2793, %p1328;
	add.f64 	%fd2795, %fd1184, 0d4000000000000000;
	{
	.reg .b32 %temp; 
	mov.b64 	{%temp, %r1480}, %fd2795;
	}
	and.b32  	%r1481, %r1480, 2146435072;
	setp.ne.s32 	%p1329, %r1481, 2146435072;
	@%p1329 bra 	$L__BB20_838;
	setp.nan.f64 	%p1330, %fd1184, %fd1184;
	@%p1330 bra 	$L__BB20_837;
	setp.neu.f64 	%p1331, %fd1185, 0d7FF0000000000000;
	@%p1331 bra 	$L__BB20_838;
	setp.lt.s32 	%p1332, %r266, 0;
	selp.b32 	%r1483, %r378, %r86, %p1332;
	mov.b32 	%r1484, 0;
	mov.b64 	%fd3761, {%r1484, %r1483};
	bra.uni 	$L__BB20_838;
$L__BB20_837:
	mov.f64 	%fd2796, 0d4000000000000000;
	add.rn.f64 	%fd3761, %fd1184, %fd2796;
$L__BB20_838:
	setp.eq.f64 	%p1333, %fd1184, 0d3FF0000000000000;
	selp.f64 	%fd2797, 0d3FF0000000000000, %fd3761, %p1333;
	fma.rn.f64 	%fd3762, %fd1183, %fd2797, %fd3762;
$L__BB20_839:
	setp.lt.u32 	%p1334, %r168, 3;
	mov.f64 	%fd3773, 0d0000000000000000;
	mov.b32 	%r2235, 0;
	@%p1334 bra 	$L__BB20_862;
	mov.f64 	%fd3773, 0d0000000000000000;
	mov.b32 	%r2234, 0;
$L__BB20_841:
	setp.lt.s32 	%p1335, %r84, 0;
	setp.eq.s32 	%p1336, %r85, 1062207488;
	mul.wide.u32 	%rd162, %r2234, 8;
	add.s64 	%rd83, %rd2, %rd162;
	ld.global.f64 	%fd1193, [%rd83];
	add.s64 	%rd84, %rd3, %rd162;
	ld.global.f64 	%fd1194, [%rd84];
	{
	.reg .b32 %temp; 
	mov.b64 	{%temp, %r268}, %fd1194;
	}
	abs.f64 	%fd1195, %fd1194;
	{ // callseq 624, 0
	.param .b64 param0;
	st.param.f64 	[param0], %fd1195;
	.param .b64 param1;
	st.param.f64 	[param1], 0d4000000000000000;
	.param .b64 retval0;
	call.uni (retval0), 
	__internal_accurate_pow, 
	(
	param0, 
	param1
	);
	ld.param.f64 	%fd2801, [retval0];
	} // callseq 624
	setp.lt.s32 	%p1338, %r268, 0;
	neg.f64 	%fd2803, %fd2801;
	selp.f64 	%fd2804, %fd2803, %fd2801, %p1336;
	selp.f64 	%fd2805, %fd2804, %fd2801, %p1338;
	setp.eq.f64 	%p1339, %fd1194, 0d0000000000000000;
	selp.b32 	%r1487, %r268, 0, %p1336;
	or.b32  	%r1488, %r1487, 2146435072;
	selp.b32 	%r1489, %r1488, %r1487, %p1335;
	mov.b32 	%r1490, 0;
	mov.b64 	%fd2806, {%r1490, %r1489};
	selp.f64 	%fd3764, %fd2806, %fd2805, %p1339;
	add.f64 	%fd2807, %fd1194, 0d4000000000000000;
	{
	.reg .b32 %temp; 
	mov.b64 	{%temp, %r1491}, %fd2807;
	}
	and.b32  	%r1492, %r1491, 2146435072;
	setp.ne.s32 	%p1340, %r1492, 2146435072;
	@%p1340 bra 	$L__BB20_846;
	setp.nan.f64 	%p1341, %fd1194, %fd1194;
	@%p1341 bra 	$L__BB20_845;
	setp.neu.f64 	%p1342, %fd1195, 0d7FF0000000000000;
	@%p1342 bra 	$L__BB20_846;
	setp.lt.s32 	%p1343, %r268, 0;
	selp.b32 	%r1494, %r378, %r86, %p1343;
	mov.b32 	%r1495, 0;
	mov.b64 	%fd3764, {%r1495, %r1494};
	bra.uni 	$L__BB20_846;
$L__BB20_845:
	mov.f64 	%fd2808, 0d4000000000000000;
	add.rn.f64 	%fd3764, %fd1194, %fd2808;
$L__BB20_846:
	setp.lt.s32 	%p1344, %r84, 0;
	setp.eq.s32 	%p1345, %r85, 1062207488;
	setp.eq.f64 	%p1347, %fd1194, 0d3FF0000000000000;
	selp.f64 	%fd2809, 0d3FF0000000000000, %fd3764, %p1347;
	fma.rn.f64 	%fd1200, %fd1193, %fd2809, %fd3773;
	ld.global.f64 	%fd1201, [%rd83+8];
	ld.global.f64 	%fd1202, [%rd84+8];
	{
	.reg .b32 %temp; 
	mov.b64 	{%temp, %r269}, %fd1202;
	}
	abs.f64 	%fd1203, %fd1202;
	{ // callseq 625, 0
	.param .b64 param0;
	st.param.f64 	[param0], %fd1203;
	.param .b64 param1;
	st.param.f64 	[param1], 0d4000000000000000;
	.param .b64 retval0;
	call.uni (retval0), 
	__internal_accurate_pow, 
	(
	param0, 
	param1
	);
	ld.param.f64 	%fd2810, [retval0];
	} // callseq 625
	setp.lt.s32 	%p1348, %r269, 0;
	neg.f64 	%fd2812, %fd2810;
	selp.f64 	%fd2813, %fd2812, %fd2810, %p1345;
	selp.f64 	%fd2814, %fd2813, %fd2810, %p1348;
	setp.eq.f64 	%p1349, %fd1202, 0d0000000000000000;
	selp.b32 	%r1496, %r269, 0, %p1345;
	or.b32  	%r1497, %r1496, 2146435072;
	selp.b32 	%r1498, %r1497, %r1496, %p1344;
	mov.b32 	%r1499, 0;
	mov.b64 	%fd2815, {%r1499, %r1498};
	selp.f64 	%fd3765, %fd2815, %fd2814, %p1349;
	add.f64 	%fd2816, %fd1202, 0d4000000000000000;
	{
	.reg .b32 %temp; 
	mov.b64 	{%temp, %r1500}, %fd2816;
	}
	and.b32  	%r1501, %r1500, 2146435072;
	setp.ne.s32 	%p1350, %r1501, 2146435072;
	@%p1350 bra 	$L__BB20_851;
	setp.nan.f64 	%p1351, %fd1202, %fd1202;
	@%p1351 bra 	$L__BB20_850;
	setp.neu.f64 	%p1352, %fd1203, 0d7FF0000000000000;
	@%p1352 bra 	$L__BB20_851;
	setp.lt.s32 	%p1353, %r269, 0;
	selp.b32 	%r1503, %r378, %r86, %p1353;
	mov.b32 	%r1504, 0;
	mov.b64 	%fd3765, {%r1504, %r1503};
	bra.uni 	$L__BB20_851;
$L__BB20_850:
	mov.f64 	%fd2817, 0d4000000000000000;
	add.rn.f64 	%fd3765, %fd1202, %fd2817;
$L__BB20_851:
	setp.lt.s32 	%p1354, %r84, 0;
	setp.eq.s32 	%p1355, %r85, 1062207488;
	setp.eq.f64 	%p1357, %fd1202, 0d3FF0000000000000;
	selp.f64 	%fd2818, 0d3FF0000000000000, %fd3765, %p1357;
	fma.rn.f64 	%fd1208, %fd1201, %fd2818, %fd1200;
	ld.global.f64 	%fd1209, [%rd83+16];
	ld.global.f64 	%fd1210, [%rd84+16];
	{
	.reg .b32 %temp; 
	mov.b64 	{%temp, %r270}, %fd1210;
	}
	abs.f64 	%fd1211, %fd1210;
	{ // callseq 626, 0
	.param .b64 param0;
	st.param.f64 	[param0], %fd1211;
	.param .b64 param1;
	st.param.f64 	[param1], 0d4000000000000000;
	.param .b64 retval0;
	call.uni (retval0), 
	__internal_accurate_pow, 
	(
	param0, 
	param1
	);
	ld.param.f64 	%fd2819, [retval0];
	} // callseq 626
	setp.lt.s32 	%p1358, %r270, 0;
	neg.f64 	%fd2821, %fd2819;
	selp.f64 	%fd2822, %fd2821, %fd2819, %p1355;
	selp.f64 	%fd2823, %fd2822, %fd2819, %p1358;
	setp.eq.f64 	%p1359, %fd1210, 0d0000000000000000;
	selp.b32 	%r1505, %r270, 0, %p1355;
	or.b32  	%r1506, %r1505, 2146435072;
	selp.b32 	%r1507, %r1506, %r1505, %p1354;
	mov.b32 	%r1508, 0;
	mov.b64 	%fd2824, {%r1508, %r1507};
	selp.f64 	%fd3766, %fd2824, %fd2823, %p1359;
	add.f64 	%fd2825, %fd1210, 0d4000000000000000;
	{
	.reg .b32 %temp; 
	mov.b64 	{%temp, %r1509}, %fd2825;
	}
	and.b32  	%r1510, %r1509, 2146435072;
	setp.ne.s32 	%p1360, %r1510, 2146435072;
	@%p1360 bra 	$L__BB20_856;
	setp.nan.f64 	%p1361, %fd1210, %fd1210;
	@%p1361 bra 	$L__BB20_855;
	setp.neu.f64 	%p1362, %fd1211, 0d7FF0000000000000;
	@%p1362 bra 	$L__BB20_856;
	setp.lt.s32 	%p1363, %r270, 0;
	selp.b32 	%r1512, %r378, %r86, %p1363;
	mov.b32 	%r1513, 0;
	mov.b64 	%fd3766, {%r1513, %r1512};
	bra.uni 	$L__BB20_856;
$L__BB20_855:
	mov.f64 	%fd2826, 0d4000000000000000;
	add.rn.f64 	%fd3766, %fd1210, %fd2826;
$L__BB20_856:
	setp.lt.s32 	%p1364, %r84, 0;
	setp.eq.s32 	%p1365, %r85, 1062207488;
	setp.eq.f64 	%p1367, %fd1210, 0d3FF0000000000000;
	selp.f64 	%fd2827, 0d3FF0000000000000, %fd3766, %p1367;
	fma.rn.f64 	%fd1216, %fd1209, %fd2827, %fd1208;
	ld.global.f64 	%fd1217, [%rd83+24];
	ld.global.f64 	%fd1218, [%rd84+24];
	{
	.reg .b32 %temp; 
	mov.b64 	{%temp, %r271}, %fd1218;
	}
	abs.f64 	%fd1219, %fd1218;
	{ // callseq 627, 0
	.param .b64 param0;
	st.param.f64 	[param0], %fd1219;
	.param .b64 param1;
	st.param.f64 	[param1], 0d4000000000000000;
	.param .b64 retval0;
	call.uni (retval0), 
	__internal_accurate_pow, 
	(
	param0, 
	param1
	);
	ld.param.f64 	%fd2828, [retval0];
	} // callseq 627
	setp.lt.s32 	%p1368, %r271, 0;
	neg.f64 	%fd2830, %fd2828;
	selp.f64 	%fd2831, %fd2830, %fd2828, %p1365;
	selp.f64 	%fd2832, %fd2831, %fd2828, %p1368;
	setp.eq.f64 	%p1369, %fd1218, 0d0000000000000000;
	selp.b32 	%r1514, %r271, 0, %p1365;
	or.b32  	%r1515, %r1514, 2146435072;
	selp.b32 	%r1516, %r1515, %r1514, %p1364;
	mov.b32 	%r1517, 0;
	mov.b64 	%fd2833, {%r1517, %r1516};
	selp.f64 	%fd3767, %fd2833, %fd2832, %p1369;
	add.f64 	%fd2834, %fd1218, 0d4000000000000000;
	{
	.reg .b32 %temp; 
	mov.b64 	{%temp, %r1518}, %fd2834;
	}
	and.b32  	%r1519, %r1518, 2146435072;
	setp.ne.s32 	%p1370, %r1519, 2146435072;
	@%p1370 bra 	$L__BB20_861;
	setp.nan.f64 	%p1371, %fd1218, %fd1218;
	@%p1371 bra 	$L__BB20_860;
	setp.neu.f64 	%p1372, %fd1219, 0d7FF0000000000000;
	@%p1372 bra 	$L__BB20_861;
	setp.lt.s32 	%p1373, %r271, 0;
	selp.b32 	%r1521, %r378, %r86, %p1373;
	mov.b32 	%r1522, 0;
	mov.b64 	%fd3767, {%r1522, %r1521};
	bra.uni 	$L__BB20_861;
$L__BB20_860:
	mov.f64 	%fd2835, 0d4000000000000000;
	add.rn.f64 	%fd3767, %fd1218, %fd2835;
$L__BB20_861:
	setp.eq.f64 	%p1374, %fd1218, 0d3FF0000000000000;
	selp.f64 	%fd2836, 0d3FF0000000000000, %fd3767, %p1374;
	fma.rn.f64 	%fd3773, %fd1217, %fd2836, %fd1216;
	add.s32 	%r2234, %r2234, 4;
	setp.ne.s32 	%p1375, %r2234, %r170;
	mov.u32 	%r2235, %r170;
	@%p1375 bra 	$L__BB20_841;
$L__BB20_862:
	setp.eq.s32 	%p1376, %r169, 0;
	@%p1376 bra 	$L__BB20_881;
	setp.lt.s32 	%p1377, %r84, 0;
	setp.eq.s32 	%p1378, %r85, 1062207488;
	mul.wide.u32 	%rd163, %r2235, 8;
	add.s64 	%rd85, %rd2, %rd163;
	ld.global.f64 	%fd1227, [%rd85];
	add.s64 	%rd86, %rd3, %rd163;
	ld.global.f64 	%fd1228, [%rd86];
	{
	.reg .b32 %temp; 
	mov.b64 	{%temp, %r274}, %fd1228;
	}
	abs.f64 	%fd1229, %fd1228;
	{ // callseq 628, 0
	.param .b64 param0;
	st.param.f64 	[param0], %fd1229;
	.param .b64 param1;
	st.param.f64 	[param1], 0d4000000000000000;
	.param .b64 retval0;
	call.uni (retval0), 
	__internal_accurate_pow, 
	(
	param0, 
	param1
	);
	ld.param.f64 	%fd2837, [retval0];
	} // callseq 628
	setp.lt.s32 	%p1380, %r274, 0;
	neg.f64 	%fd2839, %fd2837;
	selp.f64 	%fd2840, %fd2839, %fd2837, %p1378;
	selp.f64 	%fd2841, %fd2840, %fd2837, %p1380;
	setp.eq.f64 	%p1381, %fd1228, 0d0000000000000000;
	selp.b32 	%r1523, %r274, 0, %p1378;
	or.b32  	%r1524, %r1523, 2146435072;
	selp.b32 	%r1525, %r1524, %r1523, %p1377;
	mov.b32 	%r1526, 0;
	mov.b64 	%fd2842, {%r1526, %r1525};
	selp.f64 	%fd3770, %fd2842, %fd2841, %p1381;
	add.f64 	%fd2843, %fd1228, 0d4000000000000000;
	{
	.reg .b32 %temp; 
	mov.b64 	{%temp, %r1527}, %fd2843;
	}
	and.b32  	%r1528, %r1527, 2146435072;
	setp.ne.s32 	%p1382, %r1528, 2146435072;
	@%p1382 bra 	$L__BB20_868;
	setp.nan.f64 	%p1383, %fd1228, %fd1228;
	@%p1383 bra 	$L__BB20_867;
	setp.neu.f64 	%p1384, %fd1229, 0d7FF0000000000000;
	@%p1384 bra 	$L__BB20_868;
	setp.lt.s32 	%p1385, %r274, 0;
	selp.b32 	%r1530, %r378, %r86, %p1385;
	mov.b32 	%r1531, 0;
	mov.b64 	%fd3770, {%r1531, %r1530};
	bra.uni 	$L__BB20_868;
$L__BB20_867:
	mov.f64 	%fd2844, 0d4000000000000000;
	add.rn.f64 	%fd3770, %fd1228, %fd2844;
$L__BB20_868:
	setp.eq.s32 	%p1386, %r169, 1;
	setp.eq.f64 	%p1387, %fd1228, 0d3FF0000000000000;
	selp.f64 	%fd2845, 0d3FF0000000000000, %fd3770, %p1387;
	fma.rn.f64 	%fd3773, %fd1227, %fd2845, %fd3773;
	@%p1386 bra 	$L__BB20_881;
	setp.lt.s32 	%p1388, %r84, 0;
	setp.eq.s32 	%p1389, %r85, 1062207488;
	ld.global.f64 	%fd1235, [%rd85+8];
	ld.global.f64 	%fd1236, [%rd86+8];
	{
	.reg .b32 %temp; 
	mov.b64 	{%temp, %r275}, %fd1236;
	}
	abs.f64 	%fd1237, %fd1236;
	{ // callseq 629, 0
	.param .b64 param0;
	st.param.f64 	[param0], %fd1237;
	.param .b64 param1;
	st.param.f64 	[param1], 0d4000000000000000;
	.param .b64 retval0;
	call.uni (retval0), 
	__internal_accurate_pow, 
	(
	param0, 
	param1
	);
	ld.param.f64 	%fd2846, [retval0];
	} // callseq 629
	setp.lt.s32 	%p1391, %r275, 0;
	neg.f64 	%fd2848, %fd2846;
	selp.f64 	%fd2849, %fd2848, %fd2846, %p1389;
	selp.f64 	%fd2850, %fd2849, %fd2846, %p1391;
	setp.eq.f64 	%p1392, %fd1236, 0d0000000000000000;
	selp.b32 	%r1532, %r275, 0, %p1389;
	or.b32  	%r1533, %r1532, 2146435072;
	selp.b32 	%r1534, %r1533, %r1532, %p1388;
	mov.b32 	%r1535, 0;
	mov.b64 	%fd2851, {%r1535, %r1534};
	selp.f64 	%fd3771, %fd2851, %fd2850, %p1392;
	add.f64 	%fd2852, %fd1236, 0d4000000000000000;
	{
	.reg .b32 %temp; 
	mov.b64 	{%temp, %r1536}, %fd2852;
	}
	and.b32  	%r1537, %r1536, 2146435072;
	setp.ne.s32 	%p1393, %r1537, 2146435072;
	@%p1393 bra 	$L__BB20_874;
	setp.nan.f64 	%p1394, %fd1236, %fd1236;
	@%p1394 bra 	$L__BB20_873;
	setp.neu.f64 	%p1395, %fd1237, 0d7FF0000000000000;
	@%p1395 bra 	$L__BB20_874;
	setp.lt.s32 	%p1396, %r275, 0;
	selp.b32 	%r1539, %r378, %r86, %p1396;
	mov.b32 	%r1540, 0;
	mov.b64 	%fd3771, {%r1540, %r1539};
	bra.uni 	$L__BB20_874;
$L__BB20_873:
	mov.f64 	%fd2853, 0d4000000000000000;
	add.rn.f64 	%fd3771, %fd1236, %fd2853;
$L__BB20_874:
	setp.eq.s32 	%p1397, %r169, 2;
	setp.eq.f64 	%p1398, %fd1236, 0d3FF0000000000000;
	selp.f64 	%fd2854, 0d3FF0000000000000, %fd3771, %p1398;
	fma.rn.f64 	%fd3773, %fd1235, %fd2854, %fd3773;
	@%p1397 bra 	$L__BB20_881;
	setp.lt.s32 	%p1399, %r84, 0;
	setp.eq.s32 	%p1400, %r85, 1062207488;
	ld.global.f64 	%fd1243, [%rd85+16];
	ld.global.f64 	%fd1244, [%rd86+16];
	{
	.reg .b32 %temp; 
	mov.b64 	{%temp, %r276}, %fd1244;
	}
	abs.f64 	%fd1245, %fd1244;
	{ // callseq 630, 0
	.param .b64 param0;
	st.param.f64 	[param0], %fd1245;
	.param .b64 param1;
	st.param.f64 	[param1], 0d4000000000000000;
	.param .b64 retval0;
	call.uni (retval0), 
	__internal_accurate_pow, 
	(
	param0, 
	param1
	);
	ld.param.f64 	%fd2855, [retval0];
	} // callseq 630
	setp.lt.s32 	%p1402, %r276, 0;
	neg.f64 	%fd2857, %fd2855;
	selp.f64 	%fd2858, %fd2857, %fd2855, %p1400;
	selp.f64 	%fd2859, %fd2858, %fd2855, %p1402;
	setp.eq.f64 	%p1403, %fd1244, 0d0000000000000000;
	selp.b32 	%r1541, %r276, 0, %p1400;
	or.b32  	%r1542, %r1541, 2146435072;
	selp.b32 	%r1543, %r1542, %r1541, %p1399;
	mov.b32 	%r1544, 0;
	mov.b64 	%fd2860, {%r1544, %r1543};
	selp.f64 	%fd3772, %fd2860, %fd2859, %p1403;
	add.f64 	%fd2861, %fd1244, 0d4000000000000000;
	{
	.reg .b32 %temp; 
	mov.b64 	{%temp, %r1545}, %fd2861;
	}
	and.b32  	%r1546, %r1545, 2146435072;
	setp.ne.s32 	%p1404, %r1546, 2146435072;
	@%p1404 bra 	$L__BB20_880;
	setp.nan.f64 	%p1405, %fd1244, %fd1244;
	@%p1405 bra 	$L__BB20_879;
	setp.neu.f64 	%p1406, %fd1245, 0d7FF0000000000000;
	@%p1406 bra 	$L__BB20_880;
	setp.lt.s32 	%p1407, %r276, 0;
	selp.b32 	%r1548, %r378, %r86, %p1407;
	mov.b32 	%r1549, 0;
	mov.b64 	%fd3772, {%r1549, %r1548};
	bra.uni 	$L__BB20_880;
$L__BB20_879:
	mov.f64 	%fd2862, 0d4000000000000000;
	add.rn.f64 	%fd3772, %fd1244, %fd2862;
$L__BB20_880:
	setp.eq.f64 	%p1408, %fd1244, 0d3FF0000000000000;
	selp.f64 	%fd2863, 0d3FF0000000000000, %fd3772, %p1408;
	fma.rn.f64 	%fd3773, %fd1243, %fd2863, %fd3773;
$L__BB20_881:
	setp.lt.u32 	%p1409, %r168, 3;
	mov.f64 	%fd3784, 0d0000000000000000;
	mov.b32 	%r2237, 0;
	@%p1409 bra 	$L__BB20_904;
	mov.f64 	%fd3784, 0d0000000000000000;
	mov.b32 	%r2236, 0;
$L__BB20_883:
	setp.lt.s32 	%p1410, %r84, 0;
	setp.eq.s32 	%p1411, %r85, 1062207488;
	mul.wide.u32 	%rd164, %r2236, 8;
	add.s64 	%rd87, %rd2, %rd164;
	ld.global.f64 	%fd1253, [%rd87];
	add.s64 	%rd88, %rd3, %rd164;
	ld.global.f64 	%fd1254, [%rd88];
	{
	.reg .b32 %temp; 
	mov.b64 	{%temp, %r278}, %fd1254;
	}
	abs.f64 	%fd1255, %fd1254;
	{ // callseq 631, 0
	.param .b64 param0;
	st.param.f64 	[param0], %fd1255;
	.param .b64 param1;
	st.param.f64 	[param1], 0d4000000000000000;
	.param .b64 retval0;
	call.uni (retval0), 
	__internal_accurate_pow, 
	(
	param0, 
	param1
	);
	ld.param.f64 	%fd2867, [retval0];
	} // callseq 631
	setp.lt.s32 	%p1413, %r278, 0;
	neg.f64 	%fd2869, %fd2867;
	selp.f64 	%fd2870, %fd2869, %fd2867, %p1411;
	selp.f64 	%fd2871, %fd2870, %fd2867, %p1413;
	setp.eq.f64 	%p1414, %fd1254, 0d0000000000000000;
	selp.b32 	%r1552, %r278, 0, %p1411;
	or.b32  	%r1553, %r1552, 2146435072;
	selp.b32 	%r1554, %r1553, %r1552, %p1410;
	mov.b32 	%r1555, 0;
	mov.b64 	%fd2872, {%r1555, %r1554};
	selp.f64 	%fd3775, %fd2872, %fd2871, %p1414;
	add.f64 	%fd2873, %fd1254, 0d4000000000000000;
	{
	.reg .b32 %temp; 
	mov.b64 	{%temp, %r1556}, %fd2873;
	}
	and.b32  	%r1557, %r1556, 2146435072;
	setp.ne.s32 	%p1415, %r1557, 2146435072;
	@%p1415 bra 	$L__BB20_888;
	setp.nan.f64 	%p1416, %fd1254, %fd1254;
	@%p1416 bra 	$L__BB20_887;
	setp.neu.f64 	%p1417, %fd1255, 0d7FF0000000000000;
	@%p1417 bra 	$L__BB20_888;
	setp.lt.s32 	%p1418, %r278, 0;
	selp.b32 	%r1559, %r378, %r86, %p1418;
	mov.b32 	%r1560, 0;
	mov.b64 	%fd3775, {%r1560, %r1559};
	bra.uni 	$L__BB20_888;
$L__BB20_887:
	mov.f64 	%fd2874, 0d4000000000000000;
	add.rn.f64 	%fd3775, %fd1254, %fd2874;
$L__BB20_888:
	setp.lt.s32 	%p1419, %r84, 0;
	setp.eq.s32 	%p1420, %r85, 1062207488;
	setp.eq.f64 	%p1422, %fd1254, 0d3FF0000000000000;
	selp.f64 	%fd2875, 0d3FF0000000000000, %fd3775, %p1422;
	fma.rn.f64 	%fd1260, %fd1253, %fd2875, %fd3784;
	ld.global.f64 	%fd1261, [%rd87+8];
	ld.global.f64 	%fd1262, [%rd88+8];
	{
	.reg .b32 %temp; 
	mov.b64 	{%temp, %r279}, %fd1262;
	}
	abs.f64 	%fd1263, %fd1262;
	{ // callseq 632, 0
	.param .b64 param0;
	st.param.f64 	[param0], %fd1263;
	.param .b64 param1;
	st.param.f64 	[param1], 0d4000000000000000;
	.param .b64 retval0;
	call.uni (retval0), 
	__internal_accurate_pow, 
	(
	param0, 
	param1
	);
	ld.param.f64 	%fd2876, [retval0];
	} // callseq 632
	setp.lt.s32 	%p1423, %r279, 0;
	neg.f64 	%fd2878, %fd2876;
	selp.f64 	%fd2879, %fd2878, %fd2876, %p1420;
	selp.f64 	%fd2880, %fd2879, %fd2876, %p1423;
	setp.eq.f64 	%p1424, %fd1262, 0d0000000000000000;
	selp.b32 	%r1561, %r279, 0, %p1420;
	or.b32  	%r1562, %r1561, 2146435072;
	selp.b32 	%r1563, %r1562, %r1561, %p1419;
	mov.b32 	%r1564, 0;
	mov.b64 	%fd2881, {%r1564, %r1563};
	selp.f64 	%fd3776, %fd2881, %fd2880, %p1424;
	add.f64 	%fd2882, %fd1262, 0d4000000000000000;
	{
	.reg .b32 %temp; 
	mov.b64 	{%temp, %r1565}, %fd2882;
	}
	and.b32  	%r1566, %r1565, 2146435072;
	setp.ne.s32 	%p1425, %r1566, 2146435072;
	@%p1425 bra 	$L__BB20_893;
	setp.nan.f64 	%p1426, %fd1262, %fd1262;
	@%p1426 bra 	$L__BB20_892;
	setp.neu.f64 	%p1427, %fd1263, 0d7FF0000000000000;
	@%p1427 bra 	$L__BB20_893;
	setp.lt.s32 	%p1428, %r279, 0;
	selp.b32 	%r1568, %r378, %r86, %p1428;
	mov.b32 	%r1569, 0;
	mov.b64 	%fd3776, {%r1569, %r1568};
	bra.uni 	$L__BB20_893;
$L__BB20_892:
	mov.f64 	%fd2883, 0d4000000000000000;
	add.rn.f64 	%fd3776, %fd1262, %fd2883;
$L__BB20_893:
	setp.lt.s32 	%p1429, %r84, 0;
	setp.eq.s32 	%p1430, %r85, 1062207488;
	setp.eq.f64 	%p1432, %fd1262, 0d3FF0000000000000;
	selp.f64 	%fd2884, 0d3FF0000000000000, %fd3776, %p1432;
	fma.rn.f64 	%fd1268, %fd1261, %fd2884, %fd1260;
	ld.global.f64 	%fd1269, [%rd87+16];
	ld.global.f64 	%fd1270, [%rd88+16];
	{
	.reg .b32 %temp; 
	mov.b64 	{%temp, %r280}, %fd1270;
	}
	abs.f64 	%fd1271, %fd1270;
	{ // callseq 633, 0
	.param .b64 param0;
	st.param.f64 	[param0], %fd1271;
	.param .b64 param1;
	st.param.f64 	[param1], 0d4000000000000000;
	.param .b64 retval0;
	call.uni (retval0), 
	__internal_accurate_pow, 
	(
	param0, 
	param1
	);
	ld.param.f64 	%fd2885, [retval0];
	} // callseq 633
	setp.lt.s32 	%p1433, %r280, 0;
	neg.f64 	%fd2887, %fd2885;
	selp.f64 	%fd2888, %fd2887, %fd2885, %p1430;
	selp.f64 	%fd2889, %fd2888, %fd2885, %p1433;
	setp.eq.f64 	%p1434, %fd1270, 0d0000000000000000;
	selp.b32 	%r1570, %r280, 0, %p1430;
	or.b32  	%r1571, %r1570, 2146435072;
	selp.b32 	%r1572, %r1571, %r1570, %p1429;
	mov.b32 	%r1573, 0;
	mov.b64 	%fd2890, {%r1573, %r1572};
	selp.f64 	%fd3777, %fd2890, %fd2889, %p1434;
	add.f64 	%fd2891, %fd1270, 0d4000000000000000;
	{
	.reg .b32 %temp; 
	mov.b64 	{%temp, %r1574}, %fd2891;
	}
	and.b32  	%r1575, %r1574, 2146435072;
	setp.ne.s32 	%p1435, %r1575, 2146435072;
	@%p1435 bra 	$L__BB20_898;
	setp.nan.f64 	%p1436, %fd1270, %fd1270;
	@%p1436 bra 	$L__BB20_897;
	setp.neu.f64 	%p1437, %fd1271, 0d7FF0000000000000;
	@%p1437 bra 	$L__BB20_898;
	setp.lt.s32 	%p1438, %r280, 0;
	selp.b32 	%r1577, %r378, %r86, %p1438;
	mov.b32 	%r1578, 0;
	mov.b64 	%fd3777, {%r1578, %r1577};
	bra.uni 	$L__BB20_898;
$L__BB20_897:
	mov.f64 	%fd2892, 0d4000000000000000;
	add.rn.f64 	%fd3777, %fd1270, %fd2892;
$L__BB20_898:
	setp.lt.s32 	%p1439, %r84, 0;
	setp.eq.s32 	%p1440, %r85, 1062207488;
	setp.eq.f64 	%p1442, %fd1270, 0d3FF0000000000000;
	selp.f64 	%fd2893, 0d3FF0000000000000, %fd3777, %p1442;
	fma.rn.f64 	%fd1276, %fd1269, %fd2893, %fd1268;
	ld.global.f64 	%fd1277, [%rd87+24];
	ld.global.f64 	%fd1278, [%rd88+24];
	{
	.reg .b32 %temp; 
	mov.b64 	{%temp, %r281}, %fd1278;
	}
	abs.f64 	%fd1279, %fd1278;
	{ // callseq 634, 0
	.param .b64 param0;
	st.param.f64 	[param0], %fd1279;
	.param .b64 param1;
	st.param.f64 	[param1], 0d4000000000000000;
	.param .b64 retval0;
	call.uni (retval0), 
	__internal_accurate_pow, 
	(
	param0, 
	param1
	);
	ld.param.f64 	%fd2894, [retval0];
	} // callseq 634
	setp.lt.s32 	%p1443, %r281, 0;
	neg.f64 	%fd2896, %fd2894;
	selp.f64 	%fd2897, %fd2896, %fd2894, %p1440;
	selp.f64 	%fd2898, %fd2897, %fd2894, %p1443;
	setp.eq.f64 	%p1444, %fd1278, 0d0000000000000000;
	selp.b32 	%r1579, %r281, 0, %p1440;
	or.b32  	%r1580, %r1579, 2146435072;
	selp.b32 	%r1581, %r1580, %r1579, %p1439;
	mov.b32 	%r1582, 0;
	mov.b64 	%fd2899, {%r1582, %r1581};
	selp.f64 	%fd3778, %fd2899, %fd2898, %p1444;
	add.f64 	%fd2900, %fd1278, 0d4000000000000000;
	{
	.reg .b32 %temp; 
	mov.b64 	{%temp, %r1583}, %fd2900;
	}
	and.b32  	%r1584, %r1583, 2146435072;
	setp.ne.s32 	%p1445, %r1584, 2146435072;
	@%p1445 bra 	$L__BB20_903;
	setp.nan.f64 	%p1446, %fd1278, %fd1278;
	@%p1446 bra 	$L__BB20_902;
	setp.neu.f64 	%p1447, %fd1279, 0d7FF0000000000000;
	@%p1447 bra 	$L__BB20_903;
	setp.lt.s32 	%p1448, %r281, 0;
	selp.b32 	%r1586, %r378, %r86, %p1448;
	mov.b32 	%r1587, 0;
	mov.b64 	%fd3778, {%r1587, %r1586};
	bra.uni 	$L__BB20_903;
$L__BB20_902:
	mov.f64 	%fd2901, 0d4000000000000000;
	add.rn.f64 	%fd3778, %fd1278, %fd2901;
$L__BB20_903:
	setp.eq.f64 	%p1449, %fd1278, 0d3FF0000000000000;
	selp.f64 	%fd2902, 0d3FF0000000000000, %fd3778, %p1449;
	fma.rn.f64 	%fd3784, %fd1277, %fd2902, %fd1276;
	add.s32 	%r2236, %r2236, 4;
	setp.ne.s32 	%p1450, %r2236, %r170;
	mov.u32 	%r2237, %r170;
	@%p1450 bra 	$L__BB20_883;
$L__BB20_904:
	setp.eq.s32 	%p1451, %r169, 0;
	@%p1451 bra 	$L__BB20_923;
	setp.lt.s32 	%p1452, %r84, 0;
	setp.eq.s32 	%p1453, %r85, 1062207488;
	mul.wide.u32 	%rd165, %r2237, 8;
	add.s64 	%rd89, %rd2, %rd165;
	ld.global.f64 	%fd1287, [%rd89];
	add.s64 	%rd90, %rd3, %rd165;
	ld.global.f64 	%fd1288, [%rd90];
	{
	.reg .b32 %temp; 
	mov.b64 	{%temp, %r284}, %fd1288;
	}
	abs.f64 	%fd1289, %fd1288;
	{ // callseq 635, 0
	.param .b64 param0;
	st.param.f64 	[param0], %fd1289;
	.param .b64 param1;
	st.param.f64 	[param1], 0d4000000000000000;
	.param .b64 retval0;
	call.uni (retval0), 
	__internal_accurate_pow, 
	(
	param0, 
	param1
	);
	ld.param.f64 	%fd2903, [retval0];
	} // callseq 635
	setp.lt.s32 	%p1455, %r284, 0;
	neg.f64 	%fd2905, %fd2903;
	selp.f64 	%fd2906, %fd2905, %fd2903, %p1453;
	selp.f64 	%fd2907, %fd2906, %fd2903, %p1455;
	setp.eq.f64 	%p1456, %fd1288, 0d0000000000000000;
	selp.b32 	%r1588, %r284, 0, %p1453;
	or.b32  	%r1589, %r1588, 2146435072;
	selp.b32 	%r1590, %r1589, %r1588, %p1452;
	mov.b32 	%r1591, 0;
	mov.b64 	%fd2908, {%r1591, %r1590};
	selp.f64 	%fd3781, %fd2908, %fd2907, %p1456;
	add.f64 	%fd2909, %fd1288, 0d4000000000000000;
	{
	.reg .b32 %temp; 
	mov.b64 	{%temp, %r1592}, %fd2909;
	}
	and.b32  	%r1593, %r1592, 2146435072;
	setp.ne.s32 	%p1457, %r1593, 2146435072;
	@%p1457 bra 	$L__BB20_910;
	setp.nan.f64 	%p1458, %fd1288, %fd1288;
	@%p1458 bra 	$L__BB20_909;
	setp.neu.f64 	%p1459, %fd1289, 0d7FF0000000000000;
	@%p1459 bra 	$L__BB20_910;
	setp.lt.s32 	%p1460, %r284, 0;
	selp.b32 	%r1595, %r378, %r86, %p1460;
	mov.b32 	%r1596, 0;
	mov.b64 	%fd3781, {%r1596, %r1595};
	bra.uni 	$L__BB20_910;
$L__BB20_909:
	mov.f64 	%fd2910, 0d4000000000000000;
	add.rn.f64 	%fd3781, %fd1288, %fd2910;
$L__BB20_910:
	setp.eq.s32 	%p1461, %r169, 1;
	setp.eq.f64 	%p1462, %fd1288, 0d3FF0000000000000;
	selp.f64 	%fd2911, 0d3FF0000000000000, %fd3781, %p1462;
	fma.rn.f64 	%fd3784, %fd1287, %fd2911, %fd3784;
	@%p1461 bra 	$L__BB20_923;
	setp.lt.s32 	%p1463, %r84, 0;
	setp.eq.s32 	%p1464, %r85, 1062207488;
	ld.global.f64 	%fd1295, [%rd89+8];
	ld.global.f64 	%fd1296, [%rd90+8];
	{
	.reg .b32 %temp; 
	mov.b64 	{%temp, %r285}, %fd1296;
	}
	abs.f64 	%fd1297, %fd1296;
	{ // callseq 636, 0
	.param .b64 param0;
	st.param.f64 	[param0], %fd1297;
	.param .b64 param1;
	st.param.f64 	[param1], 0d4000000000000000;
	.param .b64 retval0;
	call.uni (retval0), 
	__internal_accurate_pow, 
	(
	param0, 
	param1
	);
	ld.param.f64 	%fd2912, [retval0];
	} // callseq 636
	setp.lt.s32 	%p1466, %r285, 0;
	neg.f64 	%fd2914, %fd2912;
	selp.f64 	%fd2915, %fd2914, %fd2912, %p1464;
	selp.f64 	%fd2916, %fd2915, %fd2912, %p1466;
	setp.eq.f64 	%p1467, %fd1296, 0d0000000000000000;
	selp.b32 	%r1597, %r285, 0, %p1464;
	or.b32  	%r1598, %r1597, 2146435072;
	selp.b32 	%r1599, %r1598, %r1597, %p1463;
	mov.b32 	%r1600, 0;
	mov.b64 	%fd2917, {%r1600, %r1599};
	selp.f64 	%fd3782, %fd2917, %fd2916, %p1467;
	add.f64 	%fd2918, %fd1296, 0d4000000000000000;
	{
	.reg .b32 %temp; 
	mov.b64 	{%temp, %r1601}, %fd2918;
	}
	and.b32  	%r1602, %r1601, 2146435072;
	setp.ne.s32 	%p1468, %r1602, 2146435072;
	@%p1468 bra 	$L__BB20_916;
	setp.nan.f64 	%p1469, %fd1296, %fd1296;
	@%p1469 bra 	$L__BB20_915;
	setp.neu.f64 	%p1470, %fd1297, 0d7FF0000000000000;
	@%p1470 bra 	$L__BB20_916;
	setp.lt.s32 	%p1471, %r285, 0;
	selp.b32 	%r1604, %r378, %r86, %p1471;
	mov.b32 	%r1605, 0;
	mov.b64 	%fd3782, {%r1605, %r1604};
	bra.uni 	$L__BB20_916;
$L__BB20_915:
	mov.f64 	%fd2919, 0d4000000000000000;
	add.rn.f64 	%fd3782, %fd1296, %fd2919;
$L__BB20_916:
	setp.eq.s32 	%p1472, %r169, 2;
	setp.eq.f64 	%p1473, %fd1296, 0d3FF0000000000000;
	selp.f64 	%fd2920, 0d3FF0000000000000, %fd3782, %p1473;
	fma.rn.f64 	%fd3784, %fd1295, %fd2920, %fd3784;
	@%p1472 bra 	$L__BB20_923;
	setp.lt.s32 	%p1474, %r84, 0;
	setp.eq.s32 	%p1475, %r85, 1062207488;
	ld.global.f64 	%fd1303, [%rd89+16];
	ld.global.f64 	%fd1304, [%rd90+16];
	{
	.reg .b32 %temp; 
	mov.b64 	{%temp, %r286}, %fd1304;
	}
	abs.f64 	%fd1305, %fd1304;
	{ // callseq 637, 0
	.param .b64 param0;
	st.param.f64 	[param0], %fd1305;
	.param .b64 param1;
	st.param.f64 	[param1], 0d4000000000000000;
	.param .b64 retval0;
	call.uni (retval0), 
	__internal_accurate_pow, 
	(
	param0, 
	param1
	);
	ld.param.f64 	%fd2921, [retval0];
	} // callseq 637
	setp.lt.s32 	%p1477, %r286, 0;
	neg.f64 	%fd2923, %fd2921;
	selp.f64 	%fd2924, %fd2923, %fd2921, %p1475;
	selp.f64 	%fd2925, %fd2924, %fd2921, %p1477;
	setp.eq.f64 	%p1478, %fd1304, 0d0000000000000000;
	selp.b32 	%r1606, %r286, 0, %p1475;
	or.b32  	%r1607, %r1606, 2146435072;
	selp.b32 	%r1608, %r1607, %r1606, %p1474;
	mov.b32 	%r1609, 0;
	mov.b64 	%fd2926, {%r1609, %r1608};
	selp.f64 	%fd3783, %fd2926, %fd2925, %p1478;
	add.f64 	%fd2927, %fd1304, 0d4000000000000000;
	{
	.reg .b32 %temp; 
	mov.b64 	{%temp, %r1610}, %fd2927;
	}
	and.b32  	%r1611, %r1610, 2146435072;
	setp.ne.s32 	%p1479, %r1611, 2146435072;
	@%p1479 bra 	$L__BB20_922;
	setp.nan.f64 	%p1480, %fd1304, %fd1304;
	@%p1480 bra 	$L__BB20_921;
	setp.neu.f64 	%p1481, %fd1305, 0d7FF0000000000000;
	@%p1481 bra 	$L__BB20_922;
	setp.lt.s32 	%p1482, %r286, 0;
	selp.b32 	%r1613, %r378, %r86, %p1482;
	mov.b32 	%r1614, 0;
	mov.b64 	%fd3783, {%r1614, %r1613};
	bra.uni 	$L__BB20_922;
$L__BB20_921:
	mov.f64 	%fd2928, 0d4000000000000000;
	add.rn.f64 	%fd3783, %fd1304, %fd2928;
$L__BB20_922:
	setp.eq.f64 	%p1483, %fd1304, 0d3FF0000000000000;
	selp.f64 	%fd2929, 0d3FF0000000000000, %fd3783, %p1483;
	fma.rn.f64 	%fd3784, %fd1303, %fd2929, %fd3784;
$L__BB20_923:
	setp.lt.u32 	%p1484, %r168, 3;
	mov.f64 	%fd3795, 0d0000000000000000;
	mov.b32 	%r2239, 0;
	@%p1484 bra 	$L__BB20_946;
	mov.f64 	%fd3795, 0d0000000000000000;
	mov.b32 	%r2238, 0;
$L__BB20_925:
	setp.lt.s32 	%p1485, %r84, 0;
	setp.eq.s32 	%p1486, %r85, 1062207488;
	mul.wide.u32 	%rd166, %r2238, 8;
	add.s64 	%rd91, %rd2, %rd166;
	ld.global.f64 	%fd1313, [%rd91];
	add.s64 	%rd92, %rd3, %rd166;
	ld.global.f64 	%fd1314, [%rd92];
	{
	.reg .b32 %temp; 
	mov.b64 	{%temp, %r288}, %fd1314;
	}
	abs.f64 	%fd1315, %fd1314;
	{ // callseq 638, 0
	.param .b64 param0;
	st.param.f64 	[param0], %fd1315;
	.param .b64 param1;
	st.param.f64 	[param1], 0d4000000000000000;
	.param .b64 retval0;
	call.uni (retval0), 
	__internal_accurate_pow, 
	(
	param0, 
	param1
	);
	ld.param.f64 	%fd2933, [retval0];
	} // callseq 638
	setp.lt.s32 	%p1488, %r288, 0;
	neg.f64 	%fd2935, %fd2933;
	selp.f64 	%fd2936, %fd2935, %fd2933, %p1486;
	selp.f64 	%fd2937, %fd2936, %fd2933, %p1488;
	setp.eq.f64 	%p1489, %fd1314, 0d0000000000000000;
	selp.b32 	%r1617, %r288, 0, %p1486;
	or.b32  	%r1618, %r1617, 2146435072;
	selp.b32 	%r1619, %r1618, %r1617, %p1485;
	mov.b32 	%r1620, 0;
	mov.b64 	%fd2938, {%r1620, %r1619};
	selp.f64 	%fd3786, %fd2938, %fd2937, %p1489;
	add.f64 	%fd2939, %fd1314, 0d4000000000000000;
	{
	.reg .b32 %temp; 
	mov.b64 	{%temp, %r1621}, %fd2939;
	}
	and.b32  	%r1622, %r1621, 2146435072;
	setp.ne.s32 	%p1490, %r1622, 2146435072;
	@%p1490 bra 	$L__BB20_930;
	setp.nan.f64 	%p1491, %fd1314, %fd1314;
	@%p1491 bra 	$L__BB20_929;
	setp.neu.f64 	%p1492, %fd1315, 0d7FF0000000000000;
	@%p1492 bra 	$L__BB20_930;
	setp.lt.s32 	%p1493, %r288, 0;
	selp.b32 	%r1624, %r378, %r86, %p1493;
	mov.b32 	%r1625, 0;
	mov.b64 	%fd3786, {%r1625, %r1624};
	bra.uni 	$L__BB20_930;
$L__BB20_929:
	mov.f64 	%fd2940, 0d4000000000000000;
	add.rn.f64 	%fd3786, %fd1314, %fd2940;
$L__BB20_930:
	setp.lt.s32 	%p1494, %r84, 0;
	setp.eq.s32 	%p1495, %r85, 1062207488;
	setp.eq.f64 	%p1497, %fd1314, 0d3FF0000000000000;
	selp.f64 	%fd2941, 0d3FF0000000000000, %fd3786, %p1497;
	fma.rn.f64 	%fd1320, %fd1313, %fd2941, %fd3795;
	ld.global.f64 	%fd1321, [%rd91+8];
	ld.global.f64 	%fd1322, [%rd92+8];
	{
	.reg .b32 %temp; 
	mov.b64 	{%temp, %r289}, %fd1322;
	}
	abs.f64 	%fd1323, %fd1322;
	{ // callseq 639, 0
	.param .b64 param0;
	st.param.f64 	[param0], %fd1323;
	.param .b64 param1;
	st.param.f64 	[param1], 0d4000000000000000;
	.param .b64 retval0;
	call.uni (retval0), 
	__internal_accurate_pow, 
	(
	param0, 
	param1
	);
	ld.param.f64 	%fd2942, [retval0];
	} // callseq 639
	setp.lt.s32 	%p1498, %r289, 0;
	neg.f64 	%fd2944, %fd2942;
	selp.f64 	%fd2945, %fd2944, %fd2942, %p1495;
	selp.f64 	%fd2946, %fd2945, %fd2942, %p1498;
	setp.eq.f64 	%p1499, %fd1322, 0d0000000000000000;
	selp.b32 	%r1626, %r289, 0, %p1495;
	or.b32  	%r1627, %r1626, 2146435072;
	selp.b32 	%r1628, %r1627, %r1626, %p1494;
	mov.b32 	%r1629, 0;
	mov.b64 	%fd2947, {%r1629, %r1628};
	selp.f64 	%fd3787, %fd2947, %fd2946, %p1499;
	add.f64 	%fd2948, %fd1322, 0d4000000000000000;
	{
	.reg .b32 %temp; 
	mov.b64 	{%temp, %r1630}, %fd2948;
	}
	and.b32  	%r1631, %r1630, 2146435072;
	setp.ne.s32 	%p1500, %r1631, 2146435072;
	@%p1500 bra 	$L__BB20_935;
	setp.nan.f64 	%p1501, %fd1322, %fd1322;
	@%p1501 bra 	$L__BB20_934;
	setp.neu.f64 	%p1502, %fd1323, 0d7FF0000000000000;
	@%p1502 bra 	$L__BB20_935;
	setp.lt.s32 	%p1503, %r289, 0;
	selp.b32 	%r1633, %r378, %r86, %p1503;
	mov.b32 	%r1634, 0;
	mov.b64 	%fd3787, {%r1634, %r1633};
	bra.uni 	$L__BB20_935;
$L__BB20_934:
	mov.f64 	%fd2949, 0d4000000000000000;
	add.rn.f64 	%fd3787, %fd1322, %fd2949;
$L__BB20_935:
	setp.lt.s32 	%p1504, %r84, 0;
	setp.eq.s32 	%p1505, %r85, 1062207488;
	setp.eq.f64 	%p1507, %fd1322, 0d3FF0000000000000;
	selp.f64 	%fd2950, 0d3FF0000000000000, %fd3787, %p1507;
	fma.rn.f64 	%fd1328, %fd1321, %fd2950, %fd1320;
	ld.global.f64 	%fd1329, [%rd91+16];
	ld.global.f64 	%fd1330, [%rd92+16];
	{
	.reg .b32 %temp; 
	mov.b64 	{%temp, %r290}, %fd1330;
	}
	abs.f64 	%fd1331, %fd1330;
	{ // callseq 640, 0
	.param .b64 param0;
	st.param.f64 	[param0], %fd1331;
	.param .b64 param1;
	st.param.f64 	[param1], 0d4000000000000000;
	.param .b64 retval0;
	call.uni (retval0), 
	__internal_accurate_pow, 
	(
	param0, 
	param1
	);
	ld.param.f64 	%fd2951, [retval0];
	} // callseq 640
	setp.lt.s32 	%p1508, %r290, 0;
	neg.f64 	%fd2953, %fd2951;
	selp.f64 	%fd2954, %fd2953, %fd2951, %p1505;
	selp.f64 	%fd2955, %fd2954, %fd2951, %p1508;
	setp.eq.f64 	%p1509, %fd1330, 0d0000000000000000;
	selp.b32 	%r1635, %r290, 0, %p1505;
	or.b32  	%r1636, %r1635, 2146435072;
	selp.b32 	%r1637, %r1636, %r1635, %p1504;
	mov.b32 	%r1638, 0;
	mov.b64 	%fd2956, {%r1638, %r1637};
	selp.f64 	%fd3788, %fd2956, %fd2955, %p1509;
	add.f64 	%fd2957, %fd1330, 0d4000000000000000;
	{
	.reg .b32 %temp; 
	mov.b64 	{%temp, %r1639}, %fd2957;
	}
	and.b32  	%r1640, %r1639, 2146435072;
	setp.ne.s32 	%p1510, %r1640, 2146435072;
	@%p1510 bra 	$L__BB20_940;
	setp.nan.f64 	%p1511, %fd1330, %fd1330;
	@%p1511 bra 	$L__BB20_939;
	setp.neu.f64 	%p1512, %fd1331, 0d7FF0000000000000;
	@%p1512 bra 	$L__BB20_940;
	setp.lt.s32 	%p1513, %r290, 0;
	selp.b32 	%r1642, %r378, %r86, %p1513;
	mov.b32 	%r1643, 0;
	mov.b64 	%fd3788, {%r1643, %r1642};
	bra.uni 	$L__BB20_940;
$L__BB20_939:
	mov.f64 	%fd2958, 0d4000000000000000;
	add.rn.f64 	%fd3788, %fd1330, %fd2958;
$L__BB20_940:
	setp.lt.s32 	%p1514, %r84, 0;
	setp.eq.s32 	%p1515, %r85, 1062207488;
	setp.eq.f64 	%p1517, %fd1330, 0d3FF0000000000000;
	selp.f64 	%fd2959, 0d3FF0000000000000, %fd3788, %p1517;
	fma.rn.f64 	%fd1336, %fd1329, %fd2959, %fd1328;
	ld.global.f64 	%fd1337, [%rd91+24];
	ld.global.f64 	%fd1338, [%rd92+24];
	{
	.reg .b32 %temp; 
	mov.b64 	{%temp, %r291}, %fd1338;
	}
	abs.f64 	%fd1339, %fd1338;
	{ // callseq 641, 0
	.param .b64 param0;
	st.param.f64 	[param0], %fd1339;
	.param .b64 param1;
	st.param.f64 	[param1], 0d4000000000000000;
	.param .b64 retval0;
	call.uni (retval0), 
	__internal_accurate_pow, 
	(
	param0, 
	param1
	);
	ld.param.f64 	%fd2960, [retval0];
	} // callseq 641
	setp.lt.s32 	%p1518, %r291, 0;
	neg.f64 	%fd2962, %fd2960;
	selp.f64 	%fd2963, %fd2962, %fd2960, %p1515;
	selp.f64 	%fd2964, %fd2963, %fd2960, %p1518;
	setp.eq.f64 	%p1519, %fd1338, 0d0000000000000000;
	selp.b32 	%r1644, %r291, 0, %p1515;
	or.b32  	%r1645, %r1644, 2146435072;
	selp.b32 	%r1646, %r1645, %r1644, %p1514;
	mov.b32 	%r1647, 0;
	mov.b64 	%fd2965, {%r1647, %r1646};
	selp.f64 	%fd3789, %fd2965, %fd2964, %p1519;
	add.f64 	%fd2966, %fd1338, 0d4000000000000000;
	{
	.reg .b32 %temp; 
	mov.b64 	{%temp, %r1648}, %fd2966;
	}
	and.b32  	%r1649, %r1648, 2146435072;
	setp.ne.s32 	%p1520, %r1649, 2146435072;
	@%p1520 bra 	$L__BB20_945;
	setp.nan.f64 	%p1521, %fd1338, %fd1338;
	@%p1521 bra 	$L__BB20_944;
	setp.neu.f64 	%p1522, %fd1339, 0d7FF0000000000000;
	@%p1522 bra 	$L__BB20_945;
	setp.lt.s32 	%p1523, %r291, 0;
	selp.b32 	%r1651, %r378, %r86, %p1523;
	mov.b32 	%r1652, 0;
	mov.b64 	%fd3789, {%r1652, %r1651};
	bra.uni 	$L__BB20_945;
$L__BB20_944:
	mov.f64 	%fd2967, 0d4000000000000000;
	add.rn.f64 	%fd3789, %fd1338, %fd2967;
$L__BB20_945:
	setp.eq.f64 	%p1524, %fd1338, 0d3FF0000000000000;
	selp.f64 	%fd2968, 0d3FF0000000000000, %fd3789, %p1524;
	fma.rn.f64 	%fd3795, %fd1337, %fd2968, %fd1336;
	add.s32 	%r2238, %r2238, 4;
	setp.ne.s32 	%p1525, %r2238, %r170;
	mov.u32 	%r2239, %r170;
	@%p1525 bra 	$L__BB20_925;
$L__BB20_946:
	setp.eq.s32 	%p1526, %r169, 0;
	@%p1526 bra 	$L__BB20_965;
	setp.lt.s32 	%p1527, %r84, 0;
	setp.eq.s32 	%p1528, %r85, 1062207488;
	mul.wide.u32 	%rd167, %r2239, 8;
	add.s64 	%rd93, %rd2, %rd167;
	ld.global.f64 	%fd1347, [%rd93];
	add.s64 	%rd94, %rd3, %rd167;
	ld.global.f64 	%fd1348, [%rd94];
	{
	.reg .b32 %temp; 
	mov.b64 	{%temp, %r294}, %fd1348;
	}
	abs.f64 	%fd1349, %fd1348;
	{ // callseq 642, 0
	.param .b64 param0;
	st.param.f64 	[param0], %fd1349;
	.param .b64 param1;
	st.param.f64 	[param1], 0d4000000000000000;
	.param .b64 retval0;
	call.uni (retval0), 
	__internal_accurate_pow, 
	(
	param0, 
	param1
	);
	ld.param.f64 	%fd2969, [retval0];
	} // callseq 642
	setp.lt.s32 	%p1530, %r294, 0;
	neg.f64 	%fd2971, %fd2969;
	selp.f64 	%fd2972, %fd2971, %fd2969, %p1528;
	selp.f64 	%fd2973, %fd2972, %fd2969, %p1530;
	setp.eq.f64 	%p1531, %fd1348, 0d0000000000000000;
	selp.b32 	%r1653, %r294, 0, %p1528;
	or.b32  	%r1654, %r1653, 2146435072;
	selp.b32 	%r1655, %r1654, %r1653, %p1527;
	mov.b32 	%r1656, 0;
	mov.b64 	%fd2974, {%r1656, %r1655};
	selp.f64 	%fd3792, %fd2974, %fd2973, %p1531;
	add.f64 	%fd2975, %fd1348, 0d4000000000000000;
	{
	.reg .b32 %temp; 
	mov.b64 	{%temp, %r1657}, %fd2975;
	}
	and.b32  	%r1658, %r1657, 2146435072;
	setp.ne.s32 	%p1532, %r1658, 2146435072;
	@%p1532 bra 	$L__BB20_952;
	setp.nan.f64 	%p1533, %fd1348, %fd1348;
	@%p1533 bra 	$L__BB20_951;
	setp.neu.f64 	%p1534, %fd1349, 0d7FF0000000000000;
	@%p1534 bra 	$L__BB20_952;
	setp.lt.s32 	%p1535, %r294, 0;
	selp.b32 	%r1660, %r378, %r86, %p1535;
	mov.b32 	%r1661, 0;
	mov.b64 	%fd3792, {%r1661, %r1660};
	bra.uni 	$L__BB20_952;
$L__BB20_951:
	mov.f64 	%fd2976, 0d4000000000000000;
	add.rn.f64 	%fd3792, %fd1348, %fd2976;
$L__BB20_952:
	setp.eq.s32 	%p1536, %r169, 1;
	setp.eq.f64 	%p1537, %fd1348, 0d3FF0000000000000;
	selp.f64 	%fd2977, 0d3FF0000000000000, %fd3792, %p1537;
	fma.rn.f64 	%fd3795, %fd1347, %fd2977, %fd3795;
	@%p1536 bra 	$L__BB20_965;
	setp.lt.s32 	%p1538, %r84, 0;
	setp.eq.s32 	%p1539, %r85, 1062207488;
	ld.global.f64 	%fd1355, [%rd93+8];
	ld.global.f64 	%fd1356, [%rd94+8];
	{
	.reg .b32 %temp; 
	mov.b64 	{%temp, %r295}, %fd1356;
	}
	abs.f64 	%fd1357, %fd1356;
	{ // callseq 643, 0
	.param .b64 param0;
	st.param.f64 	[param0], %fd1357;
	.param .b64 param1;
	st.param.f64 	[param1], 0d4000000000000000;
	.param .b64 retval0;
	call.uni (retval0), 
	__internal_accurate_pow, 
	(
	param0, 
	param1
	);
	ld.param.f64 	%fd2978, [retval0];
	} // callseq 643
	setp.lt.s32 	%p1541, %r295, 0;
	neg.f64 	%fd2980, %fd2978;
	selp.f64 	%fd2981, %fd2980, %fd2978, %p1539;
	selp.f64 	%fd2982, %fd2981, %fd2978, %p1541;
	setp.eq.f64 	%p1542, %fd1356, 0d0000000000000000;
	selp.b32 	%r1662, %r295, 0, %p1539;
	or.b32  	%r1663, %r1662, 2146435072;
	selp.b32 	%r1664, %r1663, %r1662, %p1538;
	mov.b32 	%r1665, 0;
	mov.b64 	%fd2983, {%r1665, %r1664};
	selp.f64 	%fd3793, %fd2983, %fd2982, %p1542;
	add.f64 	%fd2984, %fd1356, 0d4000000000000000;
	{
	.reg .b32 %temp; 
	mov.b64 	{%temp, %r1666}, %fd2984;
	}
	and.b32  	%r1667, %r1666, 2146435072;
	setp.ne.s32 	%p1543, %r1667, 2146435072;
	@%p1543 bra 	$L__BB20_958;
	setp.nan.f64 	%p1544, %fd1356, %fd1356;
	@%p1544 bra 	$L__BB20_957;
	setp.neu.f64 	%p1545, %fd1357, 0d7FF0000000000000;
	@%p1545 bra 	$L__BB20_958;
	setp.lt.s32 	%p1546, %r295, 0;
	selp.b32 	%r1669, %r378, %r86, %p1546;
	mov.b32 	%r1670, 0;
	mov.b64 	%fd3793, {%r1670, %r1669};
	bra.uni 	$L__BB20_958;
$L__BB20_957:
	mov.f64 	%fd2985, 0d4000000000000000;
	add.rn.f64 	%fd3793, %fd1356, %fd2985;
$L__BB20_958:
	setp.eq.s32 	%p1547, %r169, 2;
	setp.eq.f64 	%p1548, %fd1356, 0d3FF0000000000000;
	selp.f64 	%fd2986, 0d3FF0000000000000, %fd3793, %p1548;
	fma.rn.f64 	%fd3795, %fd1355, %fd2986, %fd3795;
	@%p1547 bra 	$L__BB20_965;
	setp.lt.s32 	%p1549, %r84, 0;
	setp.eq.s32 	%p1550, %r85, 1062207488;
	ld.global.f64 	%fd1363, [%rd93+16];
	ld.global.f64 	%fd1364, [%rd94+16];
	{
	.reg .b32 %temp; 
	mov.b64 	{%temp, %r296}, %fd1364;
	}
	abs.f64 	%fd1365, %fd1364;
	{ // callseq 644, 0
	.param .b64 param0;
	st.param.f64 	[param0], %fd1365;
	.param .b64 param1;
	st.param.f64 	[param1], 0d4000000000000000;
	.param .b64 retval0;
	call.uni (retval0), 
	__internal_accurate_pow, 
	(
	param0, 
	param1
	);
	ld.param.f64 	%fd2987, [retval0];
	} // callseq 644
	setp.lt.s32 	%p1552, %r296, 0;
	neg.f64 	%fd2989, %fd2987;
	selp.f64 	%fd2990, %fd2989, %fd2987, %p1550;
	selp.f64 	%fd2991, %fd2990, %fd2987, %p1552;
	setp.eq.f64 	%p1553, %fd1364, 0d0000000000000000;
	selp.b32 	%r1671, %r296, 0, %p1550;
	or.b32  	%r1672, %r1671, 2146435072;
	selp.b32 	%r1673, %r1672, %r1671, %p1549;
	mov.b32 	%r1674, 0;
	mov.b64 	%fd2992, {%r1674, %r1673};
	selp.f64 	%fd3794, %fd2992, %fd2991, %p1553;
	add.f64 	%fd2993, %fd1364, 0d4000000000000000;
	{
	.reg .b32 %temp; 
	mov.b64 	{%temp, %r1675}, %fd2993;
	}
	and.b32  	%r1676, %r1675, 2146435072;
	setp.ne.s32 	%p1554, %r1676, 2146435072;
	@%p1554 bra 	$L__BB20_964;
	setp.nan.f64 	%p1555, %fd1364, %fd1364;
	@%p1555 bra 	$L__BB20_963;
	setp.neu.f64 	%p1556, %fd1365, 0d7FF0000000000000;
	@%p1556 bra 	$L__BB20_964;
	setp.lt.s32 	%p1557, %r296, 0;
	selp.b32 	%r1678, %r378, %r86, %p1557;
	mov.b32 	%r1679, 0;
	mov.b64 	%fd3794, {%r1679, %r1678};
	bra.uni 	$L__BB20_964;
$L__BB20_963:
	mov.f64 	%fd2994, 0d4000000000000000;
	add.rn.f64 	%fd3794, %fd1364, %fd2994;
$L__BB20_964:
	setp.eq.f64 	%p1558, %fd1364, 0d3FF0000000000000;
	selp.f64 	%fd2995, 0d3FF0000000000000, %fd3794, %p1558;
	fma.rn.f64 	%fd3795, %fd1363, %fd2995, %fd3795;
$L__BB20_965:
	setp.lt.u32 	%p1559, %r168, 3;
	mov.f64 	%fd3806, 0d0000000000000000;
	mov.b32 	%r2241, 0;
	@%p1559 bra 	$L__BB20_988;
	mov.f64 	%fd3806, 0d0000000000000000;
	mov.b32 	%r2240, 0;
$L__BB20_967:
	setp.lt.s32 	%p1560, %r84, 0;
	setp.eq.s32 	%p1561, %r85, 1062207488;
	mul.wide.u32 	%rd168, %r2240, 8;
	add.s64 	%rd95, %rd2, %rd168;
	ld.global.f64 	%fd1373, [%rd95];
	add.s64 	%rd96, %rd3, %rd168;
	ld.global.f64 	%fd1374, [%rd96];
	{
	.reg .b32 %temp; 
	mov.b64 	{%temp, %r298}, %fd1374;
	}
	abs.f64 	%fd1375, %fd1374;
	{ // callseq 645, 0
	.param .b64 param0;
	st.param.f64 	[param0], %fd1375;
	.param .b64 param1;
	st.param.f64 	[param1], 0d4000000000000000;
	.param .b64 retval0;
	call.uni (retval0), 
	__internal_accurate_pow, 
	(
	param0, 
	param1
	);
	ld.param.f64 	%fd2999, [retval0];
	} // callseq 645
	setp.lt.s32 	%p1563, %r298, 0;
	neg.f64 	%fd3001, %fd2999;
	selp.f64 	%fd3002, %fd3001, %fd2999, %p1561;
	selp.f64 	%fd3003, %fd3002, %fd2999, %p1563;
	setp.eq.f64 	%p1564, %fd1374, 0d0000000000000000;
	selp.b32 	%r1682, %r298, 0, %p1561;
	or.b32  	%r1683, %r1682, 2146435072;
	selp.b32 	%r1684, %r1683, %r1682, %p1560;
	mov.b32 	%r1685, 0;
	mov.b64 	%fd3004, {%r1685, %r1684};
	selp.f64 	%fd3797, %fd3004, %fd3003, %p1564;
	add.f64 	%fd3005, %fd1374, 0d4000000000000000;
	{
	.reg .b32 %temp; 
	mov.b64 	{%temp, %r1686}, %fd3005;
	}
	and.b32  	%r1687, %r1686, 2146435072;
	setp.ne.s32 	%p1565, %r1687, 2146435072;
	@%p1565 bra 	$L__BB20_972;
	setp.nan.f64 	%p1566, %fd1374, %fd1374;
	@%p1566 bra 	$L__BB20_971;
	setp.neu.f64 	%p1567, %fd1375, 0d7FF0000000000000;
	@%p1567 bra 	$L__BB20_972;
	setp.lt.s32 	%p1568, %r298, 0;
	selp.b32 	%r1689, %r378, %r86, %p1568;
	mov.b32 	%r1690, 0;
	mov.b64 	%fd3797, {%r1690, %r1689};
	bra.uni 	$L__BB20_972;
$L__BB20_971:
	mov.f64 	%fd3006, 0d4000000000000000;
	add.rn.f64 	%fd3797, %fd1374, %fd3006;
$L__BB20_972:
	setp.lt.s32 	%p1569, %r84, 0;
	setp.eq.s32 	%p1570, %r85, 1062207488;
	setp.eq.f64 	%p1572, %fd1374, 0d3FF0000000000000;
	selp.f64 	%fd3007, 0d3FF0000000000000, %fd3797, %p1572;
	fma.rn.f64 	%fd1380, %fd1373, %fd3007, %fd3806;
	ld.global.f64 	%fd1381, [%rd95+8];
	ld.global.f64 	%fd1382, [%rd96+8];
	{
	.reg .b32 %temp; 
	mov.b64 	{%temp, %r299}, %fd1382;
	}
	abs.f64 	%fd1383, %fd1382;
	{ // callseq 646, 0
	.param .b64 param0;
	st.param.f64 	[param0], %fd1383;
	.param .b64 param1;
	st.param.f64 	[param1], 0d4000000000000000;
	.param .b64 retval0;
	call.uni (retval0), 
	__internal_accurate_pow, 
	(
	param0, 
	param1
	);
	ld.param.f64 	%fd3008, [retval0];
	} // callseq 646
	setp.lt.s32 	%p1573, %r299, 0;
	neg.f64 	%fd3010, %fd3008;
	selp.f64 	%fd3011, %fd3010, %fd3008, %p1570;
	selp.f64 	%fd3012, %fd3011, %fd3008, %p1573;
	setp.eq.f64 	%p1574, %fd1382, 0d0000000000000000;
	selp.b32 	%r1691, %r299, 0, %p1570;
	or.b32  	%r1692, %r1691, 2146435072;
	selp.b32 	%r1693, %r1692, %r1691, %p1569;
	mov.b32 	%r1694, 0;
	mov.b64 	%fd3013, {%r1694, %r1693};
	selp.f64 	%fd3798, %fd3013, %fd3012, %p1574;
	add.f64 	%fd3014, %fd1382, 0d4000000000000000;
	{
	.reg .b32 %temp; 
	mov.b64 	{%temp, %r1695}, %fd3014;
	}
	and.b32  	%r1696, %r1695, 2146435072;
	setp.ne.s32 	%p1575, %r1696, 2146435072;
	@%p1575 bra 	$L__BB20_977;
	setp.nan.f64 	%p1576, %fd1382, %fd1382;
	@%p1576 bra 	$L__BB20_976;
	setp.neu.f64 	%p1577, %fd1383, 0d7FF0000000000000;
	@%p1577 bra 	$L__BB20_977;
	setp.lt.s32 	%p1578, %r299, 0;
	selp.b32 	%r1698, %r378, %r86, %p1578;
	mov.b32 	%r1699, 0;
	mov.b64 	%fd3798, {%r1699, %r1698};
	bra.uni 	$L__BB20_977;
$L__BB20_976:
	mov.f64 	%fd3015, 0d4000000000000000;
	add.rn.f64 	%fd3798, %fd1382, %fd3015;
$L__BB20_977:
	setp.lt.s32 	%p1579, %r84, 0;
	setp.eq.s32 	%p1580, %r85, 1062207488;
	setp.eq.f64 	%p1582, %fd1382, 0d3FF0000000000000;
	selp.f64 	%fd3016, 0d3FF0000000000000, %fd3798, %p1582;
	fma.rn.f64 	%fd1388, %fd1381, %fd3016, %fd1380;
	ld.global.f64 	%fd1389, [%rd95+16];
	ld.global.f64 	%fd1390, [%rd96+16];
	{
	.reg .b32 %temp; 
	mov.b64 	{%temp, %r300}, %fd1390;
	}
	abs.f64 	%fd1391, %fd1390;
	{ // callseq 647, 0
	.param .b64 param0;
	st.param.f64 	[param0], %fd1391;
	.param .b64 param1;
	st.param.f64 	[param1], 0d4000000000000000;
	.param .b64 retval0;
	call.uni (retval0), 
	__internal_accurate_pow, 
	(
	param0, 
	param1
	);
	ld.param.f64 	%fd3017, [retval0];
	} // callseq 647
	setp.lt.s32 	%p1583, %r300, 0;
	neg.f64 	%fd3019, %fd3017;
	selp.f64 	%fd3020, %fd3019, %fd3017, %p1580;
	selp.f64 	%fd3021, %fd3020, %fd3017, %p1583;
	setp.eq.f64 	%p1584, %fd1390, 0d0000000000000000;
	selp.b32 	%r1700, %r300, 0, %p1580;
	or.b32  	%r1701, %r1700, 2146435072;
	selp.b32 	%r1702, %r1701, %r1700, %p1579;
	mov.b32 	%r1703, 0;
	mov.b64 	%fd3022, {%r1703, %r1702};
	selp.f64 	%fd3799, %fd3022, %fd3021, %p1584;
	add.f64 	%fd3023, %fd1390, 0d4000000000000000;
	{
	.reg .b32 %temp; 
	mov.b64 	{%temp, %r1704}, %fd3023;
	}
	and.b32  	%r1705, %r1704, 2146435072;
	setp.ne.s32 	%p1585, %r1705, 2146435072;
	@%p1585 bra 	$L__BB20_982;
	setp.nan.f64 	%p1586, %fd1390, %fd1390;
	@%p1586 bra 	$L__BB20_981;
	setp.neu.f64 	%p1587, %fd1391, 0d7FF0000000000000;
	@%p1587 bra 	$L__BB20_982;
	setp.lt.s32 	%p1588, %r300, 0;
	selp.b32 	%r1707, %r378, %r86, %p1588;
	mov.b32 	%r1708, 0;
	mov.b64 	%fd3799, {%r1708, %r1707};
	bra.uni 	$L__BB20_982;
$L__BB20_981:
	mov.f64 	%fd3024, 0d4000000000000000;
	add.rn.f64 	%fd3799, %fd1390, %fd3024;
$L__BB20_982:
	setp.lt.s32 	%p1589, %r84, 0;
	setp.eq.s32 	%p1590, %r85, 1062207488;
	setp.eq.f64 	%p1592, %fd1390, 0d3FF0000000000000;
	selp.f64 	%fd3025, 0d3FF0000000000000, %fd3799, %p1592;
	fma.rn.f64 	%fd1396, %fd1389, %fd3025, %fd1388;
	ld.global.f64 	%fd1397, [%rd95+24];
	ld.global.f64 	%fd1398, [%rd96+24];
	{
	.reg .b32 %temp; 
	mov.b64 	{%temp, %r301}, %fd1398;
	}
	abs.f64 	%fd1399, %fd1398;
	{ // callseq 648, 0
	.param .b64 param0;
	st.param.f64 	[param0], %fd1399;
	.param .b64 param1;
	st.param.f64 	[param1], 0d4000000000000000;
	.param .b64 retval0;
	call.uni (retval0), 
	__internal_accurate_pow, 
	(
	param0, 
	param1
	);
	ld.param.f64 	%fd3026, [retval0];
	} // callseq 648
	setp.lt.s32 	%p1593, %r301, 0;
	neg.f64 	%fd3028, %fd3026;
	selp.f64 	%fd3029, %fd3028, %fd3026, %p1590;
	selp.f64 	%fd3030, %fd3029, %fd3026, %p1593;
	setp.eq.f64 	%p1594, %fd1398, 0d0000000000000000;
	selp.b32 	%r1709, %r301, 0, %p1590;
	or.b32  	%r1710, %r1709, 2146435072;
	selp.b32 	%r1711, %r1710, %r1709, %p1589;
	mov.b32 	%r1712, 0;
	mov.b64 	%fd3031, {%r1712, %r1711};
	selp.f64 	%fd3800, %fd3031, %fd3030, %p1594;
	add.f64 	%fd3032, %fd1398, 0d4000000000000000;
	{
	.reg .b32 %temp; 
	mov.b64 	{%temp, %r1713}, %fd3032;
	}
	and.b32  	%r1714, %r1713, 2146435072;
	setp.ne.s32 	%p1595, %r1714, 2146435072;
	@%p1595 bra 	$L__BB20_987;
	setp.nan.f64 	%p1596, %fd1398, %fd1398;
	@%p1596 bra 	$L__BB20_986;
	setp.neu.f64 	%p1597, %fd1399, 0d7FF0000000000000;
	@%p1597 bra 	$L__BB20_987;
	setp.lt.s32 	%p1598, %r301, 0;
	selp.b32 	%r1716, %r378, %r86, %p1598;
	mov.b32 	%r1717, 0;
	mov.b64 	%fd3800, {%r1717, %r1716};
	bra.uni 	$L__BB20_987;
$L__BB20_986:
	mov.f64 	%fd3033, 0d4000000000000000;
	add.rn.f64 	%fd3800, %fd1398, %fd3033;
$L__BB20_987:
	setp.eq.f64 	%p1599, %fd1398, 0d3FF0000000000000;
	selp.f64 	%fd3034, 0d3FF0000000000000, %fd3800, %p1599;
	fma.rn.f64 	%fd3806, %fd1397, %fd3034, %fd1396;
	add.s32 	%r2240, %r2240, 4;
	setp.ne.s32 	%p1600, %r2240, %r170;
	mov.u32 	%r2241, %r170;
	@%p1600 bra 	$L__BB20_967;
$L__BB20_988:
	setp.eq.s32 	%p1601, %r169, 0;
	@%p1601 bra 	$L__BB20_1007;
	setp.lt.s32 	%p1602, %r84, 0;
	setp.eq.s32 	%p1603, %r85, 1062207488;
	mul.wide.u32 	%rd169, %r2241, 8;
	add.s64 	%rd97, %rd2, %rd169;
	ld.global.f64 	%fd1407, [%rd97];
	add.s64 	%rd98, %rd3, %rd169;
	ld.global.f64 	%fd1408, [%rd98];
	{
	.reg .b32 %temp; 
	mov.b64 	{%temp, %r304}, %fd1408;
	}
	abs.f64 	%fd1409, %fd1408;
	{ // callseq 649, 0
	.param .b64 param0;
	st.param.f64 	[param0], %fd1409;
	.param .b64 param1;
	st.param.f64 	[param1], 0d4000000000000000;
	.param .b64 retval0;
	call.uni (retval0), 
	__internal_accurate_pow, 
	(
	param0, 
	param1
	);
	ld.param.f64 	%fd3035, [retval0];
	} // callseq 649
	setp.lt.s32 	%p1605, %r304, 0;
	neg.f64 	%fd3037, %fd3035;
	selp.f64 	%fd3038, %fd3037, %fd3035, %p1603;
	selp.f64 	%fd3039, %fd3038, %fd3035, %p1605;
	setp.eq.f64 	%p1606, %fd1408, 0d0000000000000000;
	selp.b32 	%r1718, %r304, 0, %p1603;
	or.b32  	%r1719, %r1718, 2146435072;
	selp.b32 	%r1720, %r1719, %r1718, %p1602;
	mov.b32 	%r1721, 0;
	mov.b64 	%fd3040, {%r1721, %r1720};
	selp.f64 	%fd3803, %fd3040, %fd3039, %p1606;
	add.f64 	%fd3041, %fd1408, 0d4000000000000000;
	{
	.reg .b32 %temp; 
	mov.b64 	{%temp, %r1722}, %fd3041;
	}
	and.b32  	%r1723, %r1722, 2146435072;
	setp.ne.s32 	%p1607, %r1723, 2146435072;
	@%p1607 bra 	$L__BB20_994;
	setp.nan.f64 	%p1608, %fd1408, %fd1408;
	@%p1608 bra 	$L__BB20_993;
	setp.neu.f64 	%p1609, %fd1409, 0d7FF0000000000000;
	@%p1609 bra 	$L__BB20_994;
	setp.lt.s32 	%p1610, %r304, 0;
	selp.b32 	%r1725, %r378, %r86, %p1610;
	mov.b32 	%r1726, 0;
	mov.b64 	%fd3803, {%r1726, %r1725};
	bra.uni 	$L__BB20_994;
$L__BB20_993:
	mov.f64 	%fd3042, 0d4000000000000000;
	add.rn.f64 	%fd3803, %fd1408, %fd3042;
$L__BB20_994:
	setp.eq.s32 	%p1611, %r169, 1;
	setp.eq.f64 	%p1612, %fd1408, 0d3FF0000000000000;
	selp.f64 	%fd3043, 0d3FF0000000000000, %fd3803, %p1612;
	fma.rn.f64 	%fd3806, %fd1407, %fd3043, %fd3806;
	@%p1611 bra 	$L__BB20_1007;
	setp.lt.s32 	%p1613, %r84, 0;
	setp.eq.s32 	%p1614, %r85, 1062207488;
	ld.global.f64 	%fd1415, [%rd97+8];
	ld.global.f64 	%fd1416, [%rd98+8];
	{
	.reg .b32 %temp; 
	mov.b64 	{%temp, %r305}, %fd1416;
	}
	abs.f64 	%fd1417, %fd1416;
	{ // callseq 650, 0
	.param .b64 param0;
	st.param.f64 	[param0], %fd1417;
	.param .b64 param1;
	st.param.f64 	[param1], 0d4000000000000000;
	.param .b64 retval0;
	call.uni (retval0), 
	__internal_accurate_pow, 
	(
	param0, 
	param1
	);
	ld.param.f64 	%fd3044, [retval0];
	} // callseq 650
	setp.lt.s32 	%p1616, %r305, 0;
	neg.f64 	%fd3046, %fd3044;
	selp.f64 	%fd3047, %fd3046, %fd3044, %p1614;
	selp.f64 	%fd3048, %fd3047, %fd3044, %p1616;
	setp.eq.f64 	%p1617, %fd1416, 0d0000000000000000;
	selp.b32 	%r1727, %r305, 0, %p1614;
	or.b32  	%r1728, %r1727, 2146435072;
	selp.b32 	%r1729, %r1728, %r1727, %p1613;
	mov.b32 	%r1730, 0;
	mov.b64 	%fd3049, {%r1730, %r1729};
	selp.f64 	%fd3804, %fd3049, %fd3048, %p1617;
	add.f64 	%fd3050, %fd1416, 0d4000000000000000;
	{
	.reg .b32 %temp; 
	mov.b64 	{%temp, %r1731}, %fd3050;
	}
	and.b32  	%r1732, %r1731, 2146435072;
	setp.ne.s32 	%p1618, %r1732, 2146435072;
	@%p1618 bra 	$L__BB20_1000;
	setp.nan.f64 	%p1619, %fd1416, %fd1416;
	@%p1619 bra 	$L__BB20_999;
	setp.neu.f64 	%p1620, %fd1417, 0d7FF0000000000000;
	@%p1620 bra 	$L__BB20_1000;
	setp.lt.s32 	%p1621, %r305, 0;
	selp.b32 	%r1734, %r378, %r86, %p1621;
	mov.b32 	%r1735, 0;
	mov.b64 	%fd3804, {%r1735, %r1734};
	bra.uni 	$L__BB20_1000;
$L__BB20_999:
	mov.f64 	%fd3051, 0d4000000000000000;
	add.rn.f64 	%fd3804, %fd1416, %fd3051;
$L__BB20_1000:
	setp.eq.s32 	%p1622, %r169, 2;
	setp.eq.f64 	%p1623, %fd1416, 0d3FF0000000000000;
	selp.f64 	%fd3052, 0d3FF0000000000000, %fd3804, %p1623;
	fma.rn.f64 	%fd3806, %fd1415, %fd3052, %fd3806;
	@%p1622 bra 	$L__BB20_1007;
	setp.lt.s32 	%p1624, %r84, 0;
	setp.eq.s32 	%p1625, %r85, 1062207488;
	ld.global.f64 	%fd1423, [%rd97+16];
	ld.global.f64 	%fd1424, [%rd98+16];
	{
	.reg .b32 %temp; 
	mov.b64 	{%temp, %r306}, %fd1424;
	}
	abs.f64 	%fd1425, %fd1424;
	{ // callseq 651, 0
	.param .b64 param0;
	st.param.f64 	[param0], %fd1425;
	.param .b64 param1;
	st.param.f64 	[param1], 0d4000000000000000;
	.param .b64 retval0;
	call.uni (retval0), 
	__internal_accurate_pow, 
	(
	param0, 
	param1
	);
	ld.param.f64 	%fd3053, [retval0];
	} // callseq 651
	setp.lt.s32 	%p1627, %r306, 0;
	neg.f64 	%fd3055, %fd3053;
	selp.f64 	%fd3056, %fd3055, %fd3053, %p1625;
	selp.f64 	%fd3057, %fd3056, %fd3053, %p1627;
	setp.eq.f64 	%p1628, %fd1424, 0d0000000000000000;
	selp.b32 	%r1736, %r306, 0, %p1625;
	or.b32  	%r1737, %r1736, 2146435072;
	selp.b32 	%r1738, %r1737, %r1736, %p1624;
	mov.b32 	%r1739, 0;
	mov.b64 	%fd3058, {%r1739, %r1738};
	selp.f64 	%fd3805, %fd3058, %fd3057, %p1628;
	add.f64 	%fd3059, %fd1424, 0d4000000000000000;
	{
	.reg .b32 %temp; 
	mov.b64 	{%temp, %r1740}, %fd3059;
	}
	and.b32  	%r1741, %r1740, 2146435072;
	setp.ne.s32 	%p1629, %r1741, 2146435072;
	@%p1629 bra 	$L__BB20_1006;
	setp.nan.f64 	%p1630, %fd1424, %fd1424;
	@%p1630 bra 	$L__BB20_1005;
	setp.neu.f64 	%p1631, %fd1425, 0d7FF0000000000000;
	@%p1631 bra 	$L__BB20_1006;
	setp.lt.s32 	%p1632, %r306, 0;
	selp.b32 	%r1743, %r378, %r86, %p1632;
	mov.b32 	%r1744, 0;
	mov.b64 	%fd3805, {%r1744, %r1743};
	bra.uni 	$L__BB20_1006;
$L__BB20_1005:
	mov.f64 	%fd3060, 0d4000000000000000;
	add.rn.f64 	%fd3805, %fd1424, %fd3060;
$L__BB20_1006:
	setp.eq.f64 	%p1633, %fd1424, 0d3FF0000000000000;
	selp.f64 	%fd3061, 0d3FF0000000000000, %fd3805, %p1633;
	fma.rn.f64 	%fd3806, %fd1423, %fd3061, %fd3806;
$L__BB20_1007:
	sub.f64 	%fd3813, %fd3806, %fd609;
	sub.f64 	%fd3818, %fd3751, %fd609;
	sub.f64 	%fd3817, %fd3762, %fd609;
	sub.f64 	%fd3816, %fd3773, %fd609;
	sub.f64 	%fd3815, %fd3784, %fd609;
	sub.f64 	%fd3814, %fd3795, %fd609;
	sub.f64 	%fd3819, %fd3812, %fd609;
	bra.uni 	$L__BB20_713;
$L__BB20_1008:
	setp.lt.u32 	%p1109, %r168, 3;
	mov.f64 	%fd3812, 0d0000000000000000;
	mov.b32 	%r2242, 0;
	@%p1109 bra 	$L__BB20_752;
	mov.f64 	%fd3812, 0d0000000000000000;
	mov.b32 	%r2229, 0;
	bra.uni 	$L__BB20_731;
$L__BB20_1010:
	mov.f64 	%fd2646, 0d4000000000000000;
	add.rn.f64 	%fd3809, %fd1442, %fd2646;
$L__BB20_1011:
	setp.eq.s32 	%p1161, %r169, 1;
	setp.eq.f64 	%p1162, %fd1442, 0d3FF0000000000000;
	selp.f64 	%fd2647, 0d3FF0000000000000, %fd3809, %p1162;
	fma.rn.f64 	%fd3812, %fd1441, %fd2647, %fd3812;
	@%p1161 bra 	$L__BB20_1024;
	setp.lt.s32 	%p1163, %r84, 0;
	setp.eq.s32 	%p1164, %r85, 1062207488;
	ld.global.f64 	%fd1449, [%rd99+8];
	ld.global.f64 	%fd1450, [%rd100+8];
	{
	.reg .b32 %temp; 
	mov.b64 	{%temp, %r309}, %fd1450;
	}
	abs.f64 	%fd1451, %fd1450;
	{ // callseq 608, 0
	.param .b64 param0;
	st.param.f64 	[param0], %fd1451;
	.param .b64 param1;
	st.param.f64 	[param1], 0d4000000000000000;
	.param .b64 retval0;
	call.uni (retval0), 
	__internal_accurate_pow, 
	(
	param0, 
	param1
	);
	ld.param.f64 	%fd2648, [retval0];
	} // callseq 608
	setp.lt.s32 	%p1166, %r309, 0;
	neg.f64 	%fd2650, %fd2648;
	selp.f64 	%fd2651, %fd2650, %fd2648, %p1164;
	selp.f64 	%fd2652, %fd2651, %fd2648, %p1166;
	setp.eq.f64 	%p1167, %fd1450, 0d0000000000000000;
	selp.b32 	%r1337, %r309, 0, %p1164;
	or.b32  	%r1338, %r1337, 2146435072;
	selp.b32 	%r1339, %r1338, %r1337, %p1163;
	mov.b32 	%r1340, 0;
	mov.b64 	%fd2653, {%r1340, %r1339};
	selp.f64 	%fd3810, %fd2653, %fd2652, %p1167;
	add.f64 	%fd2654, %fd1450, 0d4000000000000000;
	{
	.reg .b32 %temp; 
	mov.b64 	{%temp, %r1341}, %fd2654;
	}
	and.b32  	%r1342, %r1341, 2146435072;
	setp.ne.s32 	%p1168, %r1342, 2146435072;
	@%p1168 bra 	$L__BB20_1017;
	setp.nan.f64 	%p1169, %fd1450, %fd1450;
	@%p1169 bra 	$L__BB20_1016;
	setp.neu.f64 	%p1170, %fd1451, 0d7FF0000000000000;
	@%p1170 bra 	$L__BB20_1017;
	setp.lt.s32 	%p1171, %r309, 0;
	selp.b32 	%r1344, %r378, %r86, %p1171;
	mov.b32 	%r1345, 0;
	mov.b64 	%fd3810, {%r1345, %r1344};
	bra.uni 	$L__BB20_1017;
$L__BB20_1016:
	mov.f64 	%fd2655, 0d4000000000000000;
	add.rn.f64 	%fd3810, %fd1450, %fd2655;
$L__BB20_1017:
	setp.eq.s32 	%p1172, %r169, 2;
	setp.eq.f64 	%p1173, %fd1450, 0d3FF0000000000000;
	selp.f64 	%fd2656, 0d3FF0000000000000, %fd3810, %p1173;
	fma.rn.f64 	%fd3812, %fd1449, %fd2656, %fd3812;
	@%p1172 bra 	$L__BB20_1024;
	setp.lt.s32 	%p1174, %r84, 0;
	setp.eq.s32 	%p1175, %r85, 1062207488;
	ld.global.f64 	%fd1457, [%rd99+16];
	ld.global.f64 	%fd1458, [%rd100+16];
	{
	.reg .b32 %temp; 
	mov.b64 	{%temp, %r310}, %fd1458;
	}
	abs.f64 	%fd1459, %fd1458;
	{ // callseq 609, 0
	.param .b64 param0;
	st.param.f64 	[param0], %fd1459;
	.param .b64 param1;
	st.param.f64 	[param1], 0d4000000000000000;
	.param .b64 retval0;
	call.uni (retval0), 
	__internal_accurate_pow, 
	(
	param0, 
	param1
	);
	ld.param.f64 	%fd2657, [retval0];
	} // callseq 609
	setp.lt.s32 	%p1177, %r310, 0;
	neg.f64 	%fd2659, %fd2657;
	selp.f64 	%fd2660, %fd2659, %fd2657, %p1175;
	selp.f64 	%fd2661, %fd2660, %fd2657, %p1177;
	setp.eq.f64 	%p1178, %fd1458, 0d0000000000000000;
	selp.b32 	%r1346, %r310, 0, %p1175;
	or.b32  	%r1347, %r1346, 2146435072;
	selp.b32 	%r1348, %r1347, %r1346, %p1174;
	mov.b32 	%r1349, 0;
	mov.b64 	%fd2662, {%r1349, %r1348};
	selp.f64 	%fd3811, %fd2662, %fd2661, %p1178;
	add.f64 	%fd2663, %fd1458, 0d4000000000000000;
	{
	.reg .b32 %temp; 
	mov.b64 	{%temp, %r1350}, %fd2663;
	}
	and.b32  	%r1351, %r1350, 2146435072;
	setp.ne.s32 	%p1179, %r1351, 2146435072;
	@%p1179 bra 	$L__BB20_1023;
	setp.nan.f64 	%p1180, %fd1458, %fd1458;
	@%p1180 bra 	$L__BB20_1022;
	setp.neu.f64 	%p1181, %fd1459, 0d7FF0000000000000;
	@%p1181 bra 	$L__BB20_1023;
	setp.lt.s32 	%p1182, %r310, 0;
	selp.b32 	%r1353, %r378, %r86, %p1182;
	mov.b32 	%r1354, 0;
	mov.b64 	%fd3811, {%r1354, %r1353};
	bra.uni 	$L__BB20_1023;
$L__BB20_1022:
	mov.f64 	%fd2664, 0d4000000000000000;
	add.rn.f64 	%fd3811, %fd1458, %fd2664;
$L__BB20_1023:
	setp.eq.f64 	%p1183, %fd1458, 0d3FF0000000000000;
	selp.f64 	%fd2665, 0d3FF0000000000000, %fd3811, %p1183;
	fma.rn.f64 	%fd3812, %fd1457, %fd2665, %fd3812;
$L__BB20_1024:
	setp.lt.u32 	%p1184, %r168, 3;
	mov.f64 	%fd3751, 0d0000000000000000;
	mov.b32 	%r2231, 0;
	@%p1184 bra 	$L__BB20_778;
	mov.f64 	%fd3751, 0d0000000000000000;
	mov.b32 	%r2230, 0;
	bra.uni 	$L__BB20_757;
$L__BB20_1026:
	setp.num.f64 	%p558, %fd1589, %fd1589;
	@%p558 bra 	$L__BB20_1034;
	setp.eq.f64 	%p559, %fd1589, 0d0000000000000000;
	@%p559 bra 	$L__BB20_1031;
	setp.eq.f64 	%p560, %fd1589, 0d3FF0000000000000;
	setp.ne.s32 	%p561, %r88, 2146435072;
	selp.f64 	%fd2090, %fd165, %fd168, %p561;
	selp.f64 	%fd2091, 0d3FF0000000000000, %fd2090, %p560;
	div.rn.f64 	%fd2092, %fd2091, %fd169;
	mov.f64 	%fd2093, 0d0000000000000000;
	sub.f64 	%fd1474, %fd2093, %fd2092;
	mov.b64 	%rd215, 3584;
$L__BB20_1029:
	add.f64 	%fd2094, %fd3853, %fd1474;
	add.f64 	%fd2095, %fd2094, %fd1474;
	add.f64 	%fd2096, %fd2095, %fd1474;
	add.f64 	%fd2097, %fd2096, %fd1474;
	add.f64 	%fd2098, %fd2097, %fd1474;
	add.f64 	%fd2099, %fd2098, %fd1474;
	add.f64 	%fd3853, %fd2099, %fd1474;
	sub.s64 	%rd134, %rd114, %rd215;
	setp.lt.u64 	%p562, %rd134, 3584;
	@%p562 bra 	$L__BB20_1115;
	add.s64 	%rd215, %rd215, 3584;
	setp.gt.u64 	%p563, %rd215, %rd42;
	@%p563 bra 	$L__BB20_1041;
	bra.uni 	$L__BB20_1029;
$L__BB20_1031:
	setp.eq.f64 	%p564, %fd1589, 0d3FF0000000000000;
	setp.ne.s32 	%p565, %r88, 2146435072;
	selp.f64 	%fd2100, %fd166, %fd168, %p565;
	selp.f64 	%fd2101, 0d3FF0000000000000, %fd2100, %p564;
	div.rn.f64 	%fd2102, %fd2101, %fd169;
	mov.f64 	%fd2103, 0d0000000000000000;
	sub.f64 	%fd1475, %fd2103, %fd2102;
	mov.b64 	%rd215, 3584;
$L__BB20_1032:
	add.f64 	%fd2104, %fd3853, %fd1475;
	add.f64 	%fd2105, %fd2104, %fd1475;
	add.f64 	%fd2106, %fd2105, %fd1475;
	add.f64 	%fd2107, %fd2106, %fd1475;
	add.f64 	%fd2108, %fd2107, %fd1475;
	add.f64 	%fd2109, %fd2108, %fd1475;
	add.f64 	%fd3853, %fd2109, %fd1475;
	sub.s64 	%rd136, %rd114, %rd215;
	setp.lt.u64 	%p566, %rd136, 3584;
	@%p566 bra 	$L__BB20_1115;
	add.s64 	%rd215, %rd215, 3584;
	setp.gt.u64 	%p567, %rd215, %rd42;
	@%p567 bra 	$L__BB20_1041;
	bra.uni 	$L__BB20_1032;
$L__BB20_1034:
	setp.eq.f64 	%p568, %fd1589, 0d0000000000000000;
	@%p568 bra 	$L__BB20_1038;
	setp.eq.f64 	%p569, %fd1589, 0d3FF0000000000000;
	setp.neu.f64 	%p570, %fd164, 0d7FF0000000000000;
	setp.ne.s32 	%p571, %r88, 2146435072;
	selp.f64 	%fd2110, %fd165, %fd167, %p570;
	selp.f64 	%fd2111, %fd165, %fd2110, %p571;
	selp.f64 	%fd2112, 0d3FF0000000000000, %fd2111, %p569;
	div.rn.f64 	%fd2113, %fd2112, %fd169;
	mov.f64 	%fd2114, 0d0000000000000000;
	sub.f64 	%fd1480, %fd2114, %fd2113;
	mov.b64 	%rd215, 3584;
$L__BB20_1036:
	add.f64 	%fd2115, %fd3853, %fd1480;
	add.f64 	%fd2116, %fd2115, %fd1480;
	add.f64 	%fd2117, %fd2116, %fd1480;
	add.f64 	%fd2118, %fd2117, %fd1480;
	add.f64 	%fd2119, %fd2118, %fd1480;
	add.f64 	%fd2120, %fd2119, %fd1480;
	add.f64 	%fd3853, %fd2120, %fd1480;
	sub.s64 	%rd138, %rd114, %rd215;
	setp.lt.u64 	%p572, %rd138, 3584;
	@%p572 bra 	$L__BB20_1115;
	add.s64 	%rd215, %rd215, 3584;
	setp.le.u64 	%p573, %rd215, %rd42;
	@%p573 bra 	$L__BB20_1036;
	bra.uni 	$L__BB20_1041;
$L__BB20_1038:
	setp.eq.f64 	%p574, %fd1589, 0d3FF0000000000000;
	setp.neu.f64 	%p575, %fd164, 0d7FF0000000000000;
	setp.ne.s32 	%p576, %r88, 2146435072;
	selp.f64 	%fd2121, %fd166, %fd167, %p575;
	selp.f64 	%fd2122, %fd166, %fd2121, %p576;
	selp.f64 	%fd2123, 0d3FF0000000000000, %fd2122, %p574;
	div.rn.f64 	%fd2124, %fd2123, %fd169;
	mov.f64 	%fd2125, 0d0000000000000000;
	sub.f64 	%fd1481, %fd2125, %fd2124;
	mov.b64 	%rd215, 3584;
$L__BB20_1039:
	add.f64 	%fd2126, %fd3853, %fd1481;
	add.f64 	%fd2127, %fd2126, %fd1481;
	add.f64 	%fd2128, %fd2127, %fd1481;
	add.f64 	%fd2129, %fd2128, %fd1481;
	add.f64 	%fd2130, %fd2129, %fd1481;
	add.f64 	%fd2131, %fd2130, %fd1481;
	add.f64 	%fd3853, %fd2131, %fd1481;
	sub.s64 	%rd140, %rd114, %rd215;
	setp.lt.u64 	%p577, %rd140, 3584;
	@%p577 bra 	$L__BB20_1115;
	add.s64 	%rd215, %rd215, 3584;
	setp.gt.u64 	%p578, %rd215, %rd42;
	@%p578 bra 	$L__BB20_1041;
	bra.uni 	$L__BB20_1039;
$L__BB20_1041:
	setp.le.u64 	%p1636, %rd114, %rd215;
	@%p1636 bra 	$L__BB20_1115;
	cvt.u32.u64 	%r1745, %rd215;
	cvt.u32.u64 	%r1746, %rd114;
	sub.s32 	%r311, %r1746, %r1745;
	mov.u32 	%r2248, %tid.x;
	setp.ge.s32 	%p1637, %r2248, %r311;
	@%p1637 bra 	$L__BB20_1115;
	setp.lt.s32 	%p1638, %r365, 1;
	@%p1638 bra 	$L__BB20_1088;
	setp.eq.f64 	%p1678, %fd1589, 0d3FF0000000000000;
	setp.neu.f64 	%p1679, %fd164, 0d7FF0000000000000;
	setp.num.f64 	%p1680, %fd1589, %fd1589;
	setp.ne.s32 	%p1681, %r88, 2146435072;
	setp.eq.f64 	%p1682, %fd1589, 0d0000000000000000;
	add.s32 	%r313, %r365, -1;
	and.b32  	%r314, %r365, 3;
	and.b32  	%r315, %r365, 2147483644;
	selp.f64 	%fd3120, %fd166, %fd165, %p1682;
	selp.f64 	%fd3121, %fd3120, %fd168, %p1681;
	selp.f64 	%fd3122, %fd3120, %fd3121, %p1680;
	selp.f64 	%fd3123, %fd3122, %fd167, %p1679;
	selp.f64 	%fd3124, %fd3122, %fd3123, %p1681;
	selp.f64 	%fd3125, 0d3FF0000000000000, %fd3124, %p1678;
	div.rn.f64 	%fd1487, %fd3125, %fd169;
$L__BB20_1045:
	setp.lt.u32 	%p1683, %r313, 3;
	mov.f64 	%fd3836, 0d0000000000000000;
	mov.b32 	%r2245, 0;
	@%p1683 bra 	$L__BB20_1068;
	mov.f64 	%fd3836, 0d0000000000000000;
	mov.b32 	%r2244, 0;
$L__BB20_1047:
	setp.lt.s32 	%p1684, %r84, 0;
	setp.eq.s32 	%p1685, %r85, 1062207488;
	mul.wide.u32 	%rd171, %r2244, 8;
	add.s64 	%rd110, %rd2, %rd171;
	ld.global.f64 	%fd1490, [%rd110];
	add.s64 	%rd111, %rd3, %rd171;
	ld.global.f64 	%fd1491, [%rd111];
	{
	.reg .b32 %temp; 
	mov.b64 	{%temp, %r318}, %fd1491;
	}
	abs.f64 	%fd1492, %fd1491;
	{ // callseq 652, 0
	.param .b64 param0;
	st.param.f64 	[param0], %fd1492;
	.param .b64 param1;
	st.param.f64 	[param1], 0d4000000000000000;
	.param .b64 retval0;
	call.uni (retval0), 
	__internal_accurate_pow, 
	(
	param0, 
	param1
	);
	ld.param.f64 	%fd3129, [retval0];
	} // callseq 652
	setp.lt.s32 	%p1687, %r318, 0;
	neg.f64 	%fd3131, %fd3129;
	selp.f64 	%fd3132, %fd3131, %fd3129, %p1685;
	selp.f64 	%fd3133, %fd3132, %fd3129, %p1687;
	setp.eq.f64 	%p1688, %fd1491, 0d0000000000000000;
	selp.b32 	%r1781, %r318, 0, %p1685;
	or.b32  	%r1782, %r1781, 2146435072;
	selp.b32 	%r1783, %r1782, %r1781, %p1684;
	mov.b32 	%r1784, 0;
	mov.b64 	%fd3134, {%r1784, %r1783};
	selp.f64 	%fd3827, %fd3134, %fd3133, %p1688;
	add.f64 	%fd3135, %fd1491, 0d4000000000000000;
	{
	.reg .b32 %temp; 
	mov.b64 	{%temp, %r1785}, %fd3135;
	}
	and.b32  	%r1786, %r1785, 2146435072;
	setp.ne.s32 	%p1689, %r1786, 2146435072;
	@%p1689 bra 	$L__BB20_1052;
	setp.nan.f64 	%p1690, %fd1491, %fd1491;
	@%p1690 bra 	$L__BB20_1051;
	setp.neu.f64 	%p1691, %fd1492, 0d7FF0000000000000;
	@%p1691 bra 	$L__BB20_1052;
	setp.lt.s32 	%p1692, %r318, 0;
	selp.b32 	%r1788, %r378, %r86, %p1692;
	mov.b32 	%r1789, 0;
	mov.b64 	%fd3827, {%r1789, %r1788};
	bra.uni 	$L__BB20_1052;
$L__BB20_1051:
	mov.f64 	%fd3136, 0d4000000000000000;
	add.rn.f64 	%fd3827, %fd1491, %fd3136;
$L__BB20_1052:
	setp.lt.s32 	%p1693, %r84, 0;
	setp.eq.s32 	%p1694, %r85, 1062207488;
	setp.eq.f64 	%p1696, %fd1491, 0d3FF0000000000000;
	selp.f64 	%fd3137, 0d3FF0000000000000, %fd3827, %p1696;
	fma.rn.f64 	%fd1497, %fd1490, %fd3137, %fd3836;
	ld.global.f64 	%fd1498, [%rd110+8];
	ld.global.f64 	%fd1499, [%rd111+8];
	{
	.reg .b32 %temp; 
	mov.b64 	{%temp, %r319}, %fd1499;
	}
	abs.f64 	%fd1500, %fd1499;
	{ // callseq 653, 0
	.param .b64 param0;
	st.param.f64 	[param0], %fd1500;
	.param .b64 param1;
	st.param.f64 	[param1], 0d4000000000000000;
	.param .b64 retval0;
	call.uni (retval0), 
	__internal_accurate_pow, 
	(
	param0, 
	param1
	);
	ld.param.f64 	%fd3138, [retval0];
	} // callseq 653
	setp.lt.s32 	%p1697, %r319, 0;
	neg.f64 	%fd3140, %fd3138;
	selp.f64 	%fd3141, %fd3140, %fd3138, %p1694;
	selp.f64 	%fd3142, %fd3141, %fd3138, %p1697;
	setp.eq.f64 	%p1698, %fd1499, 0d0000000000000000;
	selp.b32 	%r1790, %r319, 0, %p1694;
	or.b32  	%r1791, %r1790, 2146435072;
	selp.b32 	%r1792, %r1791, %r1790, %p1693;
	mov.b32 	%r1793, 0;
	mov.b64 	%fd3143, {%r1793, %r1792};
	selp.f64 	%fd3828, %fd3143, %fd3142, %p1698;
	add.f64 	%fd3144, %fd1499, 0d4000000000000000;
	{
	.reg .b32 %temp; 
	mov.b64 	{%temp, %r1794}, %fd3144;
	}
	and.b32  	%r1795, %r1794, 2146435072;
	setp.ne.s32 	%p1699, %r1795, 2146435072;
	@%p1699 bra 	$L__BB20_1057;
	setp.nan.f64 	%p1700, %fd1499, %fd1499;
	@%p1700 bra 	$L__BB20_1056;
	setp.neu.f64 	%p1701, %fd1500, 0d7FF0000000000000;
	@%p1701 bra 	$L__BB20_1057;
	setp.lt.s32 	%p1702, %r319, 0;
	selp.b32 	%r1797, %r378, %r86, %p1702;
	mov.b32 	%r1798, 0;
	mov.b64 	%fd3828, {%r1798, %r1797};
	bra.uni 	$L__BB20_1057;
$L__BB20_1056:
	mov.f64 	%fd3145, 0d4000000000000000;
	add.rn.f64 	%fd3828, %fd1499, %fd3145;
$L__BB20_1057:
	setp.lt.s32 	%p1703, %r84, 0;
	setp.eq.s32 	%p1704, %r85, 1062207488;
	setp.eq.f64 	%p1706, %fd1499, 0d3FF0000000000000;
	selp.f64 	%fd3146, 0d3FF0000000000000, %fd3828, %p1706;
	fma.rn.f64 	%fd1505, %fd1498, %fd3146, %fd1497;
	ld.global.f64 	%fd1506, [%rd110+16];
	ld.global.f64 	%fd1507, [%rd111+16];
	{
	.reg .b32 %temp; 
	mov.b64 	{%temp, %r320}, %fd1507;
	}
	abs.f64 	%fd1508, %fd1507;
	{ // callseq 654, 0
	.param .b64 param0;
	st.param.f64 	[param0], %fd1508;
	.param .b64 param1;
	st.param.f64 	[param1], 0d4000000000000000;
	.param .b64 retval0;
	call.uni (retval0), 
	__internal_accurate_pow, 
	(
	param0, 
	param1
	);
	ld.param.f64 	%fd3147, [retval0];
	} // callseq 654
	setp.lt.s32 	%p1707, %r320, 0;
	neg.f64 	%fd3149, %fd3147;
	selp.f64 	%fd3150, %fd3149, %fd3147, %p1704;
	selp.f64 	%fd3151, %fd3150, %fd3147, %p1707;
	setp.eq.f64 	%p1708, %fd1507, 0d0000000000000000;
	selp.b32 	%r1799, %r320, 0, %p1704;
	or.b32  	%r1800, %r1799, 2146435072;
	selp.b32 	%r1801, %r1800, %r1799, %p1703;
	mov.b32 	%r1802, 0;
	mov.b64 	%fd3152, {%r1802, %r1801};
	selp.f64 	%fd3829, %fd3152, %fd3151, %p1708;
	add.f64 	%fd3153, %fd1507, 0d4000000000000000;
	{
	.reg .b32 %temp; 
	mov.b64 	{%temp, %r1803}, %fd3153;
	}
	and.b32  	%r1804, %r1803, 2146435072;
	setp.ne.s32 	%p1709, %r1804, 2146435072;
	@%p1709 bra 	$L__BB20_1062;
	setp.nan.f64 	%p1710, %fd1507, %fd1507;
	@%p1710 bra 	$L__BB20_1061;
	setp.neu.f64 	%p1711, %fd1508, 0d7FF0000000000000;
	@%p1711 bra 	$L__BB20_1062;
	setp.lt.s32 	%p1712, %r320, 0;
	selp.b32 	%r1806, %r378, %r86, %p1712;
	mov.b32 	%r1807, 0;
	mov.b64 	%fd3829, {%r1807, %r1806};
	bra.uni 	$L__BB20_1062;
$L__BB20_1061:
	mov.f64 	%fd3154, 0d4000000000000000;
	add.rn.f64 	%fd3829, %fd1507, %fd3154;
$L__BB20_1062:
	setp.lt.s32 	%p1713, %r84, 0;
	setp.eq.s32 	%p1714, %r85, 1062207488;
	setp.eq.f64 	%p1716, %fd1507, 0d3FF0000000000000;
	selp.f64 	%fd3155, 0d3FF0000000000000, %fd3829, %p1716;
	fma.rn.f64 	%fd1513, %fd1506, %fd3155, %fd1505;
	ld.global.f64 	%fd1514, [%rd110+24];
	ld.global.f64 	%fd1515, [%rd111+24];
	{
	.reg .b32 %temp; 
	mov.b64 	{%temp, %r321}, %fd1515;
	}
	abs.f64 	%fd1516, %fd1515;
	{ // callseq 655, 0
	.param .b64 param0;
	st.param.f64 	[param0], %fd1516;
	.param .b64 param1;
	st.param.f64 	[param1], 0d4000000000000000;
	.param .b64 retval0;
	call.uni (retval0), 
	__internal_accurate_pow, 
	(
	param0, 
	param1
	);
	ld.param.f64 	%fd3156, [retval0];
	} // callseq 655
	setp.lt.s32 	%p1717, %r321, 0;
	neg.f64 	%fd3158, %fd3156;
	selp.f64 	%fd3159, %fd3158, %fd3156, %p1714;
	selp.f64 	%fd3160, %fd3159, %fd3156, %p1717;
	setp.eq.f64 	%p1718, %fd1515, 0d0000000000000000;
	selp.b32 	%r1808, %r321, 0, %p1714;
	or.b32  	%r1809, %r1808, 2146435072;
	selp.b32 	%r1810, %r1809, %r1808, %p1713;
	mov.b32 	%r1811, 0;
	mov.b64 	%fd3161, {%r1811, %r1810};
	selp.f64 	%fd3830, %fd3161, %fd3160, %p1718;
	add.f64 	%fd3162, %fd1515, 0d4000000000000000;
	{
	.reg .b32 %temp; 
	mov.b64 	{%temp, %r1812}, %fd3162;
	}
	and.b32  	%r1813, %r1812, 2146435072;
	setp.ne.s32 	%p1719, %r1813, 2146435072;
	@%p1719 bra 	$L__BB20_1067;
	setp.nan.f64 	%p1720, %fd1515, %fd1515;
	@%p1720 bra 	$L__BB20_1066;
	setp.neu.f64 	%p1721, %fd1516, 0d7FF0000000000000;
	@%p1721 bra 	$L__BB20_1067;
	setp.lt.s32 	%p1722, %r321, 0;
	selp.b32 	%r1815, %r378, %r86, %p1722;
	mov.b32 	%r1816, 0;
	mov.b64 	%fd3830, {%r1816, %r1815};
	bra.uni 	$L__BB20_1067;
$L__BB20_1066:
	mov.f64 	%fd3163, 0d4000000000000000;
	add.rn.f64 	%fd3830, %fd1515, %fd3163;
$L__BB20_1067:
	setp.eq.f64 	%p1723, %fd1515, 0d3FF0000000000000;
	selp.f64 	%fd3164, 0d3FF0000000000000, %fd3830, %p1723;
	fma.rn.f64 	%fd3836, %fd1514, %fd3164, %fd1513;
	add.s32 	%r2244, %r2244, 4;
	setp.ne.s32 	%p1724, %r2244, %r315;
	mov.u32 	%r2245, %r315;
	@%p1724 bra 	$L__BB20_1047;
$L__BB20_1068:
	setp.eq.s32 	%p1725, %r314, 0;
	@%p1725 bra 	$L__BB20_1087;
	setp.lt.s32 	%p1726, %r84, 0;
	setp.eq.s32 	%p1727, %r85, 1062207488;
	mul.wide.u32 	%rd172, %r2245, 8;
	add.s64 	%rd112, %rd2, %rd172;
	ld.global.f64 	%fd1524, [%rd112];
	add.s64 	%rd113, %rd3, %rd172;
	ld.global.f64 	%fd1525, [%rd113];
	{
	.reg .b32 %temp; 
	mov.b64 	{%temp, %r324}, %fd1525;
	}
	abs.f64 	%fd1526, %fd1525;
	{ // callseq 656, 0
	.param .b64 param0;
	st.param.f64 	[param0], %fd1526;
	.param .b64 param1;
	st.param.f64 	[param1], 0d4000000000000000;
	.param .b64 retval0;
	call.uni (retval0), 
	__internal_accurate_pow, 
	(
	param0, 
	param1
	);
	ld.param.f64 	%fd3165, [retval0];
	} // callseq 656
	setp.lt.s32 	%p1729, %r324, 0;
	neg.f64 	%fd3167, %fd3165;
	selp.f64 	%fd3168, %fd3167, %fd3165, %p1727;
	selp.f64 	%fd3169, %fd3168, %fd3165, %p1729;
	setp.eq.f64 	%p1730, %fd1525, 0d0000000000000000;
	selp.b32 	%r1817, %r324, 0, %p1727;
	or.b32  	%r1818, %r1817, 2146435072;
	selp.b32 	%r1819, %r1818, %r1817, %p1726;
	mov.b32 	%r1820, 0;
	mov.b64 	%fd3170, {%r1820, %r1819};
	selp.f64 	%fd3833, %fd3170, %fd3169, %p1730;
	add.f64 	%fd3171, %fd1525, 0d4000000000000000;
	{
	.reg .b32 %temp; 
	mov.b64 	{%temp, %r1821}, %fd3171;
	}
	and.b32  	%r1822, %r1821, 2146435072;
	setp.ne.s32 	%p1731, %r1822, 2146435072;
	@%p1731 bra 	$L__BB20_1074;
	setp.nan.f64 	%p1732, %fd1525, %fd1525;
	@%p1732 bra 	$L__BB20_1073;
	setp.neu.f64 	%p1733, %fd1526, 0d7FF0000000000000;
	@%p1733 bra 	$L__BB20_1074;
	setp.lt.s32 	%p1734, %r324, 0;
	selp.b32 	%r1824, %r378, %r86, %p1734;
	mov.b32 	%r1825, 0;
	mov.b64 	%fd3833, {%r1825, %r1824};
	bra.uni 	$L__BB20_1074;
$L__BB20_1073:
	mov.f64 	%fd3172, 0d4000000000000000;
	add.rn.f64 	%fd3833, %fd1525, %fd3172;
$L__BB20_1074:
	setp.eq.s32 	%p1735, %r314, 1;
	setp.eq.f64 	%p1736, %fd1525, 0d3FF0000000000000;
	selp.f64 	%fd3173, 0d3FF0000000000000, %fd3833, %p1736;
	fma.rn.f64 	%fd3836, %fd1524, %fd3173, %fd3836;
	@%p1735 bra 	$L__BB20_1087;
	setp.lt.s32 	%p1737, %r84, 0;
	setp.eq.s32 	%p1738, %r85, 1062207488;
	ld.global.f64 	%fd1532, [%rd112+8];
	ld.global.f64 	%fd1533, [%rd113+8];
	{
	.reg .b32 %temp; 
	mov.b64 	{%temp, %r325}, %fd1533;
	}
	abs.f64 	%fd1534, %fd1533;
	{ // callseq 657, 0
	.param .b64 param0;
	st.param.f64 	[param0], %fd1534;
	.param .b64 param1;
	st.param.f64 	[param1], 0d4000000000000000;
	.param .b64 retval0;
	call.uni (retval0), 
	__internal_accurate_pow, 
	(
	param0, 
	param1
	);
	ld.param.f64 	%fd3174, [retval0];
	} // callseq 657
	setp.lt.s32 	%p1740, %r325, 0;
	neg.f64 	%fd3176, %fd3174;
	selp.f64 	%fd3177, %fd3176, %fd3174, %p1738;
	selp.f64 	%fd3178, %fd3177, %fd3174, %p1740;
	setp.eq.f64 	%p1741, %fd1533, 0d0000000000000000;
	selp.b32 	%r1826, %r325, 0, %p1738;
	or.b32  	%r1827, %r1826, 2146435072;
	selp.b32 	%r1828, %r1827, %r1826, %p1737;
	mov.b32 	%r1829, 0;
	mov.b64 	%fd3179, {%r1829, %r1828};
	selp.f64 	%fd3834, %fd3179, %fd3178, %p1741;
	add.f64 	%fd3180, %fd1533, 0d4000000000000000;
	{
	.reg .b32 %temp; 
	mov.b64 	{%temp, %r1830}, %fd3180;
	}
	and.b32  	%r1831, %r1830, 2146435072;
	setp.ne.s32 	%p1742, %r1831, 2146435072;
	@%p1742 bra 	$L__BB20_1080;
	setp.nan.f64 	%p1743, %fd1533, %fd1533;
	@%p1743 bra 	$L__BB20_1079;
	setp.neu.f64 	%p1744, %fd1534, 0d7FF0000000000000;
	@%p1744 bra 	$L__BB20_1080;
	setp.lt.s32 	%p1745, %r325, 0;
	selp.b32 	%r1833, %r378, %r86, %p1745;
	mov.b32 	%r1834, 0;
	mov.b64 	%fd3834, {%r1834, %r1833};
	bra.uni 	$L__BB20_1080;
$L__BB20_1079:
	mov.f64 	%fd3181, 0d4000000000000000;
	add.rn.f64 	%fd3834, %fd1533, %fd3181;
$L__BB20_1080:
	setp.eq.s32 	%p1746, %r314, 2;
	setp.eq.f64 	%p1747, %fd1533, 0d3FF0000000000000;
	selp.f64 	%fd3182, 0d3FF0000000000000, %fd3834, %p1747;
	fma.rn.f64 	%fd3836, %fd1532, %fd3182, %fd3836;
	@%p1746 bra 	$L__BB20_1087;
	setp.lt.s32 	%p1748, %r84, 0;
	setp.eq.s32 	%p1749, %r85, 1062207488;
	ld.global.f64 	%fd1540, [%rd112+16];
	ld.global.f64 	%fd1541, [%rd113+16];
	{
	.reg .b32 %temp; 
	mov.b64 	{%temp, %r326}, %fd1541;
	}
	abs.f64 	%fd1542, %fd1541;
	{ // callseq 658, 0
	.param .b64 param0;
	st.param.f64 	[param0], %fd1542;
	.param .b64 param1;
	st.param.f64 	[param1], 0d4000000000000000;
	.param .b64 retval0;
	call.uni (retval0), 
	__internal_accurate_pow, 
	(
	param0, 
	param1
	);
	ld.param.f64 	%fd3183, [retval0];
	} // callseq 658
	setp.lt.s32 	%p1751, %r326, 0;
	neg.f64 	%fd3185, %fd3183;
	selp.f64 	%fd3186, %fd3185, %fd3183, %p1749;
	selp.f64 	%fd3187, %fd3186, %fd3183, %p1751;
	setp.eq.f64 	%p1752, %fd1541, 0d0000000000000000;
	selp.b32 	%r1835, %r326, 0, %p1749;
	or.b32  	%r1836, %r1835, 2146435072;
	selp.b32 	%r1837, %r1836, %r1835, %p1748;
	mov.b32 	%r1838, 0;
	mov.b64 	%fd3188, {%r1838, %r1837};
	selp.f64 	%fd3835, %fd3188, %fd3187, %p1752;
	add.f64 	%fd3189, %fd1541, 0d4000000000000000;
	{
	.reg .b32 %temp; 
	mov.b64 	{%temp, %r1839}, %fd3189;
	}
	and.b32  	%r1840, %r1839, 2146435072;
	setp.ne.s32 	%p1753, %r1840, 2146435072;
	@%p1753 bra 	$L__BB20_1086;
	setp.nan.f64 	%p1754, %fd1541, %fd1541;
	@%p1754 bra 	$L__BB20_1085;
	setp.neu.f64 	%p1755, %fd1542, 0d7FF0000000000000;
	@%p1755 bra 	$L__BB20_1086;
	setp.lt.s32 	%p1756, %r326, 0;
	selp.b32 	%r1842, %r378, %r86, %p1756;
	mov.b32 	%r1843, 0;
	mov.b64 	%fd3835, {%r1843, %r1842};
	bra.uni 	$L__BB20_1086;
$L__BB20_1085:
	mov.f64 	%fd3190, 0d4000000000000000;
	add.rn.f64 	%fd3835, %fd1541, %fd3190;
$L__BB20_1086:
	setp.eq.f64 	%p1757, %fd1541, 0d3FF0000000000000;
	selp.f64 	%fd3191, 0d3FF0000000000000, %fd3835, %p1757;
	fma.rn.f64 	%fd3836, %fd1540, %fd3191, %fd3836;
$L__BB20_1087:
	sub.f64 	%fd3192, %fd3836, %fd1487;
	add.f64 	%fd3853, %fd3853, %fd3192;
	add.s32 	%r2248, %r2248, 512;
	setp.lt.s32 	%p1758, %r2248, %r311;
	@%p1758 bra 	$L__BB20_1045;
	bra.uni 	$L__BB20_1115;
$L__BB20_1088:
	setp.num.f64 	%p1639, %fd1589, %fd1589;
	@%p1639 bra 	$L__BB20_1102;
	setp.neu.f64 	%p1640, %fd1589, 0d0000000000000000;
	@%p1640 bra 	$L__BB20_1096;
	not.b32 	%r1756, %r2248;
	add.s32 	%r1757, %r1756, %r1746;
	sub.s32 	%r328, %r1757, %r1745;
	and.b32  	%r1759, %r328, 1536;
	setp.eq.s32 	%p1649, %r1759, 1536;
	@%p1649 bra 	$L__BB20_1093;
	setp.eq.f64 	%p1650, %fd1589, 0d3FF0000000000000;
	setp.ne.s32 	%p1651, %r88, 2146435072;
	selp.f64 	%fd3081, %fd166, %fd168, %p1651;
	selp.f64 	%fd3082, 0d3FF0000000000000, %fd3081, %p1650;
	div.rn.f64 	%fd3083, %fd3082, %fd169;
	mov.f64 	%fd3084, 0d0000000000000000;
	sub.f64 	%fd1550, %fd3084, %fd3083;
	shr.u32 	%r1761, %r328, 9;
	add.s32 	%r1762, %r1761, 1;
	and.b32  	%r329, %r1762, 3;
	mov.b32 	%r2247, 0;
$L__BB20_1092:
	.pragma "nounroll";
	add.f64 	%fd3853, %fd3853, %fd1550;
	add.s32 	%r2248, %r2248, 512;
	add.s32 	%r2247, %r2247, 1;
	setp.ne.s32 	%p1652, %r2247, %r329;
	@%p1652 bra 	$L__BB20_1092;
$L__BB20_1093:
	setp.lt.u32 	%p1653, %r328, 1536;
	@%p1653 bra 	$L__BB20_1115;
	setp.eq.f64 	%p1654, %fd1589, 0d3FF0000000000000;
	setp.ne.s32 	%p1655, %r88, 2146435072;
	selp.f64 	%fd3085, %fd166, %fd168, %p1655;
	selp.f64 	%fd3086, 0d3FF0000000000000, %fd3085, %p1654;
	div.rn.f64 	%fd3087, %fd3086, %fd169;
	mov.f64 	%fd3088, 0d0000000000000000;
	sub.f64 	%fd1555, %fd3088, %fd3087;
$L__BB20_1095:
	add.f64 	%fd3089, %fd3853, %fd1555;
	add.f64 	%fd3090, %fd3089, %fd1555;
	add.f64 	%fd3091, %fd3090, %fd1555;
	add.f64 	%fd3853, %fd3091, %fd1555;
	add.s32 	%r2248, %r2248, 2048;
	setp.lt.s32 	%p1656, %r2248, %r311;
	@%p1656 bra 	$L__BB20_1095;
	bra.uni 	$L__BB20_1115;
$L__BB20_1096:
	not.b32 	%r1748, %r2248;
	add.s32 	%r1749, %r1748, %r1746;
	sub.s32 	%r337, %r1749, %r1745;
	and.b32  	%r1751, %r337, 1536;
	setp.eq.s32 	%p1641, %r1751, 1536;
	@%p1641 bra 	$L__BB20_1099;
	setp.eq.f64 	%p1642, %fd1589, 0d3FF0000000000000;
	setp.ne.s32 	%p1643, %r88, 2146435072;
	selp.f64 	%fd3069, %fd165, %fd168, %p1643;
	selp.f64 	%fd3070, 0d3FF0000000000000, %fd3069, %p1642;
	div.rn.f64 	%fd3071, %fd3070, %fd169;
	mov.f64 	%fd3072, 0d0000000000000000;
	sub.f64 	%fd1558, %fd3072, %fd3071;
	shr.u32 	%r1753, %r337, 9;
	add.s32 	%r1754, %r1753, 1;
	and.b32  	%r338, %r1754, 3;
	mov.b32 	%r2251, 0;
$L__BB20_1098:
	.pragma "nounroll";
	add.f64 	%fd3853, %fd3853, %fd1558;
	add.s32 	%r2248, %r2248, 512;
	add.s32 	%r2251, %r2251, 1;
	setp.ne.s32 	%p1644, %r2251, %r338;
	@%p1644 bra 	$L__BB20_1098;
$L__BB20_1099:
	setp.lt.u32 	%p1645, %r337, 1536;
	@%p1645 bra 	$L__BB20_1115;
	setp.eq.f64 	%p1646, %fd1589, 0d3FF0000000000000;
	setp.ne.s32 	%p1647, %r88, 2146435072;
	selp.f64 	%fd3073, %fd165, %fd168, %p1647;
	selp.f64 	%fd3074, 0d3FF0000000000000, %fd3073, %p1646;
	div.rn.f64 	%fd3075, %fd3074, %fd169;
	mov.f64 	%fd3076, 0d0000000000000000;
	sub.f64 	%fd1563, %fd3076, %fd3075;
$L__BB20_1101:
	add.f64 	%fd3077, %fd3853, %fd1563;
	add.f64 	%fd3078, %fd3077, %fd1563;
	add.f64 	%fd3079, %fd3078, %fd1563;
	add.f64 	%fd3853, %fd3079, %fd1563;
	add.s32 	%r2248, %r2248, 2048;
	setp.lt.s32 	%p1648, %r2248, %r311;
	@%p1648 bra 	$L__BB20_1101;
	bra.uni 	$L__BB20_1115;
$L__BB20_1102:
	setp.neu.f64 	%p1657, %fd1589, 0d0000000000000000;
	@%p1657 bra 	$L__BB20_1109;
	not.b32 	%r1772, %r2248;
	add.s32 	%r1773, %r1772, %r1746;
	sub.s32 	%r346, %r1773, %r1745;
	and.b32  	%r1775, %r346, 1536;
	setp.eq.s32 	%p1668, %r1775, 1536;
	@%p1668 bra 	$L__BB20_1106;
	setp.eq.f64 	%p1669, %fd1589, 0d3FF0000000000000;
	setp.neu.f64 	%p1670, %fd164, 0d7FF0000000000000;
	setp.ne.s32 	%p1671, %r88, 2146435072;
	selp.f64 	%fd3107, %fd166, %fd167, %p1670;
	selp.f64 	%fd3108, %fd166, %fd3107, %p1671;
	selp.f64 	%fd3109, 0d3FF0000000000000, %fd3108, %p1669;
	div.rn.f64 	%fd3110, %fd3109, %fd169;
	mov.f64 	%fd3111, 0d0000000000000000;
	sub.f64 	%fd1566, %fd3111, %fd3110;
	shr.u32 	%r1777, %r346, 9;
	add.s32 	%r1778, %r1777, 1;
	and.b32  	%r347, %r1778, 3;
	mov.b32 	%r2255, 0;
$L__BB20_1105:
	.pragma "nounroll";
	add.f64 	%fd3853, %fd3853, %fd1566;
	add.s32 	%r2248, %r2248, 512;
	add.s32 	%r2255, %r2255, 1;
	setp.ne.s32 	%p1672, %r2255, %r347;
	@%p1672 bra 	$L__BB20_1105;
$L__BB20_1106:
	setp.lt.u32 	%p1673, %r346, 1536;
	@%p1673 bra 	$L__BB20_1115;
	setp.eq.f64 	%p1674, %fd1589, 0d3FF0000000000000;
	setp.neu.f64 	%p1675, %fd164, 0d7FF0000000000000;
	setp.ne.s32 	%p1676, %r88, 2146435072;
	selp.f64 	%fd3112, %fd166, %fd167, %p1675;
	selp.f64 	%fd3113, %fd166, %fd3112, %p1676;
	selp.f64 	%fd3114, 0d3FF0000000000000, %fd3113, %p1674;
	div.rn.f64 	%fd3115, %fd3114, %fd169;
	mov.f64 	%fd3116, 0d0000000000000000;
	sub.f64 	%fd1571, %fd3116, %fd3115;
$L__BB20_1108:
	add.f64 	%fd3117, %fd3853, %fd1571;
	add.f64 	%fd3118, %fd3117, %fd1571;
	add.f64 	%fd3119, %fd3118, %fd1571;
	add.f64 	%fd3853, %fd3119, %fd1571;
	add.s32 	%r2248, %r2248, 2048;
	setp.lt.s32 	%p1677, %r2248, %r311;
	@%p1677 bra 	$L__BB20_1108;
	bra.uni 	$L__BB20_1115;
$L__BB20_1109:
	not.b32 	%r1764, %r2248;
	add.s32 	%r1765, %r1764, %r1746;
	sub.s32 	%r355, %r1765, %r1745;
	and.b32  	%r1767, %r355, 1536;
	setp.eq.s32 	%p1658, %r1767, 1536;
	@%p1658 bra 	$L__BB20_1112;
	setp.eq.f64 	%p1659, %fd1589, 0d3FF0000000000000;
	setp.neu.f64 	%p1660, %fd164, 0d7FF0000000000000;
	setp.ne.s32 	%p1661, %r88, 2146435072;
	selp.f64 	%fd3093, %fd165, %fd167, %p1660;
	selp.f64 	%fd3094, %fd165, %fd3093, %p1661;
	selp.f64 	%fd3095, 0d3FF0000000000000, %fd3094, %p1659;
	div.rn.f64 	%fd3096, %fd3095, %fd169;
	mov.f64 	%fd3097, 0d0000000000000000;
	sub.f64 	%fd1574, %fd3097, %fd3096;
	shr.u32 	%r1769, %r355, 9;
	add.s32 	%r1770, %r1769, 1;
	and.b32  	%r356, %r1770, 3;
	mov.b32 	%r2259, 0;
$L__BB20_1111:
	.pragma "nounroll";
	add.f64 	%fd3853, %fd3853, %fd1574;
	add.s32 	%r2248, %r2248, 512;
	add.s32 	%r2259, %r2259, 1;
	setp.ne.s32 	%p1662, %r2259, %r356;
	@%p1662 bra 	$L__BB20_1111;
$L__BB20_1112:
	setp.lt.u32 	%p1663, %r355, 1536;
	@%p1663 bra 	$L__BB20_1115;
	setp.eq.f64 	%p1664, %fd1589, 0d3FF0000000000000;
	setp.neu.f64 	%p1665, %fd164, 0d7FF0000000000000;
	setp.ne.s32 	%p1666, %r88, 2146435072;
	selp.f64 	%fd3098, %fd165, %fd167, %p1665;
	selp.f64 	%fd3099, %fd165, %fd3098, %p1666;
	selp.f64 	%fd3100, 0d3FF0000000000000, %fd3099, %p1664;
	div.rn.f64 	%fd3101, %fd3100, %fd169;
	mov.f64 	%fd3102, 0d0000000000000000;
	sub.f64 	%fd1579, %fd3102, %fd3101;
$L__BB20_1114:
	add.f64 	%fd3103, %fd3853, %fd1579;
	add.f64 	%fd3104, %fd3103, %fd1579;
	add.f64 	%fd3105, %fd3104, %fd1579;
	add.f64 	%fd3853, %fd3105, %fd1579;
	add.s32 	%r2248, %r2248, 2048;
	setp.lt.s32 	%p1667, %r2248, %r311;
	@%p1667 bra 	$L__BB20_1114;
$L__BB20_1115:
	mov.u32 	%r364, %tid.x;
	// begin inline asm
	mov.u32 %r1844, %laneid;
	// end inline asm
	mov.b64 	%rd173, %fd3853;
	mov.b64 	{%r1846, %r1851}, %rd173;
	mov.b32 	%r1852, 1;
	mov.b32 	%r1893, 31;
	mov.b32 	%r1894, -1;
	// begin inline asm
	shfl.sync.down.b32 %r1845, %r1846, %r1852, %r1893, %r1894;
	// end inline asm
	// begin inline asm
	shfl.sync.down.b32 %r1850, %r1851, %r1852, %r1893, %r1894;
	// end inline asm
	mov.b64 	%rd174, {%r1845, %r1850};
	mov.b64 	%fd3193, %rd174;
	setp.gt.s32 	%p1759, %r1844, 30;
	add.f64 	%fd3194, %fd3853, %fd3193;
	selp.f64 	%fd3195, %fd3853, %fd3194, %p1759;
	mov.b64 	%rd175, %fd3195;
	mov.b64 	{%r1856, %r1861}, %rd175;
	mov.b32 	%r1862, 2;
	// begin inline asm
	shfl.sync.down.b32 %r1855, %r1856, %r1862, %r1893, %r1894;
	// end inline asm
	// begin inline asm
	shfl.sync.down.b32 %r1860, %r1861, %r1862, %r1893, %r1894;
	// end inline asm
	mov.b64 	%rd176, {%r1855, %r1860};
	mov.b64 	%fd3196, %rd176;
	setp.gt.s32 	%p1760, %r1844, 29;
	add.f64 	%fd3197, %fd3195, %fd3196;
	selp.f64 	%fd3198, %fd3195, %fd3197, %p1760;
	mov.b64 	%rd177, %fd3198;
	mov.b64 	{%r1866, %r1871}, %rd177;
	mov.b32 	%r1872, 4;
	// begin inline asm
	shfl.sync.down.b32 %r1865, %r1866, %r1872, %r1893, %r1894;
	// end inline asm
	// begin inline asm
	shfl.sync.down.b32 %r1870, %r1871, %r1872, %r1893, %r1894;
	// end inline asm
	mov.b64 	%rd178, {%r1865, %r1870};
	mov.b64 	%fd3199, %rd178;
	setp.gt.s32 	%p1761, %r1844, 27;
	add.f64 	%fd3200, %fd3198, %fd3199;
	selp.f64 	%fd3201, %fd3198, %fd3200, %p1761;
	mov.b64 	%rd179, %fd3201;
	mov.b64 	{%r1876, %r1881}, %rd179;
	mov.b32 	%r1882, 8;
	// begin inline asm
	shfl.sync.down.b32 %r1875, %r1876, %r1882, %r1893, %r1894;
	// end inline asm
	// begin inline asm
	shfl.sync.down.b32 %r1880, %r1881, %r1882, %r1893, %r1894;
	// end inline asm
	mov.b64 	%rd180, {%r1875, %r1880};
	mov.b64 	%fd3202, %rd180;
	setp.gt.s32 	%p1762, %r1844, 23;
	add.f64 	%fd3203, %fd3201, %fd3202;
	selp.f64 	%fd3204, %fd3201, %fd3203, %p1762;
	mov.b64 	%rd181, %fd3204;
	mov.b64 	{%r1886, %r1891}, %rd181;
	mov.b32 	%r1892, 16;
	// begin inline asm
	shfl.sync.down.b32 %r1885, %r1886, %r1892, %r1893, %r1894;
	// end inline asm
	// begin inline asm
	shfl.sync.down.b32 %r1890, %r1891, %r1892, %r1893, %r1894;
	// end inline asm
	mov.b64 	%rd182, {%r1885, %r1890};
	mov.b64 	%fd3205, %rd182;
	setp.gt.s32 	%p1763, %r1844, 15;
	add.f64 	%fd1583, %fd3204, %fd3205;
	selp.f64 	%fd3854, %fd3204, %fd1583, %p1763;
	setp.ne.s32 	%p1764, %r1844, 0;
	@%p1764 bra 	$L__BB20_1117;
	shr.u32 	%r1895, %r364, 2;
	and.b32  	%r1896, %r1895, 248;
	mov.u32 	%r1897, _ZZN3cub18CUB_300001_SM_10006detail6reduce28DeviceReduceSingleTileKernelINS2_10policy_hubIdyN4cuda3std3__44plusIdEEE10Policy1000EN6thrust24THRUST_300001_SM_1000_NS17counting_iteratorIiNSD_11use_defaultESF_SF_EEPdyS9_dd6DValueEEvT0_T1_T2_T3_T4_T6_E12temp_storage;
	add.s32 	%r1898, %r1897, %r1896;
	st.shared.f64 	[%r1898+16], %fd1583;
$L__BB20_1117:
	bar.sync 	0;
	setp.ne.s32 	%p1765, %r364, 0;
	@%p1765 bra 	$L__BB20_1119;
	ld.shared.f64 	%fd3206, [_ZZN3cub18CUB_300001_SM_10006detail6reduce28DeviceReduceSingleTileKernelINS2_10policy_hubIdyN4cuda3std3__44plusIdEEE10Policy1000EN6thrust24THRUST_300001_SM_1000_NS17counting_iteratorIiNSD_11use_defaultESF_SF_EEPdyS9_dd6DValueEEvT0_T1_T2_T3_T4_T6_E12temp_storage+24];
	add.f64 	%fd3207, %fd3854, %fd3206;
	ld.shared.f64 	%fd3208, [_ZZN3cub18CUB_300001_SM_10006detail6reduce28DeviceReduceSingleTileKernelINS2_10policy_hubIdyN4cuda3std3__44plusIdEEE10Policy1000EN6thrust24THRUST_300001_SM_1000_NS17counting_iteratorIiNSD_11use_defaultESF_SF_EEPdyS9_dd6DValueEEvT0_T1_T2_T3_T4_T6_E12temp_storage+32];
	add.f64 	%fd3209, %fd3207, %fd3208;
	ld.shared.f64 	%fd3210, [_ZZN3cub18CUB_300001_SM_10006detail6reduce28DeviceReduceSingleTileKernelINS2_10policy_hubIdyN4cuda3std3__44plusIdEEE10Policy1000EN6thrust24THRUST_300001_SM_1000_NS17counting_iteratorIiNSD_11use_defaultESF_SF_EEPdyS9_dd6DValueEEvT0_T1_T2_T3_T4_T6_E12temp_storage+40];
	add.f64 	%fd3211, %fd3209, %fd3210;
	ld.shared.f64 	%fd3212, [_ZZN3cub18CUB_300001_SM_10006detail6reduce28DeviceReduceSingleTileKernelINS2_10policy_hubIdyN4cuda3std3__44plusIdEEE10Policy1000EN6thrust24THRUST_300001_SM_1000_NS17counting_iteratorIiNSD_11use_defaultESF_SF_EEPdyS9_dd6DValueEEvT0_T1_T2_T3_T4_T6_E12temp_storage+48];
	add.f64 	%fd3213, %fd3211, %fd3212;
	ld.shared.f64 	%fd3214, [_ZZN3cub18CUB_300001_SM_10006detail6reduce28DeviceReduceSingleTileKernelINS2_10policy_hubIdyN4cuda3std3__44plusIdEEE10Policy1000EN6thrust24THRUST_300001_SM_1000_NS17counting_iteratorIiNSD_11use_defaultESF_SF_EEPdyS9_dd6DValueEEvT0_T1_T2_T3_T4_T6_E12temp_storage+56];
	add.f64 	%fd3215, %fd3213, %fd3214;
	ld.shared.f64 	%fd3216, [_ZZN3cub18CUB_300001_SM_10006detail6reduce28DeviceReduceSingleTileKernelINS2_10policy_hubIdyN4cuda3std3__44plusIdEEE10Policy1000EN6thrust24THRUST_300001_SM_1000_NS17counting_iteratorIiNSD_11use_defaultESF_SF_EEPdyS9_dd6DValueEEvT0_T1_T2_T3_T4_T6_E12temp_storage+64];
	add.f64 	%fd3217, %fd3215, %fd3216;
	ld.shared.f64 	%fd3218, [_ZZN3cub18CUB_300001_SM_10006detail6reduce28DeviceReduceSingleTileKernelINS2_10policy_hubIdyN4cuda3std3__44plusIdEEE10Policy1000EN6thrust24THRUST_300001_SM_1000_NS17counting_iteratorIiNSD_11use_defaultESF_SF_EEPdyS9_dd6DValueEEvT0_T1_T2_T3_T4_T6_E12temp_storage+72];
	add.f64 	%fd3219, %fd3217, %fd3218;
	ld.shared.f64 	%fd3220, [_ZZN3cub18CUB_300001_SM_10006detail6reduce28DeviceReduceSingleTileKernelINS2_10policy_hubIdyN4cuda3std3__44plusIdEEE10Policy1000EN6thrust24THRUST_300001_SM_1000_NS17counting_iteratorIiNSD_11use_defaultESF_SF_EEPdyS9_dd6DValueEEvT0_T1_T2_T3_T4_T6_E12temp_storage+80];
	add.f64 	%fd3221, %fd3219, %fd3220;
	ld.shared.f64 	%fd3222, [_ZZN3cub18CUB_300001_SM_10006detail6reduce28DeviceReduceSingleTileKernelINS2_10policy_hubIdyN4cuda3std3__44plusIdEEE10Policy1000EN6thrust24THRUST_300001_SM_1000_NS17counting_iteratorIiNSD_11use_defaultESF_SF_EEPdyS9_dd6DValueEEvT0_T1_T2_T3_T4_T6_E12temp_storage+88];
	add.f64 	%fd3223, %fd3221, %fd3222;
	ld.shared.f64 	%fd3224, [_ZZN3cub18CUB_300001_SM_10006detail6reduce28DeviceReduceSingleTileKernelINS2_10policy_hubIdyN4cuda3std3__44plusIdEEE10Policy1000EN6thrust24THRUST_300001_SM_1000_NS17counting_iteratorIiNSD_11use_defaultESF_SF_EEPdyS9_dd6DValueEEvT0_T1_T2_T3_T4_T6_E12temp_storage+96];
	add.f64 	%fd3225, %fd3223, %fd3224;
	ld.shared.f64 	%fd3226, [_ZZN3cub18CUB_300001_SM_10006detail6reduce28DeviceReduceSingleTileKernelINS2_10policy_hubIdyN4cuda3std3__44plusIdEEE10Policy1000EN6thrust24THRUST_300001_SM_1000_NS17counting_iteratorIiNSD_11use_defaultESF_SF_EEPdyS9_dd6DValueEEvT0_T1_T2_T3_T4_T6_E12temp_storage+104];
	add.f64 	%fd3227, %fd3225, %fd3226;
	ld.shared.f64 	%fd3228, [_ZZN3cub18CUB_300001_SM_10006detail6reduce28DeviceReduceSingleTileKernelINS2_10policy_hubIdyN4cuda3std3__44plusIdEEE10Policy1000EN6thrust24THRUST_300001_SM_1000_NS17counting_iteratorIiNSD_11use_defaultESF_SF_EEPdyS9_dd6DValueEEvT0_T1_T2_T3_T4_T6_E12temp_storage+112];
	add.f64 	%fd3229, %fd3227, %fd3228;
	ld.shared.f64 	%fd3230, [_ZZN3cub18CUB_300001_SM_10006detail6reduce28DeviceReduceSingleTileKernelINS2_10policy_hubIdyN4cuda3std3__44plusIdEEE10Policy1000EN6thrust24THRUST_300001_SM_1000_NS17counting_iteratorIiNSD_11use_defaultESF_SF_EEPdyS9_dd6DValueEEvT0_T1_T2_T3_T4_T6_E12temp_storage+120];
	add.f64 	%fd3231, %fd3229, %fd3230;
	ld.shared.f64 	%fd3232, [_ZZN3cub18CUB_300001_SM_10006detail6reduce28DeviceReduceSingleTileKernelINS2_10policy_hubIdyN4cuda3std3__44plusIdEEE10Policy1000EN6thrust24THRUST_300001_SM_1000_NS17counting_iteratorIiNSD_11use_defaultESF_SF_EEPdyS9_dd6DValueEEvT0_T1_T2_T3_T4_T6_E12temp_storage+128];
	add.f64 	%fd3233, %fd3231, %fd3232;
	ld.shared.f64 	%fd3234, [_ZZN3cub18CUB_300001_SM_10006detail6reduce28DeviceReduceSingleTileKernelINS2_10policy_hubIdyN4cuda3std3__44plusIdEEE10Policy1000EN6thrust24THRUST_300001_SM_1000_NS17counting_iteratorIiNSD_11use_defaultESF_SF_EEPdyS9_dd6DValueEEvT0_T1_T2_T3_T4_T6_E12temp_storage+136];
	add.f64 	%fd3854, %fd3233, %fd3234;
$L__BB20_1119:
	mov.u32 	%r2175, %tid.x;
	setp.ne.s32 	%p1997, %r2175, 0;
	@%p1997 bra 	$L__BB20_1121;
	add.f64 	%fd3531, %fd1587, %fd3854;
	st.global.f64 	[%rd1], %fd3531;
$L__BB20_1121:
	ret;

}
	// .globl	_ZN3cub18CUB_300001_SM_10006detail6reduce18DeviceReduceKernelINS2_10policy_hubIdyN4cuda3std3__44plusIdEEE10Policy1000EN6thrust24THRUST_300001_SM_1000_NS17counting_iteratorIiNSD_11use_defaultESF_SF_EEyS9_d6DValueEEvT0_PT3_T1_NS0_13GridEvenShareISL_EET2_T4_
.visible .entry _ZN3cub18CUB_300001_SM_10006detail6reduce18DeviceReduceKernelINS2_10policy_hubIdyN4cuda3std3__44plusIdEEE10Policy1000EN6thrust24THRUST_300001_SM_1000_NS17counting_iteratorIiNSD_11use_defaultESF_SF_EEyS9_d6DValueEEvT0_PT3_T1_NS0_13GridEvenShareISL_EET2_T4_(
	.param .align 4 .b8 _ZN3cub18CUB_300001_SM_10006detail6reduce18DeviceReduceKernelINS2_10policy_hubIdyN4cuda3std3__44plusIdEEE10Policy1000EN6thrust24THRUST_300001_SM_1000_NS17counting_iteratorIiNSD_11use_defaultESF_SF_EEyS9_d6DValueEEvT0_PT3_T1_NS0_13GridEvenShareISL_EET2_T4__param_0[4],
	.param .u64 .ptr .align 1 _ZN3cub18CUB_300001_SM_10006detail6reduce18DeviceReduceKernelINS2_10policy_hubIdyN4cuda3std3__44plusIdEEE10Policy1000EN6thrust24THRUST_300001_SM_1000_NS17counting_iteratorIiNSD_11use_defaultESF_SF_EEyS9_d6DValueEEvT0_PT3_T1_NS0_13GridEvenShareISL_EET2_T4__param_1,
	.param .u64 _ZN3cub18CUB_300001_SM_10006detail6reduce18DeviceReduceKernelINS2_10policy_hubIdyN4cuda3std3__44plusIdEEE10Policy1000EN6thrust24THRUST_300001_SM_1000_NS17counting_iteratorIiNSD_11use_defaultESF_SF_EEyS9_d6DValueEEvT0_PT3_T1_NS0_13GridEvenShareISL_EET2_T4__param_2,
	.param .align 8 .b8 _ZN3cub18CUB_300001_SM_10006detail6reduce18DeviceReduceKernelINS2_10policy_hubIdyN4cuda3std3__44plusIdEEE10Policy1000EN6thrust24THRUST_300001_SM_1000_NS17counting_iteratorIiNSD_11use_defaultESF_SF_EEyS9_d6DValueEEvT0_PT3_T1_NS0_13GridEvenShareISL_EET2_T4__param_3[72],
	.param .align 1 .b8 _ZN3cub18CUB_300001_SM_10006detail6reduce18DeviceReduceKernelINS2_10policy_hubIdyN4cuda3std3__44plusIdEEE10Policy1000EN6thrust24THRUST_300001_SM_1000_NS17counting_iteratorIiNSD_11use_defaultESF_SF_EEyS9_d6DValueEEvT0_PT3_T1_NS0_13GridEvenShareISL_EET2_T4__param_4[1],
	.param .align 8 .b8 _ZN3cub18CUB_300001_SM_10006detail6reduce18DeviceReduceKernelINS2_10policy_hubIdyN4cuda3std3__44plusIdEEE10Policy1000EN6thrust24THRUST_300001_SM_1000_NS17counting_iteratorIiNSD_11use_defaultESF_SF_EEyS9_d6DValueEEvT0_PT3_T1_NS0_13GridEvenShareISL_EET2_T4__param_5[40]
)
.maxntid 512
{
	.reg .pred 	%p<1989>;
	.reg .b16 	%rs<5>;
	.reg .b32 	%r<2282>;
	.reg .b64 	%rd<220>;
	.reg .b64 	%fd<3835>;
	// demoted variable
	.shared .align 8 .b8 _ZZN3cub18CUB_300001_SM_10006detail6reduce18DeviceReduceKernelINS2_10policy_hubIdyN4cuda3std3__44plusIdEEE10Policy1000EN6thrust24THRUST_300001_SM_1000_NS17counting_iteratorIiNSD_11use_defaultESF_SF_EEyS9_d6DValueEEvT0_PT3_T1_NS0_13GridEvenShareISL_EET2_T4_E12temp_storage[152];
	ld.param.u32 	%r371, [_ZN3cub18CUB_300001_SM_10006detail6reduce18DeviceReduceKernelINS2_10policy_hubIdyN4cuda3std3__44plusIdEEE10Policy1000EN6thrust24THRUST_300001_SM_1000_NS17counting_iteratorIiNSD_11use_defaultESF_SF_EEyS9_d6DValueEEvT0_PT3_T1_NS0_13GridEvenShareISL_EET2_T4__param_5+32];
	ld.param.f64 	%fd1586, [_ZN3cub18CUB_300001_SM_10006detail6reduce18DeviceReduceKernelINS2_10policy_hubIdyN4cuda3std3__44plusIdEEE10Policy1000EN6thrust24THRUST_300001_SM_1000_NS17counting_iteratorIiNSD_11use_defaultESF_SF_EEyS9_d6DValueEEvT0_PT3_T1_NS0_13GridEvenShareISL_EET2_T4__param_5+24];
	ld.param.f64 	%fd1585, [_ZN3cub18CUB_300001_SM_10006detail6reduce18DeviceReduceKernelINS2_10policy_hubIdyN4cuda3std3__44plusIdEEE10Policy1000EN6thrust24THRUST_300001_SM_1000_NS17counting_iteratorIiNSD_11use_defaultESF_SF_EEyS9_d6DValueEEvT0_PT3_T1_NS0_13GridEvenShareISL_EET2_T4__param_5+16];
	ld.param.u32 	%r370, [_ZN3cub18CUB_300001_SM_10006detail6reduce18DeviceReduceKernelINS2_10policy_hubIdyN4cuda3std3__44plusIdEEE10Policy1000EN6thrust24THRUST_300001_SM_1000_NS17counting_iteratorIiNSD_11use_defaultESF_SF_EEyS9_d6DValueEEvT0_PT3_T1_NS0_13GridEvenShareISL_EET2_T4__param_3+40];
	ld.param.u64 	%rd119, [_ZN3cub18CUB_300001_SM_10006detail6reduce18DeviceReduceKernelINS2_10policy_hubIdyN4cuda3std3__44plusIdEEE10Policy1000EN6thrust24THRUST_300001_SM_1000_NS17counting_iteratorIiNSD_11use_defaultESF_SF_EEyS9_d6DValueEEvT0_PT3_T1_NS0_13GridEvenShareISL_EET2_T4__param_3+32];
	ld.param.u64 	%rd124, [_ZN3cub18CUB_300001_SM_10006detail6reduce18DeviceReduceKernelINS2_10policy_hubIdyN4cuda3std3__44plusIdEEE10Policy1000EN6thrust24THRUST_300001_SM_1000_NS17counting_iteratorIiNSD_11use_defaultESF_SF_EEyS9_d6DValueEEvT0_PT3_T1_NS0_13GridEvenShareISL_EET2_T4__param_5+8];
	ld.param.u64 	%rd123, [_ZN3cub18CUB_300001_SM_10006detail6reduce18DeviceReduceKernelINS2_10policy_hubIdyN4cuda3std3__44plusIdEEE10Policy1000EN6thrust24THRUST_300001_SM_1000_NS17counting_iteratorIiNSD_11use_defaultESF_SF_EEyS9_d6DValueEEvT0_PT3_T1_NS0_13GridEvenShareISL_EET2_T4__param_5];
	cvta.to.global.u64 	%rd2, %rd123;
	cvta.to.global.u64 	%rd3, %rd124;
	mov.u32 	%r377, %ctaid.x;
	mul.lo.s32 	%r378, %r377, 3584;
	cvt.u64.u32 	%rd219, %r378;
	sub.s64 	%rd5, %rd119, %rd219;
	setp.gt.u64 	%p4, %rd5, 3583;
	@%p4 bra 	$L__BB21_124;
	cvt.u32.u64 	%r1910, %rd219;
	cvt.u32.u64 	%r2, %rd119;
	sub.s32 	%r3, %r2, %r1910;
	mov.u32 	%r4, %tid.x;
	setp.ge.s32 	%p1757, %r4, %r3;
	mov.f64 	%fd3555, 0d0000000000000000;
	mov.u32 	%r27, %r4;
	@%p1757 bra 	$L__BB21_42;
	setp.lt.s32 	%p1758, %r371, 1;
	mov.f64 	%fd3523, 0d0000000000000000;
	@%p1758 bra 	$L__BB21_34;
	mov.f64 	%fd3222, 0d4000000000000000;
	{
	.reg .b32 %temp; 
	mov.b64 	{%temp, %r5}, %fd3222;
	}
	and.b32  	%r6, %r5, 2146435072;
	setp.eq.s32 	%p1759, %r6, 1062207488;
	setp.lt.s32 	%p1760, %r5, 0;
	selp.b32 	%r7, 0, 2146435072, %p1760;
	and.b32  	%r1912, %r5, 2147483647;
	setp.ne.s32 	%p1761, %r1912, 1071644672;
	and.pred  	%p1, %p1759, %p1761;
	or.b32  	%r8, %r7, -2147483648;
	add.s32 	%r1913, %r371, -1;
	and.b32  	%r9, %r371, 3;
	setp.lt.u32 	%p1762, %r1913, 3;
	mov.f64 	%fd3523, 0d0000000000000000;
	mov.b32 	%r2199, 0;
	@%p1762 bra 	$L__BB21_26;
	and.b32  	%r2199, %r371, 2147483644;
	mov.f64 	%fd3523, 0d0000000000000000;
	mov.b32 	%r2197, 0;
$L__BB21_5:
	setp.lt.s32 	%p1763, %r5, 0;
	setp.eq.s32 	%p1764, %r6, 1062207488;
	mul.wide.u32 	%rd185, %r2197, 8;
	add.s64 	%rd6, %rd2, %rd185;
	ld.global.f64 	%fd4, [%rd6];
	add.s64 	%rd7, %rd3, %rd185;
	ld.global.f64 	%fd5, [%rd7];
	{
	.reg .b32 %temp; 
	mov.b64 	{%temp, %r12}, %fd5;
	}
	abs.f64 	%fd6, %fd5;
	{ // callseq 828, 0
	.param .b64 param0;
	st.param.f64 	[param0], %fd6;
	.param .b64 param1;
	st.param.f64 	[param1], 0d4000000000000000;
	.param .b64 retval0;
	call.uni (retval0), 
	__internal_accurate_pow, 
	(
	param0, 
	param1
	);
	ld.param.f64 	%fd3224, [retval0];
	} // callseq 828
	setp.lt.s32 	%p1766, %r12, 0;
	neg.f64 	%fd3226, %fd3224;
	selp.f64 	%fd3227, %fd3226, %fd3224, %p1764;
	selp.f64 	%fd3228, %fd3227, %fd3224, %p1766;
	setp.eq.f64 	%p1767, %fd5, 0d0000000000000000;
	selp.b32 	%r1915, %r12, 0, %p1764;
	or.b32  	%r1916, %r1915, 2146435072;
	selp.b32 	%r1917, %r1916, %r1915, %p1763;
	mov.b32 	%r1918, 0;
	mov.b64 	%fd3229, {%r1918, %r1917};
	selp.f64 	%fd3515, %fd3229, %fd3228, %p1767;
	add.f64 	%fd3230, %fd5, 0d4000000000000000;
	{
	.reg .b32 %temp; 
	mov.b64 	{%temp, %r1919}, %fd3230;
	}
	and.b32  	%r1920, %r1919, 2146435072;
	setp.ne.s32 	%p1768, %r1920, 2146435072;
	@%p1768 bra 	$L__BB21_10;
	setp.num.f64 	%p1769, %fd5, %fd5;
	@%p1769 bra 	$L__BB21_8;
	mov.f64 	%fd3231, 0d4000000000000000;
	add.rn.f64 	%fd3515, %fd5, %fd3231;
	bra.uni 	$L__BB21_10;
$L__BB21_8:
	setp.neu.f64 	%p1770, %fd6, 0d7FF0000000000000;
	@%p1770 bra 	$L__BB21_10;
	setp.lt.s32 	%p1771, %r12, 0;
	selp.b32 	%r1921, %r8, %r7, %p1;
	selp.b32 	%r1922, %r1921, %r7, %p1771;
	mov.b32 	%r1923, 0;
	mov.b64 	%fd3515, {%r1923, %r1922};
$L__BB21_10:
	setp.lt.s32 	%p1772, %r5, 0;
	setp.eq.s32 	%p1773, %r6, 1062207488;
	setp.eq.f64 	%p1775, %fd5, 0d3FF0000000000000;
	selp.f64 	%fd3232, 0d3FF0000000000000, %fd3515, %p1775;
	fma.rn.f64 	%fd11, %fd4, %fd3232, %fd3523;
	ld.global.f64 	%fd12, [%rd6+8];
	ld.global.f64 	%fd13, [%rd7+8];
	{
	.reg .b32 %temp; 
	mov.b64 	{%temp, %r13}, %fd13;
	}
	abs.f64 	%fd14, %fd13;
	{ // callseq 829, 0
	.param .b64 param0;
	st.param.f64 	[param0], %fd14;
	.param .b64 param1;
	st.param.f64 	[param1], 0d4000000000000000;
	.param .b64 retval0;
	call.uni (retval0), 
	__internal_accurate_pow, 
	(
	param0, 
	param1
	);
	ld.param.f64 	%fd3233, [retval0];
	} // callseq 829
	setp.lt.s32 	%p1776, %r13, 0;
	neg.f64 	%fd3235, %fd3233;
	selp.f64 	%fd3236, %fd3235, %fd3233, %p1773;
	selp.f64 	%fd3237, %fd3236, %fd3233, %p1776;
	setp.eq.f64 	%p1777, %fd13, 0d0000000000000000;
	selp.b32 	%r1924, %r13, 0, %p1773;
	or.b32  	%r1925, %r1924, 2146435072;
	selp.b32 	%r1926, %r1925, %r1924, %p1772;
	mov.b32 	%r1927, 0;
	mov.b64 	%fd3238, {%r1927, %r1926};
	selp.f64 	%fd3516, %fd3238, %fd3237, %p1777;
	add.f64 	%fd3239, %fd13, 0d4000000000000000;
	{
	.reg .b32 %temp; 
	mov.b64 	{%temp, %r1928}, %fd3239;
	}
	and.b32  	%r1929, %r1928, 2146435072;
	setp.ne.s32 	%p1778, %r1929, 2146435072;
	@%p1778 bra 	$L__BB21_15;
	setp.nan.f64 	%p1779, %fd13, %fd13;
	@%p1779 bra 	$L__BB21_14;
	setp.neu.f64 	%p1780, %fd14, 0d7FF0000000000000;
	@%p1780 bra 	$L__BB21_15;
	setp.lt.s32 	%p1781, %r13, 0;
	selp.b32 	%r1930, %r8, %r7, %p1;
	selp.b32 	%r1931, %r1930, %r7, %p1781;
	mov.b32 	%r1932, 0;
	mov.b64 	%fd3516, {%r1932, %r1931};
	bra.uni 	$L__BB21_15;
$L__BB21_14:
	mov.f64 	%fd3240, 0d4000000000000000;
	add.rn.f64 	%fd3516, %fd13, %fd3240;
$L__BB21_15:
	setp.lt.s32 	%p1782, %r5, 0;
	setp.eq.s32 	%p1783, %r6, 1062207488;
	setp.eq.f64 	%p1785, %fd13, 0d3FF0000000000000;
	selp.f64 	%fd3241, 0d3FF0000000000000, %fd3516, %p1785;
	fma.rn.f64 	%fd19, %fd12, %fd3241, %fd11;
	ld.global.f64 	%fd20, [%rd6+16];
	ld.global.f64 	%fd21, [%rd7+16];
	{
	.reg .b32 %temp; 
	mov.b64 	{%temp, %r14}, %fd21;
	}
	abs.f64 	%fd22, %fd21;
	{ // callseq 830, 0
	.param .b64 param0;
	st.param.f64 	[param0], %fd22;
	.param .b64 param1;
	st.param.f64 	[param1], 0d4000000000000000;
	.param .b64 retval0;
	call.uni (retval0), 
	__internal_accurate_pow, 
	(
	param0, 
	param1
	);
	ld.param.f64 	%fd3242, [retval0];
	} // callseq 830
	setp.lt.s32 	%p1786, %r14, 0;
	neg.f64 	%fd3244, %fd3242;
	selp.f64 	%fd3245, %fd3244, %fd3242, %p1783;
	selp.f64 	%fd3246, %fd3245, %fd3242, %p1786;
	setp.eq.f64 	%p1787, %fd21, 0d0000000000000000;
	selp.b32 	%r1933, %r14, 0, %p1783;
	or.b32  	%r1934, %r1933, 2146435072;
	selp.b32 	%r1935, %r1934, %r1933, %p1782;
	mov.b32 	%r1936, 0;
	mov.b64 	%fd3247, {%r1936, %r1935};
	selp.f64 	%fd3517, %fd3247, %fd3246, %p1787;
	add.f64 	%fd3248, %fd21, 0d4000000000000000;
	{
	.reg .b32 %temp; 
	mov.b64 	{%temp, %r1937}, %fd3248;
	}
	and.b32  	%r1938, %r1937, 2146435072;
	setp.ne.s32 	%p1788, %r1938, 2146435072;
	@%p1788 bra 	$L__BB21_20;
	setp.nan.f64 	%p1789, %fd21, %fd21;
	@%p1789 bra 	$L__BB21_19;
	setp.neu.f64 	%p1790, %fd22, 0d7FF0000000000000;
	@%p1790 bra 	$L__BB21_20;
	setp.lt.s32 	%p1791, %r14, 0;
	selp.b32 	%r1939, %r8, %r7, %p1;
	selp.b32 	%r1940, %r1939, %r7, %p1791;
	mov.b32 	%r1941, 0;
	mov.b64 	%fd3517, {%r1941, %r1940};
	bra.uni 	$L__BB21_20;
$L__BB21_19:
	mov.f64 	%fd3249, 0d4000000000000000;
	add.rn.f64 	%fd3517, %fd21, %fd3249;
$L__BB21_20:
	setp.lt.s32 	%p1792, %r5, 0;
	setp.eq.s32 	%p1793, %r6, 1062207488;
	setp.eq.f64 	%p1795, %fd21, 0d3FF0000000000000;
	selp.f64 	%fd3250, 0d3FF0000000000000, %fd3517, %p1795;
	fma.rn.f64 	%fd27, %fd20, %fd3250, %fd19;
	ld.global.f64 	%fd28, [%rd6+24];
	ld.global.f64 	%fd29, [%rd7+24];
	{
	.reg .b32 %temp; 
	mov.b64 	{%temp, %r15}, %fd29;
	}
	abs.f64 	%fd30, %fd29;
	{ // callseq 831, 0
	.param .b64 param0;
	st.param.f64 	[param0], %fd30;
	.param .b64 param1;
	st.param.f64 	[param1], 0d4000000000000000;
	.param .b64 retval0;
	call.uni (retval0), 
	__internal_accurate_pow, 
	(
	param0, 
	param1
	);
	ld.param.f64 	%fd3251, [retval0];
	} // callseq 831
	setp.lt.s32 	%p1796, %r15, 0;
	neg.f64 	%fd3253, %fd3251;
	selp.f64 	%fd3254, %fd3253, %fd3251, %p1793;
	selp.f64 	%fd3255, %fd3254, %fd3251, %p1796;
	setp.eq.f64 	%p1797, %fd29, 0d0000000000000000;
	selp.b32 	%r1942, %r15, 0, %p1793;
	or.b32  	%r1943, %r1942, 2146435072;
	selp.b32 	%r1944, %r1943, %r1942, %p1792;
	mov.b32 	%r1945, 0;
	mov.b64 	%fd3256, {%r1945, %r1944};
	selp.f64 	%fd3518, %fd3256, %fd3255, %p1797;
	add.f64 	%fd3257, %fd29, 0d4000000000000000;
	{
	.reg .b32 %temp; 
	mov.b64 	{%temp, %r1946}, %fd3257;
	}
	and.b32  	%r1947, %r1946, 2146435072;
	setp.ne.s32 	%p1798, %r1947, 2146435072;
	@%p1798 bra 	$L__BB21_25;
	setp.nan.f64 	%p1799, %fd29, %fd29;
	@%p1799 bra 	$L__BB21_24;
	setp.neu.f64 	%p1800, %fd30, 0d7FF0000000000000;
	@%p1800 bra 	$L__BB21_25;
	setp.lt.s32 	%p1801, %r15, 0;
	selp.b32 	%r1948, %r8, %r7, %p1;
	selp.b32 	%r1949, %r1948, %r7, %p1801;
	mov.b32 	%r1950, 0;
	mov.b64 	%fd3518, {%r1950, %r1949};
	bra.uni 	$L__BB21_25;
$L__BB21_24:
	mov.f64 	%fd3258, 0d4000000000000000;
	add.rn.f64 	%fd3518, %fd29, %fd3258;
$L__BB21_25:
	setp.eq.f64 	%p1802, %fd29, 0d3FF0000000000000;
	selp.f64 	%fd3259, 0d3FF0000000000000, %fd3518, %p1802;
	fma.rn.f64 	%fd3523, %fd28, %fd3259, %fd27;
	add.s32 	%r2197, %r2197, 4;
	setp.ne.s32 	%p1803, %r2197, %r2199;
	@%p1803 bra 	$L__BB21_5;
$L__BB21_26:
	setp.eq.s32 	%p1804, %r9, 0;
	@%p1804 bra 	$L__BB21_34;
	mov.b32 	%r2200, 0;
$L__BB21_28:
	.pragma "nounroll";
	setp.lt.s32 	%p1805, %r5, 0;
	setp.eq.s32 	%p1806, %r6, 1062207488;
	mul.wide.u32 	%rd186, %r2199, 8;
	add.s64 	%rd187, %rd2, %rd186;
	ld.global.f64 	%fd39, [%rd187];
	add.s64 	%rd188, %rd3, %rd186;
	ld.global.f64 	%fd40, [%rd188];
	{
	.reg .b32 %temp; 
	mov.b64 	{%temp, %r20}, %fd40;
	}
	abs.f64 	%fd41, %fd40;
	{ // callseq 832, 0
	.param .b64 param0;
	st.param.f64 	[param0], %fd41;
	.param .b64 param1;
	st.param.f64 	[param1], 0d4000000000000000;
	.param .b64 retval0;
	call.uni (retval0), 
	__internal_accurate_pow, 
	(
	param0, 
	param1
	);
	ld.param.f64 	%fd3260, [retval0];
	} // callseq 832
	setp.lt.s32 	%p1808, %r20, 0;
	neg.f64 	%fd3262, %fd3260;
	selp.f64 	%fd3263, %fd3262, %fd3260, %p1806;
	selp.f64 	%fd3264, %fd3263, %fd3260, %p1808;
	setp.eq.f64 	%p1809, %fd40, 0d0000000000000000;
	selp.b32 	%r1952, %r20, 0, %p1806;
	or.b32  	%r1953, %r1952, 2146435072;
	selp.b32 	%r1954, %r1953, %r1952, %p1805;
	mov.b32 	%r1955, 0;
	mov.b64 	%fd3265, {%r1955, %r1954};
	selp.f64 	%fd3522, %fd3265, %fd3264, %p1809;
	add.f64 	%fd3266, %fd40, 0d4000000000000000;
	{
	.reg .b32 %temp; 
	mov.b64 	{%temp, %r1956}, %fd3266;
	}
	and.b32  	%r1957, %r1956, 2146435072;
	setp.ne.s32 	%p1810, %r1957, 2146435072;
	@%p1810 bra 	$L__BB21_33;
	setp.nan.f64 	%p1811, %fd40, %fd40;
	@%p1811 bra 	$L__BB21_32;
	setp.neu.f64 	%p1812, %fd41, 0d7FF0000000000000;
	@%p1812 bra 	$L__BB21_33;
	setp.lt.s32 	%p1813, %r20, 0;
	selp.b32 	%r1958, %r8, %r7, %p1;
	selp.b32 	%r1959, %r1958, %r7, %p1813;
	mov.b32 	%r1960, 0;
	mov.b64 	%fd3522, {%r1960, %r1959};
	bra.uni 	$L__BB21_33;
$L__BB21_32:
	mov.f64 	%fd3267, 0d4000000000000000;
	add.rn.f64 	%fd3522, %fd40, %fd3267;
$L__BB21_33:
	setp.eq.f64 	%p1814, %fd40, 0d3FF0000000000000;
	selp.f64 	%fd3268, 0d3FF0000000000000, %fd3522, %p1814;
	fma.rn.f64 	%fd3523, %fd39, %fd3268, %fd3523;
	add.s32 	%r2199, %r2199, 1;
	add.s32 	%r2200, %r2200, 1;
	setp.ne.s32 	%p1815, %r2200, %r9;
	@%p1815 bra 	$L__BB21_28;
$L__BB21_34:
	{
	.reg .b32 %temp; 
	mov.b64 	{%temp, %r23}, %fd1586;
	}
	mov.f64 	%fd3269, 0d4000000000000000;
	{
	.reg .b32 %temp; 
	mov.b64 	{%temp, %r1961}, %fd3269;
	}
	and.b32  	%r25, %r1961, 2146435072;
	setp.eq.s32 	%p1816, %r25, 1062207488;
	abs.f64 	%fd48, %fd1586;
	{ // callseq 833, 0
	.param .b64 param0;
	st.param.f64 	[param0], %fd48;
	.param .b64 param1;
	st.param.f64 	[param1], 0d4000000000000000;
	.param .b64 retval0;
	call.uni (retval0), 
	__internal_accurate_pow, 
	(
	param0, 
	param1
	);
	ld.param.f64 	%fd3270, [retval0];
	} // callseq 833
	setp.lt.s32 	%p1817, %r23, 0;
	neg.f64 	%fd3272, %fd3270;
	selp.f64 	%fd3273, %fd3272, %fd3270, %p1816;
	selp.f64 	%fd3525, %fd3273, %fd3270, %p1817;
	setp.neu.f64 	%p1818, %fd1586, 0d0000000000000000;
	@%p1818 bra 	$L__BB21_36;
	setp.eq.s32 	%p1819, %r25, 1062207488;
	selp.b32 	%r1962, %r23, 0, %p1819;
	setp.lt.s32 	%p1820, %r1961, 0;
	or.b32  	%r1963, %r1962, 2146435072;
	selp.b32 	%r1964, %r1963, %r1962, %p1820;
	mov.b32 	%r1965, 0;
	mov.b64 	%fd3525, {%r1965, %r1964};
$L__BB21_36:
	add.f64 	%fd3274, %fd1586, 0d4000000000000000;
	{
	.reg .b32 %temp; 
	mov.b64 	{%temp, %r1966}, %fd3274;
	}
	and.b32  	%r1967, %r1966, 2146435072;
	setp.ne.s32 	%p1821, %r1967, 2146435072;
	@%p1821 bra 	$L__BB21_41;
	setp.num.f64 	%p1822, %fd1586, %fd1586;
	@%p1822 bra 	$L__BB21_39;
	mov.f64 	%fd3275, 0d4000000000000000;
	add.rn.f64 	%fd3525, %fd1586, %fd3275;
	bra.uni 	$L__BB21_41;
$L__BB21_39:
	setp.neu.f64 	%p1823, %fd48, 0d7FF0000000000000;
	@%p1823 bra 	$L__BB21_41;
	setp.lt.s32 	%p1824, %r23, 0;
	setp.eq.s32 	%p1825, %r25, 1062207488;
	setp.lt.s32 	%p1826, %r1961, 0;
	selp.b32 	%r1969, 0, 2146435072, %p1826;
	and.b32  	%r1970, %r1961, 2147483647;
	setp.ne.s32 	%p1827, %r1970, 1071644672;
	or.b32  	%r1971, %r1969, -2147483648;
	selp.b32 	%r1972, %r1971, %r1969, %p1827;
	selp.b32 	%r1973, %r1972, %r1969, %p1825;
	selp.b32 	%r1974, %r1973, %r1969, %p1824;
	mov.b32 	%r1975, 0;
	mov.b64 	%fd3525, {%r1975, %r1974};
$L__BB21_41:
	setp.eq.f64 	%p1828, %fd1586, 0d3FF0000000000000;
	selp.f64 	%fd3276, 0d3FF0000000000000, %fd3525, %p1828;
	mov.f64 	%fd3277, 0d3FF0000000000000;
	sub.f64 	%fd3278, %fd3277, %fd1585;
	mul.f64 	%fd3279, %fd1585, %fd3278;
	div.rn.f64 	%fd3280, %fd3276, %fd3279;
	sub.f64 	%fd3555, %fd3523, %fd3280;
	add.s32 	%r27, %r4, 512;
$L__BB21_42:
	setp.ge.s32 	%p1829, %r27, %r3;
	@%p1829 bra 	$L__BB21_115;
	setp.lt.s32 	%p1830, %r371, 1;
	mov.f64 	%fd3281, 0d4000000000000000;
	{
	.reg .b32 %temp; 
	mov.b64 	{%temp, %r28}, %fd3281;
	}
	and.b32  	%r29, %r28, 2146435072;
	setp.eq.s32 	%p1831, %r29, 1062207488;
	setp.lt.s32 	%p1833, %r28, 0;
	selp.b32 	%r30, 0, 2146435072, %p1833;
	and.b32  	%r1976, %r28, 2147483647;
	setp.ne.s32 	%p1834, %r1976, 1071644672;
	and.pred  	%p2, %p1831, %p1834;
	or.b32  	%r31, %r30, -2147483648;
	{
	.reg .b32 %temp; 
	mov.b64 	{%temp, %r1977}, %fd1586;
	}
	abs.f64 	%fd57, %fd1586;
	{ // callseq 834, 0
	.param .b64 param0;
	st.param.f64 	[param0], %fd57;
	.param .b64 param1;
	st.param.f64 	[param1], 0d4000000000000000;
	.param .b64 retval0;
	call.uni (retval0), 
	__internal_accurate_pow, 
	(
	param0, 
	param1
	);
	ld.param.f64 	%fd3282, [retval0];
	} // callseq 834
	setp.lt.s32 	%p1836, %r1977, 0;
	neg.f64 	%fd3284, %fd3282;
	selp.f64 	%fd3285, %fd3284, %fd3282, %p1831;
	selp.f64 	%fd58, %fd3285, %fd3282, %p1836;
	selp.b32 	%r1978, %r1977, 0, %p1831;
	or.b32  	%r1979, %r1978, 2146435072;
	selp.b32 	%r1980, %r1979, %r1978, %p1833;
	mov.b32 	%r1981, 0;
	mov.b64 	%fd59, {%r1981, %r1980};
	add.f64 	%fd3286, %fd1586, 0d4000000000000000;
	{
	.reg .b32 %temp; 
	mov.b64 	{%temp, %r1982}, %fd3286;
	}
	and.b32  	%r32, %r1982, 2146435072;
	selp.b32 	%r1983, %r31, %r30, %p2;
	selp.b32 	%r1984, %r1983, %r30, %p1836;
	mov.b64 	%fd60, {%r1981, %r1984};
	add.rn.f64 	%fd61, %fd1586, %fd3281;
	mov.f64 	%fd3287, 0d3FF0000000000000;
	sub.f64 	%fd3288, %fd3287, %fd1585;
	mul.f64 	%fd62, %fd1585, %fd3288;
	@%p1830 bra 	$L__BB21_88;
	setp.eq.f64 	%p1876, %fd1586, 0d3FF0000000000000;
	setp.neu.f64 	%p1877, %fd57, 0d7FF0000000000000;
	setp.num.f64 	%p1878, %fd1586, %fd1586;
	setp.ne.s32 	%p1879, %r32, 2146435072;
	setp.eq.f64 	%p1880, %fd1586, 0d0000000000000000;
	add.s32 	%r33, %r371, -1;
	and.b32  	%r34, %r371, 3;
	and.b32  	%r35, %r371, 2147483644;
	selp.f64 	%fd3341, %fd59, %fd58, %p1880;
	selp.f64 	%fd3342, %fd3341, %fd61, %p1879;
	selp.f64 	%fd3343, %fd3341, %fd3342, %p1878;
	selp.f64 	%fd3344, %fd3343, %fd60, %p1877;
	selp.f64 	%fd3345, %fd3343, %fd3344, %p1879;
	selp.f64 	%fd3346, 0d3FF0000000000000, %fd3345, %p1876;
	div.rn.f64 	%fd63, %fd3346, %fd62;
	neg.s32 	%r36, %r35;
	add.s64 	%rd8, %rd2, 16;
	add.s64 	%rd9, %rd3, 16;
$L__BB21_45:
	setp.lt.u32 	%p1881, %r33, 3;
	mov.f64 	%fd3538, 0d0000000000000000;
	mov.b32 	%r2204, 0;
	@%p1881 bra 	$L__BB21_68;
	mov.f64 	%fd3538, 0d0000000000000000;
	mov.u64 	%rd214, %rd9;
	mov.u64 	%rd215, %rd8;
	mov.u32 	%r2203, %r36;
$L__BB21_47:
	setp.lt.s32 	%p1882, %r28, 0;
	setp.eq.s32 	%p1883, %r29, 1062207488;
	ld.global.f64 	%fd66, [%rd215+-16];
	ld.global.f64 	%fd67, [%rd214+-16];
	{
	.reg .b32 %temp; 
	mov.b64 	{%temp, %r39}, %fd67;
	}
	abs.f64 	%fd68, %fd67;
	{ // callseq 835, 0
	.param .b64 param0;
	st.param.f64 	[param0], %fd68;
	.param .b64 param1;
	st.param.f64 	[param1], 0d4000000000000000;
	.param .b64 retval0;
	call.uni (retval0), 
	__internal_accurate_pow, 
	(
	param0, 
	param1
	);
	ld.param.f64 	%fd3350, [retval0];
	} // callseq 835
	setp.lt.s32 	%p1885, %r39, 0;
	neg.f64 	%fd3352, %fd3350;
	selp.f64 	%fd3353, %fd3352, %fd3350, %p1883;
	selp.f64 	%fd3354, %fd3353, %fd3350, %p1885;
	setp.eq.f64 	%p1886, %fd67, 0d0000000000000000;
	selp.b32 	%r2014, %r39, 0, %p1883;
	or.b32  	%r2015, %r2014, 2146435072;
	selp.b32 	%r2016, %r2015, %r2014, %p1882;
	mov.b32 	%r2017, 0;
	mov.b64 	%fd3355, {%r2017, %r2016};
	selp.f64 	%fd3529, %fd3355, %fd3354, %p1886;
	add.f64 	%fd3356, %fd67, 0d4000000000000000;
	{
	.reg .b32 %temp; 
	mov.b64 	{%temp, %r2018}, %fd3356;
	}
	and.b32  	%r2019, %r2018, 2146435072;
	setp.ne.s32 	%p1887, %r2019, 2146435072;
	@%p1887 bra 	$L__BB21_52;
	setp.nan.f64 	%p1888, %fd67, %fd67;
	@%p1888 bra 	$L__BB21_51;
	setp.neu.f64 	%p1889, %fd68, 0d7FF0000000000000;
	@%p1889 bra 	$L__BB21_52;
	setp.lt.s32 	%p1890, %r39, 0;
	selp.b32 	%r2021, %r1983, %r30, %p1890;
	mov.b32 	%r2022, 0;
	mov.b64 	%fd3529, {%r2022, %r2021};
	bra.uni 	$L__BB21_52;
$L__BB21_51:
	mov.f64 	%fd3357, 0d4000000000000000;
	add.rn.f64 	%fd3529, %fd67, %fd3357;
$L__BB21_52:
	setp.lt.s32 	%p1891, %r28, 0;
	setp.eq.s32 	%p1892, %r29, 1062207488;
	setp.eq.f64 	%p1894, %fd67, 0d3FF0000000000000;
	selp.f64 	%fd3358, 0d3FF0000000000000, %fd3529, %p1894;
	fma.rn.f64 	%fd73, %fd66, %fd3358, %fd3538;
	ld.global.f64 	%fd74, [%rd215+-8];
	ld.global.f64 	%fd75, [%rd214+-8];
	{
	.reg .b32 %temp; 
	mov.b64 	{%temp, %r40}, %fd75;
	}
	abs.f64 	%fd76, %fd75;
	{ // callseq 836, 0
	.param .b64 param0;
	st.param.f64 	[param0], %fd76;
	.param .b64 param1;
	st.param.f64 	[param1], 0d4000000000000000;
	.param .b64 retval0;
	call.uni (retval0), 
	__internal_accurate_pow, 
	(
	param0, 
	param1
	);
	ld.param.f64 	%fd3359, [retval0];
	} // callseq 836
	setp.lt.s32 	%p1895, %r40, 0;
	neg.f64 	%fd3361, %fd3359;
	selp.f64 	%fd3362, %fd3361, %fd3359, %p1892;
	selp.f64 	%fd3363, %fd3362, %fd3359, %p1895;
	setp.eq.f64 	%p1896, %fd75, 0d0000000000000000;
	selp.b32 	%r2023, %r40, 0, %p1892;
	or.b32  	%r2024, %r2023, 2146435072;
	selp.b32 	%r2025, %r2024, %r2023, %p1891;
	mov.b32 	%r2026, 0;
	mov.b64 	%fd3364, {%r2026, %r2025};
	selp.f64 	%fd3530, %fd3364, %fd3363, %p1896;
	add.f64 	%fd3365, %fd75, 0d4000000000000000;
	{
	.reg .b32 %temp; 
	mov.b64 	{%temp, %r2027}, %fd3365;
	}
	and.b32  	%r2028, %r2027, 2146435072;
	setp.ne.s32 	%p1897, %r2028, 2146435072;
	@%p1897 bra 	$L__BB21_57;
	setp.nan.f64 	%p1898, %fd75, %fd75;
	@%p1898 bra 	$L__BB21_56;
	setp.neu.f64 	%p1899, %fd76, 0d7FF0000000000000;
	@%p1899 bra 	$L__BB21_57;
	setp.lt.s32 	%p1900, %r40, 0;
	selp.b32 	%r2030, %r1983, %r30, %p1900;
	mov.b32 	%r2031, 0;
	mov.b64 	%fd3530, {%r2031, %r2030};
	bra.uni 	$L__BB21_57;
$L__BB21_56:
	mov.f64 	%fd3366, 0d4000000000000000;
	add.rn.f64 	%fd3530, %fd75, %fd3366;
$L__BB21_57:
	setp.lt.s32 	%p1901, %r28, 0;
	setp.eq.s32 	%p1902, %r29, 1062207488;
	setp.eq.f64 	%p1904, %fd75, 0d3FF0000000000000;
	selp.f64 	%fd3367, 0d3FF0000000000000, %fd3530, %p1904;
	fma.rn.f64 	%fd81, %fd74, %fd3367, %fd73;
	ld.global.f64 	%fd82, [%rd215];
	ld.global.f64 	%fd83, [%rd214];
	{
	.reg .b32 %temp; 
	mov.b64 	{%temp, %r41}, %fd83;
	}
	abs.f64 	%fd84, %fd83;
	{ // callseq 837, 0
	.param .b64 param0;
	st.param.f64 	[param0], %fd84;
	.param .b64 param1;
	st.param.f64 	[param1], 0d4000000000000000;
	.param .b64 retval0;
	call.uni (retval0), 
	__internal_accurate_pow, 
	(
	param0, 
	param1
	);
	ld.param.f64 	%fd3368, [retval0];
	} // callseq 837
	setp.lt.s32 	%p1905, %r41, 0;
	neg.f64 	%fd3370, %fd3368;
	selp.f64 	%fd3371, %fd3370, %fd3368, %p1902;
	selp.f64 	%fd3372, %fd3371, %fd3368, %p1905;
	setp.eq.f64 	%p1906, %fd83, 0d0000000000000000;
	selp.b32 	%r2032, %r41, 0, %p1902;
	or.b32  	%r2033, %r2032, 2146435072;
	selp.b32 	%r2034, %r2033, %r2032, %p1901;
	mov.b32 	%r2035, 0;
	mov.b64 	%fd3373, {%r2035, %r2034};
	selp.f64 	%fd3531, %fd3373, %fd3372, %p1906;
	add.f64 	%fd3374, %fd83, 0d4000000000000000;
	{
	.reg .b32 %temp; 
	mov.b64 	{%temp, %r2036}, %fd3374;
	}
	and.b32  	%r2037, %r2036, 2146435072;
	setp.ne.s32 	%p1907, %r2037, 2146435072;
	@%p1907 bra 	$L__BB21_62;
	setp.nan.f64 	%p1908, %fd83, %fd83;
	@%p1908 bra 	$L__BB21_61;
	setp.neu.f64 	%p1909, %fd84, 0d7FF0000000000000;
	@%p1909 bra 	$L__BB21_62;
	setp.lt.s32 	%p1910, %r41, 0;
	selp.b32 	%r2039, %r1983, %r30, %p1910;
	mov.b32 	%r2040, 0;
	mov.b64 	%fd3531, {%r2040, %r2039};
	bra.uni 	$L__BB21_62;
$L__BB21_61:
	mov.f64 	%fd3375, 0d4000000000000000;
	add.rn.f64 	%fd3531, %fd83, %fd3375;
$L__BB21_62:
	setp.lt.s32 	%p1911, %r28, 0;
	setp.eq.s32 	%p1912, %r29, 1062207488;
	setp.eq.f64 	%p1914, %fd83, 0d3FF0000000000000;
	selp.f64 	%fd3376, 0d3FF0000000000000, %fd3531, %p1914;
	fma.rn.f64 	%fd89, %fd82, %fd3376, %fd81;
	ld.global.f64 	%fd90, [%rd215+8];
	ld.global.f64 	%fd91, [%rd214+8];
	{
	.reg .b32 %temp; 
	mov.b64 	{%temp, %r42}, %fd91;
	}
	abs.f64 	%fd92, %fd91;
	{ // callseq 838, 0
	.param .b64 param0;
	st.param.f64 	[param0], %fd92;
	.param .b64 param1;
	st.param.f64 	[param1], 0d4000000000000000;
	.param .b64 retval0;
	call.uni (retval0), 
	__internal_accurate_pow, 
	(
	param0, 
	param1
	);
	ld.param.f64 	%fd3377, [retval0];
	} // callseq 838
	setp.lt.s32 	%p1915, %r42, 0;
	neg.f64 	%fd3379, %fd3377;
	selp.f64 	%fd3380, %fd3379, %fd3377, %p1912;
	selp.f64 	%fd3381, %fd3380, %fd3377, %p1915;
	setp.eq.f64 	%p1916, %fd91, 0d0000000000000000;
	selp.b32 	%r2041, %r42, 0, %p1912;
	or.b32  	%r2042, %r2041, 2146435072;
	selp.b32 	%r2043, %r2042, %r2041, %p1911;
	mov.b32 	%r2044, 0;
	mov.b64 	%fd3382, {%r2044, %r2043};
	selp.f64 	%fd3532, %fd3382, %fd3381, %p1916;
	add.f64 	%fd3383, %fd91, 0d4000000000000000;
	{
	.reg .b32 %temp; 
	mov.b64 	{%temp, %r2045}, %fd3383;
	}
	and.b32  	%r2046, %r2045, 2146435072;
	setp.ne.s32 	%p1917, %r2046, 2146435072;
	@%p1917 bra 	$L__BB21_67;
	setp.nan.f64 	%p1918, %fd91, %fd91;
	@%p1918 bra 	$L__BB21_66;
	setp.neu.f64 	%p1919, %fd92, 0d7FF0000000000000;
	@%p1919 bra 	$L__BB21_67;
	setp.lt.s32 	%p1920, %r42, 0;
	selp.b32 	%r2048, %r1983, %r30, %p1920;
	mov.b32 	%r2049, 0;
	mov.b64 	%fd3532, {%r2049, %r2048};
	bra.uni 	$L__BB21_67;
$L__BB21_66:
	mov.f64 	%fd3384, 0d4000000000000000;
	add.rn.f64 	%fd3532, %fd91, %fd3384;
$L__BB21_67:
	setp.eq.f64 	%p1921, %fd91, 0d3FF0000000000000;
	selp.f64 	%fd3385, 0d3FF0000000000000, %fd3532, %p1921;
	fma.rn.f64 	%fd3538, %fd90, %fd3385, %fd89;
	add.s32 	%r2203, %r2203, 4;
	add.s64 	%rd215, %rd215, 32;
	add.s64 	%rd214, %rd214, 32;
	setp.ne.s32 	%p1922, %r2203, 0;
	mov.u32 	%r2204, %r35;
	@%p1922 bra 	$L__BB21_47;
$L__BB21_68:
	setp.eq.s32 	%p1923, %r34, 0;
	@%p1923 bra 	$L__BB21_87;
	setp.lt.s32 	%p1924, %r28, 0;
	setp.eq.s32 	%p1925, %r29, 1062207488;
	mul.wide.u32 	%rd189, %r2204, 8;
	add.s64 	%rd14, %rd2, %rd189;
	ld.global.f64 	%fd100, [%rd14];
	add.s64 	%rd15, %rd3, %rd189;
	ld.global.f64 	%fd101, [%rd15];
	{
	.reg .b32 %temp; 
	mov.b64 	{%temp, %r45}, %fd101;
	}
	abs.f64 	%fd102, %fd101;
	{ // callseq 839, 0
	.param .b64 param0;
	st.param.f64 	[param0], %fd102;
	.param .b64 param1;
	st.param.f64 	[param1], 0d4000000000000000;
	.param .b64 retval0;
	call.uni (retval0), 
	__internal_accurate_pow, 
	(
	param0, 
	param1
	);
	ld.param.f64 	%fd3386, [retval0];
	} // callseq 839
	setp.lt.s32 	%p1927, %r45, 0;
	neg.f64 	%fd3388, %fd3386;
	selp.f64 	%fd3389, %fd3388, %fd3386, %p1925;
	selp.f64 	%fd3390, %fd3389, %fd3386, %p1927;
	setp.eq.f64 	%p1928, %fd101, 0d0000000000000000;
	selp.b32 	%r2050, %r45, 0, %p1925;
	or.b32  	%r2051, %r2050, 2146435072;
	selp.b32 	%r2052, %r2051, %r2050, %p1924;
	mov.b32 	%r2053, 0;
	mov.b64 	%fd3391, {%r2053, %r2052};
	selp.f64 	%fd3535, %fd3391, %fd3390, %p1928;
	add.f64 	%fd3392, %fd101, 0d4000000000000000;
	{
	.reg .b32 %temp; 
	mov.b64 	{%temp, %r2054}, %fd3392;
	}
	and.b32  	%r2055, %r2054, 2146435072;
	setp.ne.s32 	%p1929, %r2055, 2146435072;
	@%p1929 bra 	$L__BB21_74;
	setp.nan.f64 	%p1930, %fd101, %fd101;
	@%p1930 bra 	$L__BB21_73;
	setp.neu.f64 	%p1931, %fd102, 0d7FF0000000000000;
	@%p1931 bra 	$L__BB21_74;
	setp.lt.s32 	%p1932, %r45, 0;
	selp.b32 	%r2057, %r1983, %r30, %p1932;
	mov.b32 	%r2058, 0;
	mov.b64 	%fd3535, {%r2058, %r2057};
	bra.uni 	$L__BB21_74;
$L__BB21_73:
	mov.f64 	%fd3393, 0d4000000000000000;
	add.rn.f64 	%fd3535, %fd101, %fd3393;
$L__BB21_74:
	setp.eq.s32 	%p1933, %r34, 1;
	setp.eq.f64 	%p1934, %fd101, 0d3FF0000000000000;
	selp.f64 	%fd3394, 0d3FF0000000000000, %fd3535, %p1934;
	fma.rn.f64 	%fd3538, %fd100, %fd3394, %fd3538;
	@%p1933 bra 	$L__BB21_87;
	setp.lt.s32 	%p1935, %r28, 0;
	setp.eq.s32 	%p1936, %r29, 1062207488;
	ld.global.f64 	%fd108, [%rd14+8];
	ld.global.f64 	%fd109, [%rd15+8];
	{
	.reg .b32 %temp; 
	mov.b64 	{%temp, %r46}, %fd109;
	}
	abs.f64 	%fd110, %fd109;
	{ // callseq 840, 0
	.param .b64 param0;
	st.param.f64 	[param0], %fd110;
	.param .b64 param1;
	st.param.f64 	[param1], 0d4000000000000000;
	.param .b64 retval0;
	call.uni (retval0), 
	__internal_accurate_pow, 
	(
	param0, 
	param1
	);
	ld.param.f64 	%fd3395, [retval0];
	} // callseq 840
	setp.lt.s32 	%p1938, %r46, 0;
	neg.f64 	%fd3397, %fd3395;
	selp.f64 	%fd3398, %fd3397, %fd3395, %p1936;
	selp.f64 	%fd3399, %fd3398, %fd3395, %p1938;
	setp.eq.f64 	%p1939, %fd109, 0d0000000000000000;
	selp.b32 	%r2059, %r46, 0, %p1936;
	or.b32  	%r2060, %r2059, 2146435072;
	selp.b32 	%r2061, %r2060, %r2059, %p1935;
	mov.b32 	%r2062, 0;
	mov.b64 	%fd3400, {%r2062, %r2061};
	selp.f64 	%fd3536, %fd3400, %fd3399, %p1939;
	add.f64 	%fd3401, %fd109, 0d4000000000000000;
	{
	.reg .b32 %temp; 
	mov.b64 	{%temp, %r2063}, %fd3401;
	}
	and.b32  	%r2064, %r2063, 2146435072;
	setp.ne.s32 	%p1940, %r2064, 2146435072;
	@%p1940 bra 	$L__BB21_80;
	setp.nan.f64 	%p1941, %fd109, %fd109;
	@%p1941 bra 	$L__BB21_79;
	setp.neu.f64 	%p1942, %fd110, 0d7FF0000000000000;
	@%p1942 bra 	$L__BB21_80;
	setp.lt.s32 	%p1943, %r46, 0;
	selp.b32 	%r2066, %r1983, %r30, %p1943;
	mov.b32 	%r2067, 0;
	mov.b64 	%fd3536, {%r2067, %r2066};
	bra.uni 	$L__BB21_80;
$L__BB21_79:
	mov.f64 	%fd3402, 0d4000000000000000;
	add.rn.f64 	%fd3536, %fd109, %fd3402;
$L__BB21_80:
	setp.eq.s32 	%p1944, %r34, 2;
	setp.eq.f64 	%p1945, %fd109, 0d3FF0000000000000;
	selp.f64 	%fd3403, 0d3FF0000000000000, %fd3536, %p1945;
	fma.rn.f64 	%fd3538, %fd108, %fd3403, %fd3538;
	@%p1944 bra 	$L__BB21_87;
	setp.lt.s32 	%p1946, %r28, 0;
	setp.eq.s32 	%p1947, %r29, 1062207488;
	ld.global.f64 	%fd116, [%rd14+16];
	ld.global.f64 	%fd117, [%rd15+16];
	{
	.reg .b32 %temp; 
	mov.b64 	{%temp, %r47}, %fd117;
	}
	abs.f64 	%fd118, %fd117;
	{ // callseq 841, 0
	.param .b64 param0;
	st.param.f64 	[param0], %fd118;
	.param .b64 param1;
	st.param.f64 	[param1], 0d4000000000000000;
	.param .b64 retval0;
	call.uni (retval0), 
	__internal_accurate_pow, 
	(
	param0, 
	param1
	);
	ld.param.f64 	%fd3404, [retval0];
	} // callseq 841
	setp.lt.s32 	%p1949, %r47, 0;
	neg.f64 	%fd3406, %fd3404;
	selp.f64 	%fd3407, %fd3406, %fd3404, %p1947;
	selp.f64 	%fd3408, %fd3407, %fd3404, %p1949;
	setp.eq.f64 	%p1950, %fd117, 0d0000000000000000;
	selp.b32 	%r2068, %r47, 0, %p1947;
	or.b32  	%r2069, %r2068, 2146435072;
	selp.b32 	%r2070, %r2069, %r2068, %p1946;
	mov.b32 	%r2071, 0;
	mov.b64 	%fd3409, {%r2071, %r2070};
	selp.f64 	%fd3537, %fd3409, %fd3408, %p1950;
	add.f64 	%fd3410, %fd117, 0d4000000000000000;
	{
	.reg .b32 %temp; 
	mov.b64 	{%temp, %r2072}, %fd3410;
	}
	and.b32  	%r2073, %r2072, 2146435072;
	setp.ne.s32 	%p1951, %r2073, 2146435072;
	@%p1951 bra 	$L__BB21_86;
	setp.nan.f64 	%p1952, %fd117, %fd117;
	@%p1952 bra 	$L__BB21_85;
	setp.neu.f64 	%p1953, %fd118, 0d7FF0000000000000;
	@%p1953 bra 	$L__BB21_86;
	setp.lt.s32 	%p1954, %r47, 0;
	selp.b32 	%r2075, %r1983, %r30, %p1954;
	mov.b32 	%r2076, 0;
	mov.b64 	%fd3537, {%r2076, %r2075};
	bra.uni 	$L__BB21_86;
$L__BB21_85:
	mov.f64 	%fd3411, 0d4000000000000000;
	add.rn.f64 	%fd3537, %fd117, %fd3411;
$L__BB21_86:
	setp.eq.f64 	%p1955, %fd117, 0d3FF0000000000000;
	selp.f64 	%fd3412, 0d3FF0000000000000, %fd3537, %p1955;
	fma.rn.f64 	%fd3538, %fd116, %fd3412, %fd3538;
$L__BB21_87:
	sub.f64 	%fd3413, %fd3538, %fd63;
	add.f64 	%fd3555, %fd3555, %fd3413;
	add.s32 	%r27, %r27, 512;
	setp.lt.s32 	%p1956, %r27, %r3;
	@%p1956 bra 	$L__BB21_45;
	bra.uni 	$L__BB21_115;
$L__BB21_88:
	setp.num.f64 	%p1837, %fd1586, %fd1586;
	@%p1837 bra 	$L__BB21_102;
	setp.neu.f64 	%p1838, %fd1586, 0d0000000000000000;
	@%p1838 bra 	$L__BB21_96;
	not.b32 	%r1993, %r27;
	add.s32 	%r1994, %r1993, %r2;
	sub.s32 	%r49, %r1994, %r1910;
	and.b32  	%r1995, %r49, 1536;
	setp.eq.s32 	%p1847, %r1995, 1536;
	@%p1847 bra 	$L__BB21_93;
	setp.eq.f64 	%p1848, %fd1586, 0d3FF0000000000000;
	setp.ne.s32 	%p1849, %r32, 2146435072;
	selp.f64 	%fd3302, %fd59, %fd61, %p1849;
	selp.f64 	%fd3303, 0d3FF0000000000000, %fd3302, %p1848;
	div.rn.f64 	%fd3304, %fd3303, %fd62;
	mov.f64 	%fd3305, 0d0000000000000000;
	sub.f64 	%fd126, %fd3305, %fd3304;
	shr.u32 	%r1997, %r49, 9;
	add.s32 	%r1998, %r1997, 1;
	and.b32  	%r50, %r1998, 3;
	mov.b32 	%r2206, 0;
$L__BB21_92:
	.pragma "nounroll";
	add.f64 	%fd3555, %fd3555, %fd126;
	add.s32 	%r27, %r27, 512;
	add.s32 	%r2206, %r2206, 1;
	setp.ne.s32 	%p1850, %r2206, %r50;
	@%p1850 bra 	$L__BB21_92;
$L__BB21_93:
	setp.lt.u32 	%p1851, %r49, 1536;
	@%p1851 bra 	$L__BB21_115;
	setp.eq.f64 	%p1852, %fd1586, 0d3FF0000000000000;
	setp.ne.s32 	%p1853, %r32, 2146435072;
	selp.f64 	%fd3306, %fd59, %fd61, %p1853;
	selp.f64 	%fd3307, 0d3FF0000000000000, %fd3306, %p1852;
	div.rn.f64 	%fd3308, %fd3307, %fd62;
	mov.f64 	%fd3309, 0d0000000000000000;
	sub.f64 	%fd131, %fd3309, %fd3308;
$L__BB21_95:
	add.f64 	%fd3310, %fd3555, %fd131;
	add.f64 	%fd3311, %fd3310, %fd131;
	add.f64 	%fd3312, %fd3311, %fd131;
	add.f64 	%fd3555, %fd3312, %fd131;
	add.s32 	%r27, %r27, 2048;
	setp.lt.s32 	%p1854, %r27, %r3;
	@%p1854 bra 	$L__BB21_95;
	bra.uni 	$L__BB21_115;
$L__BB21_96:
	not.b32 	%r1986, %r27;
	add.s32 	%r1987, %r1986, %r2;
	sub.s32 	%r58, %r1987, %r1910;
	and.b32  	%r1988, %r58, 1536;
	setp.eq.s32 	%p1839, %r1988, 1536;
	@%p1839 bra 	$L__BB21_99;
	setp.eq.f64 	%p1840, %fd1586, 0d3FF0000000000000;
	setp.ne.s32 	%p1841, %r32, 2146435072;
	selp.f64 	%fd3290, %fd58, %fd61, %p1841;
	selp.f64 	%fd3291, 0d3FF0000000000000, %fd3290, %p1840;
	div.rn.f64 	%fd3292, %fd3291, %fd62;
	mov.f64 	%fd3293, 0d0000000000000000;
	sub.f64 	%fd134, %fd3293, %fd3292;
	shr.u32 	%r1990, %r58, 9;
	add.s32 	%r1991, %r1990, 1;
	and.b32  	%r59, %r1991, 3;
	mov.b32 	%r2210, 0;
$L__BB21_98:
	.pragma "nounroll";
	add.f64 	%fd3555, %fd3555, %fd134;
	add.s32 	%r27, %r27, 512;
	add.s32 	%r2210, %r2210, 1;
	setp.ne.s32 	%p1842, %r2210, %r59;
	@%p1842 bra 	$L__BB21_98;
$L__BB21_99:
	setp.lt.u32 	%p1843, %r58, 1536;
	@%p1843 bra 	$L__BB21_115;
	setp.eq.f64 	%p1844, %fd1586, 0d3FF0000000000000;
	setp.ne.s32 	%p1845, %r32, 2146435072;
	selp.f64 	%fd3294, %fd58, %fd61, %p1845;
	selp.f64 	%fd3295, 0d3FF0000000000000, %fd3294, %p1844;
	div.rn.f64 	%fd3296, %fd3295, %fd62;
	mov.f64 	%fd3297, 0d0000000000000000;
	sub.f64 	%fd139, %fd3297, %fd3296;
$L__BB21_101:
	add.f64 	%fd3298, %fd3555, %fd139;
	add.f64 	%fd3299, %fd3298, %fd139;
	add.f64 	%fd3300, %fd3299, %fd139;
	add.f64 	%fd3555, %fd3300, %fd139;
	add.s32 	%r27, %r27, 2048;
	setp.lt.s32 	%p1846, %r27, %r3;
	@%p1846 bra 	$L__BB21_101;
	bra.uni 	$L__BB21_115;
$L__BB21_102:
	setp.neu.f64 	%p1855, %fd1586, 0d0000000000000000;
	@%p1855 bra 	$L__BB21_109;
	not.b32 	%r2007, %r27;
	add.s32 	%r2008, %r2007, %r2;
	sub.s32 	%r67, %r2008, %r1910;
	and.b32  	%r2009, %r67, 1536;
	setp.eq.s32 	%p1866, %r2009, 1536;
	@%p1866 bra 	$L__BB21_106;
	setp.eq.f64 	%p1867, %fd1586, 0d3FF0000000000000;
	setp.neu.f64 	%p1868, %fd57, 0d7FF0000000000000;
	setp.ne.s32 	%p1869, %r32, 2146435072;
	selp.f64 	%fd3328, %fd59, %fd60, %p1868;
	selp.f64 	%fd3329, %fd59, %fd3328, %p1869;
	selp.f64 	%fd3330, 0d3FF0000000000000, %fd3329, %p1867;
	div.rn.f64 	%fd3331, %fd3330, %fd62;
	mov.f64 	%fd3332, 0d0000000000000000;
	sub.f64 	%fd142, %fd3332, %fd3331;
	shr.u32 	%r2011, %r67, 9;
	add.s32 	%r2012, %r2011, 1;
	and.b32  	%r68, %r2012, 3;
	mov.b32 	%r2214, 0;
$L__BB21_105:
	.pragma "nounroll";
	add.f64 	%fd3555, %fd3555, %fd142;
	add.s32 	%r27, %r27, 512;
	add.s32 	%r2214, %r2214, 1;
	setp.ne.s32 	%p1870, %r2214, %r68;
	@%p1870 bra 	$L__BB21_105;
$L__BB21_106:
	setp.lt.u32 	%p1871, %r67, 1536;
	@%p1871 bra 	$L__BB21_115;
	setp.eq.f64 	%p1872, %fd1586, 0d3FF0000000000000;
	setp.neu.f64 	%p1873, %fd57, 0d7FF0000000000000;
	setp.ne.s32 	%p1874, %r32, 2146435072;
	selp.f64 	%fd3333, %fd59, %fd60, %p1873;
	selp.f64 	%fd3334, %fd59, %fd3333, %p1874;
	selp.f64 	%fd3335, 0d3FF0000000000000, %fd3334, %p1872;
	div.rn.f64 	%fd3336, %fd3335, %fd62;
	mov.f64 	%fd3337, 0d0000000000000000;
	sub.f64 	%fd147, %fd3337, %fd3336;
$L__BB21_108:
	add.f64 	%fd3338, %fd3555, %fd147;
	add.f64 	%fd3339, %fd3338, %fd147;
	add.f64 	%fd3340, %fd3339, %fd147;
	add.f64 	%fd3555, %fd3340, %fd147;
	add.s32 	%r27, %r27, 2048;
	setp.lt.s32 	%p1875, %r27, %r3;
	@%p1875 bra 	$L__BB21_108;
	bra.uni 	$L__BB21_115;
$L__BB21_109:
	not.b32 	%r2000, %r27;
	add.s32 	%r2001, %r2000, %r2;
	sub.s32 	%r76, %r2001, %r1910;
	and.b32  	%r2002, %r76, 1536;
	setp.eq.s32 	%p1856, %r2002, 1536;
	@%p1856 bra 	$L__BB21_112;
	setp.eq.f64 	%p1857, %fd1586, 0d3FF0000000000000;
	setp.neu.f64 	%p1858, %fd57, 0d7FF0000000000000;
	setp.ne.s32 	%p1859, %r32, 2146435072;
	selp.f64 	%fd3314, %fd58, %fd60, %p1858;
	selp.f64 	%fd3315, %fd58, %fd3314, %p1859;
	selp.f64 	%fd3316, 0d3FF0000000000000, %fd3315, %p1857;
	div.rn.f64 	%fd3317, %fd3316, %fd62;
	mov.f64 	%fd3318, 0d0000000000000000;
	sub.f64 	%fd150, %fd3318, %fd3317;
	shr.u32 	%r2004, %r76, 9;
	add.s32 	%r2005, %r2004, 1;
	and.b32  	%r77, %r2005, 3;
	mov.b32 	%r2218, 0;
$L__BB21_111:
	.pragma "nounroll";
	add.f64 	%fd3555, %fd3555, %fd150;
	add.s32 	%r27, %r27, 512;
	add.s32 	%r2218, %r2218, 1;
	setp.ne.s32 	%p1860, %r2218, %r77;
	@%p1860 bra 	$L__BB21_111;
$L__BB21_112:
	setp.lt.u32 	%p1861, %r76, 1536;
	@%p1861 bra 	$L__BB21_115;
	setp.eq.f64 	%p1862, %fd1586, 0d3FF0000000000000;
	setp.neu.f64 	%p1863, %fd57, 0d7FF0000000000000;
	setp.ne.s32 	%p1864, %r32, 2146435072;
	selp.f64 	%fd3319, %fd58, %fd60, %p1863;
	selp.f64 	%fd3320, %fd58, %fd3319, %p1864;
	selp.f64 	%fd3321, 0d3FF0000000000000, %fd3320, %p1862;
	div.rn.f64 	%fd3322, %fd3321, %fd62;
	mov.f64 	%fd3323, 0d0000000000000000;
	sub.f64 	%fd155, %fd3323, %fd3322;
$L__BB21_114:
	add.f64 	%fd3324, %fd3555, %fd155;
	add.f64 	%fd3325, %fd3324, %fd155;
	add.f64 	%fd3326, %fd3325, %fd155;
	add.f64 	%fd3555, %fd3326, %fd155;
	add.s32 	%r27, %r27, 2048;
	setp.lt.s32 	%p1865, %r27, %r3;
	@%p1865 bra 	$L__BB21_114;
$L__BB21_115:
	setp.lt.s32 	%p1957, %r3, 512;
	@%p1957 bra 	$L__BB21_120;
	// begin inline asm
	mov.u32 %r2140, %laneid;
	// end inline asm
	mov.b64 	%rd200, %fd3555;
	mov.b64 	{%r2142, %r2147}, %rd200;
	mov.b32 	%r2148, 1;
	mov.b32 	%r2189, 31;
	mov.b32 	%r2190, -1;
	// begin inline asm
	shfl.sync.down.b32 %r2141, %r2142, %r2148, %r2189, %r2190;
	// end inline asm
	// begin inline asm
	shfl.sync.down.b32 %r2146, %r2147, %r2148, %r2189, %r2190;
	// end inline asm
	mov.b64 	%rd201, {%r2141, %r2146};
	mov.b64 	%fd3472, %rd201;
	setp.gt.s32 	%p1981, %r2140, 30;
	add.f64 	%fd3473, %fd3555, %fd3472;
	selp.f64 	%fd3474, %fd3555, %fd3473, %p1981;
	mov.b64 	%rd202, %fd3474;
	mov.b64 	{%r2152, %r2157}, %rd202;
	mov.b32 	%r2158, 2;
	// begin inline asm
	shfl.sync.down.b32 %r2151, %r2152, %r2158, %r2189, %r2190;
	// end inline asm
	// begin inline asm
	shfl.sync.down.b32 %r2156, %r2157, %r2158, %r2189, %r2190;
	// end inline asm
	mov.b64 	%rd203, {%r2151, %r2156};
	mov.b64 	%fd3475, %rd203;
	setp.gt.s32 	%p1982, %r2140, 29;
	add.f64 	%fd3476, %fd3474, %fd3475;
	selp.f64 	%fd3477, %fd3474, %fd3476, %p1982;
	mov.b64 	%rd204, %fd3477;
	mov.b64 	{%r2162, %r2167}, %rd204;
	mov.b32 	%r2168, 4;
	// begin inline asm
	shfl.sync.down.b32 %r2161, %r2162, %r2168, %r2189, %r2190;
	// end inline asm
	// begin inline asm
	shfl.sync.down.b32 %r2166, %r2167, %r2168, %r2189, %r2190;
	// end inline asm
	mov.b64 	%rd205, {%r2161, %r2166};
	mov.b64 	%fd3478, %rd205;
	setp.gt.s32 	%p1983, %r2140, 27;
	add.f64 	%fd3479, %fd3477, %fd3478;
	selp.f64 	%fd3480, %fd3477, %fd3479, %p1983;
	mov.b64 	%rd206, %fd3480;
	mov.b64 	{%r2172, %r2177}, %rd206;
	mov.b32 	%r2178, 8;
	// begin inline asm
	shfl.sync.down.b32 %r2171, %r2172, %r2178, %r2189, %r2190;
	// end inline asm
	// begin inline asm
	shfl.sync.down.b32 %r2176, %r2177, %r2178, %r2189, %r2190;
	// end inline asm
	mov.b64 	%rd207, {%r2171, %r2176};
	mov.b64 	%fd3481, %rd207;
	setp.gt.s32 	%p1984, %r2140, 23;
	add.f64 	%fd3482, %fd3480, %fd3481;
	selp.f64 	%fd3483, %fd3480, %fd3482, %p1984;
	mov.b64 	%rd208, %fd3483;
	mov.b64 	{%r2182, %r2187}, %rd208;
	mov.b32 	%r2188, 16;
	// begin inline asm
	shfl.sync.down.b32 %r2181, %r2182, %r2188, %r2189, %r2190;
	// end inline asm
	// begin inline asm
	shfl.sync.down.b32 %r2186, %r2187, %r2188, %r2189, %r2190;
	// end inline asm
	mov.b64 	%rd209, {%r2181, %r2186};
	mov.b64 	%fd3484, %rd209;
	setp.gt.s32 	%p1985, %r2140, 15;
	add.f64 	%fd159, %fd3483, %fd3484;
	selp.f64 	%fd3834, %fd3483, %fd159, %p1985;
	setp.ne.s32 	%p1986, %r2140, 0;
	@%p1986 bra 	$L__BB21_118;
	shr.u32 	%r2191, %r4, 2;
	and.b32  	%r2192, %r2191, 248;
	mov.u32 	%r2193, _ZZN3cub18CUB_300001_SM_10006detail6reduce18DeviceReduceKernelINS2_10policy_hubIdyN4cuda3std3__44plusIdEEE10Policy1000EN6thrust24THRUST_300001_SM_1000_NS17counting_iteratorIiNSD_11use_defaultESF_SF_EEyS9_d6DValueEEvT0_PT3_T1_NS0_13GridEvenShareISL_EET2_T4_E12temp_storage;
	add.s32 	%r2194, %r2193, %r2192;
	st.shared.f64 	[%r2194+16], %fd159;
$L__BB21_118:
	bar.sync 	0;
	setp.ne.s32 	%p1987, %r4, 0;
	@%p1987 bra 	$L__BB21_1108;
	ld.shared.f64 	%fd3485, [_ZZN3cub18CUB_300001_SM_10006detail6reduce18DeviceReduceKernelINS2_10policy_hubIdyN4cuda3std3__44plusIdEEE10Policy1000EN6thrust24THRUST_300001_SM_1000_NS17counting_iteratorIiNSD_11use_defaultESF_SF_EEyS9_d6DValueEEvT0_PT3_T1_NS0_13GridEvenShareISL_EET2_T4_E12temp_storage+24];
	add.f64 	%fd3486, %fd3834, %fd3485;
	ld.shared.f64 	%fd3487, [_ZZN3cub18CUB_300001_SM_10006detail6reduce18DeviceReduceKernelINS2_10policy_hubIdyN4cuda3std3__44plusIdEEE10Policy1000EN6thrust24THRUST_300001_SM_1000_NS17counting_iteratorIiNSD_11use_defaultESF_SF_EEyS9_d6DValueEEvT0_PT3_T1_NS0_13GridEvenShareISL_EET2_T4_E12temp_storage+32];
	add.f64 	%fd3488, %fd3486, %fd3487;
	ld.shared.f64 	%fd3489, [_ZZN3cub18CUB_300001_SM_10006detail6reduce18DeviceReduceKernelINS2_10policy_hubIdyN4cuda3std3__44plusIdEEE10Policy1000EN6thrust24THRUST_300001_SM_1000_NS17counting_iteratorIiNSD_11use_defaultESF_SF_EEyS9_d6DValueEEvT0_PT3_T1_NS0_13GridEvenShareISL_EET2_T4_E12temp_storage+40];
	add.f64 	%fd3490, %fd3488, %fd3489;
	ld.shared.f64 	%fd3491, [_ZZN3cub18CUB_300001_SM_10006detail6reduce18DeviceReduceKernelINS2_10policy_hubIdyN4cuda3std3__44plusIdEEE10Policy1000EN6thrust24THRUST_300001_SM_1000_NS17counting_iteratorIiNSD_11use_defaultESF_SF_EEyS9_d6DValueEEvT0_PT3_T1_NS0_13GridEvenShareISL_EET2_T4_E12temp_storage+48];
	add.f64 	%fd3492, %fd3490, %fd3491;
	ld.shared.f64 	%fd3493, [_ZZN3cub18CUB_300001_SM_10006detail6reduce18DeviceReduceKernelINS2_10policy_hubIdyN4cuda3std3__44plusIdEEE10Policy1000EN6thrust24THRUST_300001_SM_1000_NS17counting_iteratorIiNSD_11use_defaultESF_SF_EEyS9_d6DValueEEvT0_PT3_T1_NS0_13GridEvenShareISL_EET2_T4_E12temp_storage+56];
	add.f64 	%fd3494, %fd3492, %fd3493;
	ld.shared.f64 	%fd3495, [_ZZN3cub18CUB_300001_SM_10006detail6reduce18DeviceReduceKernelINS2_10policy_hubIdyN4cuda3std3__44plusIdEEE10Policy1000EN6thrust24THRUST_300001_SM_1000_NS17counting_iteratorIiNSD_11use_defaultESF_SF_EEyS9_d6DValueEEvT0_PT3_T1_NS0_13GridEvenShareISL_EET2_T4_E12temp_storage+64];
	add.f64 	%fd3496, %fd3494, %fd3495;
	ld.shared.f64 	%fd3497, [_ZZN3cub18CUB_300001_SM_10006detail6reduce18DeviceReduceKernelINS2_10policy_hubIdyN4cuda3std3__44plusIdEEE10Policy1000EN6thrust24THRUST_300001_SM_1000_NS17counting_iteratorIiNSD_11use_defaultESF_SF_EEyS9_d6DValueEEvT0_PT3_T1_NS0_13GridEvenShareISL_EET2_T4_E12temp_storage+72];
	add.f64 	%fd3498, %fd3496, %fd3497;
	ld.shared.f64 	%fd3499, [_ZZN3cub18CUB_300001_SM_10006detail6reduce18DeviceReduceKernelINS2_10policy_hubIdyN4cuda3std3__44plusIdEEE10Policy1000EN6thrust24THRUST_300001_SM_1000_NS17counting_iteratorIiNSD_11use_defaultESF_SF_EEyS9_d6DValueEEvT0_PT3_T1_NS0_13GridEvenShareISL_EET2_T4_E12temp_storage+80];
	add.f64 	%fd3500, %fd3498, %fd3499;
	ld.shared.f64 	%fd3501, [_ZZN3cub18CUB_300001_SM_10006detail6reduce18DeviceReduceKernelINS2_10policy_hubIdyN4cuda3std3__44plusIdEEE10Policy1000EN6thrust24THRUST_300001_SM_1000_NS17counting_iteratorIiNSD_11use_defaultESF_SF_EEyS9_d6DValueEEvT0_PT3_T1_NS0_13GridEvenShareISL_EET2_T4_E12temp_storage+88];
	add.f64 	%fd3502, %fd3500, %fd3501;
	ld.shared.f64 	%fd3503, [_ZZN3cub18CUB_300001_SM_10006detail6reduce18DeviceReduceKernelINS2_10policy_hubIdyN4cuda3std3__44plusIdEEE10Policy1000EN6thrust24THRUST_300001_SM_1000_NS17counting_iteratorIiNSD_11use_defaultESF_SF_EEyS9_d6DValueEEvT0_PT3_T1_NS0_13GridEvenShareISL_EET2_T4_E12temp_storage+96];
	add.f64 	%fd3504, %fd3502, %fd3503;
	ld.shared.f64 	%fd3505, [_ZZN3cub18CUB_300001_SM_10006detail6reduce18DeviceReduceKernelINS2_10policy_hubIdyN4cuda3std3__44plusIdEEE10Policy1000EN6thrust24THRUST_300001_SM_1000_NS17counting_iteratorIiNSD_11use_defaultESF_SF_EEyS9_d6DValueEEvT0_PT3_T1_NS0_13GridEvenShareISL_EET2_T4_E12temp_storage+104];
	add.f64 	%fd3506, %fd3504, %fd3505;
	ld.shared.f64 	%fd3507, [_ZZN3cub18CUB_300001_SM_10006detail6reduce18DeviceReduceKernelINS2_10policy_hubIdyN4cuda3std3__44plusIdEEE10Policy1000EN6thrust24THRUST_300001_SM_1000_NS17counting_iteratorIiNSD_11use_defaultESF_SF_EEyS9_d6DValueEEvT0_PT3_T1_NS0_13GridEvenShareISL_EET2_T4_E12temp_storage+112];
	add.f64 	%fd3508, %fd3506, %fd3507;
	ld.shared.f64 	%fd3509, [_ZZN3cub18CUB_300001_SM_10006detail6reduce18DeviceReduceKernelINS2_10policy_hubIdyN4cuda3std3__44plusIdEEE10Policy1000EN6thrust24THRUST_300001_SM_1000_NS17counting_iteratorIiNSD_11use_defaultESF_SF_EEyS9_d6DValueEEvT0_PT3_T1_NS0_13GridEvenShareISL_EET2_T4_E12temp_storage+120];
	add.f64 	%fd3510, %fd3508, %fd3509;
	ld.shared.f64 	%fd3511, [_ZZN3cub18CUB_300001_SM_10006detail6reduce18DeviceReduceKernelINS2_10policy_hubIdyN4cuda3std3__44plusIdEEE10Policy1000EN6thrust24THRUST_300001_SM_1000_NS17counting_iteratorIiNSD_11use_defaultESF_SF_EEyS9_d6DValueEEvT0_PT3_T1_NS0_13GridEvenShareISL_EET2_T4_E12temp_storage+128];
	add.f64 	%fd3512, %fd3510, %fd3511;
	ld.shared.f64 	%fd3513, [_ZZN3cub18CUB_300001_SM_10006detail6reduce18DeviceReduceKernelINS2_10policy_hubIdyN4cuda3std3__44plusIdEEE10Policy1000EN6thrust24THRUST_300001_SM_1000_NS17counting_iteratorIiNSD_11use_defaultESF_SF_EEyS9_d6DValueEEvT0_PT3_T1_NS0_13GridEvenShareISL_EET2_T4_E12temp_storage+136];
	add.f64 	%fd3834, %fd3512, %fd3513;
	bra.uni 	$L__BB21_1108;
$L__BB21_120:
	// begin inline asm
	mov.u32 %r2077, %laneid;
	// end inline asm
	and.b32  	%r2128, %r4, 992;
	add.s32 	%r2129, %r2128, 32;
	setp.gt.s32 	%p1958, %r2129, %r3;
	not.b32 	%r2130, %r2128;
	add.s32 	%r2131, %r3, %r2130;
	selp.b32 	%r2126, %r2131, 31, %p1958;
	mov.b64 	%rd190, %fd3555;
	mov.b64 	{%r2079, %r2084}, %rd190;
	mov.b32 	%r2085, 1;
	mov.b32 	%r2127, -1;
	// begin inline asm
	shfl.sync.down.b32 %r2078, %r2079, %r2085, %r2126, %r2127;
	// end inline asm
	// begin inline asm
	shfl.sync.down.b32 %r2083, %r2084, %r2085, %r2126, %r2127;
	// end inline asm
	mov.b64 	%rd191, {%r2078, %r2083};
	mov.b64 	%fd3414, %rd191;
	setp.lt.s32 	%p1959, %r2077, %r2126;
	add.f64 	%fd3415, %fd3555, %fd3414;
	selp.f64 	%fd3416, %fd3415, %fd3555, %p1959;
	mov.b64 	%rd192, %fd3416;
	mov.b64 	{%r2089, %r2094}, %rd192;
	mov.b32 	%r2095, 2;
	// begin inline asm
	shfl.sync.down.b32 %r2088, %r2089, %r2095, %r2126, %r2127;
	// end inline asm
	// begin inline asm
	shfl.sync.down.b32 %r2093, %r2094, %r2095, %r2126, %r2127;
	// end inline asm
	mov.b64 	%rd193, {%r2088, %r2093};
	mov.b64 	%fd3417, %rd193;
	add.s32 	%r2132, %r2077, 2;
	setp.gt.s32 	%p1960, %r2132, %r2126;
	add.f64 	%fd3418, %fd3416, %fd3417;
	selp.f64 	%fd3419, %fd3416, %fd3418, %p1960;
	mov.b64 	%rd194, %fd3419;
	mov.b64 	{%r2099, %r2104}, %rd194;
	mov.b32 	%r2105, 4;
	// begin inline asm
	shfl.sync.down.b32 %r2098, %r2099, %r2105, %r2126, %r2127;
	// end inline asm
	// begin inline asm
	shfl.sync.down.b32 %r2103, %r2104, %r2105, %r2126, %r2127;
	// end inline asm
	mov.b64 	%rd195, {%r2098, %r2103};
	mov.b64 	%fd3420, %rd195;
	add.s32 	%r2133, %r2077, 4;
	setp.gt.s32 	%p1961, %r2133, %r2126;
	add.f64 	%fd3421, %fd3419, %fd3420;
	selp.f64 	%fd3422, %fd3419, %fd3421, %p1961;
	mov.b64 	%rd196, %fd3422;
	mov.b64 	{%r2109, %r2114}, %rd196;
	mov.b32 	%r2115, 8;
	// begin inline asm
	shfl.sync.down.b32 %r2108, %r2109, %r2115, %r2126, %r2127;
	// end inline asm
	// begin inline asm
	shfl.sync.down.b32 %r2113, %r2114, %r2115, %r2126, %r2127;
	// end inline asm
	mov.b64 	%rd197, {%r2108, %r2113};
	mov.b64 	%fd3423, %rd197;
	add.s32 	%r2134, %r2077, 8;
	setp.gt.s32 	%p1962, %r2134, %r2126;
	add.f64 	%fd3424, %fd3422, %fd3423;
	selp.f64 	%fd3425, %fd3422, %fd3424, %p1962;
	mov.b64 	%rd198, %fd3425;
	mov.b64 	{%r2119, %r2124}, %rd198;
	mov.b32 	%r2125, 16;
	// begin inline asm
	shfl.sync.down.b32 %r2118, %r2119, %r2125, %r2126, %r2127;
	// end inline asm
	// begin inline asm
	shfl.sync.down.b32 %r2123, %r2124, %r2125, %r2126, %r2127;
	// end inline asm
	mov.b64 	%rd199, {%r2118, %r2123};
	mov.b64 	%fd3426, %rd199;
	add.s32 	%r2135, %r2077, 16;
	setp.gt.s32 	%p1963, %r2135, %r2126;
	add.f64 	%fd3427, %fd3425, %fd3426;
	selp.f64 	%fd3834, %fd3425, %fd3427, %p1963;
	setp.ne.s32 	%p1964, %r2077, 0;
	@%p1964 bra 	$L__BB21_122;
	shr.u32 	%r2136, %r4, 2;
	and.b32  	%r2137, %r2136, 248;
	mov.u32 	%r2138, _ZZN3cub18CUB_300001_SM_10006detail6reduce18DeviceReduceKernelINS2_10policy_hubIdyN4cuda3std3__44plusIdEEE10Policy1000EN6thrust24THRUST_300001_SM_1000_NS17counting_iteratorIiNSD_11use_defaultESF_SF_EEyS9_d6DValueEEvT0_PT3_T1_NS0_13GridEvenShareISL_EET2_T4_E12temp_storage;
	add.s32 	%r2139, %r2138, %r2137;
	st.shared.f64 	[%r2139+16], %fd3834;
$L__BB21_122:
	bar.sync 	0;
	setp.ne.s32 	%p1965, %r4, 0;
	@%p1965 bra 	$L__BB21_1108;
	setp.gt.s32 	%p1966, %r3, 32;
	ld.shared.f64 	%fd3428, [_ZZN3cub18CUB_300001_SM_10006detail6reduce18DeviceReduceKernelINS2_10policy_hubIdyN4cuda3std3__44plusIdEEE10Policy1000EN6thrust24THRUST_300001_SM_1000_NS17counting_iteratorIiNSD_11use_defaultESF_SF_EEyS9_d6DValueEEvT0_PT3_T1_NS0_13GridEvenShareISL_EET2_T4_E12temp_storage+24];
	add.f64 	%fd3429, %fd3834, %fd3428;
	selp.f64 	%fd3430, %fd3429, %fd3834, %p1966;
	setp.gt.s32 	%p1967, %r3, 64;
	ld.shared.f64 	%fd3431, [_ZZN3cub18CUB_300001_SM_10006detail6reduce18DeviceReduceKernelINS2_10policy_hubIdyN4cuda3std3__44plusIdEEE10Policy1000EN6thrust24THRUST_300001_SM_1000_NS17counting_iteratorIiNSD_11use_defaultESF_SF_EEyS9_d6DValueEEvT0_PT3_T1_NS0_13GridEvenShareISL_EET2_T4_E12temp_storage+32];
	add.f64 	%fd3432, %fd3431, %fd3430;
	selp.f64 	%fd3433, %fd3432, %fd3430, %p1967;
	setp.gt.s32 	%p1968, %r3, 96;
	ld.shared.f64 	%fd3434, [_ZZN3cub18CUB_300001_SM_10006detail6reduce18DeviceReduceKernelINS2_10policy_hubIdyN4cuda3std3__44plusIdEEE10Policy1000EN6thrust24THRUST_300001_SM_1000_NS17counting_iteratorIiNSD_11use_defaultESF_SF_EEyS9_d6DValueEEvT0_PT3_T1_NS0_13GridEvenShareISL_EET2_T4_E12temp_storage+40];
	add.f64 	%fd3435, %fd3434, %fd3433;
	selp.f64 	%fd3436, %fd3435, %fd3433, %p1968;
	setp.gt.s32 	%p1969, %r3, 128;
	ld.shared.f64 	%fd3437, [_ZZN3cub18CUB_300001_SM_10006detail6reduce18DeviceReduceKernelINS2_10policy_hubIdyN4cuda3std3__44plusIdEEE10Policy1000EN6thrust24THRUST_300001_SM_1000_NS17counting_iteratorIiNSD_11use_defaultESF_SF_EEyS9_d6DValueEEvT0_PT3_T1_NS0_13GridEvenShareISL_EET2_T4_E12temp_storage+48];
	add.f64 	%fd3438, %fd3437, %fd3436;
	selp.f64 	%fd3439, %fd3438, %fd3436, %p1969;
	setp.gt.s32 	%p1970, %r3, 160;
	ld.shared.f64 	%fd3440, [_ZZN3cub18CUB_300001_SM_10006detail6reduce18DeviceReduceKernelINS2_10policy_hubIdyN4cuda3std3__44plusIdEEE10Policy1000EN6thrust24THRUST_300001_SM_1000_NS17counting_iteratorIiNSD_11use_defaultESF_SF_EEyS9_d6DValueEEvT0_PT3_T1_NS0_13GridEvenShareISL_EET2_T4_E12temp_storage+56];
	add.f64 	%fd3441, %fd3440, %fd3439;
	selp.f64 	%fd3442, %fd3441, %fd3439, %p1970;
	setp.gt.s32 	%p1971, %r3, 192;
	ld.shared.f64 	%fd3443, [_ZZN3cub18CUB_300001_SM_10006detail6reduce18DeviceReduceKernelINS2_10policy_hubIdyN4cuda3std3__44plusIdEEE10Policy1000EN6thrust24THRUST_300001_SM_1000_NS17counting_iteratorIiNSD_11use_defaultESF_SF_EEyS9_d6DValueEEvT0_PT3_T1_NS0_13GridEvenShareISL_EET2_T4_E12temp_storage+64];
	add.f64 	%fd3444, %fd3443, %fd3442;
	selp.f64 	%fd3445, %fd3444, %fd3442, %p1971;
	setp.gt.s32 	%p1972, %r3, 224;
	ld.shared.f64 	%fd3446, [_ZZN3cub18CUB_300001_SM_10006detail6reduce18DeviceReduceKernelINS2_10policy_hubIdyN4cuda3std3__44plusIdEEE10Policy1000EN6thrust24THRUST_300001_SM_1000_NS17counting_iteratorIiNSD_11use_defaultESF_SF_EEyS9_d6DValueEEvT0_PT3_T1_NS0_13GridEvenShareISL_EET2_T4_E12temp_storage+72];
	add.f64 	%fd3447, %fd3446, %fd3445;
	selp.f64 	%fd3448, %fd3447, %fd3445, %p1972;
	setp.gt.s32 	%p1973, %r3, 256;
	ld.shared.f64 	%fd3449, [_ZZN3cub18CUB_300001_SM_10006detail6reduce18DeviceReduceKernelINS2_10policy_hubIdyN4cuda3std3__44plusIdEEE10Policy1000EN6thrust24THRUST_300001_SM_1000_NS17counting_iteratorIiNSD_11use_defaultESF_SF_EEyS9_d6DValueEEvT0_PT3_T1_NS0_13GridEvenShareISL_EET2_T4_E12temp_storage+80];
	add.f64 	%fd3450, %fd3449, %fd3448;
	selp.f64 	%fd3451, %fd3450, %fd3448, %p1973;
	setp.gt.s32 	%p1974, %r3, 288;
	ld.shared.f64 	%fd3452, [_ZZN3cub18CUB_300001_SM_10006detail6reduce18DeviceReduceKernelINS2_10policy_hubIdyN4cuda3std3__44plusIdEEE10Policy1000EN6thrust24THRUST_300001_SM_1000_NS17counting_iteratorIiNSD_11use_defaultESF_SF_EEyS9_d6DValueEEvT0_PT3_T1_NS0_13GridEvenShareISL_EET2_T4_E12temp_storage+88];
	add.f64 	%fd3453, %fd3452, %fd3451;
	selp.f64 	%fd3454, %fd3453, %fd3451, %p1974;
	setp.gt.s32 	%p1975, %r3, 320;
	ld.shared.f64 	%fd3455, [_ZZN3cub18CUB_300001_SM_10006detail6reduce18DeviceReduceKernelINS2_10policy_hubIdyN4cuda3std3__44plusIdEEE10Policy1000EN6thrust24THRUST_300001_SM_1000_NS17counting_iteratorIiNSD_11use_defaultESF_SF_EEyS9_d6DValueEEvT0_PT3_T1_NS0_13GridEvenShareISL_EET2_T4_E12temp_storage+96];
	add.f64 	%fd3456, %fd3455, %fd3454;
	selp.f64 	%fd3457, %fd3456, %fd3454, %p1975;
	setp.gt.s32 	%p1976, %r3, 352;
	ld.shared.f64 	%fd3458, [_ZZN3cub18CUB_300001_SM_10006detail6reduce18DeviceReduceKernelINS2_10policy_hubIdyN4cuda3std3__44plusIdEEE10Policy1000EN6thrust24THRUST_300001_SM_1000_NS17counting_iteratorIiNSD_11use_defaultESF_SF_EEyS9_d6DValueEEvT0_PT3_T1_NS0_13GridEvenShareISL_EET2_T4_E12temp_storage+104];
	add.f64 	%fd3459, %fd3458, %fd3457;
	selp.f64 	%fd3460, %fd3459, %fd3457, %p1976;
	setp.gt.s32 	%p1977, %r3, 384;
	ld.shared.f64 	%fd3461, [_ZZN3cub18CUB_300001_SM_10006detail6reduce18DeviceReduceKernelINS2_10policy_hubIdyN4cuda3std3__44plusIdEEE10Policy1000EN6thrust24THRUST_300001_SM_1000_NS17counting_iteratorIiNSD_11use_defaultESF_SF_EEyS9_d6DValueEEvT0_PT3_T1_NS0_13GridEvenShareISL_EET2_T4_E12temp_storage+112];
	add.f64 	%fd3462, %fd3461, %fd3460;
	selp.f64 	%fd3463, %fd3462, %fd3460, %p1977;
	setp.gt.s32 	%p1978, %r3, 416;
	ld.shared.f64 	%fd3464, [_ZZN3cub18CUB_300001_SM_10006detail6reduce18DeviceReduceKernelINS2_10policy_hubIdyN4cuda3std3__44plusIdEEE10Policy1000EN6thrust24THRUST_300001_SM_1000_NS17counting_iteratorIiNSD_11use_defaultESF_SF_EEyS9_d6DValueEEvT0_PT3_T1_NS0_13GridEvenShareISL_EET2_T4_E12temp_storage+120];
	add.f64 	%fd3465, %fd3464, %fd3463;
	selp.f64 	%fd3466, %fd3465, %fd3463, %p1978;
	setp.gt.s32 	%p1979, %r3, 448;
	ld.shared.f64 	%fd3467, [_ZZN3cub18CUB_300001_SM_10006detail6reduce18DeviceReduceKernelINS2_10policy_hubIdyN4cuda3std3__44plusIdEEE10Policy1000EN6thrust24THRUST_300001_SM_1000_NS17counting_iteratorIiNSD_11use_defaultESF_SF_EEyS9_d6DValueEEvT0_PT3_T1_NS0_13GridEvenShareISL_EET2_T4_E12temp_storage+128];
	add.f64 	%fd3468, %fd3467, %fd3466;
	selp.f64 	%fd3469, %fd3468, %fd3466, %p1979;
	setp.gt.s32 	%p1980, %r3, 480;
	ld.shared.f64 	%fd3470, [_ZZN3cub18CUB_300001_SM_10006detail6reduce18DeviceReduceKernelINS2_10policy_hubIdyN4cuda3std3__44plusIdEEE10Policy1000EN6thrust24THRUST_300001_SM_1000_NS17counting_iteratorIiNSD_11use_defaultESF_SF_EEyS9_d6DValueEEvT0_PT3_T1_NS0_13GridEvenShareISL_EET2_T4_E12temp_storage+136];
	add.f64 	%fd3471, %fd3470, %fd3469;
	selp.f64 	%fd3834, %fd3471, %fd3469, %p1980;
	bra.uni 	$L__BB21_1108;
$L__BB21_124:
	setp.lt.s32 	%p5, %r371, 1;
	mov.f64 	%fd1587, 0d4000000000000000;
	{
	.reg .b32 %temp; 
	mov.b64 	{%temp, %r85}, %fd1587;
	}
	and.b32  	%r86, %r85, 2146435072;
	setp.eq.s32 	%p6, %r86, 1062207488;
	setp.lt.s32 	%p8, %r85, 0;
	selp.b32 	%r87, 0, 2146435072, %p8;
	and.b32  	%r379, %r85, 2147483647;
	setp.ne.s32 	%p9, %r379, 1071644672;
	and.pred  	%p3, %p6, %p9;
	or.b32  	%r88, %r87, -2147483648;
	{
	.reg .b32 %temp; 
	mov.b64 	{%temp, %r380}, %fd1586;
	}
	abs.f64 	%fd164, %fd1586;
	{ // callseq 673, 0
	.param .b64 param0;
	st.param.f64 	[param0], %fd164;
	.param .b64 param1;
	st.param.f64 	[param1], 0d4000000000000000;
	.param .b64 retval0;
	call.uni (retval0), 
	__internal_accurate_pow, 
	(
	param0, 
	param1
	);
	ld.param.f64 	%fd1588, [retval0];
	} // callseq 673
	setp.lt.s32 	%p11, %r380, 0;
	neg.f64 	%fd1590, %fd1588;
	selp.f64 	%fd1591, %fd1590, %fd1588, %p6;
	selp.f64 	%fd165, %fd1591, %fd1588, %p11;
	selp.b32 	%r381, %r380, 0, %p6;
	or.b32  	%r382, %r381, 2146435072;
	selp.b32 	%r383, %r382, %r381, %p8;
	mov.b32 	%r384, 0;
	mov.b64 	%fd166, {%r384, %r383};
	add.f64 	%fd1592, %fd1586, 0d4000000000000000;
	{
	.reg .b32 %temp; 
	mov.b64 	{%temp, %r385}, %fd1592;
	}
	and.b32  	%r89, %r385, 2146435072;
	selp.b32 	%r386, %r88, %r87, %p3;
	selp.b32 	%r387, %r386, %r87, %p11;
	mov.b64 	%fd167, {%r384, %r387};
	add.rn.f64 	%fd168, %fd1586, %fd1587;
	mov.f64 	%fd1593, 0d3FF0000000000000;
	sub.f64 	%fd1594, %fd1593, %fd1585;
	mul.f64 	%fd169, %fd1585, %fd1594;
	@%p5 bra 	$L__BB21_420;
	add.s32 	%r90, %r371, -1;
	and.b32  	%r91, %r371, 3;
	setp.lt.u32 	%p25, %r90, 3;
	mov.f64 	%fd3632, 0d0000000000000000;
	mov.b32 	%r2234, 0;
	@%p25 bra 	$L__BB21_148;
	and.b32  	%r2234, %r371, 2147483644;
	mov.f64 	%fd3632, 0d0000000000000000;
	mov.b32 	%r2221, 0;
$L__BB21_127:
	setp.lt.s32 	%p26, %r85, 0;
	setp.eq.s32 	%p27, %r86, 1062207488;
	mul.wide.u32 	%rd125, %r2221, 8;
	add.s64 	%rd16, %rd2, %rd125;
	ld.global.f64 	%fd171, [%rd16];
	add.s64 	%rd17, %rd3, %rd125;
	ld.global.f64 	%fd172, [%rd17];
	{
	.reg .b32 %temp; 
	mov.b64 	{%temp, %r93}, %fd172;
	}
	abs.f64 	%fd173, %fd172;
	{ // callseq 674, 0
	.param .b64 param0;
	st.param.f64 	[param0], %fd173;
	.param .b64 param1;
	st.param.f64 	[param1], 0d4000000000000000;
	.param .b64 retval0;
	call.uni (retval0), 
	__internal_accurate_pow, 
	(
	param0, 
	param1
	);
	ld.param.f64 	%fd1616, [retval0];
	} // callseq 674
	setp.lt.s32 	%p29, %r93, 0;
	neg.f64 	%fd1618, %fd1616;
	selp.f64 	%fd1619, %fd1618, %fd1616, %p27;
	selp.f64 	%fd1620, %fd1619, %fd1616, %p29;
	setp.eq.f64 	%p30, %fd172, 0d0000000000000000;
	selp.b32 	%r390, %r93, 0, %p27;
	or.b32  	%r391, %r390, 2146435072;
	selp.b32 	%r392, %r391, %r390, %p26;
	mov.b32 	%r393, 0;
	mov.b64 	%fd1621, {%r393, %r392};
	selp.f64 	%fd3557, %fd1621, %fd1620, %p30;
	add.f64 	%fd1622, %fd172, 0d4000000000000000;
	{
	.reg .b32 %temp; 
	mov.b64 	{%temp, %r394}, %fd1622;
	}
	and.b32  	%r395, %r394, 2146435072;
	setp.ne.s32 	%p31, %r395, 2146435072;
	@%p31 bra 	$L__BB21_132;
	setp.nan.f64 	%p32, %fd172, %fd172;
	@%p32 bra 	$L__BB21_131;
	setp.neu.f64 	%p33, %fd173, 0d7FF0000000000000;
	@%p33 bra 	$L__BB21_132;
	setp.lt.s32 	%p34, %r93, 0;
	selp.b32 	%r397, %r386, %r87, %p34;
	mov.b32 	%r398, 0;
	mov.b64 	%fd3557, {%r398, %r397};
	bra.uni 	$L__BB21_132;
$L__BB21_131:
	mov.f64 	%fd1623, 0d4000000000000000;
	add.rn.f64 	%fd3557, %fd172, %fd1623;
$L__BB21_132:
	setp.lt.s32 	%p35, %r85, 0;
	setp.eq.s32 	%p36, %r86, 1062207488;
	setp.eq.f64 	%p38, %fd172, 0d3FF0000000000000;
	selp.f64 	%fd1624, 0d3FF0000000000000, %fd3557, %p38;
	fma.rn.f64 	%fd178, %fd171, %fd1624, %fd3632;
	ld.global.f64 	%fd179, [%rd16+8];
	ld.global.f64 	%fd180, [%rd17+8];
	{
	.reg .b32 %temp; 
	mov.b64 	{%temp, %r94}, %fd180;
	}
	abs.f64 	%fd181, %fd180;
	{ // callseq 675, 0
	.param .b64 param0;
	st.param.f64 	[param0], %fd181;
	.param .b64 param1;
	st.param.f64 	[param1], 0d4000000000000000;
	.param .b64 retval0;
	call.uni (retval0), 
	__internal_accurate_pow, 
	(
	param0, 
	param1
	);
	ld.param.f64 	%fd1625, [retval0];
	} // callseq 675
	setp.lt.s32 	%p39, %r94, 0;
	neg.f64 	%fd1627, %fd1625;
	selp.f64 	%fd1628, %fd1627, %fd1625, %p36;
	selp.f64 	%fd1629, %fd1628, %fd1625, %p39;
	setp.eq.f64 	%p40, %fd180, 0d0000000000000000;
	selp.b32 	%r399, %r94, 0, %p36;
	or.b32  	%r400, %r399, 2146435072;
	selp.b32 	%r401, %r400, %r399, %p35;
	mov.b32 	%r402, 0;
	mov.b64 	%fd1630, {%r402, %r401};
	selp.f64 	%fd3558, %fd1630, %fd1629, %p40;
	add.f64 	%fd1631, %fd180, 0d4000000000000000;
	{
	.reg .b32 %temp; 
	mov.b64 	{%temp, %r403}, %fd1631;
	}
	and.b32  	%r404, %r403, 2146435072;
	setp.ne.s32 	%p41, %r404, 2146435072;
	@%p41 bra 	$L__BB21_137;
	setp.nan.f64 	%p42, %fd180, %fd180;
	@%p42 bra 	$L__BB21_136;
	setp.neu.f64 	%p43, %fd181, 0d7FF0000000000000;
	@%p43 bra 	$L__BB21_137;
	setp.lt.s32 	%p44, %r94, 0;
	selp.b32 	%r406, %r386, %r87, %p44;
	mov.b32 	%r407, 0;
	mov.b64 	%fd3558, {%r407, %r406};
	bra.uni 	$L__BB21_137;
$L__BB21_136:
	mov.f64 	%fd1632, 0d4000000000000000;
	add.rn.f64 	%fd3558, %fd180, %fd1632;
$L__BB21_137:
	setp.lt.s32 	%p45, %r85, 0;
	setp.eq.s32 	%p46, %r86, 1062207488;
	setp.eq.f64 	%p48, %fd180, 0d3FF0000000000000;
	selp.f64 	%fd1633, 0d3FF0000000000000, %fd3558, %p48;
	fma.rn.f64 	%fd186, %fd179, %fd1633, %fd178;
	ld.global.f64 	%fd187, [%rd16+16];
	ld.global.f64 	%fd188, [%rd17+16];
	{
	.reg .b32 %temp; 
	mov.b64 	{%temp, %r95}, %fd188;
	}
	abs.f64 	%fd189, %fd188;
	{ // callseq 676, 0
	.param .b64 param0;
	st.param.f64 	[param0], %fd189;
	.param .b64 param1;
	st.param.f64 	[param1], 0d4000000000000000;
	.param .b64 retval0;
	call.uni (retval0), 
	__internal_accurate_pow, 
	(
	param0, 
	param1
	);
	ld.param.f64 	%fd1634, [retval0];
	} // callseq 676
	setp.lt.s32 	%p49, %r95, 0;
	neg.f64 	%fd1636, %fd1634;
	selp.f64 	%fd1637, %fd1636, %fd1634, %p46;
	selp.f64 	%fd1638, %fd1637, %fd1634, %p49;
	setp.eq.f64 	%p50, %fd188, 0d0000000000000000;
	selp.b32 	%r408, %r95, 0, %p46;
	or.b32  	%r409, %r408, 2146435072;
	selp.b32 	%r410, %r409, %r408, %p45;
	mov.b32 	%r411, 0;
	mov.b64 	%fd1639, {%r411, %r410};
	selp.f64 	%fd3559, %fd1639, %fd1638, %p50;
	add.f64 	%fd1640, %fd188, 0d4000000000000000;
	{
	.reg .b32 %temp; 
	mov.b64 	{%temp, %r412}, %fd1640;
	}
	and.b32  	%r413, %r412, 2146435072;
	setp.ne.s32 	%p51, %r413, 2146435072;
	@%p51 bra 	$L__BB21_142;
	setp.nan.f64 	%p52, %fd188, %fd188;
	@%p52 bra 	$L__BB21_141;
	setp.neu.f64 	%p53, %fd189, 0d7FF0000000000000;
	@%p53 bra 	$L__BB21_142;
	setp.lt.s32 	%p54, %r95, 0;
	selp.b32 	%r415, %r386, %r87, %p54;
	mov.b32 	%r416, 0;
	mov.b64 	%fd3559, {%r416, %r415};
	bra.uni 	$L__BB21_142;
$L__BB21_141:
	mov.f64 	%fd1641, 0d4000000000000000;
	add.rn.f64 	%fd3559, %fd188, %fd1641;
$L__BB21_142:
	setp.lt.s32 	%p55, %r85, 0;
	setp.eq.s32 	%p56, %r86, 1062207488;
	setp.eq.f64 	%p58, %fd188, 0d3FF0000000000000;
	selp.f64 	%fd1642, 0d3FF0000000000000, %fd3559, %p58;
	fma.rn.f64 	%fd194, %fd187, %fd1642, %fd186;
	ld.global.f64 	%fd195, [%rd16+24];
	ld.global.f64 	%fd196, [%rd17+24];
	{
	.reg .b32 %temp; 
	mov.b64 	{%temp, %r96}, %fd196;
	}
	abs.f64 	%fd197, %fd196;
	{ // callseq 677, 0
	.param .b64 param0;
	st.param.f64 	[param0], %fd197;
	.param .b64 param1;
	st.param.f64 	[param1], 0d4000000000000000;
	.param .b64 retval0;
	call.uni (retval0), 
	__internal_accurate_pow, 
	(
	param0, 
	param1
	);
	ld.param.f64 	%fd1643, [retval0];
	} // callseq 677
	setp.lt.s32 	%p59, %r96, 0;
	neg.f64 	%fd1645, %fd1643;
	selp.f64 	%fd1646, %fd1645, %fd1643, %p56;
	selp.f64 	%fd1647, %fd1646, %fd1643, %p59;
	setp.eq.f64 	%p60, %fd196, 0d0000000000000000;
	selp.b32 	%r417, %r96, 0, %p56;
	or.b32  	%r418, %r417, 2146435072;
	selp.b32 	%r419, %r418, %r417, %p55;
	mov.b32 	%r420, 0;
	mov.b64 	%fd1648, {%r420, %r419};
	selp.f64 	%fd3560, %fd1648, %fd1647, %p60;
	add.f64 	%fd1649, %fd196, 0d4000000000000000;
	{
	.reg .b32 %temp; 
	mov.b64 	{%temp, %r421}, %fd1649;
	}
	and.b32  	%r422, %r421, 2146435072;
	setp.ne.s32 	%p61, %r422, 2146435072;
	@%p61 bra 	$L__BB21_147;
	setp.nan.f64 	%p62, %fd196, %fd196;
	@%p62 bra 	$L__BB21_146;
	setp.neu.f64 	%p63, %fd197, 0d7FF0000000000000;
	@%p63 bra 	$L__BB21_147;
	setp.lt.s32 	%p64, %r96, 0;
	selp.b32 	%r424, %r386, %r87, %p64;
	mov.b32 	%r425, 0;
	mov.b64 	%fd3560, {%r425, %r424};
	bra.uni 	$L__BB21_147;
$L__BB21_146:
	mov.f64 	%fd1650, 0d4000000000000000;
	add.rn.f64 	%fd3560, %fd196, %fd1650;
$L__BB21_147:
	setp.eq.f64 	%p65, %fd196, 0d3FF0000000000000;
	selp.f64 	%fd1651, 0d3FF0000000000000, %fd3560, %p65;
	fma.rn.f64 	%fd3632, %fd195, %fd1651, %fd194;
	add.s32 	%r2221, %r2221, 4;
	setp.eq.s32 	%p66, %r2221, %r2234;
	@%p66 bra 	$L__BB21_148;
	bra.uni 	$L__BB21_127;
$L__BB21_148:
	setp.eq.s32 	%p67, %r91, 0;
	@%p67 bra 	$L__BB21_419;
	setp.lt.s32 	%p68, %r85, 0;
	setp.eq.s32 	%p69, %r86, 1062207488;
	mul.wide.u32 	%rd126, %r2234, 8;
	add.s64 	%rd42, %rd2, %rd126;
	ld.global.f64 	%fd572, [%rd42];
	add.s64 	%rd43, %rd3, %rd126;
	ld.global.f64 	%fd573, [%rd43];
	{
	.reg .b32 %temp; 
	mov.b64 	{%temp, %r166}, %fd573;
	}
	abs.f64 	%fd574, %fd573;
	{ // callseq 678, 0
	.param .b64 param0;
	st.param.f64 	[param0], %fd574;
	.param .b64 param1;
	st.param.f64 	[param1], 0d4000000000000000;
	.param .b64 retval0;
	call.uni (retval0), 
	__internal_accurate_pow, 
	(
	param0, 
	param1
	);
	ld.param.f64 	%fd1652, [retval0];
	} // callseq 678
	setp.lt.s32 	%p71, %r166, 0;
	neg.f64 	%fd1654, %fd1652;
	selp.f64 	%fd1655, %fd1654, %fd1652, %p69;
	selp.f64 	%fd1656, %fd1655, %fd1652, %p71;
	setp.eq.f64 	%p72, %fd573, 0d0000000000000000;
	selp.b32 	%r426, %r166, 0, %p69;
	or.b32  	%r427, %r426, 2146435072;
	selp.b32 	%r428, %r427, %r426, %p68;
	mov.b32 	%r429, 0;
	mov.b64 	%fd1657, {%r429, %r428};
	selp.f64 	%fd3629, %fd1657, %fd1656, %p72;
	add.f64 	%fd1658, %fd573, 0d4000000000000000;
	{
	.reg .b32 %temp; 
	mov.b64 	{%temp, %r430}, %fd1658;
	}
	and.b32  	%r431, %r430, 2146435072;
	setp.ne.s32 	%p73, %r431, 2146435072;
	@%p73 bra 	$L__BB21_406;
	setp.nan.f64 	%p74, %fd573, %fd573;
	@%p74 bra 	$L__BB21_405;
	setp.neu.f64 	%p75, %fd574, 0d7FF0000000000000;
	@%p75 bra 	$L__BB21_406;
	setp.lt.s32 	%p76, %r166, 0;
	selp.b32 	%r433, %r386, %r87, %p76;
	mov.b32 	%r434, 0;
	mov.b64 	%fd3629, {%r434, %r433};
	bra.uni 	$L__BB21_406;
$L__BB21_153:
	and.b32  	%r2223, %r371, 2147483644;
	mov.f64 	%fd3571, 0d0000000000000000;
	mov.b32 	%r2222, 0;
$L__BB21_154:
	setp.lt.s32 	%p101, %r85, 0;
	setp.eq.s32 	%p102, %r86, 1062207488;
	mul.wide.u32 	%rd127, %r2222, 8;
	add.s64 	%rd18, %rd2, %rd127;
	ld.global.f64 	%fd204, [%rd18];
	add.s64 	%rd19, %rd3, %rd127;
	ld.global.f64 	%fd205, [%rd19];
	{
	.reg .b32 %temp; 
	mov.b64 	{%temp, %r100}, %fd205;
	}
	abs.f64 	%fd206, %fd205;
	{ // callseq 681, 0
	.param .b64 param0;
	st.param.f64 	[param0], %fd206;
	.param .b64 param1;
	st.param.f64 	[param1], 0d4000000000000000;
	.param .b64 retval0;
	call.uni (retval0), 
	__internal_accurate_pow, 
	(
	param0, 
	param1
	);
	ld.param.f64 	%fd1682, [retval0];
	} // callseq 681
	setp.lt.s32 	%p104, %r100, 0;
	neg.f64 	%fd1684, %fd1682;
	selp.f64 	%fd1685, %fd1684, %fd1682, %p102;
	selp.f64 	%fd1686, %fd1685, %fd1682, %p104;
	setp.eq.f64 	%p105, %fd205, 0d0000000000000000;
	selp.b32 	%r455, %r100, 0, %p102;
	or.b32  	%r456, %r455, 2146435072;
	selp.b32 	%r457, %r456, %r455, %p101;
	mov.b32 	%r458, 0;
	mov.b64 	%fd1687, {%r458, %r457};
	selp.f64 	%fd3562, %fd1687, %fd1686, %p105;
	add.f64 	%fd1688, %fd205, 0d4000000000000000;
	{
	.reg .b32 %temp; 
	mov.b64 	{%temp, %r459}, %fd1688;
	}
	and.b32  	%r460, %r459, 2146435072;
	setp.ne.s32 	%p106, %r460, 2146435072;
	@%p106 bra 	$L__BB21_159;
	setp.nan.f64 	%p107, %fd205, %fd205;
	@%p107 bra 	$L__BB21_158;
	setp.neu.f64 	%p108, %fd206, 0d7FF0000000000000;
	@%p108 bra 	$L__BB21_159;
	setp.lt.s32 	%p109, %r100, 0;
	selp.b32 	%r462, %r386, %r87, %p109;
	mov.b32 	%r463, 0;
	mov.b64 	%fd3562, {%r463, %r462};
	bra.uni 	$L__BB21_159;
$L__BB21_158:
	mov.f64 	%fd1689, 0d4000000000000000;
	add.rn.f64 	%fd3562, %fd205, %fd1689;
$L__BB21_159:
	setp.lt.s32 	%p110, %r85, 0;
	setp.eq.s32 	%p111, %r86, 1062207488;
	setp.eq.f64 	%p113, %fd205, 0d3FF0000000000000;
	selp.f64 	%fd1690, 0d3FF0000000000000, %fd3562, %p113;
	fma.rn.f64 	%fd211, %fd204, %fd1690, %fd3571;
	ld.global.f64 	%fd212, [%rd18+8];
	ld.global.f64 	%fd213, [%rd19+8];
	{
	.reg .b32 %temp; 
	mov.b64 	{%temp, %r101}, %fd213;
	}
	abs.f64 	%fd214, %fd213;
	{ // callseq 682, 0
	.param .b64 param0;
	st.param.f64 	[param0], %fd214;
	.param .b64 param1;
	st.param.f64 	[param1], 0d4000000000000000;
	.param .b64 retval0;
	call.uni (retval0), 
	__internal_accurate_pow, 
	(
	param0, 
	param1
	);
	ld.param.f64 	%fd1691, [retval0];
	} // callseq 682
	setp.lt.s32 	%p114, %r101, 0;
	neg.f64 	%fd1693, %fd1691;
	selp.f64 	%fd1694, %fd1693, %fd1691, %p111;
	selp.f64 	%fd1695, %fd1694, %fd1691, %p114;
	setp.eq.f64 	%p115, %fd213, 0d0000000000000000;
	selp.b32 	%r464, %r101, 0, %p111;
	or.b32  	%r465, %r464, 2146435072;
	selp.b32 	%r466, %r465, %r464, %p110;
	mov.b32 	%r467, 0;
	mov.b64 	%fd1696, {%r467, %r466};
	selp.f64 	%fd3563, %fd1696, %fd1695, %p115;
	add.f64 	%fd1697, %fd213, 0d4000000000000000;
	{
	.reg .b32 %temp; 
	mov.b64 	{%temp, %r468}, %fd1697;
	}
	and.b32  	%r469, %r468, 2146435072;
	setp.ne.s32 	%p116, %r469, 2146435072;
	@%p116 bra 	$L__BB21_164;
	setp.nan.f64 	%p117, %fd213, %fd213;
	@%p117 bra 	$L__BB21_163;
	setp.neu.f64 	%p118, %fd214, 0d7FF0000000000000;
	@%p118 bra 	$L__BB21_164;
	setp.lt.s32 	%p119, %r101, 0;
	selp.b32 	%r471, %r386, %r87, %p119;
	mov.b32 	%r472, 0;
	mov.b64 	%fd3563, {%r472, %r471};
	bra.uni 	$L__BB21_164;
$L__BB21_163:
	mov.f64 	%fd1698, 0d4000000000000000;
	add.rn.f64 	%fd3563, %fd213, %fd1698;
$L__BB21_164:
	setp.lt.s32 	%p120, %r85, 0;
	setp.eq.s32 	%p121, %r86, 1062207488;
	setp.eq.f64 	%p123, %fd213, 0d3FF0000000000000;
	selp.f64 	%fd1699, 0d3FF0000000000000, %fd3563, %p123;
	fma.rn.f64 	%fd219, %fd212, %fd1699, %fd211;
	ld.global.f64 	%fd220, [%rd18+16];
	ld.global.f64 	%fd221, [%rd19+16];
	{
	.reg .b32 %temp; 
	mov.b64 	{%temp, %r102}, %fd221;
	}
	abs.f64 	%fd222, %fd221;
	{ // callseq 683, 0
	.param .b64 param0;
	st.param.f64 	[param0], %fd222;
	.param .b64 param1;
	st.param.f64 	[param1], 0d4000000000000000;
	.param .b64 retval0;
	call.uni (retval0), 
	__internal_accurate_pow, 
	(
	param0, 
	param1
	);
	ld.param.f64 	%fd1700, [retval0];
	} // callseq 683
	setp.lt.s32 	%p124, %r102, 0;
	neg.f64 	%fd1702, %fd1700;
	selp.f64 	%fd1703, %fd1702, %fd1700, %p121;
	selp.f64 	%fd1704, %fd1703, %fd1700, %p124;
	setp.eq.f64 	%p125, %fd221, 0d0000000000000000;
	selp.b32 	%r473, %r102, 0, %p121;
	or.b32  	%r474, %r473, 2146435072;
	selp.b32 	%r475, %r474, %r473, %p120;
	mov.b32 	%r476, 0;
	mov.b64 	%fd1705, {%r476, %r475};
	selp.f64 	%fd3564, %fd1705, %fd1704, %p125;
	add.f64 	%fd1706, %fd221, 0d4000000000000000;
	{
	.reg .b32 %temp; 
	mov.b64 	{%temp, %r477}, %fd1706;
	}
	and.b32  	%r478, %r477, 2146435072;
	setp.ne.s32 	%p126, %r478, 2146435072;
	@%p126 bra 	$L__BB21_169;
	setp.nan.f64 	%p127, %fd221, %fd221;
	@%p127 bra 	$L__BB21_168;
	setp.neu.f64 	%p128, %fd222, 0d7FF0000000000000;
	@%p128 bra 	$L__BB21_169;
	setp.lt.s32 	%p129, %r102, 0;
	selp.b32 	%r480, %r386, %r87, %p129;
	mov.b32 	%r481, 0;
	mov.b64 	%fd3564, {%r481, %r480};
	bra.uni 	$L__BB21_169;
$L__BB21_168:
	mov.f64 	%fd1707, 0d4000000000000000;
	add.rn.f64 	%fd3564, %fd221, %fd1707;
$L__BB21_169:
	setp.lt.s32 	%p130, %r85, 0;
	setp.eq.s32 	%p131, %r86, 1062207488;
	setp.eq.f64 	%p133, %fd221, 0d3FF0000000000000;
	selp.f64 	%fd1708, 0d3FF0000000000000, %fd3564, %p133;
	fma.rn.f64 	%fd227, %fd220, %fd1708, %fd219;
	ld.global.f64 	%fd228, [%rd18+24];
	ld.global.f64 	%fd229, [%rd19+24];
	{
	.reg .b32 %temp; 
	mov.b64 	{%temp, %r103}, %fd229;
	}
	abs.f64 	%fd230, %fd229;
	{ // callseq 684, 0
	.param .b64 param0;
	st.param.f64 	[param0], %fd230;
	.param .b64 param1;
	st.param.f64 	[param1], 0d4000000000000000;
	.param .b64 retval0;
	call.uni (retval0), 
	__internal_accurate_pow, 
	(
	param0, 
	param1
	);
	ld.param.f64 	%fd1709, [retval0];
	} // callseq 684
	setp.lt.s32 	%p134, %r103, 0;
	neg.f64 	%fd1711, %fd1709;
	selp.f64 	%fd1712, %fd1711, %fd1709, %p131;
	selp.f64 	%fd1713, %fd1712, %fd1709, %p134;
	setp.eq.f64 	%p135, %fd229, 0d0000000000000000;
	selp.b32 	%r482, %r103, 0, %p131;
	or.b32  	%r483, %r482, 2146435072;
	selp.b32 	%r484, %r483, %r482, %p130;
	mov.b32 	%r485, 0;
	mov.b64 	%fd1714, {%r485, %r484};
	selp.f64 	%fd3565, %fd1714, %fd1713, %p135;
	add.f64 	%fd1715, %fd229, 0d4000000000000000;
	{
	.reg .b32 %temp; 
	mov.b64 	{%temp, %r486}, %fd1715;
	}
	and.b32  	%r487, %r486, 2146435072;
	setp.ne.s32 	%p136, %r487, 2146435072;
	@%p136 bra 	$L__BB21_174;
	setp.nan.f64 	%p137, %fd229, %fd229;
	@%p137 bra 	$L__BB21_173;
	setp.neu.f64 	%p138, %fd230, 0d7FF0000000000000;
	@%p138 bra 	$L__BB21_174;
	setp.lt.s32 	%p139, %r103, 0;
	selp.b32 	%r489, %r386, %r87, %p139;
	mov.b32 	%r490, 0;
	mov.b64 	%fd3565, {%r490, %r489};
	bra.uni 	$L__BB21_174;
$L__BB21_173:
	mov.f64 	%fd1716, 0d4000000000000000;
	add.rn.f64 	%fd3565, %fd229, %fd1716;
$L__BB21_174:
	setp.eq.f64 	%p140, %fd229, 0d3FF0000000000000;
	selp.f64 	%fd1717, 0d3FF0000000000000, %fd3565, %p140;
	fma.rn.f64 	%fd3571, %fd228, %fd1717, %fd227;
	add.s32 	%r2222, %r2222, 4;
	setp.ne.s32 	%p141, %r2222, %r2223;
	@%p141 bra 	$L__BB21_154;
$L__BB21_175:
	setp.eq.s32 	%p142, %r91, 0;
	@%p142 bra 	$L__BB21_194;
	setp.lt.s32 	%p143, %r85, 0;
	setp.eq.s32 	%p144, %r86, 1062207488;
	mul.wide.u32 	%rd128, %r2223, 8;
	add.s64 	%rd20, %rd2, %rd128;
	ld.global.f64 	%fd238, [%rd20];
	add.s64 	%rd21, %rd3, %rd128;
	ld.global.f64 	%fd239, [%rd21];
	{
	.reg .b32 %temp; 
	mov.b64 	{%temp, %r106}, %fd239;
	}
	abs.f64 	%fd240, %fd239;
	{ // callseq 685, 0
	.param .b64 param0;
	st.param.f64 	[param0], %fd240;
	.param .b64 param1;
	st.param.f64 	[param1], 0d4000000000000000;
	.param .b64 retval0;
	call.uni (retval0), 
	__internal_accurate_pow, 
	(
	param0, 
	param1
	);
	ld.param.f64 	%fd1718, [retval0];
	} // callseq 685
	setp.lt.s32 	%p146, %r106, 0;
	neg.f64 	%fd1720, %fd1718;
	selp.f64 	%fd1721, %fd1720, %fd1718, %p144;
	selp.f64 	%fd1722, %fd1721, %fd1718, %p146;
	setp.eq.f64 	%p147, %fd239, 0d0000000000000000;
	selp.b32 	%r491, %r106, 0, %p144;
	or.b32  	%r492, %r491, 2146435072;
	selp.b32 	%r493, %r492, %r491, %p143;
	mov.b32 	%r494, 0;
	mov.b64 	%fd1723, {%r494, %r493};
	selp.f64 	%fd3568, %fd1723, %fd1722, %p147;
	add.f64 	%fd1724, %fd239, 0d4000000000000000;
	{
	.reg .b32 %temp; 
	mov.b64 	{%temp, %r495}, %fd1724;
	}
	and.b32  	%r496, %r495, 2146435072;
	setp.ne.s32 	%p148, %r496, 2146435072;
	@%p148 bra 	$L__BB21_181;
	setp.nan.f64 	%p149, %fd239, %fd239;
	@%p149 bra 	$L__BB21_180;
	setp.neu.f64 	%p150, %fd240, 0d7FF0000000000000;
	@%p150 bra 	$L__BB21_181;
	setp.lt.s32 	%p151, %r106, 0;
	selp.b32 	%r498, %r386, %r87, %p151;
	mov.b32 	%r499, 0;
	mov.b64 	%fd3568, {%r499, %r498};
	bra.uni 	$L__BB21_181;
$L__BB21_180:
	mov.f64 	%fd1725, 0d4000000000000000;
	add.rn.f64 	%fd3568, %fd239, %fd1725;
$L__BB21_181:
	setp.eq.f64 	%p152, %fd239, 0d3FF0000000000000;
	selp.f64 	%fd1726, 0d3FF0000000000000, %fd3568, %p152;
	fma.rn.f64 	%fd3571, %fd238, %fd1726, %fd3571;
	setp.eq.s32 	%p153, %r91, 1;
	@%p153 bra 	$L__BB21_194;
	setp.lt.s32 	%p154, %r85, 0;
	setp.eq.s32 	%p155, %r86, 1062207488;
	ld.global.f64 	%fd246, [%rd20+8];
	ld.global.f64 	%fd247, [%rd21+8];
	{
	.reg .b32 %temp; 
	mov.b64 	{%temp, %r107}, %fd247;
	}
	abs.f64 	%fd248, %fd247;
	{ // callseq 686, 0
	.param .b64 param0;
	st.param.f64 	[param0], %fd248;
	.param .b64 param1;
	st.param.f64 	[param1], 0d4000000000000000;
	.param .b64 retval0;
	call.uni (retval0), 
	__internal_accurate_pow, 
	(
	param0, 
	param1
	);
	ld.param.f64 	%fd1727, [retval0];
	} // callseq 686
	setp.lt.s32 	%p157, %r107, 0;
	neg.f64 	%fd1729, %fd1727;
	selp.f64 	%fd1730, %fd1729, %fd1727, %p155;
	selp.f64 	%fd1731, %fd1730, %fd1727, %p157;
	setp.eq.f64 	%p158, %fd247, 0d0000000000000000;
	selp.b32 	%r500, %r107, 0, %p155;
	or.b32  	%r501, %r500, 2146435072;
	selp.b32 	%r502, %r501, %r500, %p154;
	mov.b32 	%r503, 0;
	mov.b64 	%fd1732, {%r503, %r502};
	selp.f64 	%fd3569, %fd1732, %fd1731, %p158;
	add.f64 	%fd1733, %fd247, 0d4000000000000000;
	{
	.reg .b32 %temp; 
	mov.b64 	{%temp, %r504}, %fd1733;
	}
	and.b32  	%r505, %r504, 2146435072;
	setp.ne.s32 	%p159, %r505, 2146435072;
	@%p159 bra 	$L__BB21_187;
	setp.nan.f64 	%p160, %fd247, %fd247;
	@%p160 bra 	$L__BB21_186;
	setp.neu.f64 	%p161, %fd248, 0d7FF0000000000000;
	@%p161 bra 	$L__BB21_187;
	setp.lt.s32 	%p162, %r107, 0;
	selp.b32 	%r507, %r386, %r87, %p162;
	mov.b32 	%r508, 0;
	mov.b64 	%fd3569, {%r508, %r507};
	bra.uni 	$L__BB21_187;
$L__BB21_186:
	mov.f64 	%fd1734, 0d4000000000000000;
	add.rn.f64 	%fd3569, %fd247, %fd1734;
$L__BB21_187:
	setp.eq.f64 	%p163, %fd247, 0d3FF0000000000000;
	selp.f64 	%fd1735, 0d3FF0000000000000, %fd3569, %p163;
	fma.rn.f64 	%fd3571, %fd246, %fd1735, %fd3571;
	setp.eq.s32 	%p164, %r91, 2;
	@%p164 bra 	$L__BB21_194;
	setp.lt.s32 	%p165, %r85, 0;
	setp.eq.s32 	%p166, %r86, 1062207488;
	ld.global.f64 	%fd254, [%rd20+16];
	ld.global.f64 	%fd255, [%rd21+16];
	{
	.reg .b32 %temp; 
	mov.b64 	{%temp, %r108}, %fd255;
	}
	abs.f64 	%fd256, %fd255;
	{ // callseq 687, 0
	.param .b64 param0;
	st.param.f64 	[param0], %fd256;
	.param .b64 param1;
	st.param.f64 	[param1], 0d4000000000000000;
	.param .b64 retval0;
	call.uni (retval0), 
	__internal_accurate_pow, 
	(
	param0, 
	param1
	);
	ld.param.f64 	%fd1736, [retval0];
	} // callseq 687
	setp.lt.s32 	%p168, %r108, 0;
	neg.f64 	%fd1738, %fd1736;
	selp.f64 	%fd1739, %fd1738, %fd1736, %p166;
	selp.f64 	%fd1740, %fd1739, %fd1736, %p168;
	setp.eq.f64 	%p169, %fd255, 0d0000000000000000;
	selp.b32 	%r509, %r108, 0, %p166;
	or.b32  	%r510, %r509, 2146435072;
	selp.b32 	%r511, %r510, %r509, %p165;
	mov.b32 	%r512, 0;
	mov.b64 	%fd1741, {%r512, %r511};
	selp.f64 	%fd3570, %fd1741, %fd1740, %p169;
	add.f64 	%fd1742, %fd255, 0d4000000000000000;
	{
	.reg .b32 %temp; 
	mov.b64 	{%temp, %r513}, %fd1742;
	}
	and.b32  	%r514, %r513, 2146435072;
	setp.ne.s32 	%p170, %r514, 2146435072;
	@%p170 bra 	$L__BB21_193;
	setp.nan.f64 	%p171, %fd255, %fd255;
	@%p171 bra 	$L__BB21_192;
	setp.neu.f64 	%p172, %fd256, 0d7FF0000000000000;
	@%p172 bra 	$L__BB21_193;
	setp.lt.s32 	%p173, %r108, 0;
	selp.b32 	%r516, %r386, %r87, %p173;
	mov.b32 	%r517, 0;
	mov.b64 	%fd3570, {%r517, %r516};
	bra.uni 	$L__BB21_193;
$L__BB21_192:
	mov.f64 	%fd1743, 0d4000000000000000;
	add.rn.f64 	%fd3570, %fd255, %fd1743;
$L__BB21_193:
	setp.eq.f64 	%p174, %fd255, 0d3FF0000000000000;
	selp.f64 	%fd1744, 0d3FF0000000000000, %fd3570, %p174;
	fma.rn.f64 	%fd3571, %fd254, %fd1744, %fd3571;
$L__BB21_194:
	setp.lt.u32 	%p175, %r90, 3;
	mov.f64 	%fd3582, 0d0000000000000000;
	mov.b32 	%r2225, 0;
	@%p175 bra 	$L__BB21_217;
	and.b32  	%r2225, %r371, 2147483644;
	mov.f64 	%fd3582, 0d0000000000000000;
	mov.b32 	%r2224, 0;
$L__BB21_196:
	setp.lt.s32 	%p176, %r85, 0;
	setp.eq.s32 	%p177, %r86, 1062207488;
	mul.wide.u32 	%rd129, %r2224, 8;
	add.s64 	%rd22, %rd2, %rd129;
	ld.global.f64 	%fd264, [%rd22];
	add.s64 	%rd23, %rd3, %rd129;
	ld.global.f64 	%fd265, [%rd23];
	{
	.reg .b32 %temp; 
	mov.b64 	{%temp, %r111}, %fd265;
	}
	abs.f64 	%fd266, %fd265;
	{ // callseq 688, 0
	.param .b64 param0;
	st.param.f64 	[param0], %fd266;
	.param .b64 param1;
	st.param.f64 	[param1], 0d4000000000000000;
	.param .b64 retval0;
	call.uni (retval0), 
	__internal_accurate_pow, 
	(
	param0, 
	param1
	);
	ld.param.f64 	%fd1748, [retval0];
	} // callseq 688
	setp.lt.s32 	%p179, %r111, 0;
	neg.f64 	%fd1750, %fd1748;
	selp.f64 	%fd1751, %fd1750, %fd1748, %p177;
	selp.f64 	%fd1752, %fd1751, %fd1748, %p179;
	setp.eq.f64 	%p180, %fd265, 0d0000000000000000;
	selp.b32 	%r520, %r111, 0, %p177;
	or.b32  	%r521, %r520, 2146435072;
	selp.b32 	%r522, %r521, %r520, %p176;
	mov.b32 	%r523, 0;
	mov.b64 	%fd1753, {%r523, %r522};
	selp.f64 	%fd3573, %fd1753, %fd1752, %p180;
	add.f64 	%fd1754, %fd265, 0d4000000000000000;
	{
	.reg .b32 %temp; 
	mov.b64 	{%temp, %r524}, %fd1754;
	}
	and.b32  	%r525, %r524, 2146435072;
	setp.ne.s32 	%p181, %r525, 2146435072;
	@%p181 bra 	$L__BB21_201;
	setp.nan.f64 	%p182, %fd265, %fd265;
	@%p182 bra 	$L__BB21_200;
	setp.neu.f64 	%p183, %fd266, 0d7FF0000000000000;
	@%p183 bra 	$L__BB21_201;
	selp.b32 	%r527, %r386, %r87, %p179;
	mov.b32 	%r528, 0;
	mov.b64 	%fd3573, {%r528, %r527};
	bra.uni 	$L__BB21_201;
$L__BB21_200:
	mov.f64 	%fd1755, 0d4000000000000000;
	add.rn.f64 	%fd3573, %fd265, %fd1755;
$L__BB21_201:
	setp.eq.f64 	%p188, %fd265, 0d3FF0000000000000;
	selp.f64 	%fd1756, 0d3FF0000000000000, %fd3573, %p188;
	fma.rn.f64 	%fd271, %fd264, %fd1756, %fd3582;
	ld.global.f64 	%fd272, [%rd22+8];
	ld.global.f64 	%fd273, [%rd23+8];
	{
	.reg .b32 %temp; 
	mov.b64 	{%temp, %r112}, %fd273;
	}
	abs.f64 	%fd274, %fd273;
	{ // callseq 689, 0
	.param .b64 param0;
	st.param.f64 	[param0], %fd274;
	.param .b64 param1;
	st.param.f64 	[param1], 0d4000000000000000;
	.param .b64 retval0;
	call.uni (retval0), 
	__internal_accurate_pow, 
	(
	param0, 
	param1
	);
	ld.param.f64 	%fd1757, [retval0];
	} // callseq 689
	setp.lt.s32 	%p189, %r112, 0;
	neg.f64 	%fd1759, %fd1757;
	selp.f64 	%fd1760, %fd1759, %fd1757, %p177;
	selp.f64 	%fd1761, %fd1760, %fd1757, %p189;
	setp.eq.f64 	%p190, %fd273, 0d0000000000000000;
	selp.b32 	%r529, %r112, 0, %p177;
	or.b32  	%r530, %r529, 2146435072;
	selp.b32 	%r531, %r530, %r529, %p176;
	mov.b32 	%r532, 0;
	mov.b64 	%fd1762, {%r532, %r531};
	selp.f64 	%fd3574, %fd1762, %fd1761, %p190;
	add.f64 	%fd1763, %fd273, 0d4000000000000000;
	{
	.reg .b32 %temp; 
	mov.b64 	{%temp, %r533}, %fd1763;
	}
	and.b32  	%r534, %r533, 2146435072;
	setp.ne.s32 	%p191, %r534, 2146435072;
	@%p191 bra 	$L__BB21_206;
	setp.nan.f64 	%p192, %fd273, %fd273;
	@%p192 bra 	$L__BB21_205;
	setp.neu.f64 	%p193, %fd274, 0d7FF0000000000000;
	@%p193 bra 	$L__BB21_206;
	selp.b32 	%r536, %r386, %r87, %p189;
	mov.b32 	%r537, 0;
	mov.b64 	%fd3574, {%r537, %r536};
	bra.uni 	$L__BB21_206;
$L__BB21_205:
	mov.f64 	%fd1764, 0d4000000000000000;
	add.rn.f64 	%fd3574, %fd273, %fd1764;
$L__BB21_206:
	setp.eq.f64 	%p198, %fd273, 0d3FF0000000000000;
	selp.f64 	%fd1765, 0d3FF0000000000000, %fd3574, %p198;
	fma.rn.f64 	%fd279, %fd272, %fd1765, %fd271;
	ld.global.f64 	%fd280, [%rd22+16];
	ld.global.f64 	%fd281, [%rd23+16];
	{
	.reg .b32 %temp; 
	mov.b64 	{%temp, %r113}, %fd281;
	}
	abs.f64 	%fd282, %fd281;
	{ // callseq 690, 0
	.param .b64 param0;
	st.param.f64 	[param0], %fd282;
	.param .b64 param1;
	st.param.f64 	[param1], 0d4000000000000000;
	.param .b64 retval0;
	call.uni (retval0), 
	__internal_accurate_pow, 
	(
	param0, 
	param1
	);
	ld.param.f64 	%fd1766, [retval0];
	} // callseq 690
	setp.lt.s32 	%p199, %r113, 0;
	neg.f64 	%fd1768, %fd1766;
	selp.f64 	%fd1769, %fd1768, %fd1766, %p177;
	selp.f64 	%fd1770, %fd1769, %fd1766, %p199;
	setp.eq.f64 	%p200, %fd281, 0d0000000000000000;
	selp.b32 	%r538, %r113, 0, %p177;
	or.b32  	%r539, %r538, 2146435072;
	selp.b32 	%r540, %r539, %r538, %p176;
	mov.b32 	%r541, 0;
	mov.b64 	%fd1771, {%r541, %r540};
	selp.f64 	%fd3575, %fd1771, %fd1770, %p200;
	add.f64 	%fd1772, %fd281, 0d4000000000000000;
	{
	.reg .b32 %temp; 
	mov.b64 	{%temp, %r542}, %fd1772;
	}
	and.b32  	%r543, %r542, 2146435072;
	setp.ne.s32 	%p201, %r543, 2146435072;
	@%p201 bra 	$L__BB21_211;
	setp.nan.f64 	%p202, %fd281, %fd281;
	@%p202 bra 	$L__BB21_210;
	setp.neu.f64 	%p203, %fd282, 0d7FF0000000000000;
	@%p203 bra 	$L__BB21_211;
	selp.b32 	%r545, %r386, %r87, %p199;
	mov.b32 	%r546, 0;
	mov.b64 	%fd3575, {%r546, %r545};
	bra.uni 	$L__BB21_211;
$L__BB21_210:
	mov.f64 	%fd1773, 0d4000000000000000;
	add.rn.f64 	%fd3575, %fd281, %fd1773;
$L__BB21_211:
	setp.eq.f64 	%p208, %fd281, 0d3FF0000000000000;
	selp.f64 	%fd1774, 0d3FF0000000000000, %fd3575, %p208;
	fma.rn.f64 	%fd287, %fd280, %fd1774, %fd279;
	ld.global.f64 	%fd288, [%rd22+24];
	ld.global.f64 	%fd289, [%rd23+24];
	{
	.reg .b32 %temp; 
	mov.b64 	{%temp, %r114}, %fd289;
	}
	abs.f64 	%fd290, %fd289;
	{ // callseq 691, 0
	.param .b64 param0;
	st.param.f64 	[param0], %fd290;
	.param .b64 param1;
	st.param.f64 	[param1], 0d4000000000000000;
	.param .b64 retval0;
	call.uni (retval0), 
	__internal_accurate_pow, 
	(
	param0, 
	param1
	);
	ld.param.f64 	%fd1775, [retval0];
	} // callseq 691
	setp.lt.s32 	%p209, %r114, 0;
	neg.f64 	%fd1777, %fd1775;
	selp.f64 	%fd1778, %fd1777, %fd1775, %p177;
	selp.f64 	%fd1779, %fd1778, %fd1775, %p209;
	setp.eq.f64 	%p210, %fd289, 0d0000000000000000;
	selp.b32 	%r547, %r114, 0, %p177;
	or.b32  	%r548, %r547, 2146435072;
	selp.b32 	%r549, %r548, %r547, %p176;
	mov.b32 	%r550, 0;
	mov.b64 	%fd1780, {%r550, %r549};
	selp.f64 	%fd3576, %fd1780, %fd1779, %p210;
	add.f64 	%fd1781, %fd289, 0d4000000000000000;
	{
	.reg .b32 %temp; 
	mov.b64 	{%temp, %r551}, %fd1781;
	}
	and.b32  	%r552, %r551, 2146435072;
	setp.ne.s32 	%p211, %r552, 2146435072;
	@%p211 bra 	$L__BB21_216;
	setp.nan.f64 	%p212, %fd289, %fd289;
	@%p212 bra 	$L__BB21_215;
	setp.neu.f64 	%p213, %fd290, 0d7FF0000000000000;
	@%p213 bra 	$L__BB21_216;
	setp.lt.s32 	%p214, %r114, 0;
	selp.b32 	%r554, %r386, %r87, %p214;
	mov.b32 	%r555, 0;
	mov.b64 	%fd3576, {%r555, %r554};
	bra.uni 	$L__BB21_216;
$L__BB21_215:
	mov.f64 	%fd1782, 0d4000000000000000;
	add.rn.f64 	%fd3576, %fd289, %fd1782;
$L__BB21_216:
	setp.eq.f64 	%p215, %fd289, 0d3FF0000000000000;
	selp.f64 	%fd1783, 0d3FF0000000000000, %fd3576, %p215;
	fma.rn.f64 	%fd3582, %fd288, %fd1783, %fd287;
	add.s32 	%r2224, %r2224, 4;
	setp.ne.s32 	%p216, %r2224, %r2225;
	@%p216 bra 	$L__BB21_196;
$L__BB21_217:
	setp.eq.s32 	%p217, %r91, 0;
	@%p217 bra 	$L__BB21_236;
	setp.lt.s32 	%p218, %r85, 0;
	setp.eq.s32 	%p219, %r86, 1062207488;
	mul.wide.u32 	%rd130, %r2225, 8;
	add.s64 	%rd24, %rd2, %rd130;
	ld.global.f64 	%fd298, [%rd24];
	add.s64 	%rd25, %rd3, %rd130;
	ld.global.f64 	%fd299, [%rd25];
	{
	.reg .b32 %temp; 
	mov.b64 	{%temp, %r117}, %fd299;
	}
	abs.f64 	%fd300, %fd299;
	{ // callseq 692, 0
	.param .b64 param0;
	st.param.f64 	[param0], %fd300;
	.param .b64 param1;
	st.param.f64 	[param1], 0d4000000000000000;
	.param .b64 retval0;
	call.uni (retval0), 
	__internal_accurate_pow, 
	(
	param0, 
	param1
	);
	ld.param.f64 	%fd1784, [retval0];
	} // callseq 692
	setp.lt.s32 	%p221, %r117, 0;
	neg.f64 	%fd1786, %fd1784;
	selp.f64 	%fd1787, %fd1786, %fd1784, %p219;
	selp.f64 	%fd1788, %fd1787, %fd1784, %p221;
	setp.eq.f64 	%p222, %fd299, 0d0000000000000000;
	selp.b32 	%r556, %r117, 0, %p219;
	or.b32  	%r557, %r556, 2146435072;
	selp.b32 	%r558, %r557, %r556, %p218;
	mov.b32 	%r559, 0;
	mov.b64 	%fd1789, {%r559, %r558};
	selp.f64 	%fd3579, %fd1789, %fd1788, %p222;
	add.f64 	%fd1790, %fd299, 0d4000000000000000;
	{
	.reg .b32 %temp; 
	mov.b64 	{%temp, %r560}, %fd1790;
	}
	and.b32  	%r561, %r560, 2146435072;
	setp.ne.s32 	%p223, %r561, 2146435072;
	@%p223 bra 	$L__BB21_223;
	setp.nan.f64 	%p224, %fd299, %fd299;
	@%p224 bra 	$L__BB21_222;
	setp.neu.f64 	%p225, %fd300, 0d7FF0000000000000;
	@%p225 bra 	$L__BB21_223;
	setp.lt.s32 	%p226, %r117, 0;
	selp.b32 	%r563, %r386, %r87, %p226;
	mov.b32 	%r564, 0;
	mov.b64 	%fd3579, {%r564, %r563};
	bra.uni 	$L__BB21_223;
$L__BB21_222:
	mov.f64 	%fd1791, 0d4000000000000000;
	add.rn.f64 	%fd3579, %fd299, %fd1791;
$L__BB21_223:
	setp.eq.f64 	%p227, %fd299, 0d3FF0000000000000;
	selp.f64 	%fd1792, 0d3FF0000000000000, %fd3579, %p227;
	fma.rn.f64 	%fd3582, %fd298, %fd1792, %fd3582;
	setp.eq.s32 	%p228, %r91, 1;
	@%p228 bra 	$L__BB21_236;
	setp.lt.s32 	%p229, %r85, 0;
	setp.eq.s32 	%p230, %r86, 1062207488;
	ld.global.f64 	%fd306, [%rd24+8];
	ld.global.f64 	%fd307, [%rd25+8];
	{
	.reg .b32 %temp; 
	mov.b64 	{%temp, %r118}, %fd307;
	}
	abs.f64 	%fd308, %fd307;
	{ // callseq 693, 0
	.param .b64 param0;
	st.param.f64 	[param0], %fd308;
	.param .b64 param1;
	st.param.f64 	[param1], 0d4000000000000000;
	.param .b64 retval0;
	call.uni (retval0), 
	__internal_accurate_pow, 
	(
	param0, 
	param1
	);
	ld.param.f64 	%fd1793, [retval0];
	} // callseq 693
	setp.lt.s32 	%p232, %r118, 0;
	neg.f64 	%fd1795, %fd1793;
	selp.f64 	%fd1796, %fd1795, %fd1793, %p230;
	selp.f64 	%fd1797, %fd1796, %fd1793, %p232;
	setp.eq.f64 	%p233, %fd307, 0d0000000000000000;
	selp.b32 	%r565, %r118, 0, %p230;
	or.b32  	%r566, %r565, 2146435072;
	selp.b32 	%r567, %r566, %r565, %p229;
	mov.b32 	%r568, 0;
	mov.b64 	%fd1798, {%r568, %r567};
	selp.f64 	%fd3580, %fd1798, %fd1797, %p233;
	add.f64 	%fd1799, %fd307, 0d4000000000000000;
	{
	.reg .b32 %temp; 
	mov.b64 	{%temp, %r569}, %fd1799;
	}
	and.b32  	%r570, %r569, 2146435072;
	setp.ne.s32 	%p234, %r570, 2146435072;
	@%p234 bra 	$L__BB21_229;
	setp.nan.f64 	%p235, %fd307, %fd307;
	@%p235 bra 	$L__BB21_228;
	setp.neu.f64 	%p236, %fd308, 0d7FF0000000000000;
	@%p236 bra 	$L__BB21_229;
	setp.lt.s32 	%p237, %r118, 0;
	selp.b32 	%r572, %r386, %r87, %p237;
	mov.b32 	%r573, 0;
	mov.b64 	%fd3580, {%r573, %r572};
	bra.uni 	$L__BB21_229;
$L__BB21_228:
	mov.f64 	%fd1800, 0d4000000000000000;
	add.rn.f64 	%fd3580, %fd307, %fd1800;
$L__BB21_229:
	setp.eq.f64 	%p238, %fd307, 0d3FF0000000000000;
	selp.f64 	%fd1801, 0d3FF0000000000000, %fd3580, %p238;
	fma.rn.f64 	%fd3582, %fd306, %fd1801, %fd3582;
	setp.eq.s32 	%p239, %r91, 2;
	@%p239 bra 	$L__BB21_236;
	setp.lt.s32 	%p240, %r85, 0;
	setp.eq.s32 	%p241, %r86, 1062207488;
	ld.global.f64 	%fd314, [%rd24+16];
	ld.global.f64 	%fd315, [%rd25+16];
	{
	.reg .b32 %temp; 
	mov.b64 	{%temp, %r119}, %fd315;
	}
	abs.f64 	%fd316, %fd315;
	{ // callseq 694, 0
	.param .b64 param0;
	st.param.f64 	[param0], %fd316;
	.param .b64 param1;
	st.param.f64 	[param1], 0d4000000000000000;
	.param .b64 retval0;
	call.uni (retval0), 
	__internal_accurate_pow, 
	(
	param0, 
	param1
	);
	ld.param.f64 	%fd1802, [retval0];
	} // callseq 694
	setp.lt.s32 	%p243, %r119, 0;
	neg.f64 	%fd1804, %fd1802;
	selp.f64 	%fd1805, %fd1804, %fd1802, %p241;
	selp.f64 	%fd1806, %fd1805, %fd1802, %p243;
	setp.eq.f64 	%p244, %fd315, 0d0000000000000000;
	selp.b32 	%r574, %r119, 0, %p241;
	or.b32  	%r575, %r574, 2146435072;
	selp.b32 	%r576, %r575, %r574, %p240;
	mov.b32 	%r577, 0;
	mov.b64 	%fd1807, {%r577, %r576};
	selp.f64 	%fd3581, %fd1807, %fd1806, %p244;
	add.f64 	%fd1808, %fd315, 0d4000000000000000;
	{
	.reg .b32 %temp; 
	mov.b64 	{%temp, %r578}, %fd1808;
	}
	and.b32  	%r579, %r578, 2146435072;
	setp.ne.s32 	%p245, %r579, 2146435072;
	@%p245 bra 	$L__BB21_235;
	setp.nan.f64 	%p246, %fd315, %fd315;
	@%p246 bra 	$L__BB21_234;
	setp.neu.f64 	%p247, %fd316, 0d7FF0000000000000;
	@%p247 bra 	$L__BB21_235;
	setp.lt.s32 	%p248, %r119, 0;
	selp.b32 	%r581, %r386, %r87, %p248;
	mov.b32 	%r582, 0;
	mov.b64 	%fd3581, {%r582, %r581};
	bra.uni 	$L__BB21_235;
$L__BB21_234:
	mov.f64 	%fd1809, 0d4000000000000000;
	add.rn.f64 	%fd3581, %fd315, %fd1809;
$L__BB21_235:
	setp.eq.f64 	%p249, %fd315, 0d3FF0000000000000;
	selp.f64 	%fd1810, 0d3FF0000000000000, %fd3581, %p249;
	fma.rn.f64 	%fd3582, %fd314, %fd1810, %fd3582;
$L__BB21_236:
	setp.lt.u32 	%p250, %r90, 3;
	mov.f64 	%fd3593, 0d0000000000000000;
	mov.b32 	%r2227, 0;
	@%p250 bra 	$L__BB21_259;
	and.b32  	%r2227, %r371, 2147483644;
	mov.f64 	%fd3593, 0d0000000000000000;
	mov.b32 	%r2226, 0;
$L__BB21_238:
	setp.lt.s32 	%p251, %r85, 0;
	setp.eq.s32 	%p252, %r86, 1062207488;
	mul.wide.u32 	%rd131, %r2226, 8;
	add.s64 	%rd26, %rd2, %rd131;
	ld.global.f64 	%fd324, [%rd26];
	add.s64 	%rd27, %rd3, %rd131;
	ld.global.f64 	%fd325, [%rd27];
	{
	.reg .b32 %temp; 
	mov.b64 	{%temp, %r122}, %fd325;
	}
	abs.f64 	%fd326, %fd325;
	{ // callseq 695, 0
	.param .b64 param0;
	st.param.f64 	[param0], %fd326;
	.param .b64 param1;
	st.param.f64 	[param1], 0d4000000000000000;
	.param .b64 retval0;
	call.uni (retval0), 
	__internal_accurate_pow, 
	(
	param0, 
	param1
	);
	ld.param.f64 	%fd1814, [retval0];
	} // callseq 695
	setp.lt.s32 	%p254, %r122, 0;
	neg.f64 	%fd1816, %fd1814;
	selp.f64 	%fd1817, %fd1816, %fd1814, %p252;
	selp.f64 	%fd1818, %fd1817, %fd1814, %p254;
	setp.eq.f64 	%p255, %fd325, 0d0000000000000000;
	selp.b32 	%r585, %r122, 0, %p252;
	or.b32  	%r586, %r585, 2146435072;
	selp.b32 	%r587, %r586, %r585, %p251;
	mov.b32 	%r588, 0;
	mov.b64 	%fd1819, {%r588, %r587};
	selp.f64 	%fd3584, %fd1819, %fd1818, %p255;
	add.f64 	%fd1820, %fd325, 0d4000000000000000;
	{
	.reg .b32 %temp; 
	mov.b64 	{%temp, %r589}, %fd1820;
	}
	and.b32  	%r590, %r589, 2146435072;
	setp.ne.s32 	%p256, %r590, 2146435072;
	@%p256 bra 	$L__BB21_243;
	setp.nan.f64 	%p257, %fd325, %fd325;
	@%p257 bra 	$L__BB21_242;
	setp.neu.f64 	%p258, %fd326, 0d7FF0000000000000;
	@%p258 bra 	$L__BB21_243;
	selp.b32 	%r592, %r386, %r87, %p254;
	mov.b32 	%r593, 0;
	mov.b64 	%fd3584, {%r593, %r592};
	bra.uni 	$L__BB21_243;
$L__BB21_242:
	mov.f64 	%fd1821, 0d4000000000000000;
	add.rn.f64 	%fd3584, %fd325, %fd1821;
$L__BB21_243:
	setp.eq.f64 	%p263, %fd325, 0d3FF0000000000000;
	selp.f64 	%fd1822, 0d3FF0000000000000, %fd3584, %p263;
	fma.rn.f64 	%fd331, %fd324, %fd1822, %fd3593;
	ld.global.f64 	%fd332, [%rd26+8];
	ld.global.f64 	%fd333, [%rd27+8];
	{
	.reg .b32 %temp; 
	mov.b64 	{%temp, %r123}, %fd333;
	}
	abs.f64 	%fd334, %fd333;
	{ // callseq 696, 0
	.param .b64 param0;
	st.param.f64 	[param0], %fd334;
	.param .b64 param1;
	st.param.f64 	[param1], 0d4000000000000000;
	.param .b64 retval0;
	call.uni (retval0), 
	__internal_accurate_pow, 
	(
	param0, 
	param1
	);
	ld.param.f64 	%fd1823, [retval0];
	} // callseq 696
	setp.lt.s32 	%p264, %r123, 0;
	neg.f64 	%fd1825, %fd1823;
	selp.f64 	%fd1826, %fd1825, %fd1823, %p252;
	selp.f64 	%fd1827, %fd1826, %fd1823, %p264;
	setp.eq.f64 	%p265, %fd333, 0d0000000000000000;
	selp.b32 	%r594, %r123, 0, %p252;
	or.b32  	%r595, %r594, 2146435072;
	selp.b32 	%r596, %r595, %r594, %p251;
	mov.b32 	%r597, 0;
	mov.b64 	%fd1828, {%r597, %r596};
	selp.f64 	%fd3585, %fd1828, %fd1827, %p265;
	add.f64 	%fd1829, %fd333, 0d4000000000000000;
	{
	.reg .b32 %temp; 
	mov.b64 	{%temp, %r598}, %fd1829;
	}
	and.b32  	%r599, %r598, 2146435072;
	setp.ne.s32 	%p266, %r599, 2146435072;
	@%p266 bra 	$L__BB21_248;
	setp.nan.f64 	%p267, %fd333, %fd333;
	@%p267 bra 	$L__BB21_247;
	setp.neu.f64 	%p268, %fd334, 0d7FF0000000000000;
	@%p268 bra 	$L__BB21_248;
	selp.b32 	%r601, %r386, %r87, %p264;
	mov.b32 	%r602, 0;
	mov.b64 	%fd3585, {%r602, %r601};
	bra.uni 	$L__BB21_248;
$L__BB21_247:
	mov.f64 	%fd1830, 0d4000000000000000;
	add.rn.f64 	%fd3585, %fd333, %fd1830;
$L__BB21_248:
	setp.eq.f64 	%p273, %fd333, 0d3FF0000000000000;
	selp.f64 	%fd1831, 0d3FF0000000000000, %fd3585, %p273;
	fma.rn.f64 	%fd339, %fd332, %fd1831, %fd331;
	ld.global.f64 	%fd340, [%rd26+16];
	ld.global.f64 	%fd341, [%rd27+16];
	{
	.reg .b32 %temp; 
	mov.b64 	{%temp, %r124}, %fd341;
	}
	abs.f64 	%fd342, %fd341;
	{ // callseq 697, 0
	.param .b64 param0;
	st.param.f64 	[param0], %fd342;
	.param .b64 param1;
	st.param.f64 	[param1], 0d4000000000000000;
	.param .b64 retval0;
	call.uni (retval0), 
	__internal_accurate_pow, 
	(
	param0, 
	param1
	);
	ld.param.f64 	%fd1832, [retval0];
	} // callseq 697
	setp.lt.s32 	%p274, %r124, 0;
	neg.f64 	%fd1834, %fd1832;
	selp.f64 	%fd1835, %fd1834, %fd1832, %p252;
	selp.f64 	%fd1836, %fd1835, %fd1832, %p274;
	setp.eq.f64 	%p275, %fd341, 0d0000000000000000;
	selp.b32 	%r603, %r124, 0, %p252;
	or.b32  	%r604, %r603, 2146435072;
	selp.b32 	%r605, %r604, %r603, %p251;
	mov.b32 	%r606, 0;
	mov.b64 	%fd1837, {%r606, %r605};
	selp.f64 	%fd3586, %fd1837, %fd1836, %p275;
	add.f64 	%fd1838, %fd341, 0d4000000000000000;
	{
	.reg .b32 %temp; 
	mov.b64 	{%temp, %r607}, %fd1838;
	}
	and.b32  	%r608, %r607, 2146435072;
	setp.ne.s32 	%p276, %r608, 2146435072;
	@%p276 bra 	$L__BB21_253;
	setp.nan.f64 	%p277, %fd341, %fd341;
	@%p277 bra 	$L__BB21_252;
	setp.neu.f64 	%p278, %fd342, 0d7FF0000000000000;
	@%p278 bra 	$L__BB21_253;
	selp.b32 	%r610, %r386, %r87, %p274;
	mov.b32 	%r611, 0;
	mov.b64 	%fd3586, {%r611, %r610};
	bra.uni 	$L__BB21_253;
$L__BB21_252:
	mov.f64 	%fd1839, 0d4000000000000000;
	add.rn.f64 	%fd3586, %fd341, %fd1839;
$L__BB21_253:
	setp.eq.f64 	%p283, %fd341, 0d3FF0000000000000;
	selp.f64 	%fd1840, 0d3FF0000000000000, %fd3586, %p283;
	fma.rn.f64 	%fd347, %fd340, %fd1840, %fd339;
	ld.global.f64 	%fd348, [%rd26+24];
	ld.global.f64 	%fd349, [%rd27+24];
	{
	.reg .b32 %temp; 
	mov.b64 	{%temp, %r125}, %fd349;
	}
	abs.f64 	%fd350, %fd349;
	{ // callseq 698, 0
	.param .b64 param0;
	st.param.f64 	[param0], %fd350;
	.param .b64 param1;
	st.param.f64 	[param1], 0d4000000000000000;
	.param .b64 retval0;
	call.uni (retval0), 
	__internal_accurate_pow, 
	(
	param0, 
	param1
	);
	ld.param.f64 	%fd1841, [retval0];
	} // callseq 698
	setp.lt.s32 	%p284, %r125, 0;
	neg.f64 	%fd1843, %fd1841;
	selp.f64 	%fd1844, %fd1843, %fd1841, %p252;
	selp.f64 	%fd1845, %fd1844, %fd1841, %p284;
	setp.eq.f64 	%p285, %fd349, 0d0000000000000000;
	selp.b32 	%r612, %r125, 0, %p252;
	or.b32  	%r613, %r612, 2146435072;
	selp.b32 	%r614, %r613, %r612, %p251;
	mov.b32 	%r615, 0;
	mov.b64 	%fd1846, {%r615, %r614};
	selp.f64 	%fd3587, %fd1846, %fd1845, %p285;
	add.f64 	%fd1847, %fd349, 0d4000000000000000;
	{
	.reg .b32 %temp; 
	mov.b64 	{%temp, %r616}, %fd1847;
	}
	and.b32  	%r617, %r616, 2146435072;
	setp.ne.s32 	%p286, %r617, 2146435072;
	@%p286 bra 	$L__BB21_258;
	setp.nan.f64 	%p287, %fd349, %fd349;
	@%p287 bra 	$L__BB21_257;
	setp.neu.f64 	%p288, %fd350, 0d7FF0000000000000;
	@%p288 bra 	$L__BB21_258;
	setp.lt.s32 	%p289, %r125, 0;
	selp.b32 	%r619, %r386, %r87, %p289;
	mov.b32 	%r620, 0;
	mov.b64 	%fd3587, {%r620, %r619};
	bra.uni 	$L__BB21_258;
$L__BB21_257:
	mov.f64 	%fd1848, 0d4000000000000000;
	add.rn.f64 	%fd3587, %fd349, %fd1848;
$L__BB21_258:
	setp.eq.f64 	%p290, %fd349, 0d3FF0000000000000;
	selp.f64 	%fd1849, 0d3FF0000000000000, %fd3587, %p290;
	fma.rn.f64 	%fd3593, %fd348, %fd1849, %fd347;
	add.s32 	%r2226, %r2226, 4;
	setp.ne.s32 	%p291, %r2226, %r2227;
	@%p291 bra 	$L__BB21_238;
$L__BB21_259:
	setp.eq.s32 	%p292, %r91, 0;
	@%p292 bra 	$L__BB21_278;
	setp.lt.s32 	%p293, %r85, 0;
	setp.eq.s32 	%p294, %r86, 1062207488;
	mul.wide.u32 	%rd132, %r2227, 8;
	add.s64 	%rd28, %rd2, %rd132;
	ld.global.f64 	%fd358, [%rd28];
	add.s64 	%rd29, %rd3, %rd132;
	ld.global.f64 	%fd359, [%rd29];
	{
	.reg .b32 %temp; 
	mov.b64 	{%temp, %r128}, %fd359;
	}
	abs.f64 	%fd360, %fd359;
	{ // callseq 699, 0
	.param .b64 param0;
	st.param.f64 	[param0], %fd360;
	.param .b64 param1;
	st.param.f64 	[param1], 0d4000000000000000;
	.param .b64 retval0;
	call.uni (retval0), 
	__internal_accurate_pow, 
	(
	param0, 
	param1
	);
	ld.param.f64 	%fd1850, [retval0];
	} // callseq 699
	setp.lt.s32 	%p296, %r128, 0;
	neg.f64 	%fd1852, %fd1850;
	selp.f64 	%fd1853, %fd1852, %fd1850, %p294;
	selp.f64 	%fd1854, %fd1853, %fd1850, %p296;
	setp.eq.f64 	%p297, %fd359, 0d0000000000000000;
	selp.b32 	%r621, %r128, 0, %p294;
	or.b32  	%r622, %r621, 2146435072;
	selp.b32 	%r623, %r622, %r621, %p293;
	mov.b32 	%r624, 0;
	mov.b64 	%fd1855, {%r624, %r623};
	selp.f64 	%fd3590, %fd1855, %fd1854, %p297;
	add.f64 	%fd1856, %fd359, 0d4000000000000000;
	{
	.reg .b32 %temp; 
	mov.b64 	{%temp, %r625}, %fd1856;
	}
	and.b32  	%r626, %r625, 2146435072;
	setp.ne.s32 	%p298, %r626, 2146435072;
	@%p298 bra 	$L__BB21_265;
	setp.nan.f64 	%p299, %fd359, %fd359;
	@%p299 bra 	$L__BB21_264;
	setp.neu.f64 	%p300, %fd360, 0d7FF0000000000000;
	@%p300 bra 	$L__BB21_265;
	selp.b32 	%r628, %r386, %r87, %p296;
	mov.b32 	%r629, 0;
	mov.b64 	%fd3590, {%r629, %r628};
	bra.uni 	$L__BB21_265;
$L__BB21_264:
	mov.f64 	%fd1857, 0d4000000000000000;
	add.rn.f64 	%fd3590, %fd359, %fd1857;
$L__BB21_265:
	setp.eq.f64 	%p302, %fd359, 0d3FF0000000000000;
	selp.f64 	%fd1858, 0d3FF0000000000000, %fd3590, %p302;
	fma.rn.f64 	%fd3593, %fd358, %fd1858, %fd3593;
	setp.eq.s32 	%p303, %r91, 1;
	@%p303 bra 	$L__BB21_278;
	setp.lt.s32 	%p304, %r85, 0;
	setp.eq.s32 	%p305, %r86, 1062207488;
	ld.global.f64 	%fd366, [%rd28+8];
	ld.global.f64 	%fd367, [%rd29+8];
	{
	.reg .b32 %temp; 
	mov.b64 	{%temp, %r129}, %fd367;
	}
	abs.f64 	%fd368, %fd367;
	{ // callseq 700, 0
	.param .b64 param0;
	st.param.f64 	[param0], %fd368;
	.param .b64 param1;
	st.param.f64 	[param1], 0d4000000000000000;
	.param .b64 retval0;
	call.uni (retval0), 
	__internal_accurate_pow, 
	(
	param0, 
	param1
	);
	ld.param.f64 	%fd1859, [retval0];
	} // callseq 700
	setp.lt.s32 	%p307, %r129, 0;
	neg.f64 	%fd1861, %fd1859;
	selp.f64 	%fd1862, %fd1861, %fd1859, %p305;
	selp.f64 	%fd1863, %fd1862, %fd1859, %p307;
	setp.eq.f64 	%p308, %fd367, 0d0000000000000000;
	selp.b32 	%r630, %r129, 0, %p305;
	or.b32  	%r631, %r630, 2146435072;
	selp.b32 	%r632, %r631, %r630, %p304;
	mov.b32 	%r633, 0;
	mov.b64 	%fd1864, {%r633, %r632};
	selp.f64 	%fd3591, %fd1864, %fd1863, %p308;
	add.f64 	%fd1865, %fd367, 0d4000000000000000;
	{
	.reg .b32 %temp; 
	mov.b64 	{%temp, %r634}, %fd1865;
	}
	and.b32  	%r635, %r634, 2146435072;
	setp.ne.s32 	%p309, %r635, 2146435072;
	@%p309 bra 	$L__BB21_271;
	setp.nan.f64 	%p310, %fd367, %fd367;
	@%p310 bra 	$L__BB21_270;
	setp.neu.f64 	%p311, %fd368, 0d7FF0000000000000;
	@%p311 bra 	$L__BB21_271;
	selp.b32 	%r637, %r386, %r87, %p307;
	mov.b32 	%r638, 0;
	mov.b64 	%fd3591, {%r638, %r637};
	bra.uni 	$L__BB21_271;
$L__BB21_270:
	mov.f64 	%fd1866, 0d4000000000000000;
	add.rn.f64 	%fd3591, %fd367, %fd1866;
$L__BB21_271:
	setp.eq.f64 	%p313, %fd367, 0d3FF0000000000000;
	selp.f64 	%fd1867, 0d3FF0000000000000, %fd3591, %p313;
	fma.rn.f64 	%fd3593, %fd366, %fd1867, %fd3593;
	setp.eq.s32 	%p314, %r91, 2;
	@%p314 bra 	$L__BB21_278;
	setp.lt.s32 	%p315, %r85, 0;
	setp.eq.s32 	%p316, %r86, 1062207488;
	ld.global.f64 	%fd374, [%rd28+16];
	ld.global.f64 	%fd375, [%rd29+16];
	{
	.reg .b32 %temp; 
	mov.b64 	{%temp, %r130}, %fd375;
	}
	abs.f64 	%fd376, %fd375;
	{ // callseq 701, 0
	.param .b64 param0;
	st.param.f64 	[param0], %fd376;
	.param .b64 param1;
	st.param.f64 	[param1], 0d4000000000000000;
	.param .b64 retval0;
	call.uni (retval0), 
	__internal_accurate_pow, 
	(
	param0, 
	param1
	);
	ld.param.f64 	%fd1868, [retval0];
	} // callseq 701
	setp.lt.s32 	%p318, %r130, 0;
	neg.f64 	%fd1870, %fd1868;
	selp.f64 	%fd1871, %fd1870, %fd1868, %p316;
	selp.f64 	%fd1872, %fd1871, %fd1868, %p318;
	setp.eq.f64 	%p319, %fd375, 0d0000000000000000;
	selp.b32 	%r639, %r130, 0, %p316;
	or.b32  	%r640, %r639, 2146435072;
	selp.b32 	%r641, %r640, %r639, %p315;
	mov.b32 	%r642, 0;
	mov.b64 	%fd1873, {%r642, %r641};
	selp.f64 	%fd3592, %fd1873, %fd1872, %p319;
	add.f64 	%fd1874, %fd375, 0d4000000000000000;
	{
	.reg .b32 %temp; 
	mov.b64 	{%temp, %r643}, %fd1874;
	}
	and.b32  	%r644, %r643, 2146435072;
	setp.ne.s32 	%p320, %r644, 2146435072;
	@%p320 bra 	$L__BB21_277;
	setp.nan.f64 	%p321, %fd375, %fd375;
	@%p321 bra 	$L__BB21_276;
	setp.neu.f64 	%p322, %fd376, 0d7FF0000000000000;
	@%p322 bra 	$L__BB21_277;
	setp.lt.s32 	%p323, %r130, 0;
	selp.b32 	%r646, %r386, %r87, %p323;
	mov.b32 	%r647, 0;
	mov.b64 	%fd3592, {%r647, %r646};
	bra.uni 	$L__BB21_277;
$L__BB21_276:
	mov.f64 	%fd1875, 0d4000000000000000;
	add.rn.f64 	%fd3592, %fd375, %fd1875;
$L__BB21_277:
	setp.eq.f64 	%p324, %fd375, 0d3FF0000000000000;
	selp.f64 	%fd1876, 0d3FF0000000000000, %fd3592, %p324;
	fma.rn.f64 	%fd3593, %fd374, %fd1876, %fd3593;
$L__BB21_278:
	setp.lt.u32 	%p325, %r90, 3;
	mov.f64 	%fd3604, 0d0000000000000000;
	mov.b32 	%r2229, 0;
	@%p325 bra 	$L__BB21_301;
	mov.f64 	%fd3604, 0d0000000000000000;
	mov.b32 	%r2228, 0;
$L__BB21_280:
	setp.lt.s32 	%p326, %r85, 0;
	setp.eq.s32 	%p327, %r86, 1062207488;
	mul.wide.u32 	%rd133, %r2228, 8;
	add.s64 	%rd30, %rd2, %rd133;
	ld.global.f64 	%fd384, [%rd30];
	add.s64 	%rd31, %rd3, %rd133;
	ld.global.f64 	%fd385, [%rd31];
	{
	.reg .b32 %temp; 
	mov.b64 	{%temp, %r132}, %fd385;
	}
	abs.f64 	%fd386, %fd385;
	{ // callseq 702, 0
	.param .b64 param0;
	st.param.f64 	[param0], %fd386;
	.param .b64 param1;
	st.param.f64 	[param1], 0d4000000000000000;
	.param .b64 retval0;
	call.uni (retval0), 
	__internal_accurate_pow, 
	(
	param0, 
	param1
	);
	ld.param.f64 	%fd1880, [retval0];
	} // callseq 702
	setp.lt.s32 	%p329, %r132, 0;
	neg.f64 	%fd1882, %fd1880;
	selp.f64 	%fd1883, %fd1882, %fd1880, %p327;
	selp.f64 	%fd1884, %fd1883, %fd1880, %p329;
	setp.eq.f64 	%p330, %fd385, 0d0000000000000000;
	selp.b32 	%r650, %r132, 0, %p327;
	or.b32  	%r651, %r650, 2146435072;
	selp.b32 	%r652, %r651, %r650, %p326;
	mov.b32 	%r653, 0;
	mov.b64 	%fd1885, {%r653, %r652};
	selp.f64 	%fd3595, %fd1885, %fd1884, %p330;
	add.f64 	%fd1886, %fd385, 0d4000000000000000;
	{
	.reg .b32 %temp; 
	mov.b64 	{%temp, %r654}, %fd1886;
	}
	and.b32  	%r655, %r654, 2146435072;
	setp.ne.s32 	%p331, %r655, 2146435072;
	@%p331 bra 	$L__BB21_285;
	setp.nan.f64 	%p332, %fd385, %fd385;
	@%p332 bra 	$L__BB21_284;
	setp.neu.f64 	%p333, %fd386, 0d7FF0000000000000;
	@%p333 bra 	$L__BB21_285;
	selp.b32 	%r657, %r386, %r87, %p329;
	mov.b32 	%r658, 0;
	mov.b64 	%fd3595, {%r658, %r657};
	bra.uni 	$L__BB21_285;
$L__BB21_284:
	mov.f64 	%fd1887, 0d4000000000000000;
	add.rn.f64 	%fd3595, %fd385, %fd1887;
$L__BB21_285:
	setp.eq.f64 	%p338, %fd385, 0d3FF0000000000000;
	selp.f64 	%fd1888, 0d3FF0000000000000, %fd3595, %p338;
	fma.rn.f64 	%fd391, %fd384, %fd1888, %fd3604;
	ld.global.f64 	%fd392, [%rd30+8];
	ld.global.f64 	%fd393, [%rd31+8];
	{
	.reg .b32 %temp; 
	mov.b64 	{%temp, %r133}, %fd393;
	}
	abs.f64 	%fd394, %fd393;
	{ // callseq 703, 0
	.param .b64 param0;
	st.param.f64 	[param0], %fd394;
	.param .b64 param1;
	st.param.f64 	[param1], 0d4000000000000000;
	.param .b64 retval0;
	call.uni (retval0), 
	__internal_accurate_pow, 
	(
	param0, 
	param1
	);
	ld.param.f64 	%fd1889, [retval0];
	} // callseq 703
	setp.lt.s32 	%p339, %r133, 0;
	neg.f64 	%fd1891, %fd1889;
	selp.f64 	%fd1892, %fd1891, %fd1889, %p327;
	selp.f64 	%fd1893, %fd1892, %fd1889, %p339;
	setp.eq.f64 	%p340, %fd393, 0d0000000000000000;
	selp.b32 	%r659, %r133, 0, %p327;
	or.b32  	%r660, %r659, 2146435072;
	selp.b32 	%r661, %r660, %r659, %p326;
	mov.b32 	%r662, 0;
	mov.b64 	%fd1894, {%r662, %r661};
	selp.f64 	%fd3596, %fd1894, %fd1893, %p340;
	add.f64 	%fd1895, %fd393, 0d4000000000000000;
	{
	.reg .b32 %temp; 
	mov.b64 	{%temp, %r663}, %fd1895;
	}
	and.b32  	%r664, %r663, 2146435072;
	setp.ne.s32 	%p341, %r664, 2146435072;
	@%p341 bra 	$L__BB21_290;
	setp.nan.f64 	%p342, %fd393, %fd393;
	@%p342 bra 	$L__BB21_289;
	setp.neu.f64 	%p343, %fd394, 0d7FF0000000000000;
	@%p343 bra 	$L__BB21_290;
	selp.b32 	%r666, %r386, %r87, %p339;
	mov.b32 	%r667, 0;
	mov.b64 	%fd3596, {%r667, %r666};
	bra.uni 	$L__BB21_290;
$L__BB21_289:
	mov.f64 	%fd1896, 0d4000000000000000;
	add.rn.f64 	%fd3596, %fd393, %fd1896;
$L__BB21_290:
	setp.eq.f64 	%p348, %fd393, 0d3FF0000000000000;
	selp.f64 	%fd1897, 0d3FF0000000000000, %fd3596, %p348;
	fma.rn.f64 	%fd399, %fd392, %fd1897, %fd391;
	ld.global.f64 	%fd400, [%rd30+16];
	ld.global.f64 	%fd401, [%rd31+16];
	{
	.reg .b32 %temp; 
	mov.b64 	{%temp, %r134}, %fd401;
	}
	abs.f64 	%fd402, %fd401;
	{ // callseq 704, 0
	.param .b64 param0;
	st.param.f64 	[param0], %fd402;
	.param .b64 param1;
	st.param.f64 	[param1], 0d4000000000000000;
	.param .b64 retval0;
	call.uni (retval0), 
	__internal_accurate_pow, 
	(
	param0, 
	param1
	);
	ld.param.f64 	%fd1898, [retval0];
	} // callseq 704
	setp.lt.s32 	%p349, %r134, 0;
	neg.f64 	%fd1900, %fd1898;
	selp.f64 	%fd1901, %fd1900, %fd1898, %p327;
	selp.f64 	%fd1902, %fd1901, %fd1898, %p349;
	setp.eq.f64 	%p350, %fd401, 0d0000000000000000;
	selp.b32 	%r668, %r134, 0, %p327;
	or.b32  	%r669, %r668, 2146435072;
	selp.b32 	%r670, %r669, %r668, %p326;
	mov.b32 	%r671, 0;
	mov.b64 	%fd1903, {%r671, %r670};
	selp.f64 	%fd3597, %fd1903, %fd1902, %p350;
	add.f64 	%fd1904, %fd401, 0d4000000000000000;
	{
	.reg .b32 %temp; 
	mov.b64 	{%temp, %r672}, %fd1904;
	}
	and.b32  	%r673, %r672, 2146435072;
	setp.ne.s32 	%p351, %r673, 2146435072;
	@%p351 bra 	$L__BB21_295;
	setp.nan.f64 	%p352, %fd401, %fd401;
	@%p352 bra 	$L__BB21_294;
	setp.neu.f64 	%p353, %fd402, 0d7FF0000000000000;
	@%p353 bra 	$L__BB21_295;
	selp.b32 	%r675, %r386, %r87, %p349;
	mov.b32 	%r676, 0;
	mov.b64 	%fd3597, {%r676, %r675};
	bra.uni 	$L__BB21_295;
$L__BB21_294:
	mov.f64 	%fd1905, 0d4000000000000000;
	add.rn.f64 	%fd3597, %fd401, %fd1905;
$L__BB21_295:
	setp.eq.f64 	%p358, %fd401, 0d3FF0000000000000;
	selp.f64 	%fd1906, 0d3FF0000000000000, %fd3597, %p358;
	fma.rn.f64 	%fd407, %fd400, %fd1906, %fd399;
	ld.global.f64 	%fd408, [%rd30+24];
	ld.global.f64 	%fd409, [%rd31+24];
	{
	.reg .b32 %temp; 
	mov.b64 	{%temp, %r135}, %fd409;
	}
	abs.f64 	%fd410, %fd409;
	{ // callseq 705, 0
	.param .b64 param0;
	st.param.f64 	[param0], %fd410;
	.param .b64 param1;
	st.param.f64 	[param1], 0d4000000000000000;
	.param .b64 retval0;
	call.uni (retval0), 
	__internal_accurate_pow, 
	(
	param0, 
	param1
	);
	ld.param.f64 	%fd1907, [retval0];
	} // callseq 705
	setp.lt.s32 	%p359, %r135, 0;
	neg.f64 	%fd1909, %fd1907;
	selp.f64 	%fd1910, %fd1909, %fd1907, %p327;
	selp.f64 	%fd1911, %fd1910, %fd1907, %p359;
	setp.eq.f64 	%p360, %fd409, 0d0000000000000000;
	selp.b32 	%r677, %r135, 0, %p327;
	or.b32  	%r678, %r677, 2146435072;
	selp.b32 	%r679, %r678, %r677, %p326;
	mov.b32 	%r680, 0;
	mov.b64 	%fd1912, {%r680, %r679};
	selp.f64 	%fd3598, %fd1912, %fd1911, %p360;
	add.f64 	%fd1913, %fd409, 0d4000000000000000;
	{
	.reg .b32 %temp; 
	mov.b64 	{%temp, %r681}, %fd1913;
	}
	and.b32  	%r682, %r681, 2146435072;
	setp.ne.s32 	%p361, %r682, 2146435072;
	@%p361 bra 	$L__BB21_300;
	setp.nan.f64 	%p362, %fd409, %fd409;
	@%p362 bra 	$L__BB21_299;
	setp.neu.f64 	%p363, %fd410, 0d7FF0000000000000;
	@%p363 bra 	$L__BB21_300;
	setp.lt.s32 	%p364, %r135, 0;
	selp.b32 	%r684, %r386, %r87, %p364;
	mov.b32 	%r685, 0;
	mov.b64 	%fd3598, {%r685, %r684};
	bra.uni 	$L__BB21_300;
$L__BB21_299:
	mov.f64 	%fd1914, 0d4000000000000000;
	add.rn.f64 	%fd3598, %fd409, %fd1914;
$L__BB21_300:
	setp.eq.f64 	%p365, %fd409, 0d3FF0000000000000;
	selp.f64 	%fd1915, 0d3FF0000000000000, %fd3598, %p365;
	fma.rn.f64 	%fd3604, %fd408, %fd1915, %fd407;
	add.s32 	%r2228, %r2228, 4;
	and.b32  	%r2229, %r371, 2147483644;
	setp.ne.s32 	%p366, %r2228, %r2229;
	@%p366 bra 	$L__BB21_280;
$L__BB21_301:
	setp.eq.s32 	%p367, %r91, 0;
	@%p367 bra 	$L__BB21_320;
	setp.lt.s32 	%p368, %r85, 0;
	setp.eq.s32 	%p369, %r86, 1062207488;
	mul.wide.u32 	%rd134, %r2229, 8;
	add.s64 	%rd32, %rd2, %rd134;
	ld.global.f64 	%fd418, [%rd32];
	add.s64 	%rd33, %rd3, %rd134;
	ld.global.f64 	%fd419, [%rd33];
	{
	.reg .b32 %temp; 
	mov.b64 	{%temp, %r139}, %fd419;
	}
	abs.f64 	%fd420, %fd419;
	{ // callseq 706, 0
	.param .b64 param0;
	st.param.f64 	[param0], %fd420;
	.param .b64 param1;
	st.param.f64 	[param1], 0d4000000000000000;
	.param .b64 retval0;
	call.uni (retval0), 
	__internal_accurate_pow, 
	(
	param0, 
	param1
	);
	ld.param.f64 	%fd1916, [retval0];
	} // callseq 706
	setp.lt.s32 	%p371, %r139, 0;
	neg.f64 	%fd1918, %fd1916;
	selp.f64 	%fd1919, %fd1918, %fd1916, %p369;
	selp.f64 	%fd1920, %fd1919, %fd1916, %p371;
	setp.eq.f64 	%p372, %fd419, 0d0000000000000000;
	selp.b32 	%r686, %r139, 0, %p369;
	or.b32  	%r687, %r686, 2146435072;
	selp.b32 	%r688, %r687, %r686, %p368;
	mov.b32 	%r689, 0;
	mov.b64 	%fd1921, {%r689, %r688};
	selp.f64 	%fd3601, %fd1921, %fd1920, %p372;
	add.f64 	%fd1922, %fd419, 0d4000000000000000;
	{
	.reg .b32 %temp; 
	mov.b64 	{%temp, %r690}, %fd1922;
	}
	and.b32  	%r691, %r690, 2146435072;
	setp.ne.s32 	%p373, %r691, 2146435072;
	@%p373 bra 	$L__BB21_307;
	setp.nan.f64 	%p374, %fd419, %fd419;
	@%p374 bra 	$L__BB21_306;
	setp.neu.f64 	%p375, %fd420, 0d7FF0000000000000;
	@%p375 bra 	$L__BB21_307;
	selp.b32 	%r693, %r386, %r87, %p371;
	mov.b32 	%r694, 0;
	mov.b64 	%fd3601, {%r694, %r693};
	bra.uni 	$L__BB21_307;
$L__BB21_306:
	mov.f64 	%fd1923, 0d4000000000000000;
	add.rn.f64 	%fd3601, %fd419, %fd1923;
$L__BB21_307:
	setp.eq.f64 	%p377, %fd419, 0d3FF0000000000000;
	selp.f64 	%fd1924, 0d3FF0000000000000, %fd3601, %p377;
	fma.rn.f64 	%fd3604, %fd418, %fd1924, %fd3604;
	setp.eq.s32 	%p378, %r91, 1;
	@%p378 bra 	$L__BB21_320;
	ld.global.f64 	%fd426, [%rd32+8];
	ld.global.f64 	%fd427, [%rd33+8];
	{
	.reg .b32 %temp; 
	mov.b64 	{%temp, %r140}, %fd427;
	}
	abs.f64 	%fd428, %fd427;
	{ // callseq 707, 0
	.param .b64 param0;
	st.param.f64 	[param0], %fd428;
	.param .b64 param1;
	st.param.f64 	[param1], 0d4000000000000000;
	.param .b64 retval0;
	call.uni (retval0), 
	__internal_accurate_pow, 
	(
	param0, 
	param1
	);
	ld.param.f64 	%fd1925, [retval0];
	} // callseq 707
	setp.lt.s32 	%p382, %r140, 0;
	neg.f64 	%fd1927, %fd1925;
	selp.f64 	%fd1928, %fd1927, %fd1925, %p369;
	selp.f64 	%fd1929, %fd1928, %fd1925, %p382;
	setp.eq.f64 	%p383, %fd427, 0d0000000000000000;
	selp.b32 	%r695, %r140, 0, %p369;
	or.b32  	%r696, %r695, 2146435072;
	selp.b32 	%r697, %r696, %r695, %p368;
	mov.b32 	%r698, 0;
	mov.b64 	%fd1930, {%r698, %r697};
	selp.f64 	%fd3602, %fd1930, %fd1929, %p383;
	add.f64 	%fd1931, %fd427, 0d4000000000000000;
	{
	.reg .b32 %temp; 
	mov.b64 	{%temp, %r699}, %fd1931;
	}
	and.b32  	%r700, %r699, 2146435072;
	setp.ne.s32 	%p384, %r700, 2146435072;
	@%p384 bra 	$L__BB21_313;
	setp.nan.f64 	%p385, %fd427, %fd427;
	@%p385 bra 	$L__BB21_312;
	setp.neu.f64 	%p386, %fd428, 0d7FF0000000000000;
	@%p386 bra 	$L__BB21_313;
	selp.b32 	%r702, %r386, %r87, %p382;
	mov.b32 	%r703, 0;
	mov.b64 	%fd3602, {%r703, %r702};
	bra.uni 	$L__BB21_313;
$L__BB21_312:
	mov.f64 	%fd1932, 0d4000000000000000;
	add.rn.f64 	%fd3602, %fd427, %fd1932;
$L__BB21_313:
	setp.eq.f64 	%p388, %fd427, 0d3FF0000000000000;
	selp.f64 	%fd1933, 0d3FF0000000000000, %fd3602, %p388;
	fma.rn.f64 	%fd3604, %fd426, %fd1933, %fd3604;
	setp.eq.s32 	%p389, %r91, 2;
	@%p389 bra 	$L__BB21_320;
	ld.global.f64 	%fd434, [%rd32+16];
	ld.global.f64 	%fd435, [%rd33+16];
	{
	.reg .b32 %temp; 
	mov.b64 	{%temp, %r141}, %fd435;
	}
	abs.f64 	%fd436, %fd435;
	{ // callseq 708, 0
	.param .b64 param0;
	st.param.f64 	[param0], %fd436;
	.param .b64 param1;
	st.param.f64 	[param1], 0d4000000000000000;
	.param .b64 retval0;
	call.uni (retval0), 
	__internal_accurate_pow, 
	(
	param0, 
	param1
	);
	ld.param.f64 	%fd1934, [retval0];
	} // callseq 708
	setp.lt.s32 	%p393, %r141, 0;
	neg.f64 	%fd1936, %fd1934;
	selp.f64 	%fd1937, %fd1936, %fd1934, %p369;
	selp.f64 	%fd1938, %fd1937, %fd1934, %p393;
	setp.eq.f64 	%p394, %fd435, 0d0000000000000000;
	selp.b32 	%r704, %r141, 0, %p369;
	or.b32  	%r705, %r704, 2146435072;
	selp.b32 	%r706, %r705, %r704, %p368;
	mov.b32 	%r707, 0;
	mov.b64 	%fd1939, {%r707, %r706};
	selp.f64 	%fd3603, %fd1939, %fd1938, %p394;
	add.f64 	%fd1940, %fd435, 0d4000000000000000;
	{
	.reg .b32 %temp; 
	mov.b64 	{%temp, %r708}, %fd1940;
	}
	and.b32  	%r709, %r708, 2146435072;
	setp.ne.s32 	%p395, %r709, 2146435072;
	@%p395 bra 	$L__BB21_319;
	setp.nan.f64 	%p396, %fd435, %fd435;
	@%p396 bra 	$L__BB21_318;
	setp.neu.f64 	%p397, %fd436, 0d7FF0000000000000;
	@%p397 bra 	$L__BB21_319;
	setp.lt.s32 	%p398, %r141, 0;
	selp.b32 	%r711, %r386, %r87, %p398;
	mov.b32 	%r712, 0;
	mov.b64 	%fd3603, {%r712, %r711};
	bra.uni 	$L__BB21_319;
$L__BB21_318:
	mov.f64 	%fd1941, 0d4000000000000000;
	add.rn.f64 	%fd3603, %fd435, %fd1941;
$L__BB21_319:
	setp.eq.f64 	%p399, %fd435, 0d3FF0000000000000;
	selp.f64 	%fd1942, 0d3FF0000000000000, %fd3603, %p399;
	fma.rn.f64 	%fd3604, %fd434, %fd1942, %fd3604;
$L__BB21_320:
	setp.lt.u32 	%p400, %r90, 3;
	mov.f64 	%fd3615, 0d0000000000000000;
	mov.b32 	%r2231, 0;
	@%p400 bra 	$L__BB21_343;
	mov.f64 	%fd3615, 0d0000000000000000;
	mov.b32 	%r2230, 0;
$L__BB21_322:
	setp.lt.s32 	%p401, %r85, 0;
	setp.eq.s32 	%p402, %r86, 1062207488;
	mul.wide.u32 	%rd135, %r2230, 8;
	add.s64 	%rd34, %rd2, %rd135;
	ld.global.f64 	%fd444, [%rd34];
	add.s64 	%rd35, %rd3, %rd135;
	ld.global.f64 	%fd445, [%rd35];
	{
	.reg .b32 %temp; 
	mov.b64 	{%temp, %r143}, %fd445;
	}
	abs.f64 	%fd446, %fd445;
	{ // callseq 709, 0
	.param .b64 param0;
	st.param.f64 	[param0], %fd446;
	.param .b64 param1;
	st.param.f64 	[param1], 0d4000000000000000;
	.param .b64 retval0;
	call.uni (retval0), 
	__internal_accurate_pow, 
	(
	param0, 
	param1
	);
	ld.param.f64 	%fd1946, [retval0];
	} // callseq 709
	setp.lt.s32 	%p404, %r143, 0;
	neg.f64 	%fd1948, %fd1946;
	selp.f64 	%fd1949, %fd1948, %fd1946, %p402;
	selp.f64 	%fd1950, %fd1949, %fd1946, %p404;
	setp.eq.f64 	%p405, %fd445, 0d0000000000000000;
	selp.b32 	%r715, %r143, 0, %p402;
	or.b32  	%r716, %r715, 2146435072;
	selp.b32 	%r717, %r716, %r715, %p401;
	mov.b32 	%r718, 0;
	mov.b64 	%fd1951, {%r718, %r717};
	selp.f64 	%fd3606, %fd1951, %fd1950, %p405;
	add.f64 	%fd1952, %fd445, 0d4000000000000000;
	{
	.reg .b32 %temp; 
	mov.b64 	{%temp, %r719}, %fd1952;
	}
	and.b32  	%r720, %r719, 2146435072;
	setp.ne.s32 	%p406, %r720, 2146435072;
	@%p406 bra 	$L__BB21_327;
	setp.nan.f64 	%p407, %fd445, %fd445;
	@%p407 bra 	$L__BB21_326;
	setp.neu.f64 	%p408, %fd446, 0d7FF0000000000000;
	@%p408 bra 	$L__BB21_327;
	selp.b32 	%r722, %r386, %r87, %p404;
	mov.b32 	%r723, 0;
	mov.b64 	%fd3606, {%r723, %r722};
	bra.uni 	$L__BB21_327;
$L__BB21_326:
	mov.f64 	%fd1953, 0d4000000000000000;
	add.rn.f64 	%fd3606, %fd445, %fd1953;
$L__BB21_327:
	setp.eq.f64 	%p413, %fd445, 0d3FF0000000000000;
	selp.f64 	%fd1954, 0d3FF0000000000000, %fd3606, %p413;
	fma.rn.f64 	%fd451, %fd444, %fd1954, %fd3615;
	ld.global.f64 	%fd452, [%rd34+8];
	ld.global.f64 	%fd453, [%rd35+8];
	{
	.reg .b32 %temp; 
	mov.b64 	{%temp, %r144}, %fd453;
	}
	abs.f64 	%fd454, %fd453;
	{ // callseq 710, 0
	.param .b64 param0;
	st.param.f64 	[param0], %fd454;
	.param .b64 param1;
	st.param.f64 	[param1], 0d4000000000000000;
	.param .b64 retval0;
	call.uni (retval0), 
	__internal_accurate_pow, 
	(
	param0, 
	param1
	);
	ld.param.f64 	%fd1955, [retval0];
	} // callseq 710
	setp.lt.s32 	%p414, %r144, 0;
	neg.f64 	%fd1957, %fd1955;
	selp.f64 	%fd1958, %fd1957, %fd1955, %p402;
	selp.f64 	%fd1959, %fd1958, %fd1955, %p414;
	setp.eq.f64 	%p415, %fd453, 0d0000000000000000;
	selp.b32 	%r724, %r144, 0, %p402;
	or.b32  	%r725, %r724, 2146435072;
	selp.b32 	%r726, %r725, %r724, %p401;
	mov.b32 	%r727, 0;
	mov.b64 	%fd1960, {%r727, %r726};
	selp.f64 	%fd3607, %fd1960, %fd1959, %p415;
	add.f64 	%fd1961, %fd453, 0d4000000000000000;
	{
	.reg .b32 %temp; 
	mov.b64 	{%temp, %r728}, %fd1961;
	}
	and.b32  	%r729, %r728, 2146435072;
	setp.ne.s32 	%p416, %r729, 2146435072;
	@%p416 bra 	$L__BB21_332;
	setp.nan.f64 	%p417, %fd453, %fd453;
	@%p417 bra 	$L__BB21_331;
	setp.neu.f64 	%p418, %fd454, 0d7FF0000000000000;
	@%p418 bra 	$L__BB21_332;
	selp.b32 	%r731, %r386, %r87, %p414;
	mov.b32 	%r732, 0;
	mov.b64 	%fd3607, {%r732, %r731};
	bra.uni 	$L__BB21_332;
$L__BB21_331:
	mov.f64 	%fd1962, 0d4000000000000000;
	add.rn.f64 	%fd3607, %fd453, %fd1962;
$L__BB21_332:
	setp.eq.f64 	%p423, %fd453, 0d3FF0000000000000;
	selp.f64 	%fd1963, 0d3FF0000000000000, %fd3607, %p423;
	fma.rn.f64 	%fd459, %fd452, %fd1963, %fd451;
	ld.global.f64 	%fd460, [%rd34+16];
	ld.global.f64 	%fd461, [%rd35+16];
	{
	.reg .b32 %temp; 
	mov.b64 	{%temp, %r145}, %fd461;
	}
	abs.f64 	%fd462, %fd461;
	{ // callseq 711, 0
	.param .b64 param0;
	st.param.f64 	[param0], %fd462;
	.param .b64 param1;
	st.param.f64 	[param1], 0d4000000000000000;
	.param .b64 retval0;
	call.uni (retval0), 
	__internal_accurate_pow, 
	(
	param0, 
	param1
	);
	ld.param.f64 	%fd1964, [retval0];
	} // callseq 711
	setp.lt.s32 	%p424, %r145, 0;
	neg.f64 	%fd1966, %fd1964;
	selp.f64 	%fd1967, %fd1966, %fd1964, %p402;
	selp.f64 	%fd1968, %fd1967, %fd1964, %p424;
	setp.eq.f64 	%p425, %fd461, 0d0000000000000000;
	selp.b32 	%r733, %r145, 0, %p402;
	or.b32  	%r734, %r733, 2146435072;
	selp.b32 	%r735, %r734, %r733, %p401;
	mov.b32 	%r736, 0;
	mov.b64 	%fd1969, {%r736, %r735};
	selp.f64 	%fd3608, %fd1969, %fd1968, %p425;
	add.f64 	%fd1970, %fd461, 0d4000000000000000;
	{
	.reg .b32 %temp; 
	mov.b64 	{%temp, %r737}, %fd1970;
	}
	and.b32  	%r738, %r737, 2146435072;
	setp.ne.s32 	%p426, %r738, 2146435072;
	@%p426 bra 	$L__BB21_337;
	setp.nan.f64 	%p427, %fd461, %fd461;
	@%p427 bra 	$L__BB21_336;
	setp.neu.f64 	%p428, %fd462, 0d7FF0000000000000;
	@%p428 bra 	$L__BB21_337;
	selp.b32 	%r740, %r386, %r87, %p424;
	mov.b32 	%r741, 0;
	mov.b64 	%fd3608, {%r741, %r740};
	bra.uni 	$L__BB21_337;
$L__BB21_336:
	mov.f64 	%fd1971, 0d4000000000000000;
	add.rn.f64 	%fd3608, %fd461, %fd1971;
$L__BB21_337:
	setp.eq.f64 	%p433, %fd461, 0d3FF0000000000000;
	selp.f64 	%fd1972, 0d3FF0000000000000, %fd3608, %p433;
	fma.rn.f64 	%fd467, %fd460, %fd1972, %fd459;
	ld.global.f64 	%fd468, [%rd34+24];
	ld.global.f64 	%fd469, [%rd35+24];
	{
	.reg .b32 %temp; 
	mov.b64 	{%temp, %r146}, %fd469;
	}
	abs.f64 	%fd470, %fd469;
	{ // callseq 712, 0
	.param .b64 param0;
	st.param.f64 	[param0], %fd470;
	.param .b64 param1;
	st.param.f64 	[param1], 0d4000000000000000;
	.param .b64 retval0;
	call.uni (retval0), 
	__internal_accurate_pow, 
	(
	param0, 
	param1
	);
	ld.param.f64 	%fd1973, [retval0];
	} // callseq 712
	setp.lt.s32 	%p434, %r146, 0;
	neg.f64 	%fd1975, %fd1973;
	selp.f64 	%fd1976, %fd1975, %fd1973, %p402;
	selp.f64 	%fd1977, %fd1976, %fd1973, %p434;
	setp.eq.f64 	%p435, %fd469, 0d0000000000000000;
	selp.b32 	%r742, %r146, 0, %p402;
	or.b32  	%r743, %r742, 2146435072;
	selp.b32 	%r744, %r743, %r742, %p401;
	mov.b32 	%r745, 0;
	mov.b64 	%fd1978, {%r745, %r744};
	selp.f64 	%fd3609, %fd1978, %fd1977, %p435;
	add.f64 	%fd1979, %fd469, 0d4000000000000000;
	{
	.reg .b32 %temp; 
	mov.b64 	{%temp, %r746}, %fd1979;
	}
	and.b32  	%r747, %r746, 2146435072;
	setp.ne.s32 	%p436, %r747, 2146435072;
	@%p436 bra 	$L__BB21_342;
	setp.nan.f64 	%p437, %fd469, %fd469;
	@%p437 bra 	$L__BB21_341;
	setp.neu.f64 	%p438, %fd470, 0d7FF0000000000000;
	@%p438 bra 	$L__BB21_342;
	selp.b32 	%r749, %r386, %r87, %p434;
	mov.b32 	%r750, 0;
	mov.b64 	%fd3609, {%r750, %r749};
	bra.uni 	$L__BB21_342;
$L__BB21_341:
	mov.f64 	%fd1980, 0d4000000000000000;
	add.rn.f64 	%fd3609, %fd469, %fd1980;
$L__BB21_342:
	setp.eq.f64 	%p440, %fd469, 0d3FF0000000000000;
	selp.f64 	%fd1981, 0d3FF0000000000000, %fd3609, %p440;
	fma.rn.f64 	%fd3615, %fd468, %fd1981, %fd467;
	add.s32 	%r2230, %r2230, 4;
	and.b32  	%r2231, %r371, 2147483644;
	setp.ne.s32 	%p441, %r2230, %r2231;
	@%p441 bra 	$L__BB21_322;
$L__BB21_343:
	setp.eq.s32 	%p442, %r91, 0;
	@%p442 bra 	$L__BB21_362;
	setp.lt.s32 	%p443, %r85, 0;
	setp.eq.s32 	%p444, %r86, 1062207488;
	mul.wide.u32 	%rd136, %r2231, 8;
	add.s64 	%rd36, %rd2, %rd136;
	ld.global.f64 	%fd478, [%rd36];
	add.s64 	%rd37, %rd3, %rd136;
	ld.global.f64 	%fd479, [%rd37];
	{
	.reg .b32 %temp; 
	mov.b64 	{%temp, %r150}, %fd479;
	}
	abs.f64 	%fd480, %fd479;
	{ // callseq 713, 0
	.param .b64 param0;
	st.param.f64 	[param0], %fd480;
	.param .b64 param1;
	st.param.f64 	[param1], 0d4000000000000000;
	.param .b64 retval0;
	call.uni (retval0), 
	__internal_accurate_pow, 
	(
	param0, 
	param1
	);
	ld.param.f64 	%fd1982, [retval0];
	} // callseq 713
	setp.lt.s32 	%p446, %r150, 0;
	neg.f64 	%fd1984, %fd1982;
	selp.f64 	%fd1985, %fd1984, %fd1982, %p444;
	selp.f64 	%fd1986, %fd1985, %fd1982, %p446;
	setp.eq.f64 	%p447, %fd479, 0d0000000000000000;
	selp.b32 	%r751, %r150, 0, %p444;
	or.b32  	%r752, %r751, 2146435072;
	selp.b32 	%r753, %r752, %r751, %p443;
	mov.b32 	%r754, 0;
	mov.b64 	%fd1987, {%r754, %r753};
	selp.f64 	%fd3612, %fd1987, %fd1986, %p447;
	add.f64 	%fd1988, %fd479, 0d4000000000000000;
	{
	.reg .b32 %temp; 
	mov.b64 	{%temp, %r755}, %fd1988;
	}
	and.b32  	%r756, %r755, 2146435072;
	setp.ne.s32 	%p448, %r756, 2146435072;
	@%p448 bra 	$L__BB21_349;
	setp.nan.f64 	%p449, %fd479, %fd479;
	@%p449 bra 	$L__BB21_348;
	setp.neu.f64 	%p450, %fd480, 0d7FF0000000000000;
	@%p450 bra 	$L__BB21_349;
	selp.b32 	%r758, %r386, %r87, %p446;
	mov.b32 	%r759, 0;
	mov.b64 	%fd3612, {%r759, %r758};
	bra.uni 	$L__BB21_349;
$L__BB21_348:
	mov.f64 	%fd1989, 0d4000000000000000;
	add.rn.f64 	%fd3612, %fd479, %fd1989;
$L__BB21_349:
	setp.eq.f64 	%p452, %fd479, 0d3FF0000000000000;
	selp.f64 	%fd1990, 0d3FF0000000000000, %fd3612, %p452;
	fma.rn.f64 	%fd3615, %fd478, %fd1990, %fd3615;
	setp.eq.s32 	%p453, %r91, 1;
	@%p453 bra 	$L__BB21_362;
	ld.global.f64 	%fd486, [%rd36+8];
	ld.global.f64 	%fd487, [%rd37+8];
	{
	.reg .b32 %temp; 
	mov.b64 	{%temp, %r151}, %fd487;
	}
	abs.f64 	%fd488, %fd487;
	{ // callseq 714, 0
	.param .b64 param0;
	st.param.f64 	[param0], %fd488;
	.param .b64 param1;
	st.param.f64 	[param1], 0d4000000000000000;
	.param .b64 retval0;
	call.uni (retval0), 
	__internal_accurate_pow, 
	(
	param0, 
	param1
	);
	ld.param.f64 	%fd1991, [retval0];
	} // callseq 714
	setp.lt.s32 	%p457, %r151, 0;
	neg.f64 	%fd1993, %fd1991;
	selp.f64 	%fd1994, %fd1993, %fd1991, %p444;
	selp.f64 	%fd1995, %fd1994, %fd1991, %p457;
	setp.eq.f64 	%p458, %fd487, 0d0000000000000000;
	selp.b32 	%r760, %r151, 0, %p444;
	or.b32  	%r761, %r760, 2146435072;
	selp.b32 	%r762, %r761, %r760, %p443;
	mov.b32 	%r763, 0;
	mov.b64 	%fd1996, {%r763, %r762};
	selp.f64 	%fd3613, %fd1996, %fd1995, %p458;
	add.f64 	%fd1997, %fd487, 0d4000000000000000;
	{
	.reg .b32 %temp; 
	mov.b64 	{%temp, %r764}, %fd1997;
	}
	and.b32  	%r765, %r764, 2146435072;
	setp.ne.s32 	%p459, %r765, 2146435072;
	@%p459 bra 	$L__BB21_355;
	setp.nan.f64 	%p460, %fd487, %fd487;
	@%p460 bra 	$L__BB21_354;
	setp.neu.f64 	%p461, %fd488, 0d7FF0000000000000;
	@%p461 bra 	$L__BB21_355;
	selp.b32 	%r767, %r386, %r87, %p457;
	mov.b32 	%r768, 0;
	mov.b64 	%fd3613, {%r768, %r767};
	bra.uni 	$L__BB21_355;
$L__BB21_354:
	mov.f64 	%fd1998, 0d4000000000000000;
	add.rn.f64 	%fd3613, %fd487, %fd1998;
$L__BB21_355:
	setp.eq.f64 	%p463, %fd487, 0d3FF0000000000000;
	selp.f64 	%fd1999, 0d3FF0000000000000, %fd3613, %p463;
	fma.rn.f64 	%fd3615, %fd486, %fd1999, %fd3615;
	setp.eq.s32 	%p464, %r91, 2;
	@%p464 bra 	$L__BB21_362;
	ld.global.f64 	%fd494, [%rd36+16];
	ld.global.f64 	%fd495, [%rd37+16];
	{
	.reg .b32 %temp; 
	mov.b64 	{%temp, %r152}, %fd495;
	}
	abs.f64 	%fd496, %fd495;
	{ // callseq 715, 0
	.param .b64 param0;
	st.param.f64 	[param0], %fd496;
	.param .b64 param1;
	st.param.f64 	[param1], 0d4000000000000000;
	.param .b64 retval0;
	call.uni (retval0), 
	__internal_accurate_pow, 
	(
	param0, 
	param1
	);
	ld.param.f64 	%fd2000, [retval0];
	} // callseq 715
	setp.lt.s32 	%p468, %r152, 0;
	neg.f64 	%fd2002, %fd2000;
	selp.f64 	%fd2003, %fd2002, %fd2000, %p444;
	selp.f64 	%fd2004, %fd2003, %fd2000, %p468;
	setp.eq.f64 	%p469, %fd495, 0d0000000000000000;
	selp.b32 	%r769, %r152, 0, %p444;
	or.b32  	%r770, %r769, 2146435072;
	selp.b32 	%r771, %r770, %r769, %p443;
	mov.b32 	%r772, 0;
	mov.b64 	%fd2005, {%r772, %r771};
	selp.f64 	%fd3614, %fd2005, %fd2004, %p469;
	add.f64 	%fd2006, %fd495, 0d4000000000000000;
	{
	.reg .b32 %temp; 
	mov.b64 	{%temp, %r773}, %fd2006;
	}
	and.b32  	%r774, %r773, 2146435072;
	setp.ne.s32 	%p470, %r774, 2146435072;
	@%p470 bra 	$L__BB21_361;
	setp.nan.f64 	%p471, %fd495, %fd495;
	@%p471 bra 	$L__BB21_360;
	setp.neu.f64 	%p472, %fd496, 0d7FF0000000000000;
	@%p472 bra 	$L__BB21_361;
	selp.b32 	%r776, %r386, %r87, %p468;
	mov.b32 	%r777, 0;
	mov.b64 	%fd3614, {%r777, %r776};
	bra.uni 	$L__BB21_361;
$L__BB21_360:
	mov.f64 	%fd2007, 0d4000000000000000;
	add.rn.f64 	%fd3614, %fd495, %fd2007;
$L__BB21_361:
	setp.eq.f64 	%p474, %fd495, 0d3FF0000000000000;
	selp.f64 	%fd2008, 0d3FF0000000000000, %fd3614, %p474;
	fma.rn.f64 	%fd3615, %fd494, %fd2008, %fd3615;
$L__BB21_362:
	setp.lt.u32 	%p475, %r90, 3;
	mov.f64 	%fd3626, 0d0000000000000000;
	mov.b32 	%r2233, 0;
	@%p475 bra 	$L__BB21_385;
	mov.f64 	%fd3626, 0d0000000000000000;
	mov.b32 	%r2232, 0;
$L__BB21_364:
	setp.lt.s32 	%p476, %r85, 0;
	setp.eq.s32 	%p477, %r86, 1062207488;
	mul.wide.u32 	%rd137, %r2232, 8;
	add.s64 	%rd38, %rd2, %rd137;
	ld.global.f64 	%fd504, [%rd38];
	add.s64 	%rd39, %rd3, %rd137;
	ld.global.f64 	%fd505, [%rd39];
	{
	.reg .b32 %temp; 
	mov.b64 	{%temp, %r154}, %fd505;
	}
	abs.f64 	%fd506, %fd505;
	{ // callseq 716, 0
	.param .b64 param0;
	st.param.f64 	[param0], %fd506;
	.param .b64 param1;
	st.param.f64 	[param1], 0d4000000000000000;
	.param .b64 retval0;
	call.uni (retval0), 
	__internal_accurate_pow, 
	(
	param0, 
	param1
	);
	ld.param.f64 	%fd2012, [retval0];
	} // callseq 716
	setp.lt.s32 	%p479, %r154, 0;
	neg.f64 	%fd2014, %fd2012;
	selp.f64 	%fd2015, %fd2014, %fd2012, %p477;
	selp.f64 	%fd2016, %fd2015, %fd2012, %p479;
	setp.eq.f64 	%p480, %fd505, 0d0000000000000000;
	selp.b32 	%r780, %r154, 0, %p477;
	or.b32  	%r781, %r780, 2146435072;
	selp.b32 	%r782, %r781, %r780, %p476;
	mov.b32 	%r783, 0;
	mov.b64 	%fd2017, {%r783, %r782};
	selp.f64 	%fd3617, %fd2017, %fd2016, %p480;
	add.f64 	%fd2018, %fd505, 0d4000000000000000;
	{
	.reg .b32 %temp; 
	mov.b64 	{%temp, %r784}, %fd2018;
	}
	and.b32  	%r785, %r784, 2146435072;
	setp.ne.s32 	%p481, %r785, 2146435072;
	@%p481 bra 	$L__BB21_369;
	setp.nan.f64 	%p482, %fd505, %fd505;
	@%p482 bra 	$L__BB21_368;
	setp.neu.f64 	%p483, %fd506, 0d7FF0000000000000;
	@%p483 bra 	$L__BB21_369;
	selp.b32 	%r787, %r386, %r87, %p479;
	mov.b32 	%r788, 0;
	mov.b64 	%fd3617, {%r788, %r787};
	bra.uni 	$L__BB21_369;
$L__BB21_368:
	mov.f64 	%fd2019, 0d4000000000000000;
	add.rn.f64 	%fd3617, %fd505, %fd2019;
$L__BB21_369:
	setp.eq.f64 	%p488, %fd505, 0d3FF0000000000000;
	selp.f64 	%fd2020, 0d3FF0000000000000, %fd3617, %p488;
	fma.rn.f64 	%fd511, %fd504, %fd2020, %fd3626;
	ld.global.f64 	%fd512, [%rd38+8];
	ld.global.f64 	%fd513, [%rd39+8];
	{
	.reg .b32 %temp; 
	mov.b64 	{%temp, %r155}, %fd513;
	}
	abs.f64 	%fd514, %fd513;
	{ // callseq 717, 0
	.param .b64 param0;
	st.param.f64 	[param0], %fd514;
	.param .b64 param1;
	st.param.f64 	[param1], 0d4000000000000000;
	.param .b64 retval0;
	call.uni (retval0), 
	__internal_accurate_pow, 
	(
	param0, 
	param1
	);
	ld.param.f64 	%fd2021, [retval0];
	} // callseq 717
	setp.lt.s32 	%p489, %r155, 0;
	neg.f64 	%fd2023, %fd2021;
	selp.f64 	%fd2024, %fd2023, %fd2021, %p477;
	selp.f64 	%fd2025, %fd2024, %fd2021, %p489;
	setp.eq.f64 	%p490, %fd513, 0d0000000000000000;
	selp.b32 	%r789, %r155, 0, %p477;
	or.b32  	%r790, %r789, 2146435072;
	selp.b32 	%r791, %r790, %r789, %p476;
	mov.b32 	%r792, 0;
	mov.b64 	%fd2026, {%r792, %r791};
	selp.f64 	%fd3618, %fd2026, %fd2025, %p490;
	add.f64 	%fd2027, %fd513, 0d4000000000000000;
	{
	.reg .b32 %temp; 
	mov.b64 	{%temp, %r793}, %fd2027;
	}
	and.b32  	%r794, %r793, 2146435072;
	setp.ne.s32 	%p491, %r794, 2146435072;
	@%p491 bra 	$L__BB21_374;
	setp.nan.f64 	%p492, %fd513, %fd513;
	@%p492 bra 	$L__BB21_373;
	setp.neu.f64 	%p493, %fd514, 0d7FF0000000000000;
	@%p493 bra 	$L__BB21_374;
	selp.b32 	%r796, %r386, %r87, %p489;
	mov.b32 	%r797, 0;
	mov.b64 	%fd3618, {%r797, %r796};
	bra.uni 	$L__BB21_374;
$L__BB21_373:
	mov.f64 	%fd2028, 0d4000000000000000;
	add.rn.f64 	%fd3618, %fd513, %fd2028;
$L__BB21_374:
	setp.eq.f64 	%p498, %fd513, 0d3FF0000000000000;
	selp.f64 	%fd2029, 0d3FF0000000000000, %fd3618, %p498;
	fma.rn.f64 	%fd519, %fd512, %fd2029, %fd511;
	ld.global.f64 	%fd520, [%rd38+16];
	ld.global.f64 	%fd521, [%rd39+16];
	{
	.reg .b32 %temp; 
	mov.b64 	{%temp, %r156}, %fd521;
	}
	abs.f64 	%fd522, %fd521;
	{ // callseq 718, 0
	.param .b64 param0;
	st.param.f64 	[param0], %fd522;
	.param .b64 param1;
	st.param.f64 	[param1], 0d4000000000000000;
	.param .b64 retval0;
	call.uni (retval0), 
	__internal_accurate_pow, 
	(
	param0, 
	param1
	);
	ld.param.f64 	%fd2030, [retval0];
	} // callseq 718
	setp.lt.s32 	%p499, %r156, 0;
	neg.f64 	%fd2032, %fd2030;
	selp.f64 	%fd2033, %fd2032, %fd2030, %p477;
	selp.f64 	%fd2034, %fd2033, %fd2030, %p499;
	setp.eq.f64 	%p500, %fd521, 0d0000000000000000;
	selp.b32 	%r798, %r156, 0, %p477;
	or.b32  	%r799, %r798, 2146435072;
	selp.b32 	%r800, %r799, %r798, %p476;
	mov.b32 	%r801, 0;
	mov.b64 	%fd2035, {%r801, %r800};
	selp.f64 	%fd3619, %fd2035, %fd2034, %p500;
	add.f64 	%fd2036, %fd521, 0d4000000000000000;
	{
	.reg .b32 %temp; 
	mov.b64 	{%temp, %r802}, %fd2036;
	}
	and.b32  	%r803, %r802, 2146435072;
	setp.ne.s32 	%p501, %r803, 2146435072;
	@%p501 bra 	$L__BB21_379;
	setp.nan.f64 	%p502, %fd521, %fd521;
	@%p502 bra 	$L__BB21_378;
	setp.neu.f64 	%p503, %fd522, 0d7FF0000000000000;
	@%p503 bra 	$L__BB21_379;
	selp.b32 	%r805, %r386, %r87, %p499;
	mov.b32 	%r806, 0;
	mov.b64 	%fd3619, {%r806, %r805};
	bra.uni 	$L__BB21_379;
$L__BB21_378:
	mov.f64 	%fd2037, 0d4000000000000000;
	add.rn.f64 	%fd3619, %fd521, %fd2037;
$L__BB21_379:
	setp.eq.f64 	%p508, %fd521, 0d3FF0000000000000;
	selp.f64 	%fd2038, 0d3FF0000000000000, %fd3619, %p508;
	fma.rn.f64 	%fd527, %fd520, %fd2038, %fd519;
	ld.global.f64 	%fd528, [%rd38+24];
	ld.global.f64 	%fd529, [%rd39+24];
	{
	.reg .b32 %temp; 
	mov.b64 	{%temp, %r157}, %fd529;
	}
	abs.f64 	%fd530, %fd529;
	{ // callseq 719, 0
	.param .b64 param0;
	st.param.f64 	[param0], %fd530;
	.param .b64 param1;
	st.param.f64 	[param1], 0d4000000000000000;
	.param .b64 retval0;
	call.uni (retval0), 
	__internal_accurate_pow, 
	(
	param0, 
	param1
	);
	ld.param.f64 	%fd2039, [retval0];
	} // callseq 719
	setp.lt.s32 	%p509, %r157, 0;
	neg.f64 	%fd2041, %fd2039;
	selp.f64 	%fd2042, %fd2041, %fd2039, %p477;
	selp.f64 	%fd2043, %fd2042, %fd2039, %p509;
	setp.eq.f64 	%p510, %fd529, 0d0000000000000000;
	selp.b32 	%r807, %r157, 0, %p477;
	or.b32  	%r808, %r807, 2146435072;
	selp.b32 	%r809, %r808, %r807, %p476;
	mov.b32 	%r810, 0;
	mov.b64 	%fd2044, {%r810, %r809};
	selp.f64 	%fd3620, %fd2044, %fd2043, %p510;
	add.f64 	%fd2045, %fd529, 0d4000000000000000;
	{
	.reg .b32 %temp; 
	mov.b64 	{%temp, %r811}, %fd2045;
	}
	and.b32  	%r812, %r811, 2146435072;
	setp.ne.s32 	%p511, %r812, 2146435072;
	@%p511 bra 	$L__BB21_384;
	setp.nan.f64 	%p512, %fd529, %fd529;
	@%p512 bra 	$L__BB21_383;
	setp.neu.f64 	%p513, %fd530, 0d7FF0000000000000;
	@%p513 bra 	$L__BB21_384;
	selp.b32 	%r814, %r386, %r87, %p509;
	mov.b32 	%r815, 0;
	mov.b64 	%fd3620, {%r815, %r814};
	bra.uni 	$L__BB21_384;
$L__BB21_383:
	mov.f64 	%fd2046, 0d4000000000000000;
	add.rn.f64 	%fd3620, %fd529, %fd2046;
$L__BB21_384:
	setp.eq.f64 	%p515, %fd529, 0d3FF0000000000000;
	selp.f64 	%fd2047, 0d3FF0000000000000, %fd3620, %p515;
	fma.rn.f64 	%fd3626, %fd528, %fd2047, %fd527;
	add.s32 	%r2232, %r2232, 4;
	and.b32  	%r2233, %r371, 2147483644;
	setp.ne.s32 	%p516, %r2232, %r2233;
	@%p516 bra 	$L__BB21_364;
$L__BB21_385:
	setp.eq.s32 	%p517, %r91, 0;
	@%p517 bra 	$L__BB21_404;
	setp.lt.s32 	%p518, %r85, 0;
	setp.eq.s32 	%p519, %r86, 1062207488;
	mul.wide.u32 	%rd138, %r2233, 8;
	add.s64 	%rd40, %rd2, %rd138;
	ld.global.f64 	%fd538, [%rd40];
	add.s64 	%rd41, %rd3, %rd138;
	ld.global.f64 	%fd539, [%rd41];
	{
	.reg .b32 %temp; 
	mov.b64 	{%temp, %r161}, %fd539;
	}
	abs.f64 	%fd540, %fd539;
	{ // callseq 720, 0
	.param .b64 param0;
	st.param.f64 	[param0], %fd540;
	.param .b64 param1;
	st.param.f64 	[param1], 0d4000000000000000;
	.param .b64 retval0;
	call.uni (retval0), 
	__internal_accurate_pow, 
	(
	param0, 
	param1
	);
	ld.param.f64 	%fd2048, [retval0];
	} // callseq 720
	setp.lt.s32 	%p521, %r161, 0;
	neg.f64 	%fd2050, %fd2048;
	selp.f64 	%fd2051, %fd2050, %fd2048, %p519;
	selp.f64 	%fd2052, %fd2051, %fd2048, %p521;
	setp.eq.f64 	%p522, %fd539, 0d0000000000000000;
	selp.b32 	%r816, %r161, 0, %p519;
	or.b32  	%r817, %r816, 2146435072;
	selp.b32 	%r818, %r817, %r816, %p518;
	mov.b32 	%r819, 0;
	mov.b64 	%fd2053, {%r819, %r818};
	selp.f64 	%fd3623, %fd2053, %fd2052, %p522;
	add.f64 	%fd2054, %fd539, 0d4000000000000000;
	{
	.reg .b32 %temp; 
	mov.b64 	{%temp, %r820}, %fd2054;
	}
	and.b32  	%r821, %r820, 2146435072;
	setp.ne.s32 	%p523, %r821, 2146435072;
	@%p523 bra 	$L__BB21_391;
	setp.nan.f64 	%p524, %fd539, %fd539;
	@%p524 bra 	$L__BB21_390;
	setp.neu.f64 	%p525, %fd540, 0d7FF0000000000000;
	@%p525 bra 	$L__BB21_391;
	selp.b32 	%r823, %r386, %r87, %p521;
	mov.b32 	%r824, 0;
	mov.b64 	%fd3623, {%r824, %r823};
	bra.uni 	$L__BB21_391;
$L__BB21_390:
	mov.f64 	%fd2055, 0d4000000000000000;
	add.rn.f64 	%fd3623, %fd539, %fd2055;
$L__BB21_391:
	setp.eq.f64 	%p527, %fd539, 0d3FF0000000000000;
	selp.f64 	%fd2056, 0d3FF0000000000000, %fd3623, %p527;
	fma.rn.f64 	%fd3626, %fd538, %fd2056, %fd3626;
	setp.eq.s32 	%p528, %r91, 1;
	@%p528 bra 	$L__BB21_404;
	ld.global.f64 	%fd546, [%rd40+8];
	ld.global.f64 	%fd547, [%rd41+8];
	{
	.reg .b32 %temp; 
	mov.b64 	{%temp, %r162}, %fd547;
	}
	abs.f64 	%fd548, %fd547;
	{ // callseq 721, 0
	.param .b64 param0;
	st.param.f64 	[param0], %fd548;
	.param .b64 param1;
	st.param.f64 	[param1], 0d4000000000000000;
	.param .b64 retval0;
	call.uni (retval0), 
	__internal_accurate_pow, 
	(
	param0, 
	param1
	);
	ld.param.f64 	%fd2057, [retval0];
	} // callseq 721
	setp.lt.s32 	%p532, %r162, 0;
	neg.f64 	%fd2059, %fd2057;
	selp.f64 	%fd2060, %fd2059, %fd2057, %p519;
	selp.f64 	%fd2061, %fd2060, %fd2057, %p532;
	setp.eq.f64 	%p533, %fd547, 0d0000000000000000;
	selp.b32 	%r825, %r162, 0, %p519;
	or.b32  	%r826, %r825, 2146435072;
	selp.b32 	%r827, %r826, %r825, %p518;
	mov.b32 	%r828, 0;
	mov.b64 	%fd2062, {%r828, %r827};
	selp.f64 	%fd3624, %fd2062, %fd2061, %p533;
	add.f64 	%fd2063, %fd547, 0d4000000000000000;
	{
	.reg .b32 %temp; 
	mov.b64 	{%temp, %r829}, %fd2063;
	}
	and.b32  	%r830, %r829, 2146435072;
	setp.ne.s32 	%p534, %r830, 2146435072;
	@%p534 bra 	$L__BB21_397;
	setp.nan.f64 	%p535, %fd547, %fd547;
	@%p535 bra 	$L__BB21_396;
	setp.neu.f64 	%p536, %fd548, 0d7FF0000000000000;
	@%p536 bra 	$L__BB21_397;
	selp.b32 	%r832, %r386, %r87, %p532;
	mov.b32 	%r833, 0;
	mov.b64 	%fd3624, {%r833, %r832};
	bra.uni 	$L__BB21_397;
$L__BB21_396:
	mov.f64 	%fd2064, 0d4000000000000000;
	add.rn.f64 	%fd3624, %fd547, %fd2064;
$L__BB21_397:
	setp.eq.f64 	%p538, %fd547, 0d3FF0000000000000;
	selp.f64 	%fd2065, 0d3FF0000000000000, %fd3624, %p538;
	fma.rn.f64 	%fd3626, %fd546, %fd2065, %fd3626;
	setp.eq.s32 	%p539, %r91, 2;
	@%p539 bra 	$L__BB21_404;
	ld.global.f64 	%fd554, [%rd40+16];
	ld.global.f64 	%fd555, [%rd41+16];
	{
	.reg .b32 %temp; 
	mov.b64 	{%temp, %r163}, %fd555;
	}
	abs.f64 	%fd556, %fd555;
	{ // callseq 722, 0
	.param .b64 param0;
	st.param.f64 	[param0], %fd556;
	.param .b64 param1;
	st.param.f64 	[param1], 0d4000000000000000;
	.param .b64 retval0;
	call.uni (retval0), 
	__internal_accurate_pow, 
	(
	param0, 
	param1
	);
	ld.param.f64 	%fd2066, [retval0];
	} // callseq 722
	setp.lt.s32 	%p543, %r163, 0;
	neg.f64 	%fd2068, %fd2066;
	selp.f64 	%fd2069, %fd2068, %fd2066, %p519;
	selp.f64 	%fd2070, %fd2069, %fd2066, %p543;
	setp.eq.f64 	%p544, %fd555, 0d0000000000000000;
	selp.b32 	%r834, %r163, 0, %p519;
	or.b32  	%r835, %r834, 2146435072;
	selp.b32 	%r836, %r835, %r834, %p518;
	mov.b32 	%r837, 0;
	mov.b64 	%fd2071, {%r837, %r836};
	selp.f64 	%fd3625, %fd2071, %fd2070, %p544;
	add.f64 	%fd2072, %fd555, 0d4000000000000000;
	{
	.reg .b32 %temp; 
	mov.b64 	{%temp, %r838}, %fd2072;
	}
	and.b32  	%r839, %r838, 2146435072;
	setp.ne.s32 	%p545, %r839, 2146435072;
	@%p545 bra 	$L__BB21_403;
	setp.nan.f64 	%p546, %fd555, %fd555;
	@%p546 bra 	$L__BB21_402;
	setp.neu.f64 	%p547, %fd556, 0d7FF0000000000000;
	@%p547 bra 	$L__BB21_403;
	selp.b32 	%r841, %r386, %r87, %p543;
	mov.b32 	%r842, 0;
	mov.b64 	%fd3625, {%r842, %r841};
	bra.uni 	$L__BB21_403;
$L__BB21_402:
	mov.f64 	%fd2073, 0d4000000000000000;
	add.rn.f64 	%fd3625, %fd555, %fd2073;
$L__BB21_403:
	setp.eq.f64 	%p549, %fd555, 0d3FF0000000000000;
	selp.f64 	%fd2074, 0d3FF0000000000000, %fd3625, %p549;
	fma.rn.f64 	%fd3626, %fd554, %fd2074, %fd3626;
$L__BB21_404:
	setp.ne.s32 	%p550, %r89, 2146435072;
	setp.num.f64 	%p551, %fd1586, %fd1586;
	setp.eq.f64 	%p552, %fd1586, 0d0000000000000000;
	selp.f64 	%fd2075, %fd166, %fd165, %p552;
	mov.f64 	%fd2076, 0d4000000000000000;
	add.rn.f64 	%fd2077, %fd1586, %fd2076;
	selp.f64 	%fd2078, %fd2075, %fd2077, %p550;
	selp.f64 	%fd2079, %fd2075, %fd2078, %p551;
	setp.neu.f64 	%p553, %fd164, 0d7FF0000000000000;
	selp.f64 	%fd2080, %fd2079, %fd167, %p553;
	selp.f64 	%fd2081, %fd2079, %fd2080, %p550;
	setp.eq.f64 	%p554, %fd1586, 0d3FF0000000000000;
	selp.f64 	%fd2082, 0d3FF0000000000000, %fd2081, %p554;
	div.rn.f64 	%fd2083, %fd2082, %fd169;
	sub.f64 	%fd3633, %fd3626, %fd2083;
	sub.f64 	%fd3638, %fd3571, %fd2083;
	sub.f64 	%fd3637, %fd3582, %fd2083;
	sub.f64 	%fd3636, %fd3593, %fd2083;
	sub.f64 	%fd3635, %fd3604, %fd2083;
	sub.f64 	%fd3634, %fd3615, %fd2083;
	sub.f64 	%fd3639, %fd3632, %fd2083;
	bra.uni 	$L__BB21_427;
$L__BB21_405:
	mov.f64 	%fd1659, 0d4000000000000000;
	add.rn.f64 	%fd3629, %fd573, %fd1659;
$L__BB21_406:
	setp.eq.f64 	%p77, %fd573, 0d3FF0000000000000;
	selp.f64 	%fd1660, 0d3FF0000000000000, %fd3629, %p77;
	fma.rn.f64 	%fd3632, %fd572, %fd1660, %fd3632;
	setp.eq.s32 	%p78, %r91, 1;
	@%p78 bra 	$L__BB21_419;
	setp.lt.s32 	%p79, %r85, 0;
	setp.eq.s32 	%p80, %r86, 1062207488;
	ld.global.f64 	%fd580, [%rd42+8];
	ld.global.f64 	%fd581, [%rd43+8];
	{
	.reg .b32 %temp; 
	mov.b64 	{%temp, %r167}, %fd581;
	}
	abs.f64 	%fd582, %fd581;
	{ // callseq 679, 0
	.param .b64 param0;
	st.param.f64 	[param0], %fd582;
	.param .b64 param1;
	st.param.f64 	[param1], 0d4000000000000000;
	.param .b64 retval0;
	call.uni (retval0), 
	__internal_accurate_pow, 
	(
	param0, 
	param1
	);
	ld.param.f64 	%fd1661, [retval0];
	} // callseq 679
	setp.lt.s32 	%p82, %r167, 0;
	neg.f64 	%fd1663, %fd1661;
	selp.f64 	%fd1664, %fd1663, %fd1661, %p80;
	selp.f64 	%fd1665, %fd1664, %fd1661, %p82;
	setp.eq.f64 	%p83, %fd581, 0d0000000000000000;
	selp.b32 	%r435, %r167, 0, %p80;
	or.b32  	%r436, %r435, 2146435072;
	selp.b32 	%r437, %r436, %r435, %p79;
	mov.b32 	%r438, 0;
	mov.b64 	%fd1666, {%r438, %r437};
	selp.f64 	%fd3630, %fd1666, %fd1665, %p83;
	add.f64 	%fd1667, %fd581, 0d4000000000000000;
	{
	.reg .b32 %temp; 
	mov.b64 	{%temp, %r439}, %fd1667;
	}
	and.b32  	%r440, %r439, 2146435072;
	setp.ne.s32 	%p84, %r440, 2146435072;
	@%p84 bra 	$L__BB21_412;
	setp.nan.f64 	%p85, %fd581, %fd581;
	@%p85 bra 	$L__BB21_411;
	setp.neu.f64 	%p86, %fd582, 0d7FF0000000000000;
	@%p86 bra 	$L__BB21_412;
	setp.lt.s32 	%p87, %r167, 0;
	selp.b32 	%r442, %r386, %r87, %p87;
	mov.b32 	%r443, 0;
	mov.b64 	%fd3630, {%r443, %r442};
	bra.uni 	$L__BB21_412;
$L__BB21_411:
	mov.f64 	%fd1668, 0d4000000000000000;
	add.rn.f64 	%fd3630, %fd581, %fd1668;
$L__BB21_412:
	setp.eq.f64 	%p88, %fd581, 0d3FF0000000000000;
	selp.f64 	%fd1669, 0d3FF0000000000000, %fd3630, %p88;
	fma.rn.f64 	%fd3632, %fd580, %fd1669, %fd3632;
	setp.eq.s32 	%p89, %r91, 2;
	@%p89 bra 	$L__BB21_419;
	setp.lt.s32 	%p90, %r85, 0;
	setp.eq.s32 	%p91, %r86, 1062207488;
	ld.global.f64 	%fd588, [%rd42+16];
	ld.global.f64 	%fd589, [%rd43+16];
	{
	.reg .b32 %temp; 
	mov.b64 	{%temp, %r168}, %fd589;
	}
	abs.f64 	%fd590, %fd589;
	{ // callseq 680, 0
	.param .b64 param0;
	st.param.f64 	[param0], %fd590;
	.param .b64 param1;
	st.param.f64 	[param1], 0d4000000000000000;
	.param .b64 retval0;
	call.uni (retval0), 
	__internal_accurate_pow, 
	(
	param0, 
	param1
	);
	ld.param.f64 	%fd1670, [retval0];
	} // callseq 680
	setp.lt.s32 	%p93, %r168, 0;
	neg.f64 	%fd1672, %fd1670;
	selp.f64 	%fd1673, %fd1672, %fd1670, %p91;
	selp.f64 	%fd1674, %fd1673, %fd1670, %p93;
	setp.eq.f64 	%p94, %fd589, 0d0000000000000000;
	selp.b32 	%r444, %r168, 0, %p91;
	or.b32  	%r445, %r444, 2146435072;
	selp.b32 	%r446, %r445, %r444, %p90;
	mov.b32 	%r447, 0;
	mov.b64 	%fd1675, {%r447, %r446};
	selp.f64 	%fd3631, %fd1675, %fd1674, %p94;
	add.f64 	%fd1676, %fd589, 0d4000000000000000;
	{
	.reg .b32 %temp; 
	mov.b64 	{%temp, %r448}, %fd1676;
	}
	and.b32  	%r449, %r448, 2146435072;
	setp.ne.s32 	%p95, %r449, 2146435072;
	@%p95 bra 	$L__BB21_418;
	setp.nan.f64 	%p96, %fd589, %fd589;
	@%p96 bra 	$L__BB21_417;
	setp.neu.f64 	%p97, %fd590, 0d7FF0000000000000;
	@%p97 bra 	$L__BB21_418;
	setp.lt.s32 	%p98, %r168, 0;
	selp.b32 	%r451, %r386, %r87, %p98;
	mov.b32 	%r452, 0;
	mov.b64 	%fd3631, {%r452, %r451};
	bra.uni 	$L__BB21_418;
$L__BB21_417:
	mov.f64 	%fd1677, 0d4000000000000000;
	add.rn.f64 	%fd3631, %fd589, %fd1677;
$L__BB21_418:
	setp.eq.f64 	%p99, %fd589, 0d3FF0000000000000;
	selp.f64 	%fd1678, 0d3FF0000000000000, %fd3631, %p99;
	fma.rn.f64 	%fd3632, %fd588, %fd1678, %fd3632;
$L__BB21_419:
	setp.lt.u32 	%p100, %r90, 3;
	mov.f64 	%fd3571, 0d0000000000000000;
	mov.b32 	%r2223, 0;
	@%p100 bra 	$L__BB21_175;
	bra.uni 	$L__BB21_153;
$L__BB21_420:
	setp.num.f64 	%p12, %fd1586, %fd1586;
	@%p12 bra 	$L__BB21_424;
	setp.neu.f64 	%p13, %fd1586, 0d0000000000000000;
	@%p13 bra 	$L__BB21_423;
	setp.eq.f64 	%p16, %fd1586, 0d3FF0000000000000;
	setp.ne.s32 	%p17, %r89, 2146435072;
	selp.f64 	%fd1599, %fd166, %fd168, %p17;
	selp.f64 	%fd1600, 0d3FF0000000000000, %fd1599, %p16;
	div.rn.f64 	%fd1601, %fd1600, %fd169;
	mov.f64 	%fd1602, 0d0000000000000000;
	sub.f64 	%fd3633, %fd1602, %fd1601;
	mov.f64 	%fd3634, %fd3633;
	mov.f64 	%fd3635, %fd3633;
	mov.f64 	%fd3636, %fd3633;
	mov.f64 	%fd3637, %fd3633;
	mov.f64 	%fd3638, %fd3633;
	mov.f64 	%fd3639, %fd3633;
	bra.uni 	$L__BB21_427;
$L__BB21_423:
	setp.eq.f64 	%p14, %fd1586, 0d3FF0000000000000;
	setp.ne.s32 	%p15, %r89, 2146435072;
	selp.f64 	%fd1595, %fd165, %fd168, %p15;
	selp.f64 	%fd1596, 0d3FF0000000000000, %fd1595, %p14;
	div.rn.f64 	%fd1597, %fd1596, %fd169;
	mov.f64 	%fd1598, 0d0000000000000000;
	sub.f64 	%fd3633, %fd1598, %fd1597;
	mov.f64 	%fd3634, %fd3633;
	mov.f64 	%fd3635, %fd3633;
	mov.f64 	%fd3636, %fd3633;
	mov.f64 	%fd3637, %fd3633;
	mov.f64 	%fd3638, %fd3633;
	mov.f64 	%fd3639, %fd3633;
	bra.uni 	$L__BB21_427;
$L__BB21_424:
	setp.neu.f64 	%p18, %fd1586, 0d0000000000000000;
	@%p18 bra 	$L__BB21_426;
	setp.eq.f64 	%p22, %fd1586, 0d3FF0000000000000;
	setp.neu.f64 	%p23, %fd164, 0d7FF0000000000000;
	setp.ne.s32 	%p24, %r89, 2146435072;
	selp.f64 	%fd1608, %fd166, %fd167, %p23;
	selp.f64 	%fd1609, %fd166, %fd1608, %p24;
	selp.f64 	%fd1610, 0d3FF0000000000000, %fd1609, %p22;
	div.rn.f64 	%fd1611, %fd1610, %fd169;
	mov.f64 	%fd1612, 0d0000000000000000;
	sub.f64 	%fd3633, %fd1612, %fd1611;
	mov.f64 	%fd3634, %fd3633;
	mov.f64 	%fd3635, %fd3633;
	mov.f64 	%fd3636, %fd3633;
	mov.f64 	%fd3637, %fd3633;
	mov.f64 	%fd3638, %fd3633;
	mov.f64 	%fd3639, %fd3633;
	bra.uni 	$L__BB21_427;
$L__BB21_426:
	setp.eq.f64 	%p19, %fd1586, 0d3FF0000000000000;
	setp.neu.f64 	%p20, %fd164, 0d7FF0000000000000;
	setp.ne.s32 	%p21, %r89, 2146435072;
	selp.f64 	%fd1603, %fd165, %fd167, %p20;
	selp.f64 	%fd1604, %fd165, %fd1603, %p21;
	selp.f64 	%fd1605, 0d3FF0000000000000, %fd1604, %p19;
	div.rn.f64 	%fd1606, %fd1605, %fd169;
	mov.f64 	%fd1607, 0d0000000000000000;
	sub.f64 	%fd3633, %fd1607, %fd1606;
	mov.f64 	%fd3634, %fd3633;
	mov.f64 	%fd3635, %fd3633;
	mov.f64 	%fd3636, %fd3633;
	mov.f64 	%fd3637, %fd3633;
	mov.f64 	%fd3638, %fd3633;
	mov.f64 	%fd3639, %fd3633;
$L__BB21_427:
	add.f64 	%fd2084, %fd3639, %fd3638;
	add.f64 	%fd2085, %fd2084, %fd3637;
	add.f64 	%fd2086, %fd2085, %fd3636;
	add.f64 	%fd2087, %fd2086, %fd3635;
	add.f64 	%fd2088, %fd2087, %fd3634;
	add.f64 	%fd3833, %fd2088, %fd3633;
	mul.lo.s32 	%r843, %r370, 3584;
	cvt.s64.s32 	%rd44, %r843;
	setp.lt.u64 	%p555, %rd5, %rd44;
	@%p555 bra 	$L__BB21_1104;
	mov.f64 	%fd2089, 0d4000000000000000;
	add.rn.f64 	%fd609, %fd1586, %fd2089;
	setp.lt.s32 	%p556, %r371, 1;
	add.s64 	%rd46, %rd119, -3584;
	@%p556 bra 	$L__BB21_1023;
	setp.eq.f64 	%p570, %fd1586, 0d3FF0000000000000;
	setp.neu.f64 	%p571, %fd164, 0d7FF0000000000000;
	setp.ne.s32 	%p572, %r89, 2146435072;
	setp.eq.f64 	%p573, %fd1586, 0d0000000000000000;
	add.s32 	%r170, %r371, -1;
	and.b32  	%r171, %r371, 3;
	and.b32  	%r172, %r371, 2147483644;
	selp.f64 	%fd2114, %fd166, %fd165, %p573;
	selp.f64 	%fd2115, %fd2114, %fd167, %p571;
	selp.f64 	%fd2116, %fd2114, %fd2115, %p572;
	selp.f64 	%fd2117, 0d3FF0000000000000, %fd2116, %p570;
	div.rn.f64 	%fd610, %fd2117, %fd169;
	selp.f64 	%fd2118, %fd2114, %fd609, %p572;
	selp.f64 	%fd2119, 0d3FF0000000000000, %fd2118, %p570;
	div.rn.f64 	%fd611, %fd2119, %fd169;
$L__BB21_430:
	add.s64 	%rd219, %rd219, %rd44;
	setp.gt.u64 	%p574, %rd219, %rd46;
	@%p574 bra 	$L__BB21_1030;
	setp.num.f64 	%p575, %fd1586, %fd1586;
	@%p575 bra 	$L__BB21_1005;
	setp.lt.u32 	%p576, %r170, 3;
	mov.f64 	%fd3717, 0d0000000000000000;
	mov.b32 	%r2248, 0;
	@%p576 bra 	$L__BB21_455;
	mov.f64 	%fd3717, 0d0000000000000000;
	mov.b32 	%r2235, 0;
$L__BB21_434:
	setp.lt.s32 	%p577, %r85, 0;
	setp.eq.s32 	%p578, %r86, 1062207488;
	mul.wide.u32 	%rd143, %r2235, 8;
	add.s64 	%rd49, %rd2, %rd143;
	ld.global.f64 	%fd614, [%rd49];
	add.s64 	%rd50, %rd3, %rd143;
	ld.global.f64 	%fd615, [%rd50];
	{
	.reg .b32 %temp; 
	mov.b64 	{%temp, %r174}, %fd615;
	}
	abs.f64 	%fd616, %fd615;
	{ // callseq 723, 0
	.param .b64 param0;
	st.param.f64 	[param0], %fd616;
	.param .b64 param1;
	st.param.f64 	[param1], 0d4000000000000000;
	.param .b64 retval0;
	call.uni (retval0), 
	__internal_accurate_pow, 
	(
	param0, 
	param1
	);
	ld.param.f64 	%fd2123, [retval0];
	} // callseq 723
	setp.lt.s32 	%p580, %r174, 0;
	neg.f64 	%fd2125, %fd2123;
	selp.f64 	%fd2126, %fd2125, %fd2123, %p578;
	selp.f64 	%fd2127, %fd2126, %fd2123, %p580;
	setp.eq.f64 	%p581, %fd615, 0d0000000000000000;
	selp.b32 	%r847, %r174, 0, %p578;
	or.b32  	%r848, %r847, 2146435072;
	selp.b32 	%r849, %r848, %r847, %p577;
	mov.b32 	%r850, 0;
	mov.b64 	%fd2128, {%r850, %r849};
	selp.f64 	%fd3642, %fd2128, %fd2127, %p581;
	add.f64 	%fd2129, %fd615, 0d4000000000000000;
	{
	.reg .b32 %temp; 
	mov.b64 	{%temp, %r851}, %fd2129;
	}
	and.b32  	%r852, %r851, 2146435072;
	setp.ne.s32 	%p582, %r852, 2146435072;
	@%p582 bra 	$L__BB21_439;
	setp.nan.f64 	%p583, %fd615, %fd615;
	@%p583 bra 	$L__BB21_438;
	setp.neu.f64 	%p584, %fd616, 0d7FF0000000000000;
	@%p584 bra 	$L__BB21_439;
	selp.b32 	%r854, %r386, %r87, %p580;
	mov.b32 	%r855, 0;
	mov.b64 	%fd3642, {%r855, %r854};
	bra.uni 	$L__BB21_439;
$L__BB21_438:
	mov.f64 	%fd2130, 0d4000000000000000;
	add.rn.f64 	%fd3642, %fd615, %fd2130;
$L__BB21_439:
	setp.eq.f64 	%p589, %fd615, 0d3FF0000000000000;
	selp.f64 	%fd2131, 0d3FF0000000000000, %fd3642, %p589;
	fma.rn.f64 	%fd621, %fd614, %fd2131, %fd3717;
	ld.global.f64 	%fd622, [%rd49+8];
	ld.global.f64 	%fd623, [%rd50+8];
	{
	.reg .b32 %temp; 
	mov.b64 	{%temp, %r175}, %fd623;
	}
	abs.f64 	%fd624, %fd623;
	{ // callseq 724, 0
	.param .b64 param0;
	st.param.f64 	[param0], %fd624;
	.param .b64 param1;
	st.param.f64 	[param1], 0d4000000000000000;
	.param .b64 retval0;
	call.uni (retval0), 
	__internal_accurate_pow, 
	(
	param0, 
	param1
	);
	ld.param.f64 	%fd2132, [retval0];
	} // callseq 724
	setp.lt.s32 	%p590, %r175, 0;
	neg.f64 	%fd2134, %fd2132;
	selp.f64 	%fd2135, %fd2134, %fd2132, %p578;
	selp.f64 	%fd2136, %fd2135, %fd2132, %p590;
	setp.eq.f64 	%p591, %fd623, 0d0000000000000000;
	selp.b32 	%r856, %r175, 0, %p578;
	or.b32  	%r857, %r856, 2146435072;
	selp.b32 	%r858, %r857, %r856, %p577;
	mov.b32 	%r859, 0;
	mov.b64 	%fd2137, {%r859, %r858};
	selp.f64 	%fd3643, %fd2137, %fd2136, %p591;
	add.f64 	%fd2138, %fd623, 0d4000000000000000;
	{
	.reg .b32 %temp; 
	mov.b64 	{%temp, %r860}, %fd2138;
	}
	and.b32  	%r861, %r860, 2146435072;
	setp.ne.s32 	%p592, %r861, 2146435072;
	@%p592 bra 	$L__BB21_444;
	setp.nan.f64 	%p593, %fd623, %fd623;
	@%p593 bra 	$L__BB21_443;
	setp.neu.f64 	%p594, %fd624, 0d7FF0000000000000;
	@%p594 bra 	$L__BB21_444;
	selp.b32 	%r863, %r386, %r87, %p590;
	mov.b32 	%r864, 0;
	mov.b64 	%fd3643, {%r864, %r863};
	bra.uni 	$L__BB21_444;
$L__BB21_443:
	mov.f64 	%fd2139, 0d4000000000000000;
	add.rn.f64 	%fd3643, %fd623, %fd2139;
$L__BB21_444:
	setp.eq.f64 	%p599, %fd623, 0d3FF0000000000000;
	selp.f64 	%fd2140, 0d3FF0000000000000, %fd3643, %p599;
	fma.rn.f64 	%fd629, %fd622, %fd2140, %fd621;
	ld.global.f64 	%fd630, [%rd49+16];
	ld.global.f64 	%fd631, [%rd50+16];
	{
	.reg .b32 %temp; 
	mov.b64 	{%temp, %r176}, %fd631;
	}
	abs.f64 	%fd632, %fd631;
	{ // callseq 725, 0
	.param .b64 param0;
	st.param.f64 	[param0], %fd632;
	.param .b64 param1;
	st.param.f64 	[param1], 0d4000000000000000;
	.param .b64 retval0;
	call.uni (retval0), 
	__internal_accurate_pow, 
	(
	param0, 
	param1
	);
	ld.param.f64 	%fd2141, [retval0];
	} // callseq 725
	setp.lt.s32 	%p600, %r176, 0;
	neg.f64 	%fd2143, %fd2141;
	selp.f64 	%fd2144, %fd2143, %fd2141, %p578;
	selp.f64 	%fd2145, %fd2144, %fd2141, %p600;
	setp.eq.f64 	%p601, %fd631, 0d0000000000000000;
	selp.b32 	%r865, %r176, 0, %p578;
	or.b32  	%r866, %r865, 2146435072;
	selp.b32 	%r867, %r866, %r865, %p577;
	mov.b32 	%r868, 0;
	mov.b64 	%fd2146, {%r868, %r867};
	selp.f64 	%fd3644, %fd2146, %fd2145, %p601;
	add.f64 	%fd2147, %fd631, 0d4000000000000000;
	{
	.reg .b32 %temp; 
	mov.b64 	{%temp, %r869}, %fd2147;
	}
	and.b32  	%r870, %r869, 2146435072;
	setp.ne.s32 	%p602, %r870, 2146435072;
	@%p602 bra 	$L__BB21_449;
	setp.nan.f64 	%p603, %fd631, %fd631;
	@%p603 bra 	$L__BB21_448;
	setp.neu.f64 	%p604, %fd632, 0d7FF0000000000000;
	@%p604 bra 	$L__BB21_449;
	selp.b32 	%r872, %r386, %r87, %p600;
	mov.b32 	%r873, 0;
	mov.b64 	%fd3644, {%r873, %r872};
	bra.uni 	$L__BB21_449;
$L__BB21_448:
	mov.f64 	%fd2148, 0d4000000000000000;
	add.rn.f64 	%fd3644, %fd631, %fd2148;
$L__BB21_449:
	setp.eq.f64 	%p609, %fd631, 0d3FF0000000000000;
	selp.f64 	%fd2149, 0d3FF0000000000000, %fd3644, %p609;
	fma.rn.f64 	%fd637, %fd630, %fd2149, %fd629;
	ld.global.f64 	%fd638, [%rd49+24];
	ld.global.f64 	%fd639, [%rd50+24];
	{
	.reg .b32 %temp; 
	mov.b64 	{%temp, %r177}, %fd639;
	}
	abs.f64 	%fd640, %fd639;
	{ // callseq 726, 0
	.param .b64 param0;
	st.param.f64 	[param0], %fd640;
	.param .b64 param1;
	st.param.f64 	[param1], 0d4000000000000000;
	.param .b64 retval0;
	call.uni (retval0), 
	__internal_accurate_pow, 
	(
	param0, 
	param1
	);
	ld.param.f64 	%fd2150, [retval0];
	} // callseq 726
	setp.lt.s32 	%p610, %r177, 0;
	neg.f64 	%fd2152, %fd2150;
	selp.f64 	%fd2153, %fd2152, %fd2150, %p578;
	selp.f64 	%fd2154, %fd2153, %fd2150, %p610;
	setp.eq.f64 	%p611, %fd639, 0d0000000000000000;
	selp.b32 	%r874, %r177, 0, %p578;
	or.b32  	%r875, %r874, 2146435072;
	selp.b32 	%r876, %r875, %r874, %p577;
	mov.b32 	%r877, 0;
	mov.b64 	%fd2155, {%r877, %r876};
	selp.f64 	%fd3645, %fd2155, %fd2154, %p611;
	add.f64 	%fd2156, %fd639, 0d4000000000000000;
	{
	.reg .b32 %temp; 
	mov.b64 	{%temp, %r878}, %fd2156;
	}
	and.b32  	%r879, %r878, 2146435072;
	setp.ne.s32 	%p612, %r879, 2146435072;
	@%p612 bra 	$L__BB21_454;
	setp.nan.f64 	%p613, %fd639, %fd639;
	@%p613 bra 	$L__BB21_453;
	setp.neu.f64 	%p614, %fd640, 0d7FF0000000000000;
	@%p614 bra 	$L__BB21_454;
	selp.b32 	%r881, %r386, %r87, %p610;
	mov.b32 	%r882, 0;
	mov.b64 	%fd3645, {%r882, %r881};
	bra.uni 	$L__BB21_454;
$L__BB21_453:
	mov.f64 	%fd2157, 0d4000000000000000;
	add.rn.f64 	%fd3645, %fd639, %fd2157;
$L__BB21_454:
	setp.eq.f64 	%p616, %fd639, 0d3FF0000000000000;
	selp.f64 	%fd2158, 0d3FF0000000000000, %fd3645, %p616;
	fma.rn.f64 	%fd3717, %fd638, %fd2158, %fd637;
	add.s32 	%r2235, %r2235, 4;
	setp.eq.s32 	%p617, %r2235, %r172;
	mov.u32 	%r2248, %r172;
	@%p617 bra 	$L__BB21_455;
	bra.uni 	$L__BB21_434;
$L__BB21_455:
	setp.eq.s32 	%p618, %r171, 0;
	@%p618 bra 	$L__BB21_726;
	setp.lt.s32 	%p619, %r85, 0;
	setp.eq.s32 	%p620, %r86, 1062207488;
	mul.wide.u32 	%rd144, %r2248, 8;
	add.s64 	%rd75, %rd2, %rd144;
	ld.global.f64 	%fd1015, [%rd75];
	add.s64 	%rd76, %rd3, %rd144;
	ld.global.f64 	%fd1016, [%rd76];
	{
	.reg .b32 %temp; 
	mov.b64 	{%temp, %r240}, %fd1016;
	}
	abs.f64 	%fd1017, %fd1016;
	{ // callseq 727, 0
	.param .b64 param0;
	st.param.f64 	[param0], %fd1017;
	.param .b64 param1;
	st.param.f64 	[param1], 0d4000000000000000;
	.param .b64 retval0;
	call.uni (retval0), 
	__internal_accurate_pow, 
	(
	param0, 
	param1
	);
	ld.param.f64 	%fd2159, [retval0];
	} // callseq 727
	setp.lt.s32 	%p622, %r240, 0;
	neg.f64 	%fd2161, %fd2159;
	selp.f64 	%fd2162, %fd2161, %fd2159, %p620;
	selp.f64 	%fd2163, %fd2162, %fd2159, %p622;
	setp.eq.f64 	%p623, %fd1016, 0d0000000000000000;
	selp.b32 	%r883, %r240, 0, %p620;
	or.b32  	%r884, %r883, 2146435072;
	selp.b32 	%r885, %r884, %r883, %p619;
	mov.b32 	%r886, 0;
	mov.b64 	%fd2164, {%r886, %r885};
	selp.f64 	%fd3714, %fd2164, %fd2163, %p623;
	add.f64 	%fd2165, %fd1016, 0d4000000000000000;
	{
	.reg .b32 %temp; 
	mov.b64 	{%temp, %r887}, %fd2165;
	}
	and.b32  	%r888, %r887, 2146435072;
	setp.ne.s32 	%p624, %r888, 2146435072;
	@%p624 bra 	$L__BB21_713;
	setp.nan.f64 	%p625, %fd1016, %fd1016;
	@%p625 bra 	$L__BB21_712;
	setp.neu.f64 	%p626, %fd1017, 0d7FF0000000000000;
	@%p626 bra 	$L__BB21_713;
	selp.b32 	%r890, %r386, %r87, %p622;
	mov.b32 	%r891, 0;
	mov.b64 	%fd3714, {%r891, %r890};
	bra.uni 	$L__BB21_713;
$L__BB21_460:
	setp.lt.s32 	%p652, %r85, 0;
	setp.eq.s32 	%p653, %r86, 1062207488;
	mul.wide.u32 	%rd145, %r2236, 8;
	add.s64 	%rd51, %rd2, %rd145;
	ld.global.f64 	%fd647, [%rd51];
	add.s64 	%rd52, %rd3, %rd145;
	ld.global.f64 	%fd648, [%rd52];
	{
	.reg .b32 %temp; 
	mov.b64 	{%temp, %r180}, %fd648;
	}
	abs.f64 	%fd649, %fd648;
	{ // callseq 730, 0
	.param .b64 param0;
	st.param.f64 	[param0], %fd649;
	.param .b64 param1;
	st.param.f64 	[param1], 0d4000000000000000;
	.param .b64 retval0;
	call.uni (retval0), 
	__internal_accurate_pow, 
	(
	param0, 
	param1
	);
	ld.param.f64 	%fd2189, [retval0];
	} // callseq 730
	setp.lt.s32 	%p655, %r180, 0;
	neg.f64 	%fd2191, %fd2189;
	selp.f64 	%fd2192, %fd2191, %fd2189, %p653;
	selp.f64 	%fd2193, %fd2192, %fd2189, %p655;
	setp.eq.f64 	%p656, %fd648, 0d0000000000000000;
	selp.b32 	%r912, %r180, 0, %p653;
	or.b32  	%r913, %r912, 2146435072;
	selp.b32 	%r914, %r913, %r912, %p652;
	mov.b32 	%r915, 0;
	mov.b64 	%fd2194, {%r915, %r914};
	selp.f64 	%fd3647, %fd2194, %fd2193, %p656;
	add.f64 	%fd2195, %fd648, 0d4000000000000000;
	{
	.reg .b32 %temp; 
	mov.b64 	{%temp, %r916}, %fd2195;
	}
	and.b32  	%r917, %r916, 2146435072;
	setp.ne.s32 	%p657, %r917, 2146435072;
	@%p657 bra 	$L__BB21_465;
	setp.nan.f64 	%p658, %fd648, %fd648;
	@%p658 bra 	$L__BB21_464;
	setp.neu.f64 	%p659, %fd649, 0d7FF0000000000000;
	@%p659 bra 	$L__BB21_465;
	selp.b32 	%r919, %r386, %r87, %p655;
	mov.b32 	%r920, 0;
	mov.b64 	%fd3647, {%r920, %r919};
	bra.uni 	$L__BB21_465;
$L__BB21_464:
	mov.f64 	%fd2196, 0d4000000000000000;
	add.rn.f64 	%fd3647, %fd648, %fd2196;
$L__BB21_465:
	setp.eq.f64 	%p664, %fd648, 0d3FF0000000000000;
	selp.f64 	%fd2197, 0d3FF0000000000000, %fd3647, %p664;
	fma.rn.f64 	%fd654, %fd647, %fd2197, %fd3656;
	ld.global.f64 	%fd655, [%rd51+8];
	ld.global.f64 	%fd656, [%rd52+8];
	{
	.reg .b32 %temp; 
	mov.b64 	{%temp, %r181}, %fd656;
	}
	abs.f64 	%fd657, %fd656;
	{ // callseq 731, 0
	.param .b64 param0;
	st.param.f64 	[param0], %fd657;
	.param .b64 param1;
	st.param.f64 	[param1], 0d4000000000000000;
	.param .b64 retval0;
	call.uni (retval0), 
	__internal_accurate_pow, 
	(
	param0, 
	param1
	);
	ld.param.f64 	%fd2198, [retval0];
	} // callseq 731
	setp.lt.s32 	%p665, %r181, 0;
	neg.f64 	%fd2200, %fd2198;
	selp.f64 	%fd2201, %fd2200, %fd2198, %p653;
	selp.f64 	%fd2202, %fd2201, %fd2198, %p665;
	setp.eq.f64 	%p666, %fd656, 0d0000000000000000;
	selp.b32 	%r921, %r181, 0, %p653;
	or.b32  	%r922, %r921, 2146435072;
	selp.b32 	%r923, %r922, %r921, %p652;
	mov.b32 	%r924, 0;
	mov.b64 	%fd2203, {%r924, %r923};
	selp.f64 	%fd3648, %fd2203, %fd2202, %p666;
	add.f64 	%fd2204, %fd656, 0d4000000000000000;
	{
	.reg .b32 %temp; 
	mov.b64 	{%temp, %r925}, %fd2204;
	}
	and.b32  	%r926, %r925, 2146435072;
	setp.ne.s32 	%p667, %r926, 2146435072;
	@%p667 bra 	$L__BB21_470;
	setp.nan.f64 	%p668, %fd656, %fd656;
	@%p668 bra 	$L__BB21_469;
	setp.neu.f64 	%p669, %fd657, 0d7FF0000000000000;
	@%p669 bra 	$L__BB21_470;
	selp.b32 	%r928, %r386, %r87, %p665;
	mov.b32 	%r929, 0;
	mov.b64 	%fd3648, {%r929, %r928};
	bra.uni 	$L__BB21_470;
$L__BB21_469:
	mov.f64 	%fd2205, 0d4000000000000000;
	add.rn.f64 	%fd3648, %fd656, %fd2205;
$L__BB21_470:
	setp.eq.f64 	%p674, %fd656, 0d3FF0000000000000;
	selp.f64 	%fd2206, 0d3FF0000000000000, %fd3648, %p674;
	fma.rn.f64 	%fd662, %fd655, %fd2206, %fd654;
	ld.global.f64 	%fd663, [%rd51+16];
	ld.global.f64 	%fd664, [%rd52+16];
	{
	.reg .b32 %temp; 
	mov.b64 	{%temp, %r182}, %fd664;
	}
	abs.f64 	%fd665, %fd664;
	{ // callseq 732, 0
	.param .b64 param0;
	st.param.f64 	[param0], %fd665;
	.param .b64 param1;
	st.param.f64 	[param1], 0d4000000000000000;
	.param .b64 retval0;
	call.uni (retval0), 
	__internal_accurate_pow, 
	(
	param0, 
	param1
	);
	ld.param.f64 	%fd2207, [retval0];
	} // callseq 732
	setp.lt.s32 	%p675, %r182, 0;
	neg.f64 	%fd2209, %fd2207;
	selp.f64 	%fd2210, %fd2209, %fd2207, %p653;
	selp.f64 	%fd2211, %fd2210, %fd2207, %p675;
	setp.eq.f64 	%p676, %fd664, 0d0000000000000000;
	selp.b32 	%r930, %r182, 0, %p653;
	or.b32  	%r931, %r930, 2146435072;
	selp.b32 	%r932, %r931, %r930, %p652;
	mov.b32 	%r933, 0;
	mov.b64 	%fd2212, {%r933, %r932};
	selp.f64 	%fd3649, %fd2212, %fd2211, %p676;
	add.f64 	%fd2213, %fd664, 0d4000000000000000;
	{
	.reg .b32 %temp; 
	mov.b64 	{%temp, %r934}, %fd2213;
	}
	and.b32  	%r935, %r934, 2146435072;
	setp.ne.s32 	%p677, %r935, 2146435072;
	@%p677 bra 	$L__BB21_475;
	setp.nan.f64 	%p678, %fd664, %fd664;
	@%p678 bra 	$L__BB21_474;
	setp.neu.f64 	%p679, %fd665, 0d7FF0000000000000;
	@%p679 bra 	$L__BB21_475;
	selp.b32 	%r937, %r386, %r87, %p675;
	mov.b32 	%r938, 0;
	mov.b64 	%fd3649, {%r938, %r937};
	bra.uni 	$L__BB21_475;
$L__BB21_474:
	mov.f64 	%fd2214, 0d4000000000000000;
	add.rn.f64 	%fd3649, %fd664, %fd2214;
$L__BB21_475:
	setp.eq.f64 	%p684, %fd664, 0d3FF0000000000000;
	selp.f64 	%fd2215, 0d3FF0000000000000, %fd3649, %p684;
	fma.rn.f64 	%fd670, %fd663, %fd2215, %fd662;
	ld.global.f64 	%fd671, [%rd51+24];
	ld.global.f64 	%fd672, [%rd52+24];
	{
	.reg .b32 %temp; 
	mov.b64 	{%temp, %r183}, %fd672;
	}
	abs.f64 	%fd673, %fd672;
	{ // callseq 733, 0
	.param .b64 param0;
	st.param.f64 	[param0], %fd673;
	.param .b64 param1;
	st.param.f64 	[param1], 0d4000000000000000;
	.param .b64 retval0;
	call.uni (retval0), 
	__internal_accurate_pow, 
	(
	param0, 
	param1
	);
	ld.param.f64 	%fd2216, [retval0];
	} // callseq 733
	setp.lt.s32 	%p685, %r183, 0;
	neg.f64 	%fd2218, %fd2216;
	selp.f64 	%fd2219, %fd2218, %fd2216, %p653;
	selp.f64 	%fd2220, %fd2219, %fd2216, %p685;
	setp.eq.f64 	%p686, %fd672, 0d0000000000000000;
	selp.b32 	%r939, %r183, 0, %p653;
	or.b32  	%r940, %r939, 2146435072;
	selp.b32 	%r941, %r940, %r939, %p652;
	mov.b32 	%r942, 0;
	mov.b64 	%fd2221, {%r942, %r941};
	selp.f64 	%fd3650, %fd2221, %fd2220, %p686;
	add.f64 	%fd2222, %fd672, 0d4000000000000000;
	{
	.reg .b32 %temp; 
	mov.b64 	{%temp, %r943}, %fd2222;
	}
	and.b32  	%r944, %r943, 2146435072;
	setp.ne.s32 	%p687, %r944, 2146435072;
	@%p687 bra 	$L__BB21_480;
	setp.nan.f64 	%p688, %fd672, %fd672;
	@%p688 bra 	$L__BB21_479;
	setp.neu.f64 	%p689, %fd673, 0d7FF0000000000000;
	@%p689 bra 	$L__BB21_480;
	selp.b32 	%r946, %r386, %r87, %p685;
	mov.b32 	%r947, 0;
	mov.b64 	%fd3650, {%r947, %r946};
	bra.uni 	$L__BB21_480;
$L__BB21_479:
	mov.f64 	%fd2223, 0d4000000000000000;
	add.rn.f64 	%fd3650, %fd672, %fd2223;
$L__BB21_480:
	setp.eq.f64 	%p691, %fd672, 0d3FF0000000000000;
	selp.f64 	%fd2224, 0d3FF0000000000000, %fd3650, %p691;
	fma.rn.f64 	%fd3656, %fd671, %fd2224, %fd670;
	add.s32 	%r2236, %r2236, 4;
	setp.ne.s32 	%p692, %r2236, %r172;
	mov.u32 	%r2237, %r172;
	@%p692 bra 	$L__BB21_460;
$L__BB21_481:
	setp.eq.s32 	%p693, %r171, 0;
	@%p693 bra 	$L__BB21_500;
	setp.lt.s32 	%p694, %r85, 0;
	setp.eq.s32 	%p695, %r86, 1062207488;
	mul.wide.u32 	%rd146, %r2237, 8;
	add.s64 	%rd53, %rd2, %rd146;
	ld.global.f64 	%fd681, [%rd53];
	add.s64 	%rd54, %rd3, %rd146;
	ld.global.f64 	%fd682, [%rd54];
	{
	.reg .b32 %temp; 
	mov.b64 	{%temp, %r186}, %fd682;
	}
	abs.f64 	%fd683, %fd682;
	{ // callseq 734, 0
	.param .b64 param0;
	st.param.f64 	[param0], %fd683;
	.param .b64 param1;
	st.param.f64 	[param1], 0d4000000000000000;
	.param .b64 retval0;
	call.uni (retval0), 
	__internal_accurate_pow, 
	(
	param0, 
	param1
	);
	ld.param.f64 	%fd2225, [retval0];
	} // callseq 734
	setp.lt.s32 	%p697, %r186, 0;
	neg.f64 	%fd2227, %fd2225;
	selp.f64 	%fd2228, %fd2227, %fd2225, %p695;
	selp.f64 	%fd2229, %fd2228, %fd2225, %p697;
	setp.eq.f64 	%p698, %fd682, 0d0000000000000000;
	selp.b32 	%r948, %r186, 0, %p695;
	or.b32  	%r949, %r948, 2146435072;
	selp.b32 	%r950, %r949, %r948, %p694;
	mov.b32 	%r951, 0;
	mov.b64 	%fd2230, {%r951, %r950};
	selp.f64 	%fd3653, %fd2230, %fd2229, %p698;
	add.f64 	%fd2231, %fd682, 0d4000000000000000;
	{
	.reg .b32 %temp; 
	mov.b64 	{%temp, %r952}, %fd2231;
	}
	and.b32  	%r953, %r952, 2146435072;
	setp.ne.s32 	%p699, %r953, 2146435072;
	@%p699 bra 	$L__BB21_487;
	setp.nan.f64 	%p700, %fd682, %fd682;
	@%p700 bra 	$L__BB21_486;
	setp.neu.f64 	%p701, %fd683, 0d7FF0000000000000;
	@%p701 bra 	$L__BB21_487;
	selp.b32 	%r955, %r386, %r87, %p697;
	mov.b32 	%r956, 0;
	mov.b64 	%fd3653, {%r956, %r955};
	bra.uni 	$L__BB21_487;
$L__BB21_486:
	mov.f64 	%fd2232, 0d4000000000000000;
	add.rn.f64 	%fd3653, %fd682, %fd2232;
$L__BB21_487:
	setp.eq.s32 	%p703, %r171, 1;
	setp.eq.f64 	%p704, %fd682, 0d3FF0000000000000;
	selp.f64 	%fd2233, 0d3FF0000000000000, %fd3653, %p704;
	fma.rn.f64 	%fd3656, %fd681, %fd2233, %fd3656;
	@%p703 bra 	$L__BB21_500;
	ld.global.f64 	%fd689, [%rd53+8];
	ld.global.f64 	%fd690, [%rd54+8];
	{
	.reg .b32 %temp; 
	mov.b64 	{%temp, %r187}, %fd690;
	}
	abs.f64 	%fd691, %fd690;
	{ // callseq 735, 0
	.param .b64 param0;
	st.param.f64 	[param0], %fd691;
	.param .b64 param1;
	st.param.f64 	[param1], 0d4000000000000000;
	.param .b64 retval0;
	call.uni (retval0), 
	__internal_accurate_pow, 
	(
	param0, 
	param1
	);
	ld.param.f64 	%fd2234, [retval0];
	} // callseq 735
	setp.lt.s32 	%p708, %r187, 0;
	neg.f64 	%fd2236, %fd2234;
	selp.f64 	%fd2237, %fd2236, %fd2234, %p695;
	selp.f64 	%fd2238, %fd2237, %fd2234, %p708;
	setp.eq.f64 	%p709, %fd690, 0d0000000000000000;
	selp.b32 	%r957, %r187, 0, %p695;
	or.b32  	%r958, %r957, 2146435072;
	selp.b32 	%r959, %r958, %r957, %p694;
	mov.b32 	%r960, 0;
	mov.b64 	%fd2239, {%r960, %r959};
	selp.f64 	%fd3654, %fd2239, %fd2238, %p709;
	add.f64 	%fd2240, %fd690, 0d4000000000000000;
	{
	.reg .b32 %temp; 
	mov.b64 	{%temp, %r961}, %fd2240;
	}
	and.b32  	%r962, %r961, 2146435072;
	setp.ne.s32 	%p710, %r962, 2146435072;
	@%p710 bra 	$L__BB21_493;
	setp.nan.f64 	%p711, %fd690, %fd690;
	@%p711 bra 	$L__BB21_492;
	setp.neu.f64 	%p712, %fd691, 0d7FF0000000000000;
	@%p712 bra 	$L__BB21_493;
	selp.b32 	%r964, %r386, %r87, %p708;
	mov.b32 	%r965, 0;
	mov.b64 	%fd3654, {%r965, %r964};
	bra.uni 	$L__BB21_493;
$L__BB21_492:
	mov.f64 	%fd2241, 0d4000000000000000;
	add.rn.f64 	%fd3654, %fd690, %fd2241;
$L__BB21_493:
	setp.eq.s32 	%p714, %r171, 2;
	setp.eq.f64 	%p715, %fd690, 0d3FF0000000000000;
	selp.f64 	%fd2242, 0d3FF0000000000000, %fd3654, %p715;
	fma.rn.f64 	%fd3656, %fd689, %fd2242, %fd3656;
	@%p714 bra 	$L__BB21_500;
	ld.global.f64 	%fd697, [%rd53+16];
	ld.global.f64 	%fd698, [%rd54+16];
	{
	.reg .b32 %temp; 
	mov.b64 	{%temp, %r188}, %fd698;
	}
	abs.f64 	%fd699, %fd698;
	{ // callseq 736, 0
	.param .b64 param0;
	st.param.f64 	[param0], %fd699;
	.param .b64 param1;
	st.param.f64 	[param1], 0d4000000000000000;
	.param .b64 retval0;
	call.uni (retval0), 
	__internal_accurate_pow, 
	(
	param0, 
	param1
	);
	ld.param.f64 	%fd2243, [retval0];
	} // callseq 736
	setp.lt.s32 	%p719, %r188, 0;
	neg.f64 	%fd2245, %fd2243;
	selp.f64 	%fd2246, %fd2245, %fd2243, %p695;
	selp.f64 	%fd2247, %fd2246, %fd2243, %p719;
	setp.eq.f64 	%p720, %fd698, 0d0000000000000000;
	selp.b32 	%r966, %r188, 0, %p695;
	or.b32  	%r967, %r966, 2146435072;
	selp.b32 	%r968, %r967, %r966, %p694;
	mov.b32 	%r969, 0;
	mov.b64 	%fd2248, {%r969, %r968};
	selp.f64 	%fd3655, %fd2248, %fd2247, %p720;
	add.f64 	%fd2249, %fd698, 0d4000000000000000;
	{
	.reg .b32 %temp; 
	mov.b64 	{%temp, %r970}, %fd2249;
	}
	and.b32  	%r971, %r970, 2146435072;
	setp.ne.s32 	%p721, %r971, 2146435072;
	@%p721 bra 	$L__BB21_499;
	setp.nan.f64 	%p722, %fd698, %fd698;
	@%p722 bra 	$L__BB21_498;
	setp.neu.f64 	%p723, %fd699, 0d7FF0000000000000;
	@%p723 bra 	$L__BB21_499;
	selp.b32 	%r973, %r386, %r87, %p719;
	mov.b32 	%r974, 0;
	mov.b64 	%fd3655, {%r974, %r973};
	bra.uni 	$L__BB21_499;
$L__BB21_498:
	mov.f64 	%fd2250, 0d4000000000000000;
	add.rn.f64 	%fd3655, %fd698, %fd2250;
$L__BB21_499:
	setp.eq.f64 	%p725, %fd698, 0d3FF0000000000000;
	selp.f64 	%fd2251, 0d3FF0000000000000, %fd3655, %p725;
	fma.rn.f64 	%fd3656, %fd697, %fd2251, %fd3656;
$L__BB21_500:
	setp.lt.u32 	%p726, %r170, 3;
	mov.f64 	%fd3667, 0d0000000000000000;
	mov.b32 	%r2239, 0;
	@%p726 bra 	$L__BB21_523;
	mov.f64 	%fd3667, 0d0000000000000000;
	mov.b32 	%r2238, 0;
$L__BB21_502:
	setp.lt.s32 	%p727, %r85, 0;
	setp.eq.s32 	%p728, %r86, 1062207488;
	mul.wide.u32 	%rd147, %r2238, 8;
	add.s64 	%rd55, %rd2, %rd147;
	ld.global.f64 	%fd707, [%rd55];
	add.s64 	%rd56, %rd3, %rd147;
	ld.global.f64 	%fd708, [%rd56];
	{
	.reg .b32 %temp; 
	mov.b64 	{%temp, %r190}, %fd708;
	}
	abs.f64 	%fd709, %fd708;
	{ // callseq 737, 0
	.param .b64 param0;
	st.param.f64 	[param0], %fd709;
	.param .b64 param1;
	st.param.f64 	[param1], 0d4000000000000000;
	.param .b64 retval0;
	call.uni (retval0), 
	__internal_accurate_pow, 
	(
	param0, 
	param1
	);
	ld.param.f64 	%fd2255, [retval0];
	} // callseq 737
	setp.lt.s32 	%p730, %r190, 0;
	neg.f64 	%fd2257, %fd2255;
	selp.f64 	%fd2258, %fd2257, %fd2255, %p728;
	selp.f64 	%fd2259, %fd2258, %fd2255, %p730;
	setp.eq.f64 	%p731, %fd708, 0d0000000000000000;
	selp.b32 	%r977, %r190, 0, %p728;
	or.b32  	%r978, %r977, 2146435072;
	selp.b32 	%r979, %r978, %r977, %p727;
	mov.b32 	%r980, 0;
	mov.b64 	%fd2260, {%r980, %r979};
	selp.f64 	%fd3658, %fd2260, %fd2259, %p731;
	add.f64 	%fd2261, %fd708, 0d4000000000000000;
	{
	.reg .b32 %temp; 
	mov.b64 	{%temp, %r981}, %fd2261;
	}
	and.b32  	%r982, %r981, 2146435072;
	setp.ne.s32 	%p732, %r982, 2146435072;
	@%p732 bra 	$L__BB21_507;
	setp.nan.f64 	%p733, %fd708, %fd708;
	@%p733 bra 	$L__BB21_506;
	setp.neu.f64 	%p734, %fd709, 0d7FF0000000000000;
	@%p734 bra 	$L__BB21_507;
	selp.b32 	%r984, %r386, %r87, %p730;
	mov.b32 	%r985, 0;
	mov.b64 	%fd3658, {%r985, %r984};
	bra.uni 	$L__BB21_507;
$L__BB21_506:
	mov.f64 	%fd2262, 0d4000000000000000;
	add.rn.f64 	%fd3658, %fd708, %fd2262;
$L__BB21_507:
	setp.eq.f64 	%p739, %fd708, 0d3FF0000000000000;
	selp.f64 	%fd2263, 0d3FF0000000000000, %fd3658, %p739;
	fma.rn.f64 	%fd714, %fd707, %fd2263, %fd3667;
	ld.global.f64 	%fd715, [%rd55+8];
	ld.global.f64 	%fd716, [%rd56+8];
	{
	.reg .b32 %temp; 
	mov.b64 	{%temp, %r191}, %fd716;
	}
	abs.f64 	%fd717, %fd716;
	{ // callseq 738, 0
	.param .b64 param0;
	st.param.f64 	[param0], %fd717;
	.param .b64 param1;
	st.param.f64 	[param1], 0d4000000000000000;
	.param .b64 retval0;
	call.uni (retval0), 
	__internal_accurate_pow, 
	(
	param0, 
	param1
	);
	ld.param.f64 	%fd2264, [retval0];
	} // callseq 738
	setp.lt.s32 	%p740, %r191, 0;
	neg.f64 	%fd2266, %fd2264;
	selp.f64 	%fd2267, %fd2266, %fd2264, %p728;
	selp.f64 	%fd2268, %fd2267, %fd2264, %p740;
	setp.eq.f64 	%p741, %fd716, 0d0000000000000000;
	selp.b32 	%r986, %r191, 0, %p728;
	or.b32  	%r987, %r986, 2146435072;
	selp.b32 	%r988, %r987, %r986, %p727;
	mov.b32 	%r989, 0;
	mov.b64 	%fd2269, {%r989, %r988};
	selp.f64 	%fd3659, %fd2269, %fd2268, %p741;
	add.f64 	%fd2270, %fd716, 0d4000000000000000;
	{
	.reg .b32 %temp; 
	mov.b64 	{%temp, %r990}, %fd2270;
	}
	and.b32  	%r991, %r990, 2146435072;
	setp.ne.s32 	%p742, %r991, 2146435072;
	@%p742 bra 	$L__BB21_512;
	setp.nan.f64 	%p743, %fd716, %fd716;
	@%p743 bra 	$L__BB21_511;
	setp.neu.f64 	%p744, %fd717, 0d7FF0000000000000;
	@%p744 bra 	$L__BB21_512;
	selp.b32 	%r993, %r386, %r87, %p740;
	mov.b32 	%r994, 0;
	mov.b64 	%fd3659, {%r994, %r993};
	bra.uni 	$L__BB21_512;
$L__BB21_511:
	mov.f64 	%fd2271, 0d4000000000000000;
	add.rn.f64 	%fd3659, %fd716, %fd2271;
$L__BB21_512:
	setp.eq.f64 	%p749, %fd716, 0d3FF0000000000000;
	selp.f64 	%fd2272, 0d3FF0000000000000, %fd3659, %p749;
	fma.rn.f64 	%fd722, %fd715, %fd2272, %fd714;
	ld.global.f64 	%fd723, [%rd55+16];
	ld.global.f64 	%fd724, [%rd56+16];
	{
	.reg .b32 %temp; 
	mov.b64 	{%temp, %r192}, %fd724;
	}
	abs.f64 	%fd725, %fd724;
	{ // callseq 739, 0
	.param .b64 param0;
	st.param.f64 	[param0], %fd725;
	.param .b64 param1;
	st.param.f64 	[param1], 0d4000000000000000;
	.param .b64 retval0;
	call.uni (retval0), 
	__internal_accurate_pow, 
	(
	param0, 
	param1
	);
	ld.param.f64 	%fd2273, [retval0];
	} // callseq 739
	setp.lt.s32 	%p750, %r192, 0;
	neg.f64 	%fd2275, %fd2273;
	selp.f64 	%fd2276, %fd2275, %fd2273, %p728;
	selp.f64 	%fd2277, %fd2276, %fd2273, %p750;
	setp.eq.f64 	%p751, %fd724, 0d0000000000000000;
	selp.b32 	%r995, %r192, 0, %p728;
	or.b32  	%r996, %r995, 2146435072;
	selp.b32 	%r997, %r996, %r995, %p727;
	mov.b32 	%r998, 0;
	mov.b64 	%fd2278, {%r998, %r997};
	selp.f64 	%fd3660, %fd2278, %fd2277, %p751;
	add.f64 	%fd2279, %fd724, 0d4000000000000000;
	{
	.reg .b32 %temp; 
	mov.b64 	{%temp, %r999}, %fd2279;
	}
	and.b32  	%r1000, %r999, 2146435072;
	setp.ne.s32 	%p752, %r1000, 2146435072;
	@%p752 bra 	$L__BB21_517;
	setp.nan.f64 	%p753, %fd724, %fd724;
	@%p753 bra 	$L__BB21_516;
	setp.neu.f64 	%p754, %fd725, 0d7FF0000000000000;
	@%p754 bra 	$L__BB21_517;
	selp.b32 	%r1002, %r386, %r87, %p750;
	mov.b32 	%r1003, 0;
	mov.b64 	%fd3660, {%r1003, %r1002};
	bra.uni 	$L__BB21_517;
$L__BB21_516:
	mov.f64 	%fd2280, 0d4000000000000000;
	add.rn.f64 	%fd3660, %fd724, %fd2280;
$L__BB21_517:
	setp.eq.f64 	%p759, %fd724, 0d3FF0000000000000;
	selp.f64 	%fd2281, 0d3FF0000000000000, %fd3660, %p759;
	fma.rn.f64 	%fd730, %fd723, %fd2281, %fd722;
	ld.global.f64 	%fd731, [%rd55+24];
	ld.global.f64 	%fd732, [%rd56+24];
	{
	.reg .b32 %temp; 
	mov.b64 	{%temp, %r193}, %fd732;
	}
	abs.f64 	%fd733, %fd732;
	{ // callseq 740, 0
	.param .b64 param0;
	st.param.f64 	[param0], %fd733;
	.param .b64 param1;
	st.param.f64 	[param1], 0d4000000000000000;
	.param .b64 retval0;
	call.uni (retval0), 
	__internal_accurate_pow, 
	(
	param0, 
	param1
	);
	ld.param.f64 	%fd2282, [retval0];
	} // callseq 740
	setp.lt.s32 	%p760, %r193, 0;
	neg.f64 	%fd2284, %fd2282;
	selp.f64 	%fd2285, %fd2284, %fd2282, %p728;
	selp.f64 	%fd2286, %fd2285, %fd2282, %p760;
	setp.eq.f64 	%p761, %fd732, 0d0000000000000000;
	selp.b32 	%r1004, %r193, 0, %p728;
	or.b32  	%r1005, %r1004, 2146435072;
	selp.b32 	%r1006, %r1005, %r1004, %p727;
	mov.b32 	%r1007, 0;
	mov.b64 	%fd2287, {%r1007, %r1006};
	selp.f64 	%fd3661, %fd2287, %fd2286, %p761;
	add.f64 	%fd2288, %fd732, 0d4000000000000000;
	{
	.reg .b32 %temp; 
	mov.b64 	{%temp, %r1008}, %fd2288;
	}
	and.b32  	%r1009, %r1008, 2146435072;
	setp.ne.s32 	%p762, %r1009, 2146435072;
	@%p762 bra 	$L__BB21_522;
	setp.nan.f64 	%p763, %fd732, %fd732;
	@%p763 bra 	$L__BB21_521;
	setp.neu.f64 	%p764, %fd733, 0d7FF0000000000000;
	@%p764 bra 	$L__BB21_522;
	selp.b32 	%r1011, %r386, %r87, %p760;
	mov.b32 	%r1012, 0;
	mov.b64 	%fd3661, {%r1012, %r1011};
	bra.uni 	$L__BB21_522;
$L__BB21_521:
	mov.f64 	%fd2289, 0d4000000000000000;
	add.rn.f64 	%fd3661, %fd732, %fd2289;
$L__BB21_522:
	setp.eq.f64 	%p766, %fd732, 0d3FF0000000000000;
	selp.f64 	%fd2290, 0d3FF0000000000000, %fd3661, %p766;
	fma.rn.f64 	%fd3667, %fd731, %fd2290, %fd730;
	add.s32 	%r2238, %r2238, 4;
	setp.ne.s32 	%p767, %r2238, %r172;
	mov.u32 	%r2239, %r172;
	@%p767 bra 	$L__BB21_502;
$L__BB21_523:
	setp.eq.s32 	%p768, %r171, 0;
	@%p768 bra 	$L__BB21_542;
	setp.lt.s32 	%p769, %r85, 0;
	setp.eq.s32 	%p770, %r86, 1062207488;
	mul.wide.u32 	%rd148, %r2239, 8;
	add.s64 	%rd57, %rd2, %rd148;
	ld.global.f64 	%fd741, [%rd57];
	add.s64 	%rd58, %rd3, %rd148;
	ld.global.f64 	%fd742, [%rd58];
	{
	.reg .b32 %temp; 
	mov.b64 	{%temp, %r196}, %fd742;
	}
	abs.f64 	%fd743, %fd742;
	{ // callseq 741, 0
	.param .b64 param0;
	st.param.f64 	[param0], %fd743;
	.param .b64 param1;
	st.param.f64 	[param1], 0d4000000000000000;
	.param .b64 retval0;
	call.uni (retval0), 
	__internal_accurate_pow, 
	(
	param0, 
	param1
	);
	ld.param.f64 	%fd2291, [retval0];
	} // callseq 741
	setp.lt.s32 	%p772, %r196, 0;
	neg.f64 	%fd2293, %fd2291;
	selp.f64 	%fd2294, %fd2293, %fd2291, %p770;
	selp.f64 	%fd2295, %fd2294, %fd2291, %p772;
	setp.eq.f64 	%p773, %fd742, 0d0000000000000000;
	selp.b32 	%r1013, %r196, 0, %p770;
	or.b32  	%r1014, %r1013, 2146435072;
	selp.b32 	%r1015, %r1014, %r1013, %p769;
	mov.b32 	%r1016, 0;
	mov.b64 	%fd2296, {%r1016, %r1015};
	selp.f64 	%fd3664, %fd2296, %fd2295, %p773;
	add.f64 	%fd2297, %fd742, 0d4000000000000000;
	{
	.reg .b32 %temp; 
	mov.b64 	{%temp, %r1017}, %fd2297;
	}
	and.b32  	%r1018, %r1017, 2146435072;
	setp.ne.s32 	%p774, %r1018, 2146435072;
	@%p774 bra 	$L__BB21_529;
	setp.nan.f64 	%p775, %fd742, %fd742;
	@%p775 bra 	$L__BB21_528;
	setp.neu.f64 	%p776, %fd743, 0d7FF0000000000000;
	@%p776 bra 	$L__BB21_529;
	selp.b32 	%r1020, %r386, %r87, %p772;
	mov.b32 	%r1021, 0;
	mov.b64 	%fd3664, {%r1021, %r1020};
	bra.uni 	$L__BB21_529;
$L__BB21_528:
	mov.f64 	%fd2298, 0d4000000000000000;
	add.rn.f64 	%fd3664, %fd742, %fd2298;
$L__BB21_529:
	setp.eq.s32 	%p778, %r171, 1;
	setp.eq.f64 	%p779, %fd742, 0d3FF0000000000000;
	selp.f64 	%fd2299, 0d3FF0000000000000, %fd3664, %p779;
	fma.rn.f64 	%fd3667, %fd741, %fd2299, %fd3667;
	@%p778 bra 	$L__BB21_542;
	ld.global.f64 	%fd749, [%rd57+8];
	ld.global.f64 	%fd750, [%rd58+8];
	{
	.reg .b32 %temp; 
	mov.b64 	{%temp, %r197}, %fd750;
	}
	abs.f64 	%fd751, %fd750;
	{ // callseq 742, 0
	.param .b64 param0;
	st.param.f64 	[param0], %fd751;
	.param .b64 param1;
	st.param.f64 	[param1], 0d4000000000000000;
	.param .b64 retval0;
	call.uni (retval0), 
	__internal_accurate_pow, 
	(
	param0, 
	param1
	);
	ld.param.f64 	%fd2300, [retval0];
	} // callseq 742
	setp.lt.s32 	%p783, %r197, 0;
	neg.f64 	%fd2302, %fd2300;
	selp.f64 	%fd2303, %fd2302, %fd2300, %p770;
	selp.f64 	%fd2304, %fd2303, %fd2300, %p783;
	setp.eq.f64 	%p784, %fd750, 0d0000000000000000;
	selp.b32 	%r1022, %r197, 0, %p770;
	or.b32  	%r1023, %r1022, 2146435072;
	selp.b32 	%r1024, %r1023, %r1022, %p769;
	mov.b32 	%r1025, 0;
	mov.b64 	%fd2305, {%r1025, %r1024};
	selp.f64 	%fd3665, %fd2305, %fd2304, %p784;
	add.f64 	%fd2306, %fd750, 0d4000000000000000;
	{
	.reg .b32 %temp; 
	mov.b64 	{%temp, %r1026}, %fd2306;
	}
	and.b32  	%r1027, %r1026, 2146435072;
	setp.ne.s32 	%p785, %r1027, 2146435072;
	@%p785 bra 	$L__BB21_535;
	setp.nan.f64 	%p786, %fd750, %fd750;
	@%p786 bra 	$L__BB21_534;
	setp.neu.f64 	%p787, %fd751, 0d7FF0000000000000;
	@%p787 bra 	$L__BB21_535;
	selp.b32 	%r1029, %r386, %r87, %p783;
	mov.b32 	%r1030, 0;
	mov.b64 	%fd3665, {%r1030, %r1029};
	bra.uni 	$L__BB21_535;
$L__BB21_534:
	mov.f64 	%fd2307, 0d4000000000000000;
	add.rn.f64 	%fd3665, %fd750, %fd2307;
$L__BB21_535:
	setp.eq.s32 	%p789, %r171, 2;
	setp.eq.f64 	%p790, %fd750, 0d3FF0000000000000;
	selp.f64 	%fd2308, 0d3FF0000000000000, %fd3665, %p790;
	fma.rn.f64 	%fd3667, %fd749, %fd2308, %fd3667;
	@%p789 bra 	$L__BB21_542;
	ld.global.f64 	%fd757, [%rd57+16];
	ld.global.f64 	%fd758, [%rd58+16];
	{
	.reg .b32 %temp; 
	mov.b64 	{%temp, %r198}, %fd758;
	}
	abs.f64 	%fd759, %fd758;
	{ // callseq 743, 0
	.param .b64 param0;
	st.param.f64 	[param0], %fd759;
	.param .b64 param1;
	st.param.f64 	[param1], 0d4000000000000000;
	.param .b64 retval0;
	call.uni (retval0), 
	__internal_accurate_pow, 
	(
	param0, 
	param1
	);
	ld.param.f64 	%fd2309, [retval0];
	} // callseq 743
	setp.lt.s32 	%p794, %r198, 0;
	neg.f64 	%fd2311, %fd2309;
	selp.f64 	%fd2312, %fd2311, %fd2309, %p770;
	selp.f64 	%fd2313, %fd2312, %fd2309, %p794;
	setp.eq.f64 	%p795, %fd758, 0d0000000000000000;
	selp.b32 	%r1031, %r198, 0, %p770;
	or.b32  	%r1032, %r1031, 2146435072;
	selp.b32 	%r1033, %r1032, %r1031, %p769;
	mov.b32 	%r1034, 0;
	mov.b64 	%fd2314, {%r1034, %r1033};
	selp.f64 	%fd3666, %fd2314, %fd2313, %p795;
	add.f64 	%fd2315, %fd758, 0d4000000000000000;
	{
	.reg .b32 %temp; 
	mov.b64 	{%temp, %r1035}, %fd2315;
	}
	and.b32  	%r1036, %r1035, 2146435072;
	setp.ne.s32 	%p796, %r1036, 2146435072;
	@%p796 bra 	$L__BB21_541;
	setp.nan.f64 	%p797, %fd758, %fd758;
	@%p797 bra 	$L__BB21_540;
	setp.neu.f64 	%p798, %fd759, 0d7FF0000000000000;
	@%p798 bra 	$L__BB21_541;
	selp.b32 	%r1038, %r386, %r87, %p794;
	mov.b32 	%r1039, 0;
	mov.b64 	%fd3666, {%r1039, %r1038};
	bra.uni 	$L__BB21_541;
$L__BB21_540:
	mov.f64 	%fd2316, 0d4000000000000000;
	add.rn.f64 	%fd3666, %fd758, %fd2316;
$L__BB21_541:
	setp.eq.f64 	%p800, %fd758, 0d3FF0000000000000;
	selp.f64 	%fd2317, 0d3FF0000000000000, %fd3666, %p800;
	fma.rn.f64 	%fd3667, %fd757, %fd2317, %fd3667;
$L__BB21_542:
	setp.lt.u32 	%p801, %r170, 3;
	mov.f64 	%fd3678, 0d0000000000000000;
	mov.b32 	%r2241, 0;
	@%p801 bra 	$L__BB21_565;
	mov.f64 	%fd3678, 0d0000000000000000;
	mov.b32 	%r2240, 0;
$L__BB21_544:
	setp.lt.s32 	%p802, %r85, 0;
	setp.eq.s32 	%p803, %r86, 1062207488;
	mul.wide.u32 	%rd149, %r2240, 8;
	add.s64 	%rd59, %rd2, %rd149;
	ld.global.f64 	%fd767, [%rd59];
	add.s64 	%rd60, %rd3, %rd149;
	ld.global.f64 	%fd768, [%rd60];
	{
	.reg .b32 %temp; 
	mov.b64 	{%temp, %r200}, %fd768;
	}
	abs.f64 	%fd769, %fd768;
	{ // callseq 744, 0
	.param .b64 param0;
	st.param.f64 	[param0], %fd769;
	.param .b64 param1;
	st.param.f64 	[param1], 0d4000000000000000;
	.param .b64 retval0;
	call.uni (retval0), 
	__internal_accurate_pow, 
	(
	param0, 
	param1
	);
	ld.param.f64 	%fd2321, [retval0];
	} // callseq 744
	setp.lt.s32 	%p805, %r200, 0;
	neg.f64 	%fd2323, %fd2321;
	selp.f64 	%fd2324, %fd2323, %fd2321, %p803;
	selp.f64 	%fd2325, %fd2324, %fd2321, %p805;
	setp.eq.f64 	%p806, %fd768, 0d0000000000000000;
	selp.b32 	%r1042, %r200, 0, %p803;
	or.b32  	%r1043, %r1042, 2146435072;
	selp.b32 	%r1044, %r1043, %r1042, %p802;
	mov.b32 	%r1045, 0;
	mov.b64 	%fd2326, {%r1045, %r1044};
	selp.f64 	%fd3669, %fd2326, %fd2325, %p806;
	add.f64 	%fd2327, %fd768, 0d4000000000000000;
	{
	.reg .b32 %temp; 
	mov.b64 	{%temp, %r1046}, %fd2327;
	}
	and.b32  	%r1047, %r1046, 2146435072;
	setp.ne.s32 	%p807, %r1047, 2146435072;
	@%p807 bra 	$L__BB21_549;
	setp.nan.f64 	%p808, %fd768, %fd768;
	@%p808 bra 	$L__BB21_548;
	setp.neu.f64 	%p809, %fd769, 0d7FF0000000000000;
	@%p809 bra 	$L__BB21_549;
	selp.b32 	%r1049, %r386, %r87, %p805;
	mov.b32 	%r1050, 0;
	mov.b64 	%fd3669, {%r1050, %r1049};
	bra.uni 	$L__BB21_549;
$L__BB21_548:
	mov.f64 	%fd2328, 0d4000000000000000;
	add.rn.f64 	%fd3669, %fd768, %fd2328;
$L__BB21_549:
	setp.eq.f64 	%p814, %fd768, 0d3FF0000000000000;
	selp.f64 	%fd2329, 0d3FF0000000000000, %fd3669, %p814;
	fma.rn.f64 	%fd774, %fd767, %fd2329, %fd3678;
	ld.global.f64 	%fd775, [%rd59+8];
	ld.global.f64 	%fd776, [%rd60+8];
	{
	.reg .b32 %temp; 
	mov.b64 	{%temp, %r201}, %fd776;
	}
	abs.f64 	%fd777, %fd776;
	{ // callseq 745, 0
	.param .b64 param0;
	st.param.f64 	[param0], %fd777;
	.param .b64 param1;
	st.param.f64 	[param1], 0d4000000000000000;
	.param .b64 retval0;
	call.uni (retval0), 
	__internal_accurate_pow, 
	(
	param0, 
	param1
	);
	ld.param.f64 	%fd2330, [retval0];
	} // callseq 745
	setp.lt.s32 	%p815, %r201, 0;
	neg.f64 	%fd2332, %fd2330;
	selp.f64 	%fd2333, %fd2332, %fd2330, %p803;
	selp.f64 	%fd2334, %fd2333, %fd2330, %p815;
	setp.eq.f64 	%p816, %fd776, 0d0000000000000000;
	selp.b32 	%r1051, %r201, 0, %p803;
	or.b32  	%r1052, %r1051, 2146435072;
	selp.b32 	%r1053, %r1052, %r1051, %p802;
	mov.b32 	%r1054, 0;
	mov.b64 	%fd2335, {%r1054, %r1053};
	selp.f64 	%fd3670, %fd2335, %fd2334, %p816;
	add.f64 	%fd2336, %fd776, 0d4000000000000000;
	{
	.reg .b32 %temp; 
	mov.b64 	{%temp, %r1055}, %fd2336;
	}
	and.b32  	%r1056, %r1055, 2146435072;
	setp.ne.s32 	%p817, %r1056, 2146435072;
	@%p817 bra 	$L__BB21_554;
	setp.nan.f64 	%p818, %fd776, %fd776;
	@%p818 bra 	$L__BB21_553;
	setp.neu.f64 	%p819, %fd777, 0d7FF0000000000000;
	@%p819 bra 	$L__BB21_554;
	selp.b32 	%r1058, %r386, %r87, %p815;
	mov.b32 	%r1059, 0;
	mov.b64 	%fd3670, {%r1059, %r1058};
	bra.uni 	$L__BB21_554;
$L__BB21_553:
	mov.f64 	%fd2337, 0d4000000000000000;
	add.rn.f64 	%fd3670, %fd776, %fd2337;
$L__BB21_554:
	setp.eq.f64 	%p824, %fd776, 0d3FF0000000000000;
	selp.f64 	%fd2338, 0d3FF0000000000000, %fd3670, %p824;
	fma.rn.f64 	%fd782, %fd775, %fd2338, %fd774;
	ld.global.f64 	%fd783, [%rd59+16];
	ld.global.f64 	%fd784, [%rd60+16];
	{
	.reg .b32 %temp; 
	mov.b64 	{%temp, %r202}, %fd784;
	}
	abs.f64 	%fd785, %fd784;
	{ // callseq 746, 0
	.param .b64 param0;
	st.param.f64 	[param0], %fd785;
	.param .b64 param1;
	st.param.f64 	[param1], 0d4000000000000000;
	.param .b64 retval0;
	call.uni (retval0), 
	__internal_accurate_pow, 
	(
	param0, 
	param1
	);
	ld.param.f64 	%fd2339, [retval0];
	} // callseq 746
	setp.lt.s32 	%p825, %r202, 0;
	neg.f64 	%fd2341, %fd2339;
	selp.f64 	%fd2342, %fd2341, %fd2339, %p803;
	selp.f64 	%fd2343, %fd2342, %fd2339, %p825;
	setp.eq.f64 	%p826, %fd784, 0d0000000000000000;
	selp.b32 	%r1060, %r202, 0, %p803;
	or.b32  	%r1061, %r1060, 2146435072;
	selp.b32 	%r1062, %r1061, %r1060, %p802;
	mov.b32 	%r1063, 0;
	mov.b64 	%fd2344, {%r1063, %r1062};
	selp.f64 	%fd3671, %fd2344, %fd2343, %p826;
	add.f64 	%fd2345, %fd784, 0d4000000000000000;
	{
	.reg .b32 %temp; 
	mov.b64 	{%temp, %r1064}, %fd2345;
	}
	and.b32  	%r1065, %r1064, 2146435072;
	setp.ne.s32 	%p827, %r1065, 2146435072;
	@%p827 bra 	$L__BB21_559;
	setp.nan.f64 	%p828, %fd784, %fd784;
	@%p828 bra 	$L__BB21_558;
	setp.neu.f64 	%p829, %fd785, 0d7FF0000000000000;
	@%p829 bra 	$L__BB21_559;
	selp.b32 	%r1067, %r386, %r87, %p825;
	mov.b32 	%r1068, 0;
	mov.b64 	%fd3671, {%r1068, %r1067};
	bra.uni 	$L__BB21_559;
$L__BB21_558:
	mov.f64 	%fd2346, 0d4000000000000000;
	add.rn.f64 	%fd3671, %fd784, %fd2346;
$L__BB21_559:
	setp.eq.f64 	%p834, %fd784, 0d3FF0000000000000;
	selp.f64 	%fd2347, 0d3FF0000000000000, %fd3671, %p834;
	fma.rn.f64 	%fd790, %fd783, %fd2347, %fd782;
	ld.global.f64 	%fd791, [%rd59+24];
	ld.global.f64 	%fd792, [%rd60+24];
	{
	.reg .b32 %temp; 
	mov.b64 	{%temp, %r203}, %fd792;
	}
	abs.f64 	%fd793, %fd792;
	{ // callseq 747, 0
	.param .b64 param0;
	st.param.f64 	[param0], %fd793;
	.param .b64 param1;
	st.param.f64 	[param1], 0d4000000000000000;
	.param .b64 retval0;
	call.uni (retval0), 
	__internal_accurate_pow, 
	(
	param0, 
	param1
	);
	ld.param.f64 	%fd2348, [retval0];
	} // callseq 747
	setp.lt.s32 	%p835, %r203, 0;
	neg.f64 	%fd2350, %fd2348;
	selp.f64 	%fd2351, %fd2350, %fd2348, %p803;
	selp.f64 	%fd2352, %fd2351, %fd2348, %p835;
	setp.eq.f64 	%p836, %fd792, 0d0000000000000000;
	selp.b32 	%r1069, %r203, 0, %p803;
	or.b32  	%r1070, %r1069, 2146435072;
	selp.b32 	%r1071, %r1070, %r1069, %p802;
	mov.b32 	%r1072, 0;
	mov.b64 	%fd2353, {%r1072, %r1071};
	selp.f64 	%fd3672, %fd2353, %fd2352, %p836;
	add.f64 	%fd2354, %fd792, 0d4000000000000000;
	{
	.reg .b32 %temp; 
	mov.b64 	{%temp, %r1073}, %fd2354;
	}
	and.b32  	%r1074, %r1073, 2146435072;
	setp.ne.s32 	%p837, %r1074, 2146435072;
	@%p837 bra 	$L__BB21_564;
	setp.nan.f64 	%p838, %fd792, %fd792;
	@%p838 bra 	$L__BB21_563;
	setp.neu.f64 	%p839, %fd793, 0d7FF0000000000000;
	@%p839 bra 	$L__BB21_564;
	selp.b32 	%r1076, %r386, %r87, %p835;
	mov.b32 	%r1077, 0;
	mov.b64 	%fd3672, {%r1077, %r1076};
	bra.uni 	$L__BB21_564;
$L__BB21_563:
	mov.f64 	%fd2355, 0d4000000000000000;
	add.rn.f64 	%fd3672, %fd792, %fd2355;
$L__BB21_564:
	setp.eq.f64 	%p841, %fd792, 0d3FF0000000000000;
	selp.f64 	%fd2356, 0d3FF0000000000000, %fd3672, %p841;
	fma.rn.f64 	%fd3678, %fd791, %fd2356, %fd790;
	add.s32 	%r2240, %r2240, 4;
	setp.ne.s32 	%p842, %r2240, %r172;
	mov.u32 	%r2241, %r172;
	@%p842 bra 	$L__BB21_544;
$L__BB21_565:
	setp.eq.s32 	%p843, %r171, 0;
	@%p843 bra 	$L__BB21_584;
	setp.lt.s32 	%p844, %r85, 0;
	setp.eq.s32 	%p845, %r86, 1062207488;
	mul.wide.u32 	%rd150, %r2241, 8;
	add.s64 	%rd61, %rd2, %rd150;
	ld.global.f64 	%fd801, [%rd61];
	add.s64 	%rd62, %rd3, %rd150;
	ld.global.f64 	%fd802, [%rd62];
	{
	.reg .b32 %temp; 
	mov.b64 	{%temp, %r206}, %fd802;
	}
	abs.f64 	%fd803, %fd802;
	{ // callseq 748, 0
	.param .b64 param0;
	st.param.f64 	[param0], %fd803;
	.param .b64 param1;
	st.param.f64 	[param1], 0d4000000000000000;
	.param .b64 retval0;
	call.uni (retval0), 
	__internal_accurate_pow, 
	(
	param0, 
	param1
	);
	ld.param.f64 	%fd2357, [retval0];
	} // callseq 748
	setp.lt.s32 	%p847, %r206, 0;
	neg.f64 	%fd2359, %fd2357;
	selp.f64 	%fd2360, %fd2359, %fd2357, %p845;
	selp.f64 	%fd2361, %fd2360, %fd2357, %p847;
	setp.eq.f64 	%p848, %fd802, 0d0000000000000000;
	selp.b32 	%r1078, %r206, 0, %p845;
	or.b32  	%r1079, %r1078, 2146435072;
	selp.b32 	%r1080, %r1079, %r1078, %p844;
	mov.b32 	%r1081, 0;
	mov.b64 	%fd2362, {%r1081, %r1080};
	selp.f64 	%fd3675, %fd2362, %fd2361, %p848;
	add.f64 	%fd2363, %fd802, 0d4000000000000000;
	{
	.reg .b32 %temp; 
	mov.b64 	{%temp, %r1082}, %fd2363;
	}
	and.b32  	%r1083, %r1082, 2146435072;
	setp.ne.s32 	%p849, %r1083, 2146435072;
	@%p849 bra 	$L__BB21_571;
	setp.nan.f64 	%p850, %fd802, %fd802;
	@%p850 bra 	$L__BB21_570;
	setp.neu.f64 	%p851, %fd803, 0d7FF0000000000000;
	@%p851 bra 	$L__BB21_571;
	selp.b32 	%r1085, %r386, %r87, %p847;
	mov.b32 	%r1086, 0;
	mov.b64 	%fd3675, {%r1086, %r1085};
	bra.uni 	$L__BB21_571;
$L__BB21_570:
	mov.f64 	%fd2364, 0d4000000000000000;
	add.rn.f64 	%fd3675, %fd802, %fd2364;
$L__BB21_571:
	setp.eq.s32 	%p853, %r171, 1;
	setp.eq.f64 	%p854, %fd802, 0d3FF0000000000000;
	selp.f64 	%fd2365, 0d3FF0000000000000, %fd3675, %p854;
	fma.rn.f64 	%fd3678, %fd801, %fd2365, %fd3678;
	@%p853 bra 	$L__BB21_584;
	ld.global.f64 	%fd809, [%rd61+8];
	ld.global.f64 	%fd810, [%rd62+8];
	{
	.reg .b32 %temp; 
	mov.b64 	{%temp, %r207}, %fd810;
	}
	abs.f64 	%fd811, %fd810;
	{ // callseq 749, 0
	.param .b64 param0;
	st.param.f64 	[param0], %fd811;
	.param .b64 param1;
	st.param.f64 	[param1], 0d4000000000000000;
	.param .b64 retval0;
	call.uni (retval0), 
	__internal_accurate_pow, 
	(
	param0, 
	param1
	);
	ld.param.f64 	%fd2366, [retval0];
	} // callseq 749
	setp.lt.s32 	%p858, %r207, 0;
	neg.f64 	%fd2368, %fd2366;
	selp.f64 	%fd2369, %fd2368, %fd2366, %p845;
	selp.f64 	%fd2370, %fd2369, %fd2366, %p858;
	setp.eq.f64 	%p859, %fd810, 0d0000000000000000;
	selp.b32 	%r1087, %r207, 0, %p845;
	or.b32  	%r1088, %r1087, 2146435072;
	selp.b32 	%r1089, %r1088, %r1087, %p844;
	mov.b32 	%r1090, 0;
	mov.b64 	%fd2371, {%r1090, %r1089};
	selp.f64 	%fd3676, %fd2371, %fd2370, %p859;
	add.f64 	%fd2372, %fd810, 0d4000000000000000;
	{
	.reg .b32 %temp; 
	mov.b64 	{%temp, %r1091}, %fd2372;
	}
	and.b32  	%r1092, %r1091, 2146435072;
	setp.ne.s32 	%p860, %r1092, 2146435072;
	@%p860 bra 	$L__BB21_577;
	setp.nan.f64 	%p861, %fd810, %fd810;
	@%p861 bra 	$L__BB21_576;
	setp.neu.f64 	%p862, %fd811, 0d7FF0000000000000;
	@%p862 bra 	$L__BB21_577;
	selp.b32 	%r1094, %r386, %r87, %p858;
	mov.b32 	%r1095, 0;
	mov.b64 	%fd3676, {%r1095, %r1094};
	bra.uni 	$L__BB21_577;
$L__BB21_576:
	mov.f64 	%fd2373, 0d4000000000000000;
	add.rn.f64 	%fd3676, %fd810, %fd2373;
$L__BB21_577:
	setp.eq.s32 	%p864, %r171, 2;
	setp.eq.f64 	%p865, %fd810, 0d3FF0000000000000;
	selp.f64 	%fd2374, 0d3FF0000000000000, %fd3676, %p865;
	fma.rn.f64 	%fd3678, %fd809, %fd2374, %fd3678;
	@%p864 bra 	$L__BB21_584;
	ld.global.f64 	%fd817, [%rd61+16];
	ld.global.f64 	%fd818, [%rd62+16];
	{
	.reg .b32 %temp; 
	mov.b64 	{%temp, %r208}, %fd818;
	}
	abs.f64 	%fd819, %fd818;
	{ // callseq 750, 0
	.param .b64 param0;
	st.param.f64 	[param0], %fd819;
	.param .b64 param1;
	st.param.f64 	[param1], 0d4000000000000000;
	.param .b64 retval0;
	call.uni (retval0), 
	__internal_accurate_pow, 
	(
	param0, 
	param1
	);
	ld.param.f64 	%fd2375, [retval0];
	} // callseq 750
	setp.lt.s32 	%p869, %r208, 0;
	neg.f64 	%fd2377, %fd2375;
	selp.f64 	%fd2378, %fd2377, %fd2375, %p845;
	selp.f64 	%fd2379, %fd2378, %fd2375, %p869;
	setp.eq.f64 	%p870, %fd818, 0d0000000000000000;
	selp.b32 	%r1096, %r208, 0, %p845;
	or.b32  	%r1097, %r1096, 2146435072;
	selp.b32 	%r1098, %r1097, %r1096, %p844;
	mov.b32 	%r1099, 0;
	mov.b64 	%fd2380, {%r1099, %r1098};
	selp.f64 	%fd3677, %fd2380, %fd2379, %p870;
	add.f64 	%fd2381, %fd818, 0d4000000000000000;
	{
	.reg .b32 %temp; 
	mov.b64 	{%temp, %r1100}, %fd2381;
	}
	and.b32  	%r1101, %r1100, 2146435072;
	setp.ne.s32 	%p871, %r1101, 2146435072;
	@%p871 bra 	$L__BB21_583;
	setp.nan.f64 	%p872, %fd818, %fd818;
	@%p872 bra 	$L__BB21_582;
	setp.neu.f64 	%p873, %fd819, 0d7FF0000000000000;
	@%p873 bra 	$L__BB21_583;
	selp.b32 	%r1103, %r386, %r87, %p869;
	mov.b32 	%r1104, 0;
	mov.b64 	%fd3677, {%r1104, %r1103};
	bra.uni 	$L__BB21_583;
$L__BB21_582:
	mov.f64 	%fd2382, 0d4000000000000000;
	add.rn.f64 	%fd3677, %fd818, %fd2382;
$L__BB21_583:
	setp.eq.f64 	%p875, %fd818, 0d3FF0000000000000;
	selp.f64 	%fd2383, 0d3FF0000000000000, %fd3677, %p875;
	fma.rn.f64 	%fd3678, %fd817, %fd2383, %fd3678;
$L__BB21_584:
	setp.lt.u32 	%p876, %r170, 3;
	mov.f64 	%fd3689, 0d0000000000000000;
	mov.b32 	%r2243, 0;
	@%p876 bra 	$L__BB21_607;
	mov.f64 	%fd3689, 0d0000000000000000;
	mov.b32 	%r2242, 0;
$L__BB21_586:
	setp.lt.s32 	%p877, %r85, 0;
	setp.eq.s32 	%p878, %r86, 1062207488;
	mul.wide.u32 	%rd151, %r2242, 8;
	add.s64 	%rd63, %rd2, %rd151;
	ld.global.f64 	%fd827, [%rd63];
	add.s64 	%rd64, %rd3, %rd151;
	ld.global.f64 	%fd828, [%rd64];
	{
	.reg .b32 %temp; 
	mov.b64 	{%temp, %r210}, %fd828;
	}
	abs.f64 	%fd829, %fd828;
	{ // callseq 751, 0
	.param .b64 param0;
	st.param.f64 	[param0], %fd829;
	.param .b64 param1;
	st.param.f64 	[param1], 0d4000000000000000;
	.param .b64 retval0;
	call.uni (retval0), 
	__internal_accurate_pow, 
	(
	param0, 
	param1
	);
	ld.param.f64 	%fd2387, [retval0];
	} // callseq 751
	setp.lt.s32 	%p880, %r210, 0;
	neg.f64 	%fd2389, %fd2387;
	selp.f64 	%fd2390, %fd2389, %fd2387, %p878;
	selp.f64 	%fd2391, %fd2390, %fd2387, %p880;
	setp.eq.f64 	%p881, %fd828, 0d0000000000000000;
	selp.b32 	%r1107, %r210, 0, %p878;
	or.b32  	%r1108, %r1107, 2146435072;
	selp.b32 	%r1109, %r1108, %r1107, %p877;
	mov.b32 	%r1110, 0;
	mov.b64 	%fd2392, {%r1110, %r1109};
	selp.f64 	%fd3680, %fd2392, %fd2391, %p881;
	add.f64 	%fd2393, %fd828, 0d4000000000000000;
	{
	.reg .b32 %temp; 
	mov.b64 	{%temp, %r1111}, %fd2393;
	}
	and.b32  	%r1112, %r1111, 2146435072;
	setp.ne.s32 	%p882, %r1112, 2146435072;
	@%p882 bra 	$L__BB21_591;
	setp.nan.f64 	%p883, %fd828, %fd828;
	@%p883 bra 	$L__BB21_590;
	setp.neu.f64 	%p884, %fd829, 0d7FF0000000000000;
	@%p884 bra 	$L__BB21_591;
	selp.b32 	%r1114, %r386, %r87, %p880;
	mov.b32 	%r1115, 0;
	mov.b64 	%fd3680, {%r1115, %r1114};
	bra.uni 	$L__BB21_591;
$L__BB21_590:
	mov.f64 	%fd2394, 0d4000000000000000;
	add.rn.f64 	%fd3680, %fd828, %fd2394;
$L__BB21_591:
	setp.eq.f64 	%p889, %fd828, 0d3FF0000000000000;
	selp.f64 	%fd2395, 0d3FF0000000000000, %fd3680, %p889;
	fma.rn.f64 	%fd834, %fd827, %fd2395, %fd3689;
	ld.global.f64 	%fd835, [%rd63+8];
	ld.global.f64 	%fd836, [%rd64+8];
	{
	.reg .b32 %temp; 
	mov.b64 	{%temp, %r211}, %fd836;
	}
	abs.f64 	%fd837, %fd836;
	{ // callseq 752, 0
	.param .b64 param0;
	st.param.f64 	[param0], %fd837;
	.param .b64 param1;
	st.param.f64 	[param1], 0d4000000000000000;
	.param .b64 retval0;
	call.uni (retval0), 
	__internal_accurate_pow, 
	(
	param0, 
	param1
	);
	ld.param.f64 	%fd2396, [retval0];
	} // callseq 752
	setp.lt.s32 	%p890, %r211, 0;
	neg.f64 	%fd2398, %fd2396;
	selp.f64 	%fd2399, %fd2398, %fd2396, %p878;
	selp.f64 	%fd2400, %fd2399, %fd2396, %p890;
	setp.eq.f64 	%p891, %fd836, 0d0000000000000000;
	selp.b32 	%r1116, %r211, 0, %p878;
	or.b32  	%r1117, %r1116, 2146435072;
	selp.b32 	%r1118, %r1117, %r1116, %p877;
	mov.b32 	%r1119, 0;
	mov.b64 	%fd2401, {%r1119, %r1118};
	selp.f64 	%fd3681, %fd2401, %fd2400, %p891;
	add.f64 	%fd2402, %fd836, 0d4000000000000000;
	{
	.reg .b32 %temp; 
	mov.b64 	{%temp, %r1120}, %fd2402;
	}
	and.b32  	%r1121, %r1120, 2146435072;
	setp.ne.s32 	%p892, %r1121, 2146435072;
	@%p892 bra 	$L__BB21_596;
	setp.nan.f64 	%p893, %fd836, %fd836;
	@%p893 bra 	$L__BB21_595;
	setp.neu.f64 	%p894, %fd837, 0d7FF0000000000000;
	@%p894 bra 	$L__BB21_596;
	selp.b32 	%r1123, %r386, %r87, %p890;
	mov.b32 	%r1124, 0;
	mov.b64 	%fd3681, {%r1124, %r1123};
	bra.uni 	$L__BB21_596;
$L__BB21_595:
	mov.f64 	%fd2403, 0d4000000000000000;
	add.rn.f64 	%fd3681, %fd836, %fd2403;
$L__BB21_596:
	setp.eq.f64 	%p899, %fd836, 0d3FF0000000000000;
	selp.f64 	%fd2404, 0d3FF0000000000000, %fd3681, %p899;
	fma.rn.f64 	%fd842, %fd835, %fd2404, %fd834;
	ld.global.f64 	%fd843, [%rd63+16];
	ld.global.f64 	%fd844, [%rd64+16];
	{
	.reg .b32 %temp; 
	mov.b64 	{%temp, %r212}, %fd844;
	}
	abs.f64 	%fd845, %fd844;
	{ // callseq 753, 0
	.param .b64 param0;
	st.param.f64 	[param0], %fd845;
	.param .b64 param1;
	st.param.f64 	[param1], 0d4000000000000000;
	.param .b64 retval0;
	call.uni (retval0), 
	__internal_accurate_pow, 
	(
	param0, 
	param1
	);
	ld.param.f64 	%fd2405, [retval0];
	} // callseq 753
	setp.lt.s32 	%p900, %r212, 0;
	neg.f64 	%fd2407, %fd2405;
	selp.f64 	%fd2408, %fd2407, %fd2405, %p878;
	selp.f64 	%fd2409, %fd2408, %fd2405, %p900;
	setp.eq.f64 	%p901, %fd844, 0d0000000000000000;
	selp.b32 	%r1125, %r212, 0, %p878;
	or.b32  	%r1126, %r1125, 2146435072;
	selp.b32 	%r1127, %r1126, %r1125, %p877;
	mov.b32 	%r1128, 0;
	mov.b64 	%fd2410, {%r1128, %r1127};
	selp.f64 	%fd3682, %fd2410, %fd2409, %p901;
	add.f64 	%fd2411, %fd844, 0d4000000000000000;
	{
	.reg .b32 %temp; 
	mov.b64 	{%temp, %r1129}, %fd2411;
	}
	and.b32  	%r1130, %r1129, 2146435072;
	setp.ne.s32 	%p902, %r1130, 2146435072;
	@%p902 bra 	$L__BB21_601;
	setp.nan.f64 	%p903, %fd844, %fd844;
	@%p903 bra 	$L__BB21_600;
	setp.neu.f64 	%p904, %fd845, 0d7FF0000000000000;
	@%p904 bra 	$L__BB21_601;
	selp.b32 	%r1132, %r386, %r87, %p900;
	mov.b32 	%r1133, 0;
	mov.b64 	%fd3682, {%r1133, %r1132};
	bra.uni 	$L__BB21_601;
$L__BB21_600:
	mov.f64 	%fd2412, 0d4000000000000000;
	add.rn.f64 	%fd3682, %fd844, %fd2412;
$L__BB21_601:
	setp.eq.f64 	%p909, %fd844, 0d3FF0000000000000;
	selp.f64 	%fd2413, 0d3FF0000000000000, %fd3682, %p909;
	fma.rn.f64 	%fd850, %fd843, %fd2413, %fd842;
	ld.global.f64 	%fd851, [%rd63+24];
	ld.global.f64 	%fd852, [%rd64+24];
	{
	.reg .b32 %temp; 
	mov.b64 	{%temp, %r213}, %fd852;
	}
	abs.f64 	%fd853, %fd852;
	{ // callseq 754, 0
	.param .b64 param0;
	st.param.f64 	[param0], %fd853;
	.param .b64 param1;
	st.param.f64 	[param1], 0d4000000000000000;
	.param .b64 retval0;
	call.uni (retval0), 
	__internal_accurate_pow, 
	(
	param0, 
	param1
	);
	ld.param.f64 	%fd2414, [retval0];
	} // callseq 754
	setp.lt.s32 	%p910, %r213, 0;
	neg.f64 	%fd2416, %fd2414;
	selp.f64 	%fd2417, %fd2416, %fd2414, %p878;
	selp.f64 	%fd2418, %fd2417, %fd2414, %p910;
	setp.eq.f64 	%p911, %fd852, 0d0000000000000000;
	selp.b32 	%r1134, %r213, 0, %p878;
	or.b32  	%r1135, %r1134, 2146435072;
	selp.b32 	%r1136, %r1135, %r1134, %p877;
	mov.b32 	%r1137, 0;
	mov.b64 	%fd2419, {%r1137, %r1136};
	selp.f64 	%fd3683, %fd2419, %fd2418, %p911;
	add.f64 	%fd2420, %fd852, 0d4000000000000000;
	{
	.reg .b32 %temp; 
	mov.b64 	{%temp, %r1138}, %fd2420;
	}
	and.b32  	%r1139, %r1138, 2146435072;
	setp.ne.s32 	%p912, %r1139, 2146435072;
	@%p912 bra 	$L__BB21_606;
	setp.nan.f64 	%p913, %fd852, %fd852;
	@%p913 bra 	$L__BB21_605;
	setp.neu.f64 	%p914, %fd853, 0d7FF0000000000000;
	@%p914 bra 	$L__BB21_606;
	selp.b32 	%r1141, %r386, %r87, %p910;
	mov.b32 	%r1142, 0;
	mov.b64 	%fd3683, {%r1142, %r1141};
	bra.uni 	$L__BB21_606;
$L__BB21_605:
	mov.f64 	%fd2421, 0d4000000000000000;
	add.rn.f64 	%fd3683, %fd852, %fd2421;
$L__BB21_606:
	setp.eq.f64 	%p916, %fd852, 0d3FF0000000000000;
	selp.f64 	%fd2422, 0d3FF0000000000000, %fd3683, %p916;
	fma.rn.f64 	%fd3689, %fd851, %fd2422, %fd850;
	add.s32 	%r2242, %r2242, 4;
	setp.ne.s32 	%p917, %r2242, %r172;
	mov.u32 	%r2243, %r172;
	@%p917 bra 	$L__BB21_586;
$L__BB21_607:
	@%p843 bra 	$L__BB21_626;
	setp.lt.s32 	%p919, %r85, 0;
	setp.eq.s32 	%p920, %r86, 1062207488;
	mul.wide.u32 	%rd152, %r2243, 8;
	add.s64 	%rd65, %rd2, %rd152;
	ld.global.f64 	%fd861, [%rd65];
	add.s64 	%rd66, %rd3, %rd152;
	ld.global.f64 	%fd862, [%rd66];
	{
	.reg .b32 %temp; 
	mov.b64 	{%temp, %r216}, %fd862;
	}
	abs.f64 	%fd863, %fd862;
	{ // callseq 755, 0
	.param .b64 param0;
	st.param.f64 	[param0], %fd863;
	.param .b64 param1;
	st.param.f64 	[param1], 0d4000000000000000;
	.param .b64 retval0;
	call.uni (retval0), 
	__internal_accurate_pow, 
	(
	param0, 
	param1
	);
	ld.param.f64 	%fd2423, [retval0];
	} // callseq 755
	setp.lt.s32 	%p922, %r216, 0;
	neg.f64 	%fd2425, %fd2423;
	selp.f64 	%fd2426, %fd2425, %fd2423, %p920;
	selp.f64 	%fd2427, %fd2426, %fd2423, %p922;
	setp.eq.f64 	%p923, %fd862, 0d0000000000000000;
	selp.b32 	%r1143, %r216, 0, %p920;
	or.b32  	%r1144, %r1143, 2146435072;
	selp.b32 	%r1145, %r1144, %r1143, %p919;
	mov.b32 	%r1146, 0;
	mov.b64 	%fd2428, {%r1146, %r1145};
	selp.f64 	%fd3686, %fd2428, %fd2427, %p923;
	add.f64 	%fd2429, %fd862, 0d4000000000000000;
	{
	.reg .b32 %temp; 
	mov.b64 	{%temp, %r1147}, %fd2429;
	}
	and.b32  	%r1148, %r1147, 2146435072;
	setp.ne.s32 	%p924, %r1148, 2146435072;
	@%p924 bra 	$L__BB21_613;
	setp.nan.f64 	%p925, %fd862, %fd862;
	@%p925 bra 	$L__BB21_612;
	setp.neu.f64 	%p926, %fd863, 0d7FF0000000000000;
	@%p926 bra 	$L__BB21_613;
	selp.b32 	%r1150, %r386, %r87, %p922;
	mov.b32 	%r1151, 0;
	mov.b64 	%fd3686, {%r1151, %r1150};
	bra.uni 	$L__BB21_613;
$L__BB21_612:
	mov.f64 	%fd2430, 0d4000000000000000;
	add.rn.f64 	%fd3686, %fd862, %fd2430;
$L__BB21_613:
	setp.eq.s32 	%p928, %r171, 1;
	setp.eq.f64 	%p929, %fd862, 0d3FF0000000000000;
	selp.f64 	%fd2431, 0d3FF0000000000000, %fd3686, %p929;
	fma.rn.f64 	%fd3689, %fd861, %fd2431, %fd3689;
	@%p928 bra 	$L__BB21_626;
	ld.global.f64 	%fd869, [%rd65+8];
	ld.global.f64 	%fd870, [%rd66+8];
	{
	.reg .b32 %temp; 
	mov.b64 	{%temp, %r217}, %fd870;
	}
	abs.f64 	%fd871, %fd870;
	{ // callseq 756, 0
	.param .b64 param0;
	st.param.f64 	[param0], %fd871;
	.param .b64 param1;
	st.param.f64 	[param1], 0d4000000000000000;
	.param .b64 retval0;
	call.uni (retval0), 
	__internal_accurate_pow, 
	(
	param0, 
	param1
	);
	ld.param.f64 	%fd2432, [retval0];
	} // callseq 756
	setp.lt.s32 	%p933, %r217, 0;
	neg.f64 	%fd2434, %fd2432;
	selp.f64 	%fd2435, %fd2434, %fd2432, %p920;
	selp.f64 	%fd2436, %fd2435, %fd2432, %p933;
	setp.eq.f64 	%p934, %fd870, 0d0000000000000000;
	selp.b32 	%r1152, %r217, 0, %p920;
	or.b32  	%r1153, %r1152, 2146435072;
	selp.b32 	%r1154, %r1153, %r1152, %p919;
	mov.b32 	%r1155, 0;
	mov.b64 	%fd2437, {%r1155, %r1154};
	selp.f64 	%fd3687, %fd2437, %fd2436, %p934;
	add.f64 	%fd2438, %fd870, 0d4000000000000000;
	{
	.reg .b32 %temp; 
	mov.b64 	{%temp, %r1156}, %fd2438;
	}
	and.b32  	%r1157, %r1156, 2146435072;
	setp.ne.s32 	%p935, %r1157, 2146435072;
	@%p935 bra 	$L__BB21_619;
	setp.nan.f64 	%p936, %fd870, %fd870;
	@%p936 bra 	$L__BB21_618;
	setp.neu.f64 	%p937, %fd871, 0d7FF0000000000000;
	@%p937 bra 	$L__BB21_619;
	selp.b32 	%r1159, %r386, %r87, %p933;
	mov.b32 	%r1160, 0;
	mov.b64 	%fd3687, {%r1160, %r1159};
	bra.uni 	$L__BB21_619;
$L__BB21_618:
	mov.f64 	%fd2439, 0d4000000000000000;
	add.rn.f64 	%fd3687, %fd870, %fd2439;
$L__BB21_619:
	setp.eq.s32 	%p939, %r171, 2;
	setp.eq.f64 	%p940, %fd870, 0d3FF0000000000000;
	selp.f64 	%fd2440, 0d3FF0000000000000, %fd3687, %p940;
	fma.rn.f64 	%fd3689, %fd869, %fd2440, %fd3689;
	@%p939 bra 	$L__BB21_626;
	ld.global.f64 	%fd877, [%rd65+16];
	ld.global.f64 	%fd878, [%rd66+16];
	{
	.reg .b32 %temp; 
	mov.b64 	{%temp, %r218}, %fd878;
	}
	abs.f64 	%fd879, %fd878;
	{ // callseq 757, 0
	.param .b64 param0;
	st.param.f64 	[param0], %fd879;
	.param .b64 param1;
	st.param.f64 	[param1], 0d4000000000000000;
	.param .b64 retval0;
	call.uni (retval0), 
	__internal_accurate_pow, 
	(
	param0, 
	param1
	);
	ld.param.f64 	%fd2441, [retval0];
	} // callseq 757
	setp.lt.s32 	%p944, %r218, 0;
	neg.f64 	%fd2443, %fd2441;
	selp.f64 	%fd2444, %fd2443, %fd2441, %p920;
	selp.f64 	%fd2445, %fd2444, %fd2441, %p944;
	setp.eq.f64 	%p945, %fd878, 0d0000000000000000;
	selp.b32 	%r1161, %r218, 0, %p920;
	or.b32  	%r1162, %r1161, 2146435072;
	selp.b32 	%r1163, %r1162, %r1161, %p919;
	mov.b32 	%r1164, 0;
	mov.b64 	%fd2446, {%r1164, %r1163};
	selp.f64 	%fd3688, %fd2446, %fd2445, %p945;
	add.f64 	%fd2447, %fd878, 0d4000000000000000;
	{
	.reg .b32 %temp; 
	mov.b64 	{%temp, %r1165}, %fd2447;
	}
	and.b32  	%r1166, %r1165, 2146435072;
	setp.ne.s32 	%p946, %r1166, 2146435072;
	@%p946 bra 	$L__BB21_625;
	setp.nan.f64 	%p947, %fd878, %fd878;
	@%p947 bra 	$L__BB21_624;
	setp.neu.f64 	%p948, %fd879, 0d7FF0000000000000;
	@%p948 bra 	$L__BB21_625;
	selp.b32 	%r1168, %r386, %r87, %p944;
	mov.b32 	%r1169, 0;
	mov.b64 	%fd3688, {%r1169, %r1168};
	bra.uni 	$L__BB21_625;
$L__BB21_624:
	mov.f64 	%fd2448, 0d4000000000000000;
	add.rn.f64 	%fd3688, %fd878, %fd2448;
$L__BB21_625:
	setp.eq.f64 	%p950, %fd878, 0d3FF0000000000000;
	selp.f64 	%fd2449, 0d3FF0000000000000, %fd3688, %p950;
	fma.rn.f64 	%fd3689, %fd877, %fd2449, %fd3689;
$L__BB21_626:
	setp.lt.u32 	%p951, %r170, 3;
	mov.f64 	%fd3700, 0d0000000000000000;
	mov.b32 	%r2245, 0;
	@%p951 bra 	$L__BB21_649;
	mov.f64 	%fd3700, 0d0000000000000000;
	mov.b32 	%r2244, 0;
$L__BB21_628:
	setp.lt.s32 	%p952, %r85, 0;
	setp.eq.s32 	%p953, %r86, 1062207488;
	mul.wide.u32 	%rd153, %r2244, 8;
	add.s64 	%rd67, %rd2, %rd153;
	ld.global.f64 	%fd887, [%rd67];
	add.s64 	%rd68, %rd3, %rd153;
	ld.global.f64 	%fd888, [%rd68];
	{
	.reg .b32 %temp; 
	mov.b64 	{%temp, %r220}, %fd888;
	}
	abs.f64 	%fd889, %fd888;
	{ // callseq 758, 0
	.param .b64 param0;
	st.param.f64 	[param0], %fd889;
	.param .b64 param1;
	st.param.f64 	[param1], 0d4000000000000000;
	.param .b64 retval0;
	call.uni (retval0), 
	__internal_accurate_pow, 
	(
	param0, 
	param1
	);
	ld.param.f64 	%fd2453, [retval0];
	} // callseq 758
	setp.lt.s32 	%p955, %r220, 0;
	neg.f64 	%fd2455, %fd2453;
	selp.f64 	%fd2456, %fd2455, %fd2453, %p953;
	selp.f64 	%fd2457, %fd2456, %fd2453, %p955;
	setp.eq.f64 	%p956, %fd888, 0d0000000000000000;
	selp.b32 	%r1172, %r220, 0, %p953;
	or.b32  	%r1173, %r1172, 2146435072;
	selp.b32 	%r1174, %r1173, %r1172, %p952;
	mov.b32 	%r1175, 0;
	mov.b64 	%fd2458, {%r1175, %r1174};
	selp.f64 	%fd3691, %fd2458, %fd2457, %p956;
	add.f64 	%fd2459, %fd888, 0d4000000000000000;
	{
	.reg .b32 %temp; 
	mov.b64 	{%temp, %r1176}, %fd2459;
	}
	and.b32  	%r1177, %r1176, 2146435072;
	setp.ne.s32 	%p957, %r1177, 2146435072;
	@%p957 bra 	$L__BB21_633;
	setp.nan.f64 	%p958, %fd888, %fd888;
	@%p958 bra 	$L__BB21_632;
	setp.neu.f64 	%p959, %fd889, 0d7FF0000000000000;
	@%p959 bra 	$L__BB21_633;
	selp.b32 	%r1179, %r386, %r87, %p955;
	mov.b32 	%r1180, 0;
	mov.b64 	%fd3691, {%r1180, %r1179};
	bra.uni 	$L__BB21_633;
$L__BB21_632:
	mov.f64 	%fd2460, 0d4000000000000000;
	add.rn.f64 	%fd3691, %fd888, %fd2460;
$L__BB21_633:
	setp.eq.f64 	%p964, %fd888, 0d3FF0000000000000;
	selp.f64 	%fd2461, 0d3FF0000000000000, %fd3691, %p964;
	fma.rn.f64 	%fd894, %fd887, %fd2461, %fd3700;
	ld.global.f64 	%fd895, [%rd67+8];
	ld.global.f64 	%fd896, [%rd68+8];
	{
	.reg .b32 %temp; 
	mov.b64 	{%temp, %r221}, %fd896;
	}
	abs.f64 	%fd897, %fd896;
	{ // callseq 759, 0
	.param .b64 param0;
	st.param.f64 	[param0], %fd897;
	.param .b64 param1;
	st.param.f64 	[param1], 0d4000000000000000;
	.param .b64 retval0;
	call.uni (retval0), 
	__internal_accurate_pow, 
	(
	param0, 
	param1
	);
	ld.param.f64 	%fd2462, [retval0];
	} // callseq 759
	setp.lt.s32 	%p965, %r221, 0;
	neg.f64 	%fd2464, %fd2462;
	selp.f64 	%fd2465, %fd2464, %fd2462, %p953;
	selp.f64 	%fd2466, %fd2465, %fd2462, %p965;
	setp.eq.f64 	%p966, %fd896, 0d0000000000000000;
	selp.b32 	%r1181, %r221, 0, %p953;
	or.b32  	%r1182, %r1181, 2146435072;
	selp.b32 	%r1183, %r1182, %r1181, %p952;
	mov.b32 	%r1184, 0;
	mov.b64 	%fd2467, {%r1184, %r1183};
	selp.f64 	%fd3692, %fd2467, %fd2466, %p966;
	add.f64 	%fd2468, %fd896, 0d4000000000000000;
	{
	.reg .b32 %temp; 
	mov.b64 	{%temp, %r1185}, %fd2468;
	}
	and.b32  	%r1186, %r1185, 2146435072;
	setp.ne.s32 	%p967, %r1186, 2146435072;
	@%p967 bra 	$L__BB21_638;
	setp.nan.f64 	%p968, %fd896, %fd896;
	@%p968 bra 	$L__BB21_637;
	setp.neu.f64 	%p969, %fd897, 0d7FF0000000000000;
	@%p969 bra 	$L__BB21_638;
	selp.b32 	%r1188, %r386, %r87, %p965;
	mov.b32 	%r1189, 0;
	mov.b64 	%fd3692, {%r1189, %r1188};
	bra.uni 	$L__BB21_638;
$L__BB21_637:
	mov.f64 	%fd2469, 0d4000000000000000;
	add.rn.f64 	%fd3692, %fd896, %fd2469;
$L__BB21_638:
	setp.eq.f64 	%p974, %fd896, 0d3FF0000000000000;
	selp.f64 	%fd2470, 0d3FF0000000000000, %fd3692, %p974;
	fma.rn.f64 	%fd902, %fd895, %fd2470, %fd894;
	ld.global.f64 	%fd903, [%rd67+16];
	ld.global.f64 	%fd904, [%rd68+16];
	{
	.reg .b32 %temp; 
	mov.b64 	{%temp, %r222}, %fd904;
	}
	abs.f64 	%fd905, %fd904;
	{ // callseq 760, 0
	.param .b64 param0;
	st.param.f64 	[param0], %fd905;
	.param .b64 param1;
	st.param.f64 	[param1], 0d4000000000000000;
	.param .b64 retval0;
	call.uni (retval0), 
	__internal_accurate_pow, 
	(
	param0, 
	param1
	);
	ld.param.f64 	%fd2471, [retval0];
	} // callseq 760
	setp.lt.s32 	%p975, %r222, 0;
	neg.f64 	%fd2473, %fd2471;
	selp.f64 	%fd2474, %fd2473, %fd2471, %p953;
	selp.f64 	%fd2475, %fd2474, %fd2471, %p975;
	setp.eq.f64 	%p976, %fd904, 0d0000000000000000;
	selp.b32 	%r1190, %r222, 0, %p953;
	or.b32  	%r1191, %r1190, 2146435072;
	selp.b32 	%r1192, %r1191, %r1190, %p952;
	mov.b32 	%r1193, 0;
	mov.b64 	%fd2476, {%r1193, %r1192};
	selp.f64 	%fd3693, %fd2476, %fd2475, %p976;
	add.f64 	%fd2477, %fd904, 0d4000000000000000;
	{
	.reg .b32 %temp; 
	mov.b64 	{%temp, %r1194}, %fd2477;
	}
	and.b32  	%r1195, %r1194, 2146435072;
	setp.ne.s32 	%p977, %r1195, 2146435072;
	@%p977 bra 	$L__BB21_643;
	setp.nan.f64 	%p978, %fd904, %fd904;
	@%p978 bra 	$L__BB21_642;
	setp.neu.f64 	%p979, %fd905, 0d7FF0000000000000;
	@%p979 bra 	$L__BB21_643;
	selp.b32 	%r1197, %r386, %r87, %p975;
	mov.b32 	%r1198, 0;
	mov.b64 	%fd3693, {%r1198, %r1197};
	bra.uni 	$L__BB21_643;
$L__BB21_642:
	mov.f64 	%fd2478, 0d4000000000000000;
	add.rn.f64 	%fd3693, %fd904, %fd2478;
$L__BB21_643:
	setp.eq.f64 	%p984, %fd904, 0d3FF0000000000000;
	selp.f64 	%fd2479, 0d3FF0000000000000, %fd3693, %p984;
	fma.rn.f64 	%fd910, %fd903, %fd2479, %fd902;
	ld.global.f64 	%fd911, [%rd67+24];
	ld.global.f64 	%fd912, [%rd68+24];
	{
	.reg .b32 %temp; 
	mov.b64 	{%temp, %r223}, %fd912;
	}
	abs.f64 	%fd913, %fd912;
	{ // callseq 761, 0
	.param .b64 param0;
	st.param.f64 	[param0], %fd913;
	.param .b64 param1;
	st.param.f64 	[param1], 0d4000000000000000;
	.param .b64 retval0;
	call.uni (retval0), 
	__internal_accurate_pow, 
	(
	param0, 
	param1
	);
	ld.param.f64 	%fd2480, [retval0];
	} // callseq 761
	setp.lt.s32 	%p985, %r223, 0;
	neg.f64 	%fd2482, %fd2480;
	selp.f64 	%fd2483, %fd2482, %fd2480, %p953;
	selp.f64 	%fd2484, %fd2483, %fd2480, %p985;
	setp.eq.f64 	%p986, %fd912, 0d0000000000000000;
	selp.b32 	%r1199, %r223, 0, %p953;
	or.b32  	%r1200, %r1199, 2146435072;
	selp.b32 	%r1201, %r1200, %r1199, %p952;
	mov.b32 	%r1202, 0;
	mov.b64 	%fd2485, {%r1202, %r1201};
	selp.f64 	%fd3694, %fd2485, %fd2484, %p986;
	add.f64 	%fd2486, %fd912, 0d4000000000000000;
	{
	.reg .b32 %temp; 
	mov.b64 	{%temp, %r1203}, %fd2486;
	}
	and.b32  	%r1204, %r1203, 2146435072;
	setp.ne.s32 	%p987, %r1204, 2146435072;
	@%p987 bra 	$L__BB21_648;
	setp.nan.f64 	%p988, %fd912, %fd912;
	@%p988 bra 	$L__BB21_647;
	setp.neu.f64 	%p989, %fd913, 0d7FF0000000000000;
	@%p989 bra 	$L__BB21_648;
	selp.b32 	%r1206, %r386, %r87, %p985;
	mov.b32 	%r1207, 0;
	mov.b64 	%fd3694, {%r1207, %r1206};
	bra.uni 	$L__BB21_648;
$L__BB21_647:
	mov.f64 	%fd2487, 0d4000000000000000;
	add.rn.f64 	%fd3694, %fd912, %fd2487;
$L__BB21_648:
	setp.eq.f64 	%p991, %fd912, 0d3FF0000000000000;
	selp.f64 	%fd2488, 0d3FF0000000000000, %fd3694, %p991;
	fma.rn.f64 	%fd3700, %fd911, %fd2488, %fd910;
	add.s32 	%r2244, %r2244, 4;
	setp.ne.s32 	%p992, %r2244, %r172;
	mov.u32 	%r2245, %r172;
	@%p992 bra 	$L__BB21_628;
$L__BB21_649:
	setp.eq.s32 	%p993, %r171, 0;
	@%p993 bra 	$L__BB21_668;
	setp.lt.s32 	%p994, %r85, 0;
	setp.eq.s32 	%p995, %r86, 1062207488;
	mul.wide.u32 	%rd154, %r2245, 8;
	add.s64 	%rd69, %rd2, %rd154;
	ld.global.f64 	%fd921, [%rd69];
	add.s64 	%rd70, %rd3, %rd154;
	ld.global.f64 	%fd922, [%rd70];
	{
	.reg .b32 %temp; 
	mov.b64 	{%temp, %r226}, %fd922;
	}
	abs.f64 	%fd923, %fd922;
	{ // callseq 762, 0
	.param .b64 param0;
	st.param.f64 	[param0], %fd923;
	.param .b64 param1;
	st.param.f64 	[param1], 0d4000000000000000;
	.param .b64 retval0;
	call.uni (retval0), 
	__internal_accurate_pow, 
	(
	param0, 
	param1
	);
	ld.param.f64 	%fd2489, [retval0];
	} // callseq 762
	setp.lt.s32 	%p997, %r226, 0;
	neg.f64 	%fd2491, %fd2489;
	selp.f64 	%fd2492, %fd2491, %fd2489, %p995;
	selp.f64 	%fd2493, %fd2492, %fd2489, %p997;
	setp.eq.f64 	%p998, %fd922, 0d0000000000000000;
	selp.b32 	%r1208, %r226, 0, %p995;
	or.b32  	%r1209, %r1208, 2146435072;
	selp.b32 	%r1210, %r1209, %r1208, %p994;
	mov.b32 	%r1211, 0;
	mov.b64 	%fd2494, {%r1211, %r1210};
	selp.f64 	%fd3697, %fd2494, %fd2493, %p998;
	add.f64 	%fd2495, %fd922, 0d4000000000000000;
	{
	.reg .b32 %temp; 
	mov.b64 	{%temp, %r1212}, %fd2495;
	}
	and.b32  	%r1213, %r1212, 2146435072;
	setp.ne.s32 	%p999, %r1213, 2146435072;
	@%p999 bra 	$L__BB21_655;
	setp.nan.f64 	%p1000, %fd922, %fd922;
	@%p1000 bra 	$L__BB21_654;
	setp.neu.f64 	%p1001, %fd923, 0d7FF0000000000000;
	@%p1001 bra 	$L__BB21_655;
	selp.b32 	%r1215, %r386, %r87, %p997;
	mov.b32 	%r1216, 0;
	mov.b64 	%fd3697, {%r1216, %r1215};
	bra.uni 	$L__BB21_655;
$L__BB21_654:
	mov.f64 	%fd2496, 0d4000000000000000;
	add.rn.f64 	%fd3697, %fd922, %fd2496;
$L__BB21_655:
	setp.eq.s32 	%p1003, %r171, 1;
	setp.eq.f64 	%p1004, %fd922, 0d3FF0000000000000;
	selp.f64 	%fd2497, 0d3FF0000000000000, %fd3697, %p1004;
	fma.rn.f64 	%fd3700, %fd921, %fd2497, %fd3700;
	@%p1003 bra 	$L__BB21_668;
	ld.global.f64 	%fd929, [%rd69+8];
	ld.global.f64 	%fd930, [%rd70+8];
	{
	.reg .b32 %temp; 
	mov.b64 	{%temp, %r227}, %fd930;
	}
	abs.f64 	%fd931, %fd930;
	{ // callseq 763, 0
	.param .b64 param0;
	st.param.f64 	[param0], %fd931;
	.param .b64 param1;
	st.param.f64 	[param1], 0d4000000000000000;
	.param .b64 retval0;
	call.uni (retval0), 
	__internal_accurate_pow, 
	(
	param0, 
	param1
	);
	ld.param.f64 	%fd2498, [retval0];
	} // callseq 763
	setp.lt.s32 	%p1008, %r227, 0;
	neg.f64 	%fd2500, %fd2498;
	selp.f64 	%fd2501, %fd2500, %fd2498, %p995;
	selp.f64 	%fd2502, %fd2501, %fd2498, %p1008;
	setp.eq.f64 	%p1009, %fd930, 0d0000000000000000;
	selp.b32 	%r1217, %r227, 0, %p995;
	or.b32  	%r1218, %r1217, 2146435072;
	selp.b32 	%r1219, %r1218, %r1217, %p994;
	mov.b32 	%r1220, 0;
	mov.b64 	%fd2503, {%r1220, %r1219};
	selp.f64 	%fd3698, %fd2503, %fd2502, %p1009;
	add.f64 	%fd2504, %fd930, 0d4000000000000000;
	{
	.reg .b32 %temp; 
	mov.b64 	{%temp, %r1221}, %fd2504;
	}
	and.b32  	%r1222, %r1221, 2146435072;
	setp.ne.s32 	%p1010, %r1222, 2146435072;
	@%p1010 bra 	$L__BB21_661;
	setp.nan.f64 	%p1011, %fd930, %fd930;
	@%p1011 bra 	$L__BB21_660;
	setp.neu.f64 	%p1012, %fd931, 0d7FF0000000000000;
	@%p1012 bra 	$L__BB21_661;
	selp.b32 	%r1224, %r386, %r87, %p1008;
	mov.b32 	%r1225, 0;
	mov.b64 	%fd3698, {%r1225, %r1224};
	bra.uni 	$L__BB21_661;
$L__BB21_660:
	mov.f64 	%fd2505, 0d4000000000000000;
	add.rn.f64 	%fd3698, %fd930, %fd2505;
$L__BB21_661:
	setp.eq.s32 	%p1014, %r171, 2;
	setp.eq.f64 	%p1015, %fd930, 0d3FF0000000000000;
	selp.f64 	%fd2506, 0d3FF0000000000000, %fd3698, %p1015;
	fma.rn.f64 	%fd3700, %fd929, %fd2506, %fd3700;
	@%p1014 bra 	$L__BB21_668;
	ld.global.f64 	%fd937, [%rd69+16];
	ld.global.f64 	%fd938, [%rd70+16];
	{
	.reg .b32 %temp; 
	mov.b64 	{%temp, %r228}, %fd938;
	}
	abs.f64 	%fd939, %fd938;
	{ // callseq 764, 0
	.param .b64 param0;
	st.param.f64 	[param0], %fd939;
	.param .b64 param1;
	st.param.f64 	[param1], 0d4000000000000000;
	.param .b64 retval0;
	call.uni (retval0), 
	__internal_accurate_pow, 
	(
	param0, 
	param1
	);
	ld.param.f64 	%fd2507, [retval0];
	} // callseq 764
	setp.lt.s32 	%p1019, %r228, 0;
	neg.f64 	%fd2509, %fd2507;
	selp.f64 	%fd2510, %fd2509, %fd2507, %p995;
	selp.f64 	%fd2511, %fd2510, %fd2507, %p1019;
	setp.eq.f64 	%p1020, %fd938, 0d0000000000000000;
	selp.b32 	%r1226, %r228, 0, %p995;
	or.b32  	%r1227, %r1226, 2146435072;
	selp.b32 	%r1228, %r1227, %r1226, %p994;
	mov.b32 	%r1229, 0;
	mov.b64 	%fd2512, {%r1229, %r1228};
	selp.f64 	%fd3699, %fd2512, %fd2511, %p1020;
	add.f64 	%fd2513, %fd938, 0d4000000000000000;
	{
	.reg .b32 %temp; 
	mov.b64 	{%temp, %r1230}, %fd2513;
	}
	and.b32  	%r1231, %r1230, 2146435072;
	setp.ne.s32 	%p1021, %r1231, 2146435072;
	@%p1021 bra 	$L__BB21_667;
	setp.nan.f64 	%p1022, %fd938, %fd938;
	@%p1022 bra 	$L__BB21_666;
	setp.neu.f64 	%p1023, %fd939, 0d7FF0000000000000;
	@%p1023 bra 	$L__BB21_667;
	selp.b32 	%r1233, %r386, %r87, %p1019;
	mov.b32 	%r1234, 0;
	mov.b64 	%fd3699, {%r1234, %r1233};
	bra.uni 	$L__BB21_667;
$L__BB21_666:
	mov.f64 	%fd2514, 0d4000000000000000;
	add.rn.f64 	%fd3699, %fd938, %fd2514;
$L__BB21_667:
	setp.eq.f64 	%p1025, %fd938, 0d3FF0000000000000;
	selp.f64 	%fd2515, 0d3FF0000000000000, %fd3699, %p1025;
	fma.rn.f64 	%fd3700, %fd937, %fd2515, %fd3700;
$L__BB21_668:
	mov.f64 	%fd3711, 0d0000000000000000;
	mov.b32 	%r2247, 0;
	@%p951 bra 	$L__BB21_691;
	mov.f64 	%fd3711, 0d0000000000000000;
	mov.b32 	%r2246, 0;
$L__BB21_670:
	setp.lt.s32 	%p1027, %r85, 0;
	setp.eq.s32 	%p1028, %r86, 1062207488;
	mul.wide.u32 	%rd155, %r2246, 8;
	add.s64 	%rd71, %rd2, %rd155;
	ld.global.f64 	%fd947, [%rd71];
	add.s64 	%rd72, %rd3, %rd155;
	ld.global.f64 	%fd948, [%rd72];
	{
	.reg .b32 %temp; 
	mov.b64 	{%temp, %r230}, %fd948;
	}
	abs.f64 	%fd949, %fd948;
	{ // callseq 765, 0
	.param .b64 param0;
	st.param.f64 	[param0], %fd949;
	.param .b64 param1;
	st.param.f64 	[param1], 0d4000000000000000;
	.param .b64 retval0;
	call.uni (retval0), 
	__internal_accurate_pow, 
	(
	param0, 
	param1
	);
	ld.param.f64 	%fd2519, [retval0];
	} // callseq 765
	setp.lt.s32 	%p1030, %r230, 0;
	neg.f64 	%fd2521, %fd2519;
	selp.f64 	%fd2522, %fd2521, %fd2519, %p1028;
	selp.f64 	%fd2523, %fd2522, %fd2519, %p1030;
	setp.eq.f64 	%p1031, %fd948, 0d0000000000000000;
	selp.b32 	%r1237, %r230, 0, %p1028;
	or.b32  	%r1238, %r1237, 2146435072;
	selp.b32 	%r1239, %r1238, %r1237, %p1027;
	mov.b32 	%r1240, 0;
	mov.b64 	%fd2524, {%r1240, %r1239};
	selp.f64 	%fd3702, %fd2524, %fd2523, %p1031;
	add.f64 	%fd2525, %fd948, 0d4000000000000000;
	{
	.reg .b32 %temp; 
	mov.b64 	{%temp, %r1241}, %fd2525;
	}
	and.b32  	%r1242, %r1241, 2146435072;
	setp.ne.s32 	%p1032, %r1242, 2146435072;
	@%p1032 bra 	$L__BB21_675;
	setp.nan.f64 	%p1033, %fd948, %fd948;
	@%p1033 bra 	$L__BB21_674;
	setp.neu.f64 	%p1034, %fd949, 0d7FF0000000000000;
	@%p1034 bra 	$L__BB21_675;
	selp.b32 	%r1244, %r386, %r87, %p1030;
	mov.b32 	%r1245, 0;
	mov.b64 	%fd3702, {%r1245, %r1244};
	bra.uni 	$L__BB21_675;
$L__BB21_674:
	mov.f64 	%fd2526, 0d4000000000000000;
	add.rn.f64 	%fd3702, %fd948, %fd2526;
$L__BB21_675:
	setp.eq.f64 	%p1039, %fd948, 0d3FF0000000000000;
	selp.f64 	%fd2527, 0d3FF0000000000000, %fd3702, %p1039;
	fma.rn.f64 	%fd954, %fd947, %fd2527, %fd3711;
	ld.global.f64 	%fd955, [%rd71+8];
	ld.global.f64 	%fd956, [%rd72+8];
	{
	.reg .b32 %temp; 
	mov.b64 	{%temp, %r231}, %fd956;
	}
	abs.f64 	%fd957, %fd956;
	{ // callseq 766, 0
	.param .b64 param0;
	st.param.f64 	[param0], %fd957;
	.param .b64 param1;
	st.param.f64 	[param1], 0d4000000000000000;
	.param .b64 retval0;
	call.uni (retval0), 
	__internal_accurate_pow, 
	(
	param0, 
	param1
	);
	ld.param.f64 	%fd2528, [retval0];
	} // callseq 766
	setp.lt.s32 	%p1040, %r231, 0;
	neg.f64 	%fd2530, %fd2528;
	selp.f64 	%fd2531, %fd2530, %fd2528, %p1028;
	selp.f64 	%fd2532, %fd2531, %fd2528, %p1040;
	setp.eq.f64 	%p1041, %fd956, 0d0000000000000000;
	selp.b32 	%r1246, %r231, 0, %p1028;
	or.b32  	%r1247, %r1246, 2146435072;
	selp.b32 	%r1248, %r1247, %r1246, %p1027;
	mov.b32 	%r1249, 0;
	mov.b64 	%fd2533, {%r1249, %r1248};
	selp.f64 	%fd3703, %fd2533, %fd2532, %p1041;
	add.f64 	%fd2534, %fd956, 0d4000000000000000;
	{
	.reg .b32 %temp; 
	mov.b64 	{%temp, %r1250}, %fd2534;
	}
	and.b32  	%r1251, %r1250, 2146435072;
	setp.ne.s32 	%p1042, %r1251, 2146435072;
	@%p1042 bra 	$L__BB21_680;
	setp.nan.f64 	%p1043, %fd956, %fd956;
	@%p1043 bra 	$L__BB21_679;
	setp.neu.f64 	%p1044, %fd957, 0d7FF0000000000000;
	@%p1044 bra 	$L__BB21_680;
	selp.b32 	%r1253, %r386, %r87, %p1040;
	mov.b32 	%r1254, 0;
	mov.b64 	%fd3703, {%r1254, %r1253};
	bra.uni 	$L__BB21_680;
$L__BB21_679:
	mov.f64 	%fd2535, 0d4000000000000000;
	add.rn.f64 	%fd3703, %fd956, %fd2535;
$L__BB21_680:
	setp.eq.f64 	%p1049, %fd956, 0d3FF0000000000000;
	selp.f64 	%fd2536, 0d3FF0000000000000, %fd3703, %p1049;
	fma.rn.f64 	%fd962, %fd955, %fd2536, %fd954;
	ld.global.f64 	%fd963, [%rd71+16];
	ld.global.f64 	%fd964, [%rd72+16];
	{
	.reg .b32 %temp; 
	mov.b64 	{%temp, %r232}, %fd964;
	}
	abs.f64 	%fd965, %fd964;
	{ // callseq 767, 0
	.param .b64 param0;
	st.param.f64 	[param0], %fd965;
	.param .b64 param1;
	st.param.f64 	[param1], 0d4000000000000000;
	.param .b64 retval0;
	call.uni (retval0), 
	__internal_accurate_pow, 
	(
	param0, 
	param1
	);
	ld.param.f64 	%fd2537, [retval0];
	} // callseq 767
	setp.lt.s32 	%p1050, %r232, 0;
	neg.f64 	%fd2539, %fd2537;
	selp.f64 	%fd2540, %fd2539, %fd2537, %p1028;
	selp.f64 	%fd2541, %fd2540, %fd2537, %p1050;
	setp.eq.f64 	%p1051, %fd964, 0d0000000000000000;
	selp.b32 	%r1255, %r232, 0, %p1028;
	or.b32  	%r1256, %r1255, 2146435072;
	selp.b32 	%r1257, %r1256, %r1255, %p1027;
	mov.b32 	%r1258, 0;
	mov.b64 	%fd2542, {%r1258, %r1257};
	selp.f64 	%fd3704, %fd2542, %fd2541, %p1051;
	add.f64 	%fd2543, %fd964, 0d4000000000000000;
	{
	.reg .b32 %temp; 
	mov.b64 	{%temp, %r1259}, %fd2543;
	}
	and.b32  	%r1260, %r1259, 2146435072;
	setp.ne.s32 	%p1052, %r1260, 2146435072;
	@%p1052 bra 	$L__BB21_685;
	setp.nan.f64 	%p1053, %fd964, %fd964;
	@%p1053 bra 	$L__BB21_684;
	setp.neu.f64 	%p1054, %fd965, 0d7FF0000000000000;
	@%p1054 bra 	$L__BB21_685;
	selp.b32 	%r1262, %r386, %r87, %p1050;
	mov.b32 	%r1263, 0;
	mov.b64 	%fd3704, {%r1263, %r1262};
	bra.uni 	$L__BB21_685;
$L__BB21_684:
	mov.f64 	%fd2544, 0d4000000000000000;
	add.rn.f64 	%fd3704, %fd964, %fd2544;
$L__BB21_685:
	setp.eq.f64 	%p1059, %fd964, 0d3FF0000000000000;
	selp.f64 	%fd2545, 0d3FF0000000000000, %fd3704, %p1059;
	fma.rn.f64 	%fd970, %fd963, %fd2545, %fd962;
	ld.global.f64 	%fd971, [%rd71+24];
	ld.global.f64 	%fd972, [%rd72+24];
	{
	.reg .b32 %temp; 
	mov.b64 	{%temp, %r233}, %fd972;
	}
	abs.f64 	%fd973, %fd972;
	{ // callseq 768, 0
	.param .b64 param0;
	st.param.f64 	[param0], %fd973;
	.param .b64 param1;
	st.param.f64 	[param1], 0d4000000000000000;
	.param .b64 retval0;
	call.uni (retval0), 
	__internal_accurate_pow, 
	(
	param0, 
	param1
	);
	ld.param.f64 	%fd2546, [retval0];
	} // callseq 768
	setp.lt.s32 	%p1060, %r233, 0;
	neg.f64 	%fd2548, %fd2546;
	selp.f64 	%fd2549, %fd2548, %fd2546, %p1028;
	selp.f64 	%fd2550, %fd2549, %fd2546, %p1060;
	setp.eq.f64 	%p1061, %fd972, 0d0000000000000000;
	selp.b32 	%r1264, %r233, 0, %p1028;
	or.b32  	%r1265, %r1264, 2146435072;
	selp.b32 	%r1266, %r1265, %r1264, %p1027;
	mov.b32 	%r1267, 0;
	mov.b64 	%fd2551, {%r1267, %r1266};
	selp.f64 	%fd3705, %fd2551, %fd2550, %p1061;
	add.f64 	%fd2552, %fd972, 0d4000000000000000;
	{
	.reg .b32 %temp; 
	mov.b64 	{%temp, %r1268}, %fd2552;
	}
	and.b32  	%r1269, %r1268, 2146435072;
	setp.ne.s32 	%p1062, %r1269, 2146435072;
	@%p1062 bra 	$L__BB21_690;
	setp.nan.f64 	%p1063, %fd972, %fd972;
	@%p1063 bra 	$L__BB21_689;
	setp.neu.f64 	%p1064, %fd973, 0d7FF0000000000000;
	@%p1064 bra 	$L__BB21_690;
	selp.b32 	%r1271, %r386, %r87, %p1060;
	mov.b32 	%r1272, 0;
	mov.b64 	%fd3705, {%r1272, %r1271};
	bra.uni 	$L__BB21_690;
$L__BB21_689:
	mov.f64 	%fd2553, 0d4000000000000000;
	add.rn.f64 	%fd3705, %fd972, %fd2553;
$L__BB21_690:
	setp.eq.f64 	%p1066, %fd972, 0d3FF0000000000000;
	selp.f64 	%fd2554, 0d3FF0000000000000, %fd3705, %p1066;
	fma.rn.f64 	%fd3711, %fd971, %fd2554, %fd970;
	add.s32 	%r2246, %r2246, 4;
	setp.ne.s32 	%p1067, %r2246, %r172;
	mov.u32 	%r2247, %r172;
	@%p1067 bra 	$L__BB21_670;
$L__BB21_691:
	setp.eq.s32 	%p1068, %r171, 0;
	@%p1068 bra 	$L__BB21_710;
	setp.lt.s32 	%p1069, %r85, 0;
	setp.eq.s32 	%p1070, %r86, 1062207488;
	mul.wide.u32 	%rd156, %r2247, 8;
	add.s64 	%rd73, %rd2, %rd156;
	ld.global.f64 	%fd981, [%rd73];
	add.s64 	%rd74, %rd3, %rd156;
	ld.global.f64 	%fd982, [%rd74];
	{
	.reg .b32 %temp; 
	mov.b64 	{%temp, %r236}, %fd982;
	}
	abs.f64 	%fd983, %fd982;
	{ // callseq 769, 0
	.param .b64 param0;
	st.param.f64 	[param0], %fd983;
	.param .b64 param1;
	st.param.f64 	[param1], 0d4000000000000000;
	.param .b64 retval0;
	call.uni (retval0), 
	__internal_accurate_pow, 
	(
	param0, 
	param1
	);
	ld.param.f64 	%fd2555, [retval0];
	} // callseq 769
	setp.lt.s32 	%p1072, %r236, 0;
	neg.f64 	%fd2557, %fd2555;
	selp.f64 	%fd2558, %fd2557, %fd2555, %p1070;
	selp.f64 	%fd2559, %fd2558, %fd2555, %p1072;
	setp.eq.f64 	%p1073, %fd982, 0d0000000000000000;
	selp.b32 	%r1273, %r236, 0, %p1070;
	or.b32  	%r1274, %r1273, 2146435072;
	selp.b32 	%r1275, %r1274, %r1273, %p1069;
	mov.b32 	%r1276, 0;
	mov.b64 	%fd2560, {%r1276, %r1275};
	selp.f64 	%fd3708, %fd2560, %fd2559, %p1073;
	add.f64 	%fd2561, %fd982, 0d4000000000000000;
	{
	.reg .b32 %temp; 
	mov.b64 	{%temp, %r1277}, %fd2561;
	}
	and.b32  	%r1278, %r1277, 2146435072;
	setp.ne.s32 	%p1074, %r1278, 2146435072;
	@%p1074 bra 	$L__BB21_697;
	setp.nan.f64 	%p1075, %fd982, %fd982;
	@%p1075 bra 	$L__BB21_696;
	setp.neu.f64 	%p1076, %fd983, 0d7FF0000000000000;
	@%p1076 bra 	$L__BB21_697;
	selp.b32 	%r1280, %r386, %r87, %p1072;
	mov.b32 	%r1281, 0;
	mov.b64 	%fd3708, {%r1281, %r1280};
	bra.uni 	$L__BB21_697;
$L__BB21_696:
	mov.f64 	%fd2562, 0d4000000000000000;
	add.rn.f64 	%fd3708, %fd982, %fd2562;
$L__BB21_697:
	setp.eq.s32 	%p1078, %r171, 1;
	setp.eq.f64 	%p1079, %fd982, 0d3FF0000000000000;
	selp.f64 	%fd2563, 0d3FF0000000000000, %fd3708, %p1079;
	fma.rn.f64 	%fd3711, %fd981, %fd2563, %fd3711;
	@%p1078 bra 	$L__BB21_710;
	ld.global.f64 	%fd989, [%rd73+8];
	ld.global.f64 	%fd990, [%rd74+8];
	{
	.reg .b32 %temp; 
	mov.b64 	{%temp, %r237}, %fd990;
	}
	abs.f64 	%fd991, %fd990;
	{ // callseq 770, 0
	.param .b64 param0;
	st.param.f64 	[param0], %fd991;
	.param .b64 param1;
	st.param.f64 	[param1], 0d4000000000000000;
	.param .b64 retval0;
	call.uni (retval0), 
	__internal_accurate_pow, 
	(
	param0, 
	param1
	);
	ld.param.f64 	%fd2564, [retval0];
	} // callseq 770
	setp.lt.s32 	%p1083, %r237, 0;
	neg.f64 	%fd2566, %fd2564;
	selp.f64 	%fd2567, %fd2566, %fd2564, %p1070;
	selp.f64 	%fd2568, %fd2567, %fd2564, %p1083;
	setp.eq.f64 	%p1084, %fd990, 0d0000000000000000;
	selp.b32 	%r1282, %r237, 0, %p1070;
	or.b32  	%r1283, %r1282, 2146435072;
	selp.b32 	%r1284, %r1283, %r1282, %p1069;
	mov.b32 	%r1285, 0;
	mov.b64 	%fd2569, {%r1285, %r1284};
	selp.f64 	%fd3709, %fd2569, %fd2568, %p1084;
	add.f64 	%fd2570, %fd990, 0d4000000000000000;
	{
	.reg .b32 %temp; 
	mov.b64 	{%temp, %r1286}, %fd2570;
	}
	and.b32  	%r1287, %r1286, 2146435072;
	setp.ne.s32 	%p1085, %r1287, 2146435072;
	@%p1085 bra 	$L__BB21_703;
	setp.nan.f64 	%p1086, %fd990, %fd990;
	@%p1086 bra 	$L__BB21_702;
	setp.neu.f64 	%p1087, %fd991, 0d7FF0000000000000;
	@%p1087 bra 	$L__BB21_703;
	selp.b32 	%r1289, %r386, %r87, %p1083;
	mov.b32 	%r1290, 0;
	mov.b64 	%fd3709, {%r1290, %r1289};
	bra.uni 	$L__BB21_703;
$L__BB21_702:
	mov.f64 	%fd2571, 0d4000000000000000;
	add.rn.f64 	%fd3709, %fd990, %fd2571;
$L__BB21_703:
	setp.eq.s32 	%p1089, %r171, 2;
	setp.eq.f64 	%p1090, %fd990, 0d3FF0000000000000;
	selp.f64 	%fd2572, 0d3FF0000000000000, %fd3709, %p1090;
	fma.rn.f64 	%fd3711, %fd989, %fd2572, %fd3711;
	@%p1089 bra 	$L__BB21_710;
	ld.global.f64 	%fd997, [%rd73+16];
	ld.global.f64 	%fd998, [%rd74+16];
	{
	.reg .b32 %temp; 
	mov.b64 	{%temp, %r238}, %fd998;
	}
	abs.f64 	%fd999, %fd998;
	{ // callseq 771, 0
	.param .b64 param0;
	st.param.f64 	[param0], %fd999;
	.param .b64 param1;
	st.param.f64 	[param1], 0d4000000000000000;
	.param .b64 retval0;
	call.uni (retval0), 
	__internal_accurate_pow, 
	(
	param0, 
	param1
	);
	ld.param.f64 	%fd2573, [retval0];
	} // callseq 771
	setp.lt.s32 	%p1094, %r238, 0;
	neg.f64 	%fd2575, %fd2573;
	selp.f64 	%fd2576, %fd2575, %fd2573, %p1070;
	selp.f64 	%fd2577, %fd2576, %fd2573, %p1094;
	setp.eq.f64 	%p1095, %fd998, 0d0000000000000000;
	selp.b32 	%r1291, %r238, 0, %p1070;
	or.b32  	%r1292, %r1291, 2146435072;
	selp.b32 	%r1293, %r1292, %r1291, %p1069;
	mov.b32 	%r1294, 0;
	mov.b64 	%fd2578, {%r1294, %r1293};
	selp.f64 	%fd3710, %fd2578, %fd2577, %p1095;
	add.f64 	%fd2579, %fd998, 0d4000000000000000;
	{
	.reg .b32 %temp; 
	mov.b64 	{%temp, %r1295}, %fd2579;
	}
	and.b32  	%r1296, %r1295, 2146435072;
	setp.ne.s32 	%p1096, %r1296, 2146435072;
	@%p1096 bra 	$L__BB21_709;
	setp.nan.f64 	%p1097, %fd998, %fd998;
	@%p1097 bra 	$L__BB21_708;
	setp.neu.f64 	%p1098, %fd999, 0d7FF0000000000000;
	@%p1098 bra 	$L__BB21_709;
	selp.b32 	%r1298, %r386, %r87, %p1094;
	mov.b32 	%r1299, 0;
	mov.b64 	%fd3710, {%r1299, %r1298};
	bra.uni 	$L__BB21_709;
$L__BB21_708:
	mov.f64 	%fd2580, 0d4000000000000000;
	add.rn.f64 	%fd3710, %fd998, %fd2580;
$L__BB21_709:
	setp.eq.f64 	%p1100, %fd998, 0d3FF0000000000000;
	selp.f64 	%fd2581, 0d3FF0000000000000, %fd3710, %p1100;
	fma.rn.f64 	%fd3711, %fd997, %fd2581, %fd3711;
$L__BB21_710:
	sub.f64 	%fd3795, %fd3711, %fd611;
	sub.f64 	%fd3800, %fd3656, %fd611;
	sub.f64 	%fd3799, %fd3667, %fd611;
	sub.f64 	%fd3798, %fd3678, %fd611;
	sub.f64 	%fd3797, %fd3689, %fd611;
	sub.f64 	%fd3796, %fd3700, %fd611;
	sub.f64 	%fd3801, %fd3717, %fd611;
$L__BB21_711:
	add.f64 	%fd3044, %fd3833, %fd3801;
	add.f64 	%fd3045, %fd3044, %fd3800;
	add.f64 	%fd3046, %fd3045, %fd3799;
	add.f64 	%fd3047, %fd3046, %fd3798;
	add.f64 	%fd3048, %fd3047, %fd3797;
	add.f64 	%fd3049, %fd3048, %fd3796;
	add.f64 	%fd3833, %fd3049, %fd3795;
	sub.s64 	%rd171, %rd119, %rd219;
	cvt.s64.s32 	%rd172, %r843;
	setp.lt.u64 	%p1626, %rd171, %rd172;
	@%p1626 bra 	$L__BB21_1104;
	bra.uni 	$L__BB21_430;
$L__BB21_712:
	mov.f64 	%fd2166, 0d4000000000000000;
	add.rn.f64 	%fd3714, %fd1016, %fd2166;
$L__BB21_713:
	setp.eq.s32 	%p628, %r171, 1;
	setp.eq.f64 	%p629, %fd1016, 0d3FF0000000000000;
	selp.f64 	%fd2167, 0d3FF0000000000000, %fd3714, %p629;
	fma.rn.f64 	%fd3717, %fd1015, %fd2167, %fd3717;
	@%p628 bra 	$L__BB21_726;
	ld.global.f64 	%fd1023, [%rd75+8];
	ld.global.f64 	%fd1024, [%rd76+8];
	{
	.reg .b32 %temp; 
	mov.b64 	{%temp, %r241}, %fd1024;
	}
	abs.f64 	%fd1025, %fd1024;
	{ // callseq 728, 0
	.param .b64 param0;
	st.param.f64 	[param0], %fd1025;
	.param .b64 param1;
	st.param.f64 	[param1], 0d4000000000000000;
	.param .b64 retval0;
	call.uni (retval0), 
	__internal_accurate_pow, 
	(
	param0, 
	param1
	);
	ld.param.f64 	%fd2168, [retval0];
	} // callseq 728
	setp.lt.s32 	%p633, %r241, 0;
	neg.f64 	%fd2170, %fd2168;
	selp.f64 	%fd2171, %fd2170, %fd2168, %p620;
	selp.f64 	%fd2172, %fd2171, %fd2168, %p633;
	setp.eq.f64 	%p634, %fd1024, 0d0000000000000000;
	selp.b32 	%r892, %r241, 0, %p620;
	or.b32  	%r893, %r892, 2146435072;
	selp.b32 	%r894, %r893, %r892, %p619;
	mov.b32 	%r895, 0;
	mov.b64 	%fd2173, {%r895, %r894};
	selp.f64 	%fd3715, %fd2173, %fd2172, %p634;
	add.f64 	%fd2174, %fd1024, 0d4000000000000000;
	{
	.reg .b32 %temp; 
	mov.b64 	{%temp, %r896}, %fd2174;
	}
	and.b32  	%r897, %r896, 2146435072;
	setp.ne.s32 	%p635, %r897, 2146435072;
	@%p635 bra 	$L__BB21_719;
	setp.nan.f64 	%p636, %fd1024, %fd1024;
	@%p636 bra 	$L__BB21_718;
	setp.neu.f64 	%p637, %fd1025, 0d7FF0000000000000;
	@%p637 bra 	$L__BB21_719;
	selp.b32 	%r899, %r386, %r87, %p633;
	mov.b32 	%r900, 0;
	mov.b64 	%fd3715, {%r900, %r899};
	bra.uni 	$L__BB21_719;
$L__BB21_718:
	mov.f64 	%fd2175, 0d4000000000000000;
	add.rn.f64 	%fd3715, %fd1024, %fd2175;
$L__BB21_719:
	setp.eq.s32 	%p639, %r171, 2;
	setp.eq.f64 	%p640, %fd1024, 0d3FF0000000000000;
	selp.f64 	%fd2176, 0d3FF0000000000000, %fd3715, %p640;
	fma.rn.f64 	%fd3717, %fd1023, %fd2176, %fd3717;
	@%p639 bra 	$L__BB21_726;
	ld.global.f64 	%fd1031, [%rd75+16];
	ld.global.f64 	%fd1032, [%rd76+16];
	{
	.reg .b32 %temp; 
	mov.b64 	{%temp, %r242}, %fd1032;
	}
	abs.f64 	%fd1033, %fd1032;
	{ // callseq 729, 0
	.param .b64 param0;
	st.param.f64 	[param0], %fd1033;
	.param .b64 param1;
	st.param.f64 	[param1], 0d4000000000000000;
	.param .b64 retval0;
	call.uni (retval0), 
	__internal_accurate_pow, 
	(
	param0, 
	param1
	);
	ld.param.f64 	%fd2177, [retval0];
	} // callseq 729
	setp.lt.s32 	%p644, %r242, 0;
	neg.f64 	%fd2179, %fd2177;
	selp.f64 	%fd2180, %fd2179, %fd2177, %p620;
	selp.f64 	%fd2181, %fd2180, %fd2177, %p644;
	setp.eq.f64 	%p645, %fd1032, 0d0000000000000000;
	selp.b32 	%r901, %r242, 0, %p620;
	or.b32  	%r902, %r901, 2146435072;
	selp.b32 	%r903, %r902, %r901, %p619;
	mov.b32 	%r904, 0;
	mov.b64 	%fd2182, {%r904, %r903};
	selp.f64 	%fd3716, %fd2182, %fd2181, %p645;
	add.f64 	%fd2183, %fd1032, 0d4000000000000000;
	{
	.reg .b32 %temp; 
	mov.b64 	{%temp, %r905}, %fd2183;
	}
	and.b32  	%r906, %r905, 2146435072;
	setp.ne.s32 	%p646, %r906, 2146435072;
	@%p646 bra 	$L__BB21_725;
	setp.nan.f64 	%p647, %fd1032, %fd1032;
	@%p647 bra 	$L__BB21_724;
	setp.neu.f64 	%p648, %fd1033, 0d7FF0000000000000;
	@%p648 bra 	$L__BB21_725;
	setp.lt.s32 	%p649, %r242, 0;
	selp.b32 	%r908, %r386, %r87, %p649;
	mov.b32 	%r909, 0;
	mov.b64 	%fd3716, {%r909, %r908};
	bra.uni 	$L__BB21_725;
$L__BB21_724:
	mov.f64 	%fd2184, 0d4000000000000000;
	add.rn.f64 	%fd3716, %fd1032, %fd2184;
$L__BB21_725:
	setp.eq.f64 	%p650, %fd1032, 0d3FF0000000000000;
	selp.f64 	%fd2185, 0d3FF0000000000000, %fd3716, %p650;
	fma.rn.f64 	%fd3717, %fd1031, %fd2185, %fd3717;
$L__BB21_726:
	setp.lt.u32 	%p651, %r170, 3;
	mov.f64 	%fd3656, 0d0000000000000000;
	mov.b32 	%r2237, 0;
	@%p651 bra 	$L__BB21_481;
	mov.f64 	%fd3656, 0d0000000000000000;
	mov.b32 	%r2236, 0;
	bra.uni 	$L__BB21_460;
$L__BB21_728:
	setp.lt.s32 	%p1102, %r85, 0;
	setp.eq.s32 	%p1103, %r86, 1062207488;
	mul.wide.u32 	%rd157, %r2249, 8;
	add.s64 	%rd77, %rd2, %rd157;
	ld.global.f64 	%fd1041, [%rd77];
	add.s64 	%rd78, %rd3, %rd157;
	ld.global.f64 	%fd1042, [%rd78];
	{
	.reg .b32 %temp; 
	mov.b64 	{%temp, %r244}, %fd1042;
	}
	abs.f64 	%fd1043, %fd1042;
	{ // callseq 772, 0
	.param .b64 param0;
	st.param.f64 	[param0], %fd1043;
	.param .b64 param1;
	st.param.f64 	[param1], 0d4000000000000000;
	.param .b64 retval0;
	call.uni (retval0), 
	__internal_accurate_pow, 
	(
	param0, 
	param1
	);
	ld.param.f64 	%fd2585, [retval0];
	} // callseq 772
	setp.lt.s32 	%p1105, %r244, 0;
	neg.f64 	%fd2587, %fd2585;
	selp.f64 	%fd2588, %fd2587, %fd2585, %p1103;
	selp.f64 	%fd2589, %fd2588, %fd2585, %p1105;
	setp.eq.f64 	%p1106, %fd1042, 0d0000000000000000;
	selp.b32 	%r1302, %r244, 0, %p1103;
	or.b32  	%r1303, %r1302, 2146435072;
	selp.b32 	%r1304, %r1303, %r1302, %p1102;
	mov.b32 	%r1305, 0;
	mov.b64 	%fd2590, {%r1305, %r1304};
	selp.f64 	%fd3719, %fd2590, %fd2589, %p1106;
	add.f64 	%fd2591, %fd1042, 0d4000000000000000;
	{
	.reg .b32 %temp; 
	mov.b64 	{%temp, %r1306}, %fd2591;
	}
	and.b32  	%r1307, %r1306, 2146435072;
	setp.ne.s32 	%p1107, %r1307, 2146435072;
	@%p1107 bra 	$L__BB21_733;
	setp.nan.f64 	%p1108, %fd1042, %fd1042;
	@%p1108 bra 	$L__BB21_732;
	setp.neu.f64 	%p1109, %fd1043, 0d7FF0000000000000;
	@%p1109 bra 	$L__BB21_733;
	selp.b32 	%r1309, %r386, %r87, %p1105;
	mov.b32 	%r1310, 0;
	mov.b64 	%fd3719, {%r1310, %r1309};
	bra.uni 	$L__BB21_733;
$L__BB21_732:
	mov.f64 	%fd2592, 0d4000000000000000;
	add.rn.f64 	%fd3719, %fd1042, %fd2592;
$L__BB21_733:
	setp.eq.f64 	%p1114, %fd1042, 0d3FF0000000000000;
	selp.f64 	%fd2593, 0d3FF0000000000000, %fd3719, %p1114;
	fma.rn.f64 	%fd1048, %fd1041, %fd2593, %fd3794;
	ld.global.f64 	%fd1049, [%rd77+8];
	ld.global.f64 	%fd1050, [%rd78+8];
	{
	.reg .b32 %temp; 
	mov.b64 	{%temp, %r245}, %fd1050;
	}
	abs.f64 	%fd1051, %fd1050;
	{ // callseq 773, 0
	.param .b64 param0;
	st.param.f64 	[param0], %fd1051;
	.param .b64 param1;
	st.param.f64 	[param1], 0d4000000000000000;
	.param .b64 retval0;
	call.uni (retval0), 
	__internal_accurate_pow, 
	(
	param0, 
	param1
	);
	ld.param.f64 	%fd2594, [retval0];
	} // callseq 773
	setp.lt.s32 	%p1115, %r245, 0;
	neg.f64 	%fd2596, %fd2594;
	selp.f64 	%fd2597, %fd2596, %fd2594, %p1103;
	selp.f64 	%fd2598, %fd2597, %fd2594, %p1115;
	setp.eq.f64 	%p1116, %fd1050, 0d0000000000000000;
	selp.b32 	%r1311, %r245, 0, %p1103;
	or.b32  	%r1312, %r1311, 2146435072;
	selp.b32 	%r1313, %r1312, %r1311, %p1102;
	mov.b32 	%r1314, 0;
	mov.b64 	%fd2599, {%r1314, %r1313};
	selp.f64 	%fd3720, %fd2599, %fd2598, %p1116;
	add.f64 	%fd2600, %fd1050, 0d4000000000000000;
	{
	.reg .b32 %temp; 
	mov.b64 	{%temp, %r1315}, %fd2600;
	}
	and.b32  	%r1316, %r1315, 2146435072;
	setp.ne.s32 	%p1117, %r1316, 2146435072;
	@%p1117 bra 	$L__BB21_738;
	setp.nan.f64 	%p1118, %fd1050, %fd1050;
	@%p1118 bra 	$L__BB21_737;
	setp.neu.f64 	%p1119, %fd1051, 0d7FF0000000000000;
	@%p1119 bra 	$L__BB21_738;
	selp.b32 	%r1318, %r386, %r87, %p1115;
	mov.b32 	%r1319, 0;
	mov.b64 	%fd3720, {%r1319, %r1318};
	bra.uni 	$L__BB21_738;
$L__BB21_737:
	mov.f64 	%fd2601, 0d4000000000000000;
	add.rn.f64 	%fd3720, %fd1050, %fd2601;
$L__BB21_738:
	setp.eq.f64 	%p1124, %fd1050, 0d3FF0000000000000;
	selp.f64 	%fd2602, 0d3FF0000000000000, %fd3720, %p1124;
	fma.rn.f64 	%fd1056, %fd1049, %fd2602, %fd1048;
	ld.global.f64 	%fd1057, [%rd77+16];
	ld.global.f64 	%fd1058, [%rd78+16];
	{
	.reg .b32 %temp; 
	mov.b64 	{%temp, %r246}, %fd1058;
	}
	abs.f64 	%fd1059, %fd1058;
	{ // callseq 774, 0
	.param .b64 param0;
	st.param.f64 	[param0], %fd1059;
	.param .b64 param1;
	st.param.f64 	[param1], 0d4000000000000000;
	.param .b64 retval0;
	call.uni (retval0), 
	__internal_accurate_pow, 
	(
	param0, 
	param1
	);
	ld.param.f64 	%fd2603, [retval0];
	} // callseq 774
	setp.lt.s32 	%p1125, %r246, 0;
	neg.f64 	%fd2605, %fd2603;
	selp.f64 	%fd2606, %fd2605, %fd2603, %p1103;
	selp.f64 	%fd2607, %fd2606, %fd2603, %p1125;
	setp.eq.f64 	%p1126, %fd1058, 0d0000000000000000;
	selp.b32 	%r1320, %r246, 0, %p1103;
	or.b32  	%r1321, %r1320, 2146435072;
	selp.b32 	%r1322, %r1321, %r1320, %p1102;
	mov.b32 	%r1323, 0;
	mov.b64 	%fd2608, {%r1323, %r1322};
	selp.f64 	%fd3721, %fd2608, %fd2607, %p1126;
	add.f64 	%fd2609, %fd1058, 0d4000000000000000;
	{
	.reg .b32 %temp; 
	mov.b64 	{%temp, %r1324}, %fd2609;
	}
	and.b32  	%r1325, %r1324, 2146435072;
	setp.ne.s32 	%p1127, %r1325, 2146435072;
	@%p1127 bra 	$L__BB21_743;
	setp.nan.f64 	%p1128, %fd1058, %fd1058;
	@%p1128 bra 	$L__BB21_742;
	setp.neu.f64 	%p1129, %fd1059, 0d7FF0000000000000;
	@%p1129 bra 	$L__BB21_743;
	selp.b32 	%r1327, %r386, %r87, %p1125;
	mov.b32 	%r1328, 0;
	mov.b64 	%fd3721, {%r1328, %r1327};
	bra.uni 	$L__BB21_743;
$L__BB21_742:
	mov.f64 	%fd2610, 0d4000000000000000;
	add.rn.f64 	%fd3721, %fd1058, %fd2610;
$L__BB21_743:
	setp.eq.f64 	%p1134, %fd1058, 0d3FF0000000000000;
	selp.f64 	%fd2611, 0d3FF0000000000000, %fd3721, %p1134;
	fma.rn.f64 	%fd1064, %fd1057, %fd2611, %fd1056;
	ld.global.f64 	%fd1065, [%rd77+24];
	ld.global.f64 	%fd1066, [%rd78+24];
	{
	.reg .b32 %temp; 
	mov.b64 	{%temp, %r247}, %fd1066;
	}
	abs.f64 	%fd1067, %fd1066;
	{ // callseq 775, 0
	.param .b64 param0;
	st.param.f64 	[param0], %fd1067;
	.param .b64 param1;
	st.param.f64 	[param1], 0d4000000000000000;
	.param .b64 retval0;
	call.uni (retval0), 
	__internal_accurate_pow, 
	(
	param0, 
	param1
	);
	ld.param.f64 	%fd2612, [retval0];
	} // callseq 775
	setp.lt.s32 	%p1135, %r247, 0;
	neg.f64 	%fd2614, %fd2612;
	selp.f64 	%fd2615, %fd2614, %fd2612, %p1103;
	selp.f64 	%fd2616, %fd2615, %fd2612, %p1135;
	setp.eq.f64 	%p1136, %fd1066, 0d0000000000000000;
	selp.b32 	%r1329, %r247, 0, %p1103;
	or.b32  	%r1330, %r1329, 2146435072;
	selp.b32 	%r1331, %r1330, %r1329, %p1102;
	mov.b32 	%r1332, 0;
	mov.b64 	%fd2617, {%r1332, %r1331};
	selp.f64 	%fd3722, %fd2617, %fd2616, %p1136;
	add.f64 	%fd2618, %fd1066, 0d4000000000000000;
	{
	.reg .b32 %temp; 
	mov.b64 	{%temp, %r1333}, %fd2618;
	}
	and.b32  	%r1334, %r1333, 2146435072;
	setp.ne.s32 	%p1137, %r1334, 2146435072;
	@%p1137 bra 	$L__BB21_748;
	setp.nan.f64 	%p1138, %fd1066, %fd1066;
	@%p1138 bra 	$L__BB21_747;
	setp.neu.f64 	%p1139, %fd1067, 0d7FF0000000000000;
	@%p1139 bra 	$L__BB21_748;
	selp.b32 	%r1336, %r386, %r87, %p1135;
	mov.b32 	%r1337, 0;
	mov.b64 	%fd3722, {%r1337, %r1336};
	bra.uni 	$L__BB21_748;
$L__BB21_747:
	mov.f64 	%fd2619, 0d4000000000000000;
	add.rn.f64 	%fd3722, %fd1066, %fd2619;
$L__BB21_748:
	setp.eq.f64 	%p1141, %fd1066, 0d3FF0000000000000;
	selp.f64 	%fd2620, 0d3FF0000000000000, %fd3722, %p1141;
	fma.rn.f64 	%fd3794, %fd1065, %fd2620, %fd1064;
	add.s32 	%r2249, %r2249, 4;
	setp.eq.s32 	%p1142, %r2249, %r172;
	mov.u32 	%r2262, %r172;
	@%p1142 bra 	$L__BB21_749;
	bra.uni 	$L__BB21_728;
$L__BB21_749:
	setp.eq.s32 	%p1143, %r171, 0;
	@%p1143 bra 	$L__BB21_1021;
	setp.lt.s32 	%p1144, %r85, 0;
	setp.eq.s32 	%p1145, %r86, 1062207488;
	mul.wide.u32 	%rd158, %r2262, 8;
	add.s64 	%rd103, %rd2, %rd158;
	ld.global.f64 	%fd1442, [%rd103];
	add.s64 	%rd104, %rd3, %rd158;
	ld.global.f64 	%fd1443, [%rd104];
	{
	.reg .b32 %temp; 
	mov.b64 	{%temp, %r310}, %fd1443;
	}
	abs.f64 	%fd1444, %fd1443;
	{ // callseq 776, 0
	.param .b64 param0;
	st.param.f64 	[param0], %fd1444;
	.param .b64 param1;
	st.param.f64 	[param1], 0d4000000000000000;
	.param .b64 retval0;
	call.uni (retval0), 
	__internal_accurate_pow, 
	(
	param0, 
	param1
	);
	ld.param.f64 	%fd2621, [retval0];
	} // callseq 776
	setp.lt.s32 	%p1147, %r310, 0;
	neg.f64 	%fd2623, %fd2621;
	selp.f64 	%fd2624, %fd2623, %fd2621, %p1145;
	selp.f64 	%fd2625, %fd2624, %fd2621, %p1147;
	setp.eq.f64 	%p1148, %fd1443, 0d0000000000000000;
	selp.b32 	%r1338, %r310, 0, %p1145;
	or.b32  	%r1339, %r1338, 2146435072;
	selp.b32 	%r1340, %r1339, %r1338, %p1144;
	mov.b32 	%r1341, 0;
	mov.b64 	%fd2626, {%r1341, %r1340};
	selp.f64 	%fd3791, %fd2626, %fd2625, %p1148;
	add.f64 	%fd2627, %fd1443, 0d4000000000000000;
	{
	.reg .b32 %temp; 
	mov.b64 	{%temp, %r1342}, %fd2627;
	}
	and.b32  	%r1343, %r1342, 2146435072;
	setp.ne.s32 	%p1149, %r1343, 2146435072;
	@%p1149 bra 	$L__BB21_1008;
	setp.nan.f64 	%p1150, %fd1443, %fd1443;
	@%p1150 bra 	$L__BB21_1007;
	setp.neu.f64 	%p1151, %fd1444, 0d7FF0000000000000;
	@%p1151 bra 	$L__BB21_1008;
	selp.b32 	%r1345, %r386, %r87, %p1147;
	mov.b32 	%r1346, 0;
	mov.b64 	%fd3791, {%r1346, %r1345};
	bra.uni 	$L__BB21_1008;
$L__BB21_754:
	setp.lt.s32 	%p1177, %r85, 0;
	setp.eq.s32 	%p1178, %r86, 1062207488;
	mul.wide.u32 	%rd159, %r2250, 8;
	add.s64 	%rd79, %rd2, %rd159;
	ld.global.f64 	%fd1074, [%rd79];
	add.s64 	%rd80, %rd3, %rd159;
	ld.global.f64 	%fd1075, [%rd80];
	{
	.reg .b32 %temp; 
	mov.b64 	{%temp, %r250}, %fd1075;
	}
	abs.f64 	%fd1076, %fd1075;
	{ // callseq 779, 0
	.param .b64 param0;
	st.param.f64 	[param0], %fd1076;
	.param .b64 param1;
	st.param.f64 	[param1], 0d4000000000000000;
	.param .b64 retval0;
	call.uni (retval0), 
	__internal_accurate_pow, 
	(
	param0, 
	param1
	);
	ld.param.f64 	%fd2651, [retval0];
	} // callseq 779
	setp.lt.s32 	%p1180, %r250, 0;
	neg.f64 	%fd2653, %fd2651;
	selp.f64 	%fd2654, %fd2653, %fd2651, %p1178;
	selp.f64 	%fd2655, %fd2654, %fd2651, %p1180;
	setp.eq.f64 	%p1181, %fd1075, 0d0000000000000000;
	selp.b32 	%r1367, %r250, 0, %p1178;
	or.b32  	%r1368, %r1367, 2146435072;
	selp.b32 	%r1369, %r1368, %r1367, %p1177;
	mov.b32 	%r1370, 0;
	mov.b64 	%fd2656, {%r1370, %r1369};
	selp.f64 	%fd3724, %fd2656, %fd2655, %p1181;
	add.f64 	%fd2657, %fd1075, 0d4000000000000000;
	{
	.reg .b32 %temp; 
	mov.b64 	{%temp, %r1371}, %fd2657;
	}
	and.b32  	%r1372, %r1371, 2146435072;
	setp.ne.s32 	%p1182, %r1372, 2146435072;
	@%p1182 bra 	$L__BB21_759;
	setp.nan.f64 	%p1183, %fd1075, %fd1075;
	@%p1183 bra 	$L__BB21_758;
	setp.neu.f64 	%p1184, %fd1076, 0d7FF0000000000000;
	@%p1184 bra 	$L__BB21_759;
	selp.b32 	%r1374, %r386, %r87, %p1180;
	mov.b32 	%r1375, 0;
	mov.b64 	%fd3724, {%r1375, %r1374};
	bra.uni 	$L__BB21_759;
$L__BB21_758:
	mov.f64 	%fd2658, 0d4000000000000000;
	add.rn.f64 	%fd3724, %fd1075, %fd2658;
$L__BB21_759:
	setp.eq.f64 	%p1189, %fd1075, 0d3FF0000000000000;
	selp.f64 	%fd2659, 0d3FF0000000000000, %fd3724, %p1189;
	fma.rn.f64 	%fd1081, %fd1074, %fd2659, %fd3733;
	ld.global.f64 	%fd1082, [%rd79+8];
	ld.global.f64 	%fd1083, [%rd80+8];
	{
	.reg .b32 %temp; 
	mov.b64 	{%temp, %r251}, %fd1083;
	}
	abs.f64 	%fd1084, %fd1083;
	{ // callseq 780, 0
	.param .b64 param0;
	st.param.f64 	[param0], %fd1084;
	.param .b64 param1;
	st.param.f64 	[param1], 0d4000000000000000;
	.param .b64 retval0;
	call.uni (retval0), 
	__internal_accurate_pow, 
	(
	param0, 
	param1
	);
	ld.param.f64 	%fd2660, [retval0];
	} // callseq 780
	setp.lt.s32 	%p1190, %r251, 0;
	neg.f64 	%fd2662, %fd2660;
	selp.f64 	%fd2663, %fd2662, %fd2660, %p1178;
	selp.f64 	%fd2664, %fd2663, %fd2660, %p1190;
	setp.eq.f64 	%p1191, %fd1083, 0d0000000000000000;
	selp.b32 	%r1376, %r251, 0, %p1178;
	or.b32  	%r1377, %r1376, 2146435072;
	selp.b32 	%r1378, %r1377, %r1376, %p1177;
	mov.b32 	%r1379, 0;
	mov.b64 	%fd2665, {%r1379, %r1378};
	selp.f64 	%fd3725, %fd2665, %fd2664, %p1191;
	add.f64 	%fd2666, %fd1083, 0d4000000000000000;
	{
	.reg .b32 %temp; 
	mov.b64 	{%temp, %r1380}, %fd2666;
	}
	and.b32  	%r1381, %r1380, 2146435072;
	setp.ne.s32 	%p1192, %r1381, 2146435072;
	@%p1192 bra 	$L__BB21_764;
	setp.nan.f64 	%p1193, %fd1083, %fd1083;
	@%p1193 bra 	$L__BB21_763;
	setp.neu.f64 	%p1194, %fd1084, 0d7FF0000000000000;
	@%p1194 bra 	$L__BB21_764;
	selp.b32 	%r1383, %r386, %r87, %p1190;
	mov.b32 	%r1384, 0;
	mov.b64 	%fd3725, {%r1384, %r1383};
	bra.uni 	$L__BB21_764;
$L__BB21_763:
	mov.f64 	%fd2667, 0d4000000000000000;
	add.rn.f64 	%fd3725, %fd1083, %fd2667;
$L__BB21_764:
	setp.eq.f64 	%p1199, %fd1083, 0d3FF0000000000000;
	selp.f64 	%fd2668, 0d3FF0000000000000, %fd3725, %p1199;
	fma.rn.f64 	%fd1089, %fd1082, %fd2668, %fd1081;
	ld.global.f64 	%fd1090, [%rd79+16];
	ld.global.f64 	%fd1091, [%rd80+16];
	{
	.reg .b32 %temp; 
	mov.b64 	{%temp, %r252}, %fd1091;
	}
	abs.f64 	%fd1092, %fd1091;
	{ // callseq 781, 0
	.param .b64 param0;
	st.param.f64 	[param0], %fd1092;
	.param .b64 param1;
	st.param.f64 	[param1], 0d4000000000000000;
	.param .b64 retval0;
	call.uni (retval0), 
	__internal_accurate_pow, 
	(
	param0, 
	param1
	);
	ld.param.f64 	%fd2669, [retval0];
	} // callseq 781
	setp.lt.s32 	%p1200, %r252, 0;
	neg.f64 	%fd2671, %fd2669;
	selp.f64 	%fd2672, %fd2671, %fd2669, %p1178;
	selp.f64 	%fd2673, %fd2672, %fd2669, %p1200;
	setp.eq.f64 	%p1201, %fd1091, 0d0000000000000000;
	selp.b32 	%r1385, %r252, 0, %p1178;
	or.b32  	%r1386, %r1385, 2146435072;
	selp.b32 	%r1387, %r1386, %r1385, %p1177;
	mov.b32 	%r1388, 0;
	mov.b64 	%fd2674, {%r1388, %r1387};
	selp.f64 	%fd3726, %fd2674, %fd2673, %p1201;
	add.f64 	%fd2675, %fd1091, 0d4000000000000000;
	{
	.reg .b32 %temp; 
	mov.b64 	{%temp, %r1389}, %fd2675;
	}
	and.b32  	%r1390, %r1389, 2146435072;
	setp.ne.s32 	%p1202, %r1390, 2146435072;
	@%p1202 bra 	$L__BB21_769;
	setp.nan.f64 	%p1203, %fd1091, %fd1091;
	@%p1203 bra 	$L__BB21_768;
	setp.neu.f64 	%p1204, %fd1092, 0d7FF0000000000000;
	@%p1204 bra 	$L__BB21_769;
	selp.b32 	%r1392, %r386, %r87, %p1200;
	mov.b32 	%r1393, 0;
	mov.b64 	%fd3726, {%r1393, %r1392};
	bra.uni 	$L__BB21_769;
$L__BB21_768:
	mov.f64 	%fd2676, 0d4000000000000000;
	add.rn.f64 	%fd3726, %fd1091, %fd2676;
$L__BB21_769:
	setp.eq.f64 	%p1209, %fd1091, 0d3FF0000000000000;
	selp.f64 	%fd2677, 0d3FF0000000000000, %fd3726, %p1209;
	fma.rn.f64 	%fd1097, %fd1090, %fd2677, %fd1089;
	ld.global.f64 	%fd1098, [%rd79+24];
	ld.global.f64 	%fd1099, [%rd80+24];
	{
	.reg .b32 %temp; 
	mov.b64 	{%temp, %r253}, %fd1099;
	}
	abs.f64 	%fd1100, %fd1099;
	{ // callseq 782, 0
	.param .b64 param0;
	st.param.f64 	[param0], %fd1100;
	.param .b64 param1;
	st.param.f64 	[param1], 0d4000000000000000;
	.param .b64 retval0;
	call.uni (retval0), 
	__internal_accurate_pow, 
	(
	param0, 
	param1
	);
	ld.param.f64 	%fd2678, [retval0];
	} // callseq 782
	setp.lt.s32 	%p1210, %r253, 0;
	neg.f64 	%fd2680, %fd2678;
	selp.f64 	%fd2681, %fd2680, %fd2678, %p1178;
	selp.f64 	%fd2682, %fd2681, %fd2678, %p1210;
	setp.eq.f64 	%p1211, %fd1099, 0d0000000000000000;
	selp.b32 	%r1394, %r253, 0, %p1178;
	or.b32  	%r1395, %r1394, 2146435072;
	selp.b32 	%r1396, %r1395, %r1394, %p1177;
	mov.b32 	%r1397, 0;
	mov.b64 	%fd2683, {%r1397, %r1396};
	selp.f64 	%fd3727, %fd2683, %fd2682, %p1211;
	add.f64 	%fd2684, %fd1099, 0d4000000000000000;
	{
	.reg .b32 %temp; 
	mov.b64 	{%temp, %r1398}, %fd2684;
	}
	and.b32  	%r1399, %r1398, 2146435072;
	setp.ne.s32 	%p1212, %r1399, 2146435072;
	@%p1212 bra 	$L__BB21_774;
	setp.nan.f64 	%p1213, %fd1099, %fd1099;
	@%p1213 bra 	$L__BB21_773;
	setp.neu.f64 	%p1214, %fd1100, 0d7FF0000000000000;
	@%p1214 bra 	$L__BB21_774;
	selp.b32 	%r1401, %r386, %r87, %p1210;
	mov.b32 	%r1402, 0;
	mov.b64 	%fd3727, {%r1402, %r1401};
	bra.uni 	$L__BB21_774;
$L__BB21_773:
	mov.f64 	%fd2685, 0d4000000000000000;
	add.rn.f64 	%fd3727, %fd1099, %fd2685;
$L__BB21_774:
	setp.eq.f64 	%p1216, %fd1099, 0d3FF0000000000000;
	selp.f64 	%fd2686, 0d3FF0000000000000, %fd3727, %p1216;
	fma.rn.f64 	%fd3733, %fd1098, %fd2686, %fd1097;
	add.s32 	%r2250, %r2250, 4;
	setp.ne.s32 	%p1217, %r2250, %r172;
	mov.u32 	%r2251, %r172;
	@%p1217 bra 	$L__BB21_754;
$L__BB21_775:
	setp.eq.s32 	%p1218, %r171, 0;
	@%p1218 bra 	$L__BB21_794;
	setp.lt.s32 	%p1219, %r85, 0;
	setp.eq.s32 	%p1220, %r86, 1062207488;
	mul.wide.u32 	%rd160, %r2251, 8;
	add.s64 	%rd81, %rd2, %rd160;
	ld.global.f64 	%fd1108, [%rd81];
	add.s64 	%rd82, %rd3, %rd160;
	ld.global.f64 	%fd1109, [%rd82];
	{
	.reg .b32 %temp; 
	mov.b64 	{%temp, %r256}, %fd1109;
	}
	abs.f64 	%fd1110, %fd1109;
	{ // callseq 783, 0
	.param .b64 param0;
	st.param.f64 	[param0], %fd1110;
	.param .b64 param1;
	st.param.f64 	[param1], 0d4000000000000000;
	.param .b64 retval0;
	call.uni (retval0), 
	__internal_accurate_pow, 
	(
	param0, 
	param1
	);
	ld.param.f64 	%fd2687, [retval0];
	} // callseq 783
	setp.lt.s32 	%p1222, %r256, 0;
	neg.f64 	%fd2689, %fd2687;
	selp.f64 	%fd2690, %fd2689, %fd2687, %p1220;
	selp.f64 	%fd2691, %fd2690, %fd2687, %p1222;
	setp.eq.f64 	%p1223, %fd1109, 0d0000000000000000;
	selp.b32 	%r1403, %r256, 0, %p1220;
	or.b32  	%r1404, %r1403, 2146435072;
	selp.b32 	%r1405, %r1404, %r1403, %p1219;
	mov.b32 	%r1406, 0;
	mov.b64 	%fd2692, {%r1406, %r1405};
	selp.f64 	%fd3730, %fd2692, %fd2691, %p1223;
	add.f64 	%fd2693, %fd1109, 0d4000000000000000;
	{
	.reg .b32 %temp; 
	mov.b64 	{%temp, %r1407}, %fd2693;
	}
	and.b32  	%r1408, %r1407, 2146435072;
	setp.ne.s32 	%p1224, %r1408, 2146435072;
	@%p1224 bra 	$L__BB21_781;
	setp.nan.f64 	%p1225, %fd1109, %fd1109;
	@%p1225 bra 	$L__BB21_780;
	setp.neu.f64 	%p1226, %fd1110, 0d7FF0000000000000;
	@%p1226 bra 	$L__BB21_781;
	selp.b32 	%r1410, %r386, %r87, %p1222;
	mov.b32 	%r1411, 0;
	mov.b64 	%fd3730, {%r1411, %r1410};
	bra.uni 	$L__BB21_781;
$L__BB21_780:
	mov.f64 	%fd2694, 0d4000000000000000;
	add.rn.f64 	%fd3730, %fd1109, %fd2694;
$L__BB21_781:
	setp.eq.s32 	%p1228, %r171, 1;
	setp.eq.f64 	%p1229, %fd1109, 0d3FF0000000000000;
	selp.f64 	%fd2695, 0d3FF0000000000000, %fd3730, %p1229;
	fma.rn.f64 	%fd3733, %fd1108, %fd2695, %fd3733;
	@%p1228 bra 	$L__BB21_794;
	ld.global.f64 	%fd1116, [%rd81+8];
	ld.global.f64 	%fd1117, [%rd82+8];
	{
	.reg .b32 %temp; 
	mov.b64 	{%temp, %r257}, %fd1117;
	}
	abs.f64 	%fd1118, %fd1117;
	{ // callseq 784, 0
	.param .b64 param0;
	st.param.f64 	[param0], %fd1118;
	.param .b64 param1;
	st.param.f64 	[param1], 0d4000000000000000;
	.param .b64 retval0;
	call.uni (retval0), 
	__internal_accurate_pow, 
	(
	param0, 
	param1
	);
	ld.param.f64 	%fd2696, [retval0];
	} // callseq 784
	setp.lt.s32 	%p1233, %r257, 0;
	neg.f64 	%fd2698, %fd2696;
	selp.f64 	%fd2699, %fd2698, %fd2696, %p1220;
	selp.f64 	%fd2700, %fd2699, %fd2696, %p1233;
	setp.eq.f64 	%p1234, %fd1117, 0d0000000000000000;
	selp.b32 	%r1412, %r257, 0, %p1220;
	or.b32  	%r1413, %r1412, 2146435072;
	selp.b32 	%r1414, %r1413, %r1412, %p1219;
	mov.b32 	%r1415, 0;
	mov.b64 	%fd2701, {%r1415, %r1414};
	selp.f64 	%fd3731, %fd2701, %fd2700, %p1234;
	add.f64 	%fd2702, %fd1117, 0d4000000000000000;
	{
	.reg .b32 %temp; 
	mov.b64 	{%temp, %r1416}, %fd2702;
	}
	and.b32  	%r1417, %r1416, 2146435072;
	setp.ne.s32 	%p1235, %r1417, 2146435072;
	@%p1235 bra 	$L__BB21_787;
	setp.nan.f64 	%p1236, %fd1117, %fd1117;
	@%p1236 bra 	$L__BB21_786;
	setp.neu.f64 	%p1237, %fd1118, 0d7FF0000000000000;
	@%p1237 bra 	$L__BB21_787;
	selp.b32 	%r1419, %r386, %r87, %p1233;
	mov.b32 	%r1420, 0;
	mov.b64 	%fd3731, {%r1420, %r1419};
	bra.uni 	$L__BB21_787;
$L__BB21_786:
	mov.f64 	%fd2703, 0d4000000000000000;
	add.rn.f64 	%fd3731, %fd1117, %fd2703;
$L__BB21_787:
	setp.eq.s32 	%p1239, %r171, 2;
	setp.eq.f64 	%p1240, %fd1117, 0d3FF0000000000000;
	selp.f64 	%fd2704, 0d3FF0000000000000, %fd3731, %p1240;
	fma.rn.f64 	%fd3733, %fd1116, %fd2704, %fd3733;
	@%p1239 bra 	$L__BB21_794;
	ld.global.f64 	%fd1124, [%rd81+16];
	ld.global.f64 	%fd1125, [%rd82+16];
	{
	.reg .b32 %temp; 
	mov.b64 	{%temp, %r258}, %fd1125;
	}
	abs.f64 	%fd1126, %fd1125;
	{ // callseq 785, 0
	.param .b64 param0;
	st.param.f64 	[param0], %fd1126;
	.param .b64 param1;
	st.param.f64 	[param1], 0d4000000000000000;
	.param .b64 retval0;
	call.uni (retval0), 
	__internal_accurate_pow, 
	(
	param0, 
	param1
	);
	ld.param.f64 	%fd2705, [retval0];
	} // callseq 785
	setp.lt.s32 	%p1244, %r258, 0;
	neg.f64 	%fd2707, %fd2705;
	selp.f64 	%fd2708, %fd2707, %fd2705, %p1220;
	selp.f64 	%fd2709, %fd2708, %fd2705, %p1244;
	setp.eq.f64 	%p1245, %fd1125, 0d0000000000000000;
	selp.b32 	%r1421, %r258, 0, %p1220;
	or.b32  	%r1422, %r1421, 2146435072;
	selp.b32 	%r1423, %r1422, %r1421, %p1219;
	mov.b32 	%r1424, 0;
	mov.b64 	%fd2710, {%r1424, %r1423};
	selp.f64 	%fd3732, %fd2710, %fd2709, %p1245;
	add.f64 	%fd2711, %fd1125, 0d4000000000000000;
	{
	.reg .b32 %temp; 
	mov.b64 	{%temp, %r1425}, %fd2711;
	}
	and.b32  	%r1426, %r1425, 2146435072;
	setp.ne.s32 	%p1246, %r1426, 2146435072;
	@%p1246 bra 	$L__BB21_793;
	setp.nan.f64 	%p1247, %fd1125, %fd1125;
	@%p1247 bra 	$L__BB21_792;
	setp.neu.f64 	%p1248, %fd1126, 0d7FF0000000000000;
	@%p1248 bra 	$L__BB21_793;
	selp.b32 	%r1428, %r386, %r87, %p1244;
	mov.b32 	%r1429, 0;
	mov.b64 	%fd3732, {%r1429, %r1428};
	bra.uni 	$L__BB21_793;
$L__BB21_792:
	mov.f64 	%fd2712, 0d4000000000000000;
	add.rn.f64 	%fd3732, %fd1125, %fd2712;
$L__BB21_793:
	setp.eq.f64 	%p1250, %fd1125, 0d3FF0000000000000;
	selp.f64 	%fd2713, 0d3FF0000000000000, %fd3732, %p1250;
	fma.rn.f64 	%fd3733, %fd1124, %fd2713, %fd3733;
$L__BB21_794:
	setp.lt.u32 	%p1251, %r170, 3;
	mov.f64 	%fd3744, 0d0000000000000000;
	mov.b32 	%r2253, 0;
	@%p1251 bra 	$L__BB21_817;
	mov.f64 	%fd3744, 0d0000000000000000;
	mov.b32 	%r2252, 0;
$L__BB21_796:
	setp.lt.s32 	%p1252, %r85, 0;
	setp.eq.s32 	%p1253, %r86, 1062207488;
	mul.wide.u32 	%rd161, %r2252, 8;
	add.s64 	%rd83, %rd2, %rd161;
	ld.global.f64 	%fd1134, [%rd83];
	add.s64 	%rd84, %rd3, %rd161;
	ld.global.f64 	%fd1135, [%rd84];
	{
	.reg .b32 %temp; 
	mov.b64 	{%temp, %r260}, %fd1135;
	}
	abs.f64 	%fd1136, %fd1135;
	{ // callseq 786, 0
	.param .b64 param0;
	st.param.f64 	[param0], %fd1136;
	.param .b64 param1;
	st.param.f64 	[param1], 0d4000000000000000;
	.param .b64 retval0;
	call.uni (retval0), 
	__internal_accurate_pow, 
	(
	param0, 
	param1
	);
	ld.param.f64 	%fd2717, [retval0];
	} // callseq 786
	setp.lt.s32 	%p1255, %r260, 0;
	neg.f64 	%fd2719, %fd2717;
	selp.f64 	%fd2720, %fd2719, %fd2717, %p1253;
	selp.f64 	%fd2721, %fd2720, %fd2717, %p1255;
	setp.eq.f64 	%p1256, %fd1135, 0d0000000000000000;
	selp.b32 	%r1432, %r260, 0, %p1253;
	or.b32  	%r1433, %r1432, 2146435072;
	selp.b32 	%r1434, %r1433, %r1432, %p1252;
	mov.b32 	%r1435, 0;
	mov.b64 	%fd2722, {%r1435, %r1434};
	selp.f64 	%fd3735, %fd2722, %fd2721, %p1256;
	add.f64 	%fd2723, %fd1135, 0d4000000000000000;
	{
	.reg .b32 %temp; 
	mov.b64 	{%temp, %r1436}, %fd2723;
	}
	and.b32  	%r1437, %r1436, 2146435072;
	setp.ne.s32 	%p1257, %r1437, 2146435072;
	@%p1257 bra 	$L__BB21_801;
	setp.nan.f64 	%p1258, %fd1135, %fd1135;
	@%p1258 bra 	$L__BB21_800;
	setp.neu.f64 	%p1259, %fd1136, 0d7FF0000000000000;
	@%p1259 bra 	$L__BB21_801;
	selp.b32 	%r1439, %r386, %r87, %p1255;
	mov.b32 	%r1440, 0;
	mov.b64 	%fd3735, {%r1440, %r1439};
	bra.uni 	$L__BB21_801;
$L__BB21_800:
	mov.f64 	%fd2724, 0d4000000000000000;
	add.rn.f64 	%fd3735, %fd1135, %fd2724;
$L__BB21_801:
	setp.eq.f64 	%p1264, %fd1135, 0d3FF0000000000000;
	selp.f64 	%fd2725, 0d3FF0000000000000, %fd3735, %p1264;
	fma.rn.f64 	%fd1141, %fd1134, %fd2725, %fd3744;
	ld.global.f64 	%fd1142, [%rd83+8];
	ld.global.f64 	%fd1143, [%rd84+8];
	{
	.reg .b32 %temp; 
	mov.b64 	{%temp, %r261}, %fd1143;
	}
	abs.f64 	%fd1144, %fd1143;
	{ // callseq 787, 0
	.param .b64 param0;
	st.param.f64 	[param0], %fd1144;
	.param .b64 param1;
	st.param.f64 	[param1], 0d4000000000000000;
	.param .b64 retval0;
	call.uni (retval0), 
	__internal_accurate_pow, 
	(
	param0, 
	param1
	);
	ld.param.f64 	%fd2726, [retval0];
	} // callseq 787
	setp.lt.s32 	%p1265, %r261, 0;
	neg.f64 	%fd2728, %fd2726;
	selp.f64 	%fd2729, %fd2728, %fd2726, %p1253;
	selp.f64 	%fd2730, %fd2729, %fd2726, %p1265;
	setp.eq.f64 	%p1266, %fd1143, 0d0000000000000000;
	selp.b32 	%r1441, %r261, 0, %p1253;
	or.b32  	%r1442, %r1441, 2146435072;
	selp.b32 	%r1443, %r1442, %r1441, %p1252;
	mov.b32 	%r1444, 0;
	mov.b64 	%fd2731, {%r1444, %r1443};
	selp.f64 	%fd3736, %fd2731, %fd2730, %p1266;
	add.f64 	%fd2732, %fd1143, 0d4000000000000000;
	{
	.reg .b32 %temp; 
	mov.b64 	{%temp, %r1445}, %fd2732;
	}
	and.b32  	%r1446, %r1445, 2146435072;
	setp.ne.s32 	%p1267, %r1446, 2146435072;
	@%p1267 bra 	$L__BB21_806;
	setp.nan.f64 	%p1268, %fd1143, %fd1143;
	@%p1268 bra 	$L__BB21_805;
	setp.neu.f64 	%p1269, %fd1144, 0d7FF0000000000000;
	@%p1269 bra 	$L__BB21_806;
	selp.b32 	%r1448, %r386, %r87, %p1265;
	mov.b32 	%r1449, 0;
	mov.b64 	%fd3736, {%r1449, %r1448};
	bra.uni 	$L__BB21_806;
$L__BB21_805:
	mov.f64 	%fd2733, 0d4000000000000000;
	add.rn.f64 	%fd3736, %fd1143, %fd2733;
$L__BB21_806:
	setp.eq.f64 	%p1274, %fd1143, 0d3FF0000000000000;
	selp.f64 	%fd2734, 0d3FF0000000000000, %fd3736, %p1274;
	fma.rn.f64 	%fd1149, %fd1142, %fd2734, %fd1141;
	ld.global.f64 	%fd1150, [%rd83+16];
	ld.global.f64 	%fd1151, [%rd84+16];
	{
	.reg .b32 %temp; 
	mov.b64 	{%temp, %r262}, %fd1151;
	}
	abs.f64 	%fd1152, %fd1151;
	{ // callseq 788, 0
	.param .b64 param0;
	st.param.f64 	[param0], %fd1152;
	.param .b64 param1;
	st.param.f64 	[param1], 0d4000000000000000;
	.param .b64 retval0;
	call.uni (retval0), 
	__internal_accurate_pow, 
	(
	param0, 
	param1
	);
	ld.param.f64 	%fd2735, [retval0];
	} // callseq 788
	setp.lt.s32 	%p1275, %r262, 0;
	neg.f64 	%fd2737, %fd2735;
	selp.f64 	%fd2738, %fd2737, %fd2735, %p1253;
	selp.f64 	%fd2739, %fd2738, %fd2735, %p1275;
	setp.eq.f64 	%p1276, %fd1151, 0d0000000000000000;
	selp.b32 	%r1450, %r262, 0, %p1253;
	or.b32  	%r1451, %r1450, 2146435072;
	selp.b32 	%r1452, %r1451, %r1450, %p1252;
	mov.b32 	%r1453, 0;
	mov.b64 	%fd2740, {%r1453, %r1452};
	selp.f64 	%fd3737, %fd2740, %fd2739, %p1276;
	add.f64 	%fd2741, %fd1151, 0d4000000000000000;
	{
	.reg .b32 %temp; 
	mov.b64 	{%temp, %r1454}, %fd2741;
	}
	and.b32  	%r1455, %r1454, 2146435072;
	setp.ne.s32 	%p1277, %r1455, 2146435072;
	@%p1277 bra 	$L__BB21_811;
	setp.nan.f64 	%p1278, %fd1151, %fd1151;
	@%p1278 bra 	$L__BB21_810;
	setp.neu.f64 	%p1279, %fd1152, 0d7FF0000000000000;
	@%p1279 bra 	$L__BB21_811;
	selp.b32 	%r1457, %r386, %r87, %p1275;
	mov.b32 	%r1458, 0;
	mov.b64 	%fd3737, {%r1458, %r1457};
	bra.uni 	$L__BB21_811;
$L__BB21_810:
	mov.f64 	%fd2742, 0d4000000000000000;
	add.rn.f64 	%fd3737, %fd1151, %fd2742;
$L__BB21_811:
	setp.eq.f64 	%p1284, %fd1151, 0d3FF0000000000000;
	selp.f64 	%fd2743, 0d3FF0000000000000, %fd3737, %p1284;
	fma.rn.f64 	%fd1157, %fd1150, %fd2743, %fd1149;
	ld.global.f64 	%fd1158, [%rd83+24];
	ld.global.f64 	%fd1159, [%rd84+24];
	{
	.reg .b32 %temp; 
	mov.b64 	{%temp, %r263}, %fd1159;
	}
	abs.f64 	%fd1160, %fd1159;
	{ // callseq 789, 0
	.param .b64 param0;
	st.param.f64 	[param0], %fd1160;
	.param .b64 param1;
	st.param.f64 	[param1], 0d4000000000000000;
	.param .b64 retval0;
	call.uni (retval0), 
	__internal_accurate_pow, 
	(
	param0, 
	param1
	);
	ld.param.f64 	%fd2744, [retval0];
	} // callseq 789
	setp.lt.s32 	%p1285, %r263, 0;
	neg.f64 	%fd2746, %fd2744;
	selp.f64 	%fd2747, %fd2746, %fd2744, %p1253;
	selp.f64 	%fd2748, %fd2747, %fd2744, %p1285;
	setp.eq.f64 	%p1286, %fd1159, 0d0000000000000000;
	selp.b32 	%r1459, %r263, 0, %p1253;
	or.b32  	%r1460, %r1459, 2146435072;
	selp.b32 	%r1461, %r1460, %r1459, %p1252;
	mov.b32 	%r1462, 0;
	mov.b64 	%fd2749, {%r1462, %r1461};
	selp.f64 	%fd3738, %fd2749, %fd2748, %p1286;
	add.f64 	%fd2750, %fd1159, 0d4000000000000000;
	{
	.reg .b32 %temp; 
	mov.b64 	{%temp, %r1463}, %fd2750;
	}
	and.b32  	%r1464, %r1463, 2146435072;
	setp.ne.s32 	%p1287, %r1464, 2146435072;
	@%p1287 bra 	$L__BB21_816;
	setp.nan.f64 	%p1288, %fd1159, %fd1159;
	@%p1288 bra 	$L__BB21_815;
	setp.neu.f64 	%p1289, %fd1160, 0d7FF0000000000000;
	@%p1289 bra 	$L__BB21_816;
	selp.b32 	%r1466, %r386, %r87, %p1285;
	mov.b32 	%r1467, 0;
	mov.b64 	%fd3738, {%r1467, %r1466};
	bra.uni 	$L__BB21_816;
$L__BB21_815:
	mov.f64 	%fd2751, 0d4000000000000000;
	add.rn.f64 	%fd3738, %fd1159, %fd2751;
$L__BB21_816:
	setp.eq.f64 	%p1291, %fd1159, 0d3FF0000000000000;
	selp.f64 	%fd2752, 0d3FF0000000000000, %fd3738, %p1291;
	fma.rn.f64 	%fd3744, %fd1158, %fd2752, %fd1157;
	add.s32 	%r2252, %r2252, 4;
	setp.ne.s32 	%p1292, %r2252, %r172;
	mov.u32 	%r2253, %r172;
	@%p1292 bra 	$L__BB21_796;
$L__BB21_817:
	setp.eq.s32 	%p1293, %r171, 0;
	@%p1293 bra 	$L__BB21_836;
	setp.lt.s32 	%p1294, %r85, 0;
	setp.eq.s32 	%p1295, %r86, 1062207488;
	mul.wide.u32 	%rd162, %r2253, 8;
	add.s64 	%rd85, %rd2, %rd162;
	ld.global.f64 	%fd1168, [%rd85];
	add.s64 	%rd86, %rd3, %rd162;
	ld.global.f64 	%fd1169, [%rd86];
	{
	.reg .b32 %temp; 
	mov.b64 	{%temp, %r266}, %fd1169;
	}
	abs.f64 	%fd1170, %fd1169;
	{ // callseq 790, 0
	.param .b64 param0;
	st.param.f64 	[param0], %fd1170;
	.param .b64 param1;
	st.param.f64 	[param1], 0d4000000000000000;
	.param .b64 retval0;
	call.uni (retval0), 
	__internal_accurate_pow, 
	(
	param0, 
	param1
	);
	ld.param.f64 	%fd2753, [retval0];
	} // callseq 790
	setp.lt.s32 	%p1297, %r266, 0;
	neg.f64 	%fd2755, %fd2753;
	selp.f64 	%fd2756, %fd2755, %fd2753, %p1295;
	selp.f64 	%fd2757, %fd2756, %fd2753, %p1297;
	setp.eq.f64 	%p1298, %fd1169, 0d0000000000000000;
	selp.b32 	%r1468, %r266, 0, %p1295;
	or.b32  	%r1469, %r1468, 2146435072;
	selp.b32 	%r1470, %r1469, %r1468, %p1294;
	mov.b32 	%r1471, 0;
	mov.b64 	%fd2758, {%r1471, %r1470};
	selp.f64 	%fd3741, %fd2758, %fd2757, %p1298;
	add.f64 	%fd2759, %fd1169, 0d4000000000000000;
	{
	.reg .b32 %temp; 
	mov.b64 	{%temp, %r1472}, %fd2759;
	}
	and.b32  	%r1473, %r1472, 2146435072;
	setp.ne.s32 	%p1299, %r1473, 2146435072;
	@%p1299 bra 	$L__BB21_823;
	setp.nan.f64 	%p1300, %fd1169, %fd1169;
	@%p1300 bra 	$L__BB21_822;
	setp.neu.f64 	%p1301, %fd1170, 0d7FF0000000000000;
	@%p1301 bra 	$L__BB21_823;
	selp.b32 	%r1475, %r386, %r87, %p1297;
	mov.b32 	%r1476, 0;
	mov.b64 	%fd3741, {%r1476, %r1475};
	bra.uni 	$L__BB21_823;
$L__BB21_822:
	mov.f64 	%fd2760, 0d4000000000000000;
	add.rn.f64 	%fd3741, %fd1169, %fd2760;
$L__BB21_823:
	setp.eq.s32 	%p1303, %r171, 1;
	setp.eq.f64 	%p1304, %fd1169, 0d3FF0000000000000;
	selp.f64 	%fd2761, 0d3FF0000000000000, %fd3741, %p1304;
	fma.rn.f64 	%fd3744, %fd1168, %fd2761, %fd3744;
	@%p1303 bra 	$L__BB21_836;
	ld.global.f64 	%fd1176, [%rd85+8];
	ld.global.f64 	%fd1177, [%rd86+8];
	{
	.reg .b32 %temp; 
	mov.b64 	{%temp, %r267}, %fd1177;
	}
	abs.f64 	%fd1178, %fd1177;
	{ // callseq 791, 0
	.param .b64 param0;
	st.param.f64 	[param0], %fd1178;
	.param .b64 param1;
	st.param.f64 	[param1], 0d4000000000000000;
	.param .b64 retval0;
	call.uni (retval0), 
	__internal_accurate_pow, 
	(
	param0, 
	param1
	);
	ld.param.f64 	%fd2762, [retval0];
	} // callseq 791
	setp.lt.s32 	%p1308, %r267, 0;
	neg.f64 	%fd2764, %fd2762;
	selp.f64 	%fd2765, %fd2764, %fd2762, %p1295;
	selp.f64 	%fd2766, %fd2765, %fd2762, %p1308;
	setp.eq.f64 	%p1309, %fd1177, 0d0000000000000000;
	selp.b32 	%r1477, %r267, 0, %p1295;
	or.b32  	%r1478, %r1477, 2146435072;
	selp.b32 	%r1479, %r1478, %r1477, %p1294;
	mov.b32 	%r1480, 0;
	mov.b64 	%fd2767, {%r1480, %r1479};
	selp.f64 	%fd3742, %fd2767, %fd2766, %p1309;
	add.f64 	%fd2768, %fd1177, 0d4000000000000000;
	{
	.reg .b32 %temp; 
	mov.b64 	{%temp, %r1481}, %fd2768;
	}
	and.b32  	%r1482, %r1481, 2146435072;
	setp.ne.s32 	%p1310, %r1482, 2146435072;
	@%p1310 bra 	$L__BB21_829;
	setp.nan.f64 	%p1311, %fd1177, %fd1177;
	@%p1311 bra 	$L__BB21_828;
	setp.neu.f64 	%p1312, %fd1178, 0d7FF0000000000000;
	@%p1312 bra 	$L__BB21_829;
	selp.b32 	%r1484, %r386, %r87, %p1308;
	mov.b32 	%r1485, 0;
	mov.b64 	%fd3742, {%r1485, %r1484};
	bra.uni 	$L__BB21_829;
$L__BB21_828:
	mov.f64 	%fd2769, 0d4000000000000000;
	add.rn.f64 	%fd3742, %fd1177, %fd2769;
$L__BB21_829:
	setp.eq.s32 	%p1314, %r171, 2;
	setp.eq.f64 	%p1315, %fd1177, 0d3FF0000000000000;
	selp.f64 	%fd2770, 0d3FF0000000000000, %fd3742, %p1315;
	fma.rn.f64 	%fd3744, %fd1176, %fd2770, %fd3744;
	@%p1314 bra 	$L__BB21_836;
	ld.global.f64 	%fd1184, [%rd85+16];
	ld.global.f64 	%fd1185, [%rd86+16];
	{
	.reg .b32 %temp; 
	mov.b64 	{%temp, %r268}, %fd1185;
	}
	abs.f64 	%fd1186, %fd1185;
	{ // callseq 792, 0
	.param .b64 param0;
	st.param.f64 	[param0], %fd1186;
	.param .b64 param1;
	st.param.f64 	[param1], 0d4000000000000000;
	.param .b64 retval0;
	call.uni (retval0), 
	__internal_accurate_pow, 
	(
	param0, 
	param1
	);
	ld.param.f64 	%fd2771, [retval0];
	} // callseq 792
	setp.lt.s32 	%p1319, %r268, 0;
	neg.f64 	%fd2773, %fd2771;
	selp.f64 	%fd2774, %fd2773, %fd2771, %p1295;
	selp.f64 	%fd2775, %fd2774, %fd2771, %p1319;
	setp.eq.f64 	%p1320, %fd1185, 0d0000000000000000;
	selp.b32 	%r1486, %r268, 0, %p1295;
	or.b32  	%r1487, %r1486, 2146435072;
	selp.b32 	%r1488, %r1487, %r1486, %p1294;
	mov.b32 	%r1489, 0;
	mov.b64 	%fd2776, {%r1489, %r1488};
	selp.f64 	%fd3743, %fd2776, %fd2775, %p1320;
	add.f64 	%fd2777, %fd1185, 0d4000000000000000;
	{
	.reg .b32 %temp; 
	mov.b64 	{%temp, %r1490}, %fd2777;
	}
	and.b32  	%r1491, %r1490, 2146435072;
	setp.ne.s32 	%p1321, %r1491, 2146435072;
	@%p1321 bra 	$L__BB21_835;
	setp.nan.f64 	%p1322, %fd1185, %fd1185;
	@%p1322 bra 	$L__BB21_834;
	setp.neu.f64 	%p1323, %fd1186, 0d7FF0000000000000;
	@%p1323 bra 	$L__BB21_835;
	selp.b32 	%r1493, %r386, %r87, %p1319;
	mov.b32 	%r1494, 0;
	mov.b64 	%fd3743, {%r1494, %r1493};
	bra.uni 	$L__BB21_835;
$L__BB21_834:
	mov.f64 	%fd2778, 0d4000000000000000;
	add.rn.f64 	%fd3743, %fd1185, %fd2778;
$L__BB21_835:
	setp.eq.f64 	%p1325, %fd1185, 0d3FF0000000000000;
	selp.f64 	%fd2779, 0d3FF0000000000000, %fd3743, %p1325;
	fma.rn.f64 	%fd3744, %fd1184, %fd2779, %fd3744;
$L__BB21_836:
	setp.lt.u32 	%p1326, %r170, 3;
	mov.f64 	%fd3755, 0d0000000000000000;
	mov.b32 	%r2255, 0;
	@%p1326 bra 	$L__BB21_859;
	mov.f64 	%fd3755, 0d0000000000000000;
	mov.b32 	%r2254, 0;
$L__BB21_838:
	setp.lt.s32 	%p1327, %r85, 0;
	setp.eq.s32 	%p1328, %r86, 1062207488;
	mul.wide.u32 	%rd163, %r2254, 8;
	add.s64 	%rd87, %rd2, %rd163;
	ld.global.f64 	%fd1194, [%rd87];
	add.s64 	%rd88, %rd3, %rd163;
	ld.global.f64 	%fd1195, [%rd88];
	{
	.reg .b32 %temp; 
	mov.b64 	{%temp, %r270}, %fd1195;
	}
	abs.f64 	%fd1196, %fd1195;
	{ // callseq 793, 0
	.param .b64 param0;
	st.param.f64 	[param0], %fd1196;
	.param .b64 param1;
	st.param.f64 	[param1], 0d4000000000000000;
	.param .b64 retval0;
	call.uni (retval0), 
	__internal_accurate_pow, 
	(
	param0, 
	param1
	);
	ld.param.f64 	%fd2783, [retval0];
	} // callseq 793
	setp.lt.s32 	%p1330, %r270, 0;
	neg.f64 	%fd2785, %fd2783;
	selp.f64 	%fd2786, %fd2785, %fd2783, %p1328;
	selp.f64 	%fd2787, %fd2786, %fd2783, %p1330;
	setp.eq.f64 	%p1331, %fd1195, 0d0000000000000000;
	selp.b32 	%r1497, %r270, 0, %p1328;
	or.b32  	%r1498, %r1497, 2146435072;
	selp.b32 	%r1499, %r1498, %r1497, %p1327;
	mov.b32 	%r1500, 0;
	mov.b64 	%fd2788, {%r1500, %r1499};
	selp.f64 	%fd3746, %fd2788, %fd2787, %p1331;
	add.f64 	%fd2789, %fd1195, 0d4000000000000000;
	{
	.reg .b32 %temp; 
	mov.b64 	{%temp, %r1501}, %fd2789;
	}
	and.b32  	%r1502, %r1501, 2146435072;
	setp.ne.s32 	%p1332, %r1502, 2146435072;
	@%p1332 bra 	$L__BB21_843;
	setp.nan.f64 	%p1333, %fd1195, %fd1195;
	@%p1333 bra 	$L__BB21_842;
	setp.neu.f64 	%p1334, %fd1196, 0d7FF0000000000000;
	@%p1334 bra 	$L__BB21_843;
	selp.b32 	%r1504, %r386, %r87, %p1330;
	mov.b32 	%r1505, 0;
	mov.b64 	%fd3746, {%r1505, %r1504};
	bra.uni 	$L__BB21_843;
$L__BB21_842:
	mov.f64 	%fd2790, 0d4000000000000000;
	add.rn.f64 	%fd3746, %fd1195, %fd2790;
$L__BB21_843:
	setp.eq.f64 	%p1339, %fd1195, 0d3FF0000000000000;
	selp.f64 	%fd2791, 0d3FF0000000000000, %fd3746, %p1339;
	fma.rn.f64 	%fd1201, %fd1194, %fd2791, %fd3755;
	ld.global.f64 	%fd1202, [%rd87+8];
	ld.global.f64 	%fd1203, [%rd88+8];
	{
	.reg .b32 %temp; 
	mov.b64 	{%temp, %r271}, %fd1203;
	}
	abs.f64 	%fd1204, %fd1203;
	{ // callseq 794, 0
	.param .b64 param0;
	st.param.f64 	[param0], %fd1204;
	.param .b64 param1;
	st.param.f64 	[param1], 0d4000000000000000;
	.param .b64 retval0;
	call.uni (retval0), 
	__internal_accurate_pow, 
	(
	param0, 
	param1
	);
	ld.param.f64 	%fd2792, [retval0];
	} // callseq 794
	setp.lt.s32 	%p1340, %r271, 0;
	neg.f64 	%fd2794, %fd2792;
	selp.f64 	%fd2795, %fd2794, %fd2792, %p1328;
	selp.f64 	%fd2796, %fd2795, %fd2792, %p1340;
	setp.eq.f64 	%p1341, %fd1203, 0d0000000000000000;
	selp.b32 	%r1506, %r271, 0, %p1328;
	or.b32  	%r1507, %r1506, 2146435072;
	selp.b32 	%r1508, %r1507, %r1506, %p1327;
	mov.b32 	%r1509, 0;
	mov.b64 	%fd2797, {%r1509, %r1508};
	selp.f64 	%fd3747, %fd2797, %fd2796, %p1341;
	add.f64 	%fd2798, %fd1203, 0d4000000000000000;
	{
	.reg .b32 %temp; 
	mov.b64 	{%temp, %r1510}, %fd2798;
	}
	and.b32  	%r1511, %r1510, 2146435072;
	setp.ne.s32 	%p1342, %r1511, 2146435072;
	@%p1342 bra 	$L__BB21_848;
	setp.nan.f64 	%p1343, %fd1203, %fd1203;
	@%p1343 bra 	$L__BB21_847;
	setp.neu.f64 	%p1344, %fd1204, 0d7FF0000000000000;
	@%p1344 bra 	$L__BB21_848;
	selp.b32 	%r1513, %r386, %r87, %p1340;
	mov.b32 	%r1514, 0;
	mov.b64 	%fd3747, {%r1514, %r1513};
	bra.uni 	$L__BB21_848;
$L__BB21_847:
	mov.f64 	%fd2799, 0d4000000000000000;
	add.rn.f64 	%fd3747, %fd1203, %fd2799;
$L__BB21_848:
	setp.eq.f64 	%p1349, %fd1203, 0d3FF0000000000000;
	selp.f64 	%fd2800, 0d3FF0000000000000, %fd3747, %p1349;
	fma.rn.f64 	%fd1209, %fd1202, %fd2800, %fd1201;
	ld.global.f64 	%fd1210, [%rd87+16];
	ld.global.f64 	%fd1211, [%rd88+16];
	{
	.reg .b32 %temp; 
	mov.b64 	{%temp, %r272}, %fd1211;
	}
	abs.f64 	%fd1212, %fd1211;
	{ // callseq 795, 0
	.param .b64 param0;
	st.param.f64 	[param0], %fd1212;
	.param .b64 param1;
	st.param.f64 	[param1], 0d4000000000000000;
	.param .b64 retval0;
	call.uni (retval0), 
	__internal_accurate_pow, 
	(
	param0, 
	param1
	);
	ld.param.f64 	%fd2801, [retval0];
	} // callseq 795
	setp.lt.s32 	%p1350, %r272, 0;
	neg.f64 	%fd2803, %fd2801;
	selp.f64 	%fd2804, %fd2803, %fd2801, %p1328;
	selp.f64 	%fd2805, %fd2804, %fd2801, %p1350;
	setp.eq.f64 	%p1351, %fd1211, 0d0000000000000000;
	selp.b32 	%r1515, %r272, 0, %p1328;
	or.b32  	%r1516, %r1515, 2146435072;
	selp.b32 	%r1517, %r1516, %r1515, %p1327;
	mov.b32 	%r1518, 0;
	mov.b64 	%fd2806, {%r1518, %r1517};
	selp.f64 	%fd3748, %fd2806, %fd2805, %p1351;
	add.f64 	%fd2807, %fd1211, 0d4000000000000000;
	{
	.reg .b32 %temp; 
	mov.b64 	{%temp, %r1519}, %fd2807;
	}
	and.b32  	%r1520, %r1519, 2146435072;
	setp.ne.s32 	%p1352, %r1520, 2146435072;
	@%p1352 bra 	$L__BB21_853;
	setp.nan.f64 	%p1353, %fd1211, %fd1211;
	@%p1353 bra 	$L__BB21_852;
	setp.neu.f64 	%p1354, %fd1212, 0d7FF0000000000000;
	@%p1354 bra 	$L__BB21_853;
	selp.b32 	%r1522, %r386, %r87, %p1350;
	mov.b32 	%r1523, 0;
	mov.b64 	%fd3748, {%r1523, %r1522};
	bra.uni 	$L__BB21_853;
$L__BB21_852:
	mov.f64 	%fd2808, 0d4000000000000000;
	add.rn.f64 	%fd3748, %fd1211, %fd2808;
$L__BB21_853:
	setp.eq.f64 	%p1359, %fd1211, 0d3FF0000000000000;
	selp.f64 	%fd2809, 0d3FF0000000000000, %fd3748, %p1359;
	fma.rn.f64 	%fd1217, %fd1210, %fd2809, %fd1209;
	ld.global.f64 	%fd1218, [%rd87+24];
	ld.global.f64 	%fd1219, [%rd88+24];
	{
	.reg .b32 %temp; 
	mov.b64 	{%temp, %r273}, %fd1219;
	}
	abs.f64 	%fd1220, %fd1219;
	{ // callseq 796, 0
	.param .b64 param0;
	st.param.f64 	[param0], %fd1220;
	.param .b64 param1;
	st.param.f64 	[param1], 0d4000000000000000;
	.param .b64 retval0;
	call.uni (retval0), 
	__internal_accurate_pow, 
	(
	param0, 
	param1
	);
	ld.param.f64 	%fd2810, [retval0];
	} // callseq 796
	setp.lt.s32 	%p1360, %r273, 0;
	neg.f64 	%fd2812, %fd2810;
	selp.f64 	%fd2813, %fd2812, %fd2810, %p1328;
	selp.f64 	%fd2814, %fd2813, %fd2810, %p1360;
	setp.eq.f64 	%p1361, %fd1219, 0d0000000000000000;
	selp.b32 	%r1524, %r273, 0, %p1328;
	or.b32  	%r1525, %r1524, 2146435072;
	selp.b32 	%r1526, %r1525, %r1524, %p1327;
	mov.b32 	%r1527, 0;
	mov.b64 	%fd2815, {%r1527, %r1526};
	selp.f64 	%fd3749, %fd2815, %fd2814, %p1361;
	add.f64 	%fd2816, %fd1219, 0d4000000000000000;
	{
	.reg .b32 %temp; 
	mov.b64 	{%temp, %r1528}, %fd2816;
	}
	and.b32  	%r1529, %r1528, 2146435072;
	setp.ne.s32 	%p1362, %r1529, 2146435072;
	@%p1362 bra 	$L__BB21_858;
	setp.nan.f64 	%p1363, %fd1219, %fd1219;
	@%p1363 bra 	$L__BB21_857;
	setp.neu.f64 	%p1364, %fd1220, 0d7FF0000000000000;
	@%p1364 bra 	$L__BB21_858;
	selp.b32 	%r1531, %r386, %r87, %p1360;
	mov.b32 	%r1532, 0;
	mov.b64 	%fd3749, {%r1532, %r1531};
	bra.uni 	$L__BB21_858;
$L__BB21_857:
	mov.f64 	%fd2817, 0d4000000000000000;
	add.rn.f64 	%fd3749, %fd1219, %fd2817;
$L__BB21_858:
	setp.eq.f64 	%p1366, %fd1219, 0d3FF0000000000000;
	selp.f64 	%fd2818, 0d3FF0000000000000, %fd3749, %p1366;
	fma.rn.f64 	%fd3755, %fd1218, %fd2818, %fd1217;
	add.s32 	%r2254, %r2254, 4;
	setp.ne.s32 	%p1367, %r2254, %r172;
	mov.u32 	%r2255, %r172;
	@%p1367 bra 	$L__BB21_838;
$L__BB21_859:
	setp.eq.s32 	%p1368, %r171, 0;
	@%p1368 bra 	$L__BB21_878;
	setp.lt.s32 	%p1369, %r85, 0;
	setp.eq.s32 	%p1370, %r86, 1062207488;
	mul.wide.u32 	%rd164, %r2255, 8;
	add.s64 	%rd89, %rd2, %rd164;
	ld.global.f64 	%fd1228, [%rd89];
	add.s64 	%rd90, %rd3, %rd164;
	ld.global.f64 	%fd1229, [%rd90];
	{
	.reg .b32 %temp; 
	mov.b64 	{%temp, %r276}, %fd1229;
	}
	abs.f64 	%fd1230, %fd1229;
	{ // callseq 797, 0
	.param .b64 param0;
	st.param.f64 	[param0], %fd1230;
	.param .b64 param1;
	st.param.f64 	[param1], 0d4000000000000000;
	.param .b64 retval0;
	call.uni (retval0), 
	__internal_accurate_pow, 
	(
	param0, 
	param1
	);
	ld.param.f64 	%fd2819, [retval0];
	} // callseq 797
	setp.lt.s32 	%p1372, %r276, 0;
	neg.f64 	%fd2821, %fd2819;
	selp.f64 	%fd2822, %fd2821, %fd2819, %p1370;
	selp.f64 	%fd2823, %fd2822, %fd2819, %p1372;
	setp.eq.f64 	%p1373, %fd1229, 0d0000000000000000;
	selp.b32 	%r1533, %r276, 0, %p1370;
	or.b32  	%r1534, %r1533, 2146435072;
	selp.b32 	%r1535, %r1534, %r1533, %p1369;
	mov.b32 	%r1536, 0;
	mov.b64 	%fd2824, {%r1536, %r1535};
	selp.f64 	%fd3752, %fd2824, %fd2823, %p1373;
	add.f64 	%fd2825, %fd1229, 0d4000000000000000;
	{
	.reg .b32 %temp; 
	mov.b64 	{%temp, %r1537}, %fd2825;
	}
	and.b32  	%r1538, %r1537, 2146435072;
	setp.ne.s32 	%p1374, %r1538, 2146435072;
	@%p1374 bra 	$L__BB21_865;
	setp.nan.f64 	%p1375, %fd1229, %fd1229;
	@%p1375 bra 	$L__BB21_864;
	setp.neu.f64 	%p1376, %fd1230, 0d7FF0000000000000;
	@%p1376 bra 	$L__BB21_865;
	selp.b32 	%r1540, %r386, %r87, %p1372;
	mov.b32 	%r1541, 0;
	mov.b64 	%fd3752, {%r1541, %r1540};
	bra.uni 	$L__BB21_865;
$L__BB21_864:
	mov.f64 	%fd2826, 0d4000000000000000;
	add.rn.f64 	%fd3752, %fd1229, %fd2826;
$L__BB21_865:
	setp.eq.s32 	%p1378, %r171, 1;
	setp.eq.f64 	%p1379, %fd1229, 0d3FF0000000000000;
	selp.f64 	%fd2827, 0d3FF0000000000000, %fd3752, %p1379;
	fma.rn.f64 	%fd3755, %fd1228, %fd2827, %fd3755;
	@%p1378 bra 	$L__BB21_878;
	ld.global.f64 	%fd1236, [%rd89+8];
	ld.global.f64 	%fd1237, [%rd90+8];
	{
	.reg .b32 %temp; 
	mov.b64 	{%temp, %r277}, %fd1237;
	}
	abs.f64 	%fd1238, %fd1237;
	{ // callseq 798, 0
	.param .b64 param0;
	st.param.f64 	[param0], %fd1238;
	.param .b64 param1;
	st.param.f64 	[param1], 0d4000000000000000;
	.param .b64 retval0;
	call.uni (retval0), 
	__internal_accurate_pow, 
	(
	param0, 
	param1
	);
	ld.param.f64 	%fd2828, [retval0];
	} // callseq 798
	setp.lt.s32 	%p1383, %r277, 0;
	neg.f64 	%fd2830, %fd2828;
	selp.f64 	%fd2831, %fd2830, %fd2828, %p1370;
	selp.f64 	%fd2832, %fd2831, %fd2828, %p1383;
	setp.eq.f64 	%p1384, %fd1237, 0d0000000000000000;
	selp.b32 	%r1542, %r277, 0, %p1370;
	or.b32  	%r1543, %r1542, 2146435072;
	selp.b32 	%r1544, %r1543, %r1542, %p1369;
	mov.b32 	%r1545, 0;
	mov.b64 	%fd2833, {%r1545, %r1544};
	selp.f64 	%fd3753, %fd2833, %fd2832, %p1384;
	add.f64 	%fd2834, %fd1237, 0d4000000000000000;
	{
	.reg .b32 %temp; 
	mov.b64 	{%temp, %r1546}, %fd2834;
	}
	and.b32  	%r1547, %r1546, 2146435072;
	setp.ne.s32 	%p1385, %r1547, 2146435072;
	@%p1385 bra 	$L__BB21_871;
	setp.nan.f64 	%p1386, %fd1237, %fd1237;
	@%p1386 bra 	$L__BB21_870;
	setp.neu.f64 	%p1387, %fd1238, 0d7FF0000000000000;
	@%p1387 bra 	$L__BB21_871;
	selp.b32 	%r1549, %r386, %r87, %p1383;
	mov.b32 	%r1550, 0;
	mov.b64 	%fd3753, {%r1550, %r1549};
	bra.uni 	$L__BB21_871;
$L__BB21_870:
	mov.f64 	%fd2835, 0d4000000000000000;
	add.rn.f64 	%fd3753, %fd1237, %fd2835;
$L__BB21_871:
	setp.eq.s32 	%p1389, %r171, 2;
	setp.eq.f64 	%p1390, %fd1237, 0d3FF0000000000000;
	selp.f64 	%fd2836, 0d3FF0000000000000, %fd3753, %p1390;
	fma.rn.f64 	%fd3755, %fd1236, %fd2836, %fd3755;
	@%p1389 bra 	$L__BB21_878;
	ld.global.f64 	%fd1244, [%rd89+16];
	ld.global.f64 	%fd1245, [%rd90+16];
	{
	.reg .b32 %temp; 
	mov.b64 	{%temp, %r278}, %fd1245;
	}
	abs.f64 	%fd1246, %fd1245;
	{ // callseq 799, 0
	.param .b64 param0;
	st.param.f64 	[param0], %fd1246;
	.param .b64 param1;
	st.param.f64 	[param1], 0d4000000000000000;
	.param .b64 retval0;
	call.uni (retval0), 
	__internal_accurate_pow, 
	(
	param0, 
	param1
	);
	ld.param.f64 	%fd2837, [retval0];
	} // callseq 799
	setp.lt.s32 	%p1394, %r278, 0;
	neg.f64 	%fd2839, %fd2837;
	selp.f64 	%fd2840, %fd2839, %fd2837, %p1370;
	selp.f64 	%fd2841, %fd2840, %fd2837, %p1394;
	setp.eq.f64 	%p1395, %fd1245, 0d0000000000000000;
	selp.b32 	%r1551, %r278, 0, %p1370;
	or.b32  	%r1552, %r1551, 2146435072;
	selp.b32 	%r1553, %r1552, %r1551, %p1369;
	mov.b32 	%r1554, 0;
	mov.b64 	%fd2842, {%r1554, %r1553};
	selp.f64 	%fd3754, %fd2842, %fd2841, %p1395;
	add.f64 	%fd2843, %fd1245, 0d4000000000000000;
	{
	.reg .b32 %temp; 
	mov.b64 	{%temp, %r1555}, %fd2843;
	}
	and.b32  	%r1556, %r1555, 2146435072;
	setp.ne.s32 	%p1396, %r1556, 2146435072;
	@%p1396 bra 	$L__BB21_877;
	setp.nan.f64 	%p1397, %fd1245, %fd1245;
	@%p1397 bra 	$L__BB21_876;
	setp.neu.f64 	%p1398, %fd1246, 0d7FF0000000000000;
	@%p1398 bra 	$L__BB21_877;
	selp.b32 	%r1558, %r386, %r87, %p1394;
	mov.b32 	%r1559, 0;
	mov.b64 	%fd3754, {%r1559, %r1558};
	bra.uni 	$L__BB21_877;
$L__BB21_876:
	mov.f64 	%fd2844, 0d4000000000000000;
	add.rn.f64 	%fd3754, %fd1245, %fd2844;
$L__BB21_877:
	setp.eq.f64 	%p1400, %fd1245, 0d3FF0000000000000;
	selp.f64 	%fd2845, 0d3FF0000000000000, %fd3754, %p1400;
	fma.rn.f64 	%fd3755, %fd1244, %fd2845, %fd3755;
$L__BB21_878:
	setp.lt.u32 	%p1401, %r170, 3;
	mov.f64 	%fd3766, 0d0000000000000000;
	mov.b32 	%r2257, 0;
	@%p1401 bra 	$L__BB21_901;
	mov.f64 	%fd3766, 0d0000000000000000;
	mov.b32 	%r2256, 0;
$L__BB21_880:
	setp.lt.s32 	%p1402, %r85, 0;
	setp.eq.s32 	%p1403, %r86, 1062207488;
	mul.wide.u32 	%rd165, %r2256, 8;
	add.s64 	%rd91, %rd2, %rd165;
	ld.global.f64 	%fd1254, [%rd91];
	add.s64 	%rd92, %rd3, %rd165;
	ld.global.f64 	%fd1255, [%rd92];
	{
	.reg .b32 %temp; 
	mov.b64 	{%temp, %r280}, %fd1255;
	}
	abs.f64 	%fd1256, %fd1255;
	{ // callseq 800, 0
	.param .b64 param0;
	st.param.f64 	[param0], %fd1256;
	.param .b64 param1;
	st.param.f64 	[param1], 0d4000000000000000;
	.param .b64 retval0;
	call.uni (retval0), 
	__internal_accurate_pow, 
	(
	param0, 
	param1
	);
	ld.param.f64 	%fd2849, [retval0];
	} // callseq 800
	setp.lt.s32 	%p1405, %r280, 0;
	neg.f64 	%fd2851, %fd2849;
	selp.f64 	%fd2852, %fd2851, %fd2849, %p1403;
	selp.f64 	%fd2853, %fd2852, %fd2849, %p1405;
	setp.eq.f64 	%p1406, %fd1255, 0d0000000000000000;
	selp.b32 	%r1562, %r280, 0, %p1403;
	or.b32  	%r1563, %r1562, 2146435072;
	selp.b32 	%r1564, %r1563, %r1562, %p1402;
	mov.b32 	%r1565, 0;
	mov.b64 	%fd2854, {%r1565, %r1564};
	selp.f64 	%fd3757, %fd2854, %fd2853, %p1406;
	add.f64 	%fd2855, %fd1255, 0d4000000000000000;
	{
	.reg .b32 %temp; 
	mov.b64 	{%temp, %r1566}, %fd2855;
	}
	and.b32  	%r1567, %r1566, 2146435072;
	setp.ne.s32 	%p1407, %r1567, 2146435072;
	@%p1407 bra 	$L__BB21_885;
	setp.nan.f64 	%p1408, %fd1255, %fd1255;
	@%p1408 bra 	$L__BB21_884;
	setp.neu.f64 	%p1409, %fd1256, 0d7FF0000000000000;
	@%p1409 bra 	$L__BB21_885;
	selp.b32 	%r1569, %r386, %r87, %p1405;
	mov.b32 	%r1570, 0;
	mov.b64 	%fd3757, {%r1570, %r1569};
	bra.uni 	$L__BB21_885;
$L__BB21_884:
	mov.f64 	%fd2856, 0d4000000000000000;
	add.rn.f64 	%fd3757, %fd1255, %fd2856;
$L__BB21_885:
	setp.eq.f64 	%p1414, %fd1255, 0d3FF0000000000000;
	selp.f64 	%fd2857, 0d3FF0000000000000, %fd3757, %p1414;
	fma.rn.f64 	%fd1261, %fd1254, %fd2857, %fd3766;
	ld.global.f64 	%fd1262, [%rd91+8];
	ld.global.f64 	%fd1263, [%rd92+8];
	{
	.reg .b32 %temp; 
	mov.b64 	{%temp, %r281}, %fd1263;
	}
	abs.f64 	%fd1264, %fd1263;
	{ // callseq 801, 0
	.param .b64 param0;
	st.param.f64 	[param0], %fd1264;
	.param .b64 param1;
	st.param.f64 	[param1], 0d4000000000000000;
	.param .b64 retval0;
	call.uni (retval0), 
	__internal_accurate_pow, 
	(
	param0, 
	param1
	);
	ld.param.f64 	%fd2858, [retval0];
	} // callseq 801
	setp.lt.s32 	%p1415, %r281, 0;
	neg.f64 	%fd2860, %fd2858;
	selp.f64 	%fd2861, %fd2860, %fd2858, %p1403;
	selp.f64 	%fd2862, %fd2861, %fd2858, %p1415;
	setp.eq.f64 	%p1416, %fd1263, 0d0000000000000000;
	selp.b32 	%r1571, %r281, 0, %p1403;
	or.b32  	%r1572, %r1571, 2146435072;
	selp.b32 	%r1573, %r1572, %r1571, %p1402;
	mov.b32 	%r1574, 0;
	mov.b64 	%fd2863, {%r1574, %r1573};
	selp.f64 	%fd3758, %fd2863, %fd2862, %p1416;
	add.f64 	%fd2864, %fd1263, 0d4000000000000000;
	{
	.reg .b32 %temp; 
	mov.b64 	{%temp, %r1575}, %fd2864;
	}
	and.b32  	%r1576, %r1575, 2146435072;
	setp.ne.s32 	%p1417, %r1576, 2146435072;
	@%p1417 bra 	$L__BB21_890;
	setp.nan.f64 	%p1418, %fd1263, %fd1263;
	@%p1418 bra 	$L__BB21_889;
	setp.neu.f64 	%p1419, %fd1264, 0d7FF0000000000000;
	@%p1419 bra 	$L__BB21_890;
	selp.b32 	%r1578, %r386, %r87, %p1415;
	mov.b32 	%r1579, 0;
	mov.b64 	%fd3758, {%r1579, %r1578};
	bra.uni 	$L__BB21_890;
$L__BB21_889:
	mov.f64 	%fd2865, 0d4000000000000000;
	add.rn.f64 	%fd3758, %fd1263, %fd2865;
$L__BB21_890:
	setp.eq.f64 	%p1424, %fd1263, 0d3FF0000000000000;
	selp.f64 	%fd2866, 0d3FF0000000000000, %fd3758, %p1424;
	fma.rn.f64 	%fd1269, %fd1262, %fd2866, %fd1261;
	ld.global.f64 	%fd1270, [%rd91+16];
	ld.global.f64 	%fd1271, [%rd92+16];
	{
	.reg .b32 %temp; 
	mov.b64 	{%temp, %r282}, %fd1271;
	}
	abs.f64 	%fd1272, %fd1271;
	{ // callseq 802, 0
	.param .b64 param0;
	st.param.f64 	[param0], %fd1272;
	.param .b64 param1;
	st.param.f64 	[param1], 0d4000000000000000;
	.param .b64 retval0;
	call.uni (retval0), 
	__internal_accurate_pow, 
	(
	param0, 
	param1
	);
	ld.param.f64 	%fd2867, [retval0];
	} // callseq 802
	setp.lt.s32 	%p1425, %r282, 0;
	neg.f64 	%fd2869, %fd2867;
	selp.f64 	%fd2870, %fd2869, %fd2867, %p1403;
	selp.f64 	%fd2871, %fd2870, %fd2867, %p1425;
	setp.eq.f64 	%p1426, %fd1271, 0d0000000000000000;
	selp.b32 	%r1580, %r282, 0, %p1403;
	or.b32  	%r1581, %r1580, 2146435072;
	selp.b32 	%r1582, %r1581, %r1580, %p1402;
	mov.b32 	%r1583, 0;
	mov.b64 	%fd2872, {%r1583, %r1582};
	selp.f64 	%fd3759, %fd2872, %fd2871, %p1426;
	add.f64 	%fd2873, %fd1271, 0d4000000000000000;
	{
	.reg .b32 %temp; 
	mov.b64 	{%temp, %r1584}, %fd2873;
	}
	and.b32  	%r1585, %r1584, 2146435072;
	setp.ne.s32 	%p1427, %r1585, 2146435072;
	@%p1427 bra 	$L__BB21_895;
	setp.nan.f64 	%p1428, %fd1271, %fd1271;
	@%p1428 bra 	$L__BB21_894;
	setp.neu.f64 	%p1429, %fd1272, 0d7FF0000000000000;
	@%p1429 bra 	$L__BB21_895;
	selp.b32 	%r1587, %r386, %r87, %p1425;
	mov.b32 	%r1588, 0;
	mov.b64 	%fd3759, {%r1588, %r1587};
	bra.uni 	$L__BB21_895;
$L__BB21_894:
	mov.f64 	%fd2874, 0d4000000000000000;
	add.rn.f64 	%fd3759, %fd1271, %fd2874;
$L__BB21_895:
	setp.eq.f64 	%p1434, %fd1271, 0d3FF0000000000000;
	selp.f64 	%fd2875, 0d3FF0000000000000, %fd3759, %p1434;
	fma.rn.f64 	%fd1277, %fd1270, %fd2875, %fd1269;
	ld.global.f64 	%fd1278, [%rd91+24];
	ld.global.f64 	%fd1279, [%rd92+24];
	{
	.reg .b32 %temp; 
	mov.b64 	{%temp, %r283}, %fd1279;
	}
	abs.f64 	%fd1280, %fd1279;
	{ // callseq 803, 0
	.param .b64 param0;
	st.param.f64 	[param0], %fd1280;
	.param .b64 param1;
	st.param.f64 	[param1], 0d4000000000000000;
	.param .b64 retval0;
	call.uni (retval0), 
	__internal_accurate_pow, 
	(
	param0, 
	param1
	);
	ld.param.f64 	%fd2876, [retval0];
	} // callseq 803
	setp.lt.s32 	%p1435, %r283, 0;
	neg.f64 	%fd2878, %fd2876;
	selp.f64 	%fd2879, %fd2878, %fd2876, %p1403;
	selp.f64 	%fd2880, %fd2879, %fd2876, %p1435;
	setp.eq.f64 	%p1436, %fd1279, 0d0000000000000000;
	selp.b32 	%r1589, %r283, 0, %p1403;
	or.b32  	%r1590, %r1589, 2146435072;
	selp.b32 	%r1591, %r1590, %r1589, %p1402;
	mov.b32 	%r1592, 0;
	mov.b64 	%fd2881, {%r1592, %r1591};
	selp.f64 	%fd3760, %fd2881, %fd2880, %p1436;
	add.f64 	%fd2882, %fd1279, 0d4000000000000000;
	{
	.reg .b32 %temp; 
	mov.b64 	{%temp, %r1593}, %fd2882;
	}
	and.b32  	%r1594, %r1593, 2146435072;
	setp.ne.s32 	%p1437, %r1594, 2146435072;
	@%p1437 bra 	$L__BB21_900;
	setp.nan.f64 	%p1438, %fd1279, %fd1279;
	@%p1438 bra 	$L__BB21_899;
	setp.neu.f64 	%p1439, %fd1280, 0d7FF0000000000000;
	@%p1439 bra 	$L__BB21_900;
	selp.b32 	%r1596, %r386, %r87, %p1435;
	mov.b32 	%r1597, 0;
	mov.b64 	%fd3760, {%r1597, %r1596};
	bra.uni 	$L__BB21_900;
$L__BB21_899:
	mov.f64 	%fd2883, 0d4000000000000000;
	add.rn.f64 	%fd3760, %fd1279, %fd2883;
$L__BB21_900:
	setp.eq.f64 	%p1441, %fd1279, 0d3FF0000000000000;
	selp.f64 	%fd2884, 0d3FF0000000000000, %fd3760, %p1441;
	fma.rn.f64 	%fd3766, %fd1278, %fd2884, %fd1277;
	add.s32 	%r2256, %r2256, 4;
	setp.ne.s32 	%p1442, %r2256, %r172;
	mov.u32 	%r2257, %r172;
	@%p1442 bra 	$L__BB21_880;
$L__BB21_901:
	@%p1368 bra 	$L__BB21_920;
	setp.lt.s32 	%p1444, %r85, 0;
	setp.eq.s32 	%p1445, %r86, 1062207488;
	mul.wide.u32 	%rd166, %r2257, 8;
	add.s64 	%rd93, %rd2, %rd166;
	ld.global.f64 	%fd1288, [%rd93];
	add.s64 	%rd94, %rd3, %rd166;
	ld.global.f64 	%fd1289, [%rd94];
	{
	.reg .b32 %temp; 
	mov.b64 	{%temp, %r286}, %fd1289;
	}
	abs.f64 	%fd1290, %fd1289;
	{ // callseq 804, 0
	.param .b64 param0;
	st.param.f64 	[param0], %fd1290;
	.param .b64 param1;
	st.param.f64 	[param1], 0d4000000000000000;
	.param .b64 retval0;
	call.uni (retval0), 
	__internal_accurate_pow, 
	(
	param0, 
	param1
	);
	ld.param.f64 	%fd2885, [retval0];
	} // callseq 804
	setp.lt.s32 	%p1447, %r286, 0;
	neg.f64 	%fd2887, %fd2885;
	selp.f64 	%fd2888, %fd2887, %fd2885, %p1445;
	selp.f64 	%fd2889, %fd2888, %fd2885, %p1447;
	setp.eq.f64 	%p1448, %fd1289, 0d0000000000000000;
	selp.b32 	%r1598, %r286, 0, %p1445;
	or.b32  	%r1599, %r1598, 2146435072;
	selp.b32 	%r1600, %r1599, %r1598, %p1444;
	mov.b32 	%r1601, 0;
	mov.b64 	%fd2890, {%r1601, %r1600};
	selp.f64 	%fd3763, %fd2890, %fd2889, %p1448;
	add.f64 	%fd2891, %fd1289, 0d4000000000000000;
	{
	.reg .b32 %temp; 
	mov.b64 	{%temp, %r1602}, %fd2891;
	}
	and.b32  	%r1603, %r1602, 2146435072;
	setp.ne.s32 	%p1449, %r1603, 2146435072;
	@%p1449 bra 	$L__BB21_907;
	setp.nan.f64 	%p1450, %fd1289, %fd1289;
	@%p1450 bra 	$L__BB21_906;
	setp.neu.f64 	%p1451, %fd1290, 0d7FF0000000000000;
	@%p1451 bra 	$L__BB21_907;
	selp.b32 	%r1605, %r386, %r87, %p1447;
	mov.b32 	%r1606, 0;
	mov.b64 	%fd3763, {%r1606, %r1605};
	bra.uni 	$L__BB21_907;
$L__BB21_906:
	mov.f64 	%fd2892, 0d4000000000000000;
	add.rn.f64 	%fd3763, %fd1289, %fd2892;
$L__BB21_907:
	setp.eq.s32 	%p1453, %r171, 1;
	setp.eq.f64 	%p1454, %fd1289, 0d3FF0000000000000;
	selp.f64 	%fd2893, 0d3FF0000000000000, %fd3763, %p1454;
	fma.rn.f64 	%fd3766, %fd1288, %fd2893, %fd3766;
	@%p1453 bra 	$L__BB21_920;
	ld.global.f64 	%fd1296, [%rd93+8];
	ld.global.f64 	%fd1297, [%rd94+8];
	{
	.reg .b32 %temp; 
	mov.b64 	{%temp, %r287}, %fd1297;
	}
	abs.f64 	%fd1298, %fd1297;
	{ // callseq 805, 0
	.param .b64 param0;
	st.param.f64 	[param0], %fd1298;
	.param .b64 param1;
	st.param.f64 	[param1], 0d4000000000000000;
	.param .b64 retval0;
	call.uni (retval0), 
	__internal_accurate_pow, 
	(
	param0, 
	param1
	);
	ld.param.f64 	%fd2894, [retval0];
	} // callseq 805
	setp.lt.s32 	%p1458, %r287, 0;
	neg.f64 	%fd2896, %fd2894;
	selp.f64 	%fd2897, %fd2896, %fd2894, %p1445;
	selp.f64 	%fd2898, %fd2897, %fd2894, %p1458;
	setp.eq.f64 	%p1459, %fd1297, 0d0000000000000000;
	selp.b32 	%r1607, %r287, 0, %p1445;
	or.b32  	%r1608, %r1607, 2146435072;
	selp.b32 	%r1609, %r1608, %r1607, %p1444;
	mov.b32 	%r1610, 0;
	mov.b64 	%fd2899, {%r1610, %r1609};
	selp.f64 	%fd3764, %fd2899, %fd2898, %p1459;
	add.f64 	%fd2900, %fd1297, 0d4000000000000000;
	{
	.reg .b32 %temp; 
	mov.b64 	{%temp, %r1611}, %fd2900;
	}
	and.b32  	%r1612, %r1611, 2146435072;
	setp.ne.s32 	%p1460, %r1612, 2146435072;
	@%p1460 bra 	$L__BB21_913;
	setp.nan.f64 	%p1461, %fd1297, %fd1297;
	@%p1461 bra 	$L__BB21_912;
	setp.neu.f64 	%p1462, %fd1298, 0d7FF0000000000000;
	@%p1462 bra 	$L__BB21_913;
	selp.b32 	%r1614, %r386, %r87, %p1458;
	mov.b32 	%r1615, 0;
	mov.b64 	%fd3764, {%r1615, %r1614};
	bra.uni 	$L__BB21_913;
$L__BB21_912:
	mov.f64 	%fd2901, 0d4000000000000000;
	add.rn.f64 	%fd3764, %fd1297, %fd2901;
$L__BB21_913:
	setp.eq.s32 	%p1464, %r171, 2;
	setp.eq.f64 	%p1465, %fd1297, 0d3FF0000000000000;
	selp.f64 	%fd2902, 0d3FF0000000000000, %fd3764, %p1465;
	fma.rn.f64 	%fd3766, %fd1296, %fd2902, %fd3766;
	@%p1464 bra 	$L__BB21_920;
	ld.global.f64 	%fd1304, [%rd93+16];
	ld.global.f64 	%fd1305, [%rd94+16];
	{
	.reg .b32 %temp; 
	mov.b64 	{%temp, %r288}, %fd1305;
	}
	abs.f64 	%fd1306, %fd1305;
	{ // callseq 806, 0
	.param .b64 param0;
	st.param.f64 	[param0], %fd1306;
	.param .b64 param1;
	st.param.f64 	[param1], 0d4000000000000000;
	.param .b64 retval0;
	call.uni (retval0), 
	__internal_accurate_pow, 
	(
	param0, 
	param1
	);
	ld.param.f64 	%fd2903, [retval0];
	} // callseq 806
	setp.lt.s32 	%p1469, %r288, 0;
	neg.f64 	%fd2905, %fd2903;
	selp.f64 	%fd2906, %fd2905, %fd2903, %p1445;
	selp.f64 	%fd2907, %fd2906, %fd2903, %p1469;
	setp.eq.f64 	%p1470, %fd1305, 0d0000000000000000;
	selp.b32 	%r1616, %r288, 0, %p1445;
	or.b32  	%r1617, %r1616, 2146435072;
	selp.b32 	%r1618, %r1617, %r1616, %p1444;
	mov.b32 	%r1619, 0;
	mov.b64 	%fd2908, {%r1619, %r1618};
	selp.f64 	%fd3765, %fd2908, %fd2907, %p1470;
	add.f64 	%fd2909, %fd1305, 0d4000000000000000;
	{
	.reg .b32 %temp; 
	mov.b64 	{%temp, %r1620}, %fd2909;
	}
	and.b32  	%r1621, %r1620, 2146435072;
	setp.ne.s32 	%p1471, %r1621, 2146435072;
	@%p1471 bra 	$L__BB21_919;
	setp.nan.f64 	%p1472, %fd1305, %fd1305;
	@%p1472 bra 	$L__BB21_918;
	setp.neu.f64 	%p1473, %fd1306, 0d7FF0000000000000;
	@%p1473 bra 	$L__BB21_919;
	selp.b32 	%r1623, %r386, %r87, %p1469;
	mov.b32 	%r1624, 0;
	mov.b64 	%fd3765, {%r1624, %r1623};
	bra.uni 	$L__BB21_919;
$L__BB21_918:
	mov.f64 	%fd2910, 0d4000000000000000;
	add.rn.f64 	%fd3765, %fd1305, %fd2910;
$L__BB21_919:
	setp.eq.f64 	%p1475, %fd1305, 0d3FF0000000000000;
	selp.f64 	%fd2911, 0d3FF0000000000000, %fd3765, %p1475;
	fma.rn.f64 	%fd3766, %fd1304, %fd2911, %fd3766;
$L__BB21_920:
	setp.lt.u32 	%p1476, %r170, 3;
	mov.f64 	%fd3777, 0d0000000000000000;
	mov.b32 	%r2259, 0;
	@%p1476 bra 	$L__BB21_943;
	mov.f64 	%fd3777, 0d0000000000000000;
	mov.b32 	%r2258, 0;
$L__BB21_922:
	setp.lt.s32 	%p1477, %r85, 0;
	setp.eq.s32 	%p1478, %r86, 1062207488;
	mul.wide.u32 	%rd167, %r2258, 8;
	add.s64 	%rd95, %rd2, %rd167;
	ld.global.f64 	%fd1314, [%rd95];
	add.s64 	%rd96, %rd3, %rd167;
	ld.global.f64 	%fd1315, [%rd96];
	{
	.reg .b32 %temp; 
	mov.b64 	{%temp, %r290}, %fd1315;
	}
	abs.f64 	%fd1316, %fd1315;
	{ // callseq 807, 0
	.param .b64 param0;
	st.param.f64 	[param0], %fd1316;
	.param .b64 param1;
	st.param.f64 	[param1], 0d4000000000000000;
	.param .b64 retval0;
	call.uni (retval0), 
	__internal_accurate_pow, 
	(
	param0, 
	param1
	);
	ld.param.f64 	%fd2915, [retval0];
	} // callseq 807
	setp.lt.s32 	%p1480, %r290, 0;
	neg.f64 	%fd2917, %fd2915;
	selp.f64 	%fd2918, %fd2917, %fd2915, %p1478;
	selp.f64 	%fd2919, %fd2918, %fd2915, %p1480;
	setp.eq.f64 	%p1481, %fd1315, 0d0000000000000000;
	selp.b32 	%r1627, %r290, 0, %p1478;
	or.b32  	%r1628, %r1627, 2146435072;
	selp.b32 	%r1629, %r1628, %r1627, %p1477;
	mov.b32 	%r1630, 0;
	mov.b64 	%fd2920, {%r1630, %r1629};
	selp.f64 	%fd3768, %fd2920, %fd2919, %p1481;
	add.f64 	%fd2921, %fd1315, 0d4000000000000000;
	{
	.reg .b32 %temp; 
	mov.b64 	{%temp, %r1631}, %fd2921;
	}
	and.b32  	%r1632, %r1631, 2146435072;
	setp.ne.s32 	%p1482, %r1632, 2146435072;
	@%p1482 bra 	$L__BB21_927;
	setp.nan.f64 	%p1483, %fd1315, %fd1315;
	@%p1483 bra 	$L__BB21_926;
	setp.neu.f64 	%p1484, %fd1316, 0d7FF0000000000000;
	@%p1484 bra 	$L__BB21_927;
	selp.b32 	%r1634, %r386, %r87, %p1480;
	mov.b32 	%r1635, 0;
	mov.b64 	%fd3768, {%r1635, %r1634};
	bra.uni 	$L__BB21_927;
$L__BB21_926:
	mov.f64 	%fd2922, 0d4000000000000000;
	add.rn.f64 	%fd3768, %fd1315, %fd2922;
$L__BB21_927:
	setp.eq.f64 	%p1489, %fd1315, 0d3FF0000000000000;
	selp.f64 	%fd2923, 0d3FF0000000000000, %fd3768, %p1489;
	fma.rn.f64 	%fd1321, %fd1314, %fd2923, %fd3777;
	ld.global.f64 	%fd1322, [%rd95+8];
	ld.global.f64 	%fd1323, [%rd96+8];
	{
	.reg .b32 %temp; 
	mov.b64 	{%temp, %r291}, %fd1323;
	}
	abs.f64 	%fd1324, %fd1323;
	{ // callseq 808, 0
	.param .b64 param0;
	st.param.f64 	[param0], %fd1324;
	.param .b64 param1;
	st.param.f64 	[param1], 0d4000000000000000;
	.param .b64 retval0;
	call.uni (retval0), 
	__internal_accurate_pow, 
	(
	param0, 
	param1
	);
	ld.param.f64 	%fd2924, [retval0];
	} // callseq 808
	setp.lt.s32 	%p1490, %r291, 0;
	neg.f64 	%fd2926, %fd2924;
	selp.f64 	%fd2927, %fd2926, %fd2924, %p1478;
	selp.f64 	%fd2928, %fd2927, %fd2924, %p1490;
	setp.eq.f64 	%p1491, %fd1323, 0d0000000000000000;
	selp.b32 	%r1636, %r291, 0, %p1478;
	or.b32  	%r1637, %r1636, 2146435072;
	selp.b32 	%r1638, %r1637, %r1636, %p1477;
	mov.b32 	%r1639, 0;
	mov.b64 	%fd2929, {%r1639, %r1638};
	selp.f64 	%fd3769, %fd2929, %fd2928, %p1491;
	add.f64 	%fd2930, %fd1323, 0d4000000000000000;
	{
	.reg .b32 %temp; 
	mov.b64 	{%temp, %r1640}, %fd2930;
	}
	and.b32  	%r1641, %r1640, 2146435072;
	setp.ne.s32 	%p1492, %r1641, 2146435072;
	@%p1492 bra 	$L__BB21_932;
	setp.nan.f64 	%p1493, %fd1323, %fd1323;
	@%p1493 bra 	$L__BB21_931;
	setp.neu.f64 	%p1494, %fd1324, 0d7FF0000000000000;
	@%p1494 bra 	$L__BB21_932;
	selp.b32 	%r1643, %r386, %r87, %p1490;
	mov.b32 	%r1644, 0;
	mov.b64 	%fd3769, {%r1644, %r1643};
	bra.uni 	$L__BB21_932;
$L__BB21_931:
	mov.f64 	%fd2931, 0d4000000000000000;
	add.rn.f64 	%fd3769, %fd1323, %fd2931;
$L__BB21_932:
	setp.eq.f64 	%p1499, %fd1323, 0d3FF0000000000000;
	selp.f64 	%fd2932, 0d3FF0000000000000, %fd3769, %p1499;
	fma.rn.f64 	%fd1329, %fd1322, %fd2932, %fd1321;
	ld.global.f64 	%fd1330, [%rd95+16];
	ld.global.f64 	%fd1331, [%rd96+16];
	{
	.reg .b32 %temp; 
	mov.b64 	{%temp, %r292}, %fd1331;
	}
	abs.f64 	%fd1332, %fd1331;
	{ // callseq 809, 0
	.param .b64 param0;
	st.param.f64 	[param0], %fd1332;
	.param .b64 param1;
	st.param.f64 	[param1], 0d4000000000000000;
	.param .b64 retval0;
	call.uni (retval0), 
	__internal_accurate_pow, 
	(
	param0, 
	param1
	);
	ld.param.f64 	%fd2933, [retval0];
	} // callseq 809
	setp.lt.s32 	%p1500, %r292, 0;
	neg.f64 	%fd2935, %fd2933;
	selp.f64 	%fd2936, %fd2935, %fd2933, %p1478;
	selp.f64 	%fd2937, %fd2936, %fd2933, %p1500;
	setp.eq.f64 	%p1501, %fd1331, 0d0000000000000000;
	selp.b32 	%r1645, %r292, 0, %p1478;
	or.b32  	%r1646, %r1645, 2146435072;
	selp.b32 	%r1647, %r1646, %r1645, %p1477;
	mov.b32 	%r1648, 0;
	mov.b64 	%fd2938, {%r1648, %r1647};
	selp.f64 	%fd3770, %fd2938, %fd2937, %p1501;
	add.f64 	%fd2939, %fd1331, 0d4000000000000000;
	{
	.reg .b32 %temp; 
	mov.b64 	{%temp, %r1649}, %fd2939;
	}
	and.b32  	%r1650, %r1649, 2146435072;
	setp.ne.s32 	%p1502, %r1650, 2146435072;
	@%p1502 bra 	$L__BB21_937;
	setp.nan.f64 	%p1503, %fd1331, %fd1331;
	@%p1503 bra 	$L__BB21_936;
	setp.neu.f64 	%p1504, %fd1332, 0d7FF0000000000000;
	@%p1504 bra 	$L__BB21_937;
	selp.b32 	%r1652, %r386, %r87, %p1500;
	mov.b32 	%r1653, 0;
	mov.b64 	%fd3770, {%r1653, %r1652};
	bra.uni 	$L__BB21_937;
$L__BB21_936:
	mov.f64 	%fd2940, 0d4000000000000000;
	add.rn.f64 	%fd3770, %fd1331, %fd2940;
$L__BB21_937:
	setp.eq.f64 	%p1509, %fd1331, 0d3FF0000000000000;
	selp.f64 	%fd2941, 0d3FF0000000000000, %fd3770, %p1509;
	fma.rn.f64 	%fd1337, %fd1330, %fd2941, %fd1329;
	ld.global.f64 	%fd1338, [%rd95+24];
	ld.global.f64 	%fd1339, [%rd96+24];
	{
	.reg .b32 %temp; 
	mov.b64 	{%temp, %r293}, %fd1339;
	}
	abs.f64 	%fd1340, %fd1339;
	{ // callseq 810, 0
	.param .b64 param0;
	st.param.f64 	[param0], %fd1340;
	.param .b64 param1;
	st.param.f64 	[param1], 0d4000000000000000;
	.param .b64 retval0;
	call.uni (retval0), 
	__internal_accurate_pow, 
	(
	param0, 
	param1
	);
	ld.param.f64 	%fd2942, [retval0];
	} // callseq 810
	setp.lt.s32 	%p1510, %r293, 0;
	neg.f64 	%fd2944, %fd2942;
	selp.f64 	%fd2945, %fd2944, %fd2942, %p1478;
	selp.f64 	%fd2946, %fd2945, %fd2942, %p1510;
	setp.eq.f64 	%p1511, %fd1339, 0d0000000000000000;
	selp.b32 	%r1654, %r293, 0, %p1478;
	or.b32  	%r1655, %r1654, 2146435072;
	selp.b32 	%r1656, %r1655, %r1654, %p1477;
	mov.b32 	%r1657, 0;
	mov.b64 	%fd2947, {%r1657, %r1656};
	selp.f64 	%fd3771, %fd2947, %fd2946, %p1511;
	add.f64 	%fd2948, %fd1339, 0d4000000000000000;
	{
	.reg .b32 %temp; 
	mov.b64 	{%temp, %r1658}, %fd2948;
	}
	and.b32  	%r1659, %r1658, 2146435072;
	setp.ne.s32 	%p1512, %r1659, 2146435072;
	@%p1512 bra 	$L__BB21_942;
	setp.nan.f64 	%p1513, %fd1339, %fd1339;
	@%p1513 bra 	$L__BB21_941;
	setp.neu.f64 	%p1514, %fd1340, 0d7FF0000000000000;
	@%p1514 bra 	$L__BB21_942;
	selp.b32 	%r1661, %r386, %r87, %p1510;
	mov.b32 	%r1662, 0;
	mov.b64 	%fd3771, {%r1662, %r1661};
	bra.uni 	$L__BB21_942;
$L__BB21_941:
	mov.f64 	%fd2949, 0d4000000000000000;
	add.rn.f64 	%fd3771, %fd1339, %fd2949;
$L__BB21_942:
	setp.eq.f64 	%p1516, %fd1339, 0d3FF0000000000000;
	selp.f64 	%fd2950, 0d3FF0000000000000, %fd3771, %p1516;
	fma.rn.f64 	%fd3777, %fd1338, %fd2950, %fd1337;
	add.s32 	%r2258, %r2258, 4;
	setp.ne.s32 	%p1517, %r2258, %r172;
	mov.u32 	%r2259, %r172;
	@%p1517 bra 	$L__BB21_922;
$L__BB21_943:
	setp.eq.s32 	%p1518, %r171, 0;
	@%p1518 bra 	$L__BB21_962;
	setp.lt.s32 	%p1519, %r85, 0;
	setp.eq.s32 	%p1520, %r86, 1062207488;
	mul.wide.u32 	%rd168, %r2259, 8;
	add.s64 	%rd97, %rd2, %rd168;
	ld.global.f64 	%fd1348, [%rd97];
	add.s64 	%rd98, %rd3, %rd168;
	ld.global.f64 	%fd1349, [%rd98];
	{
	.reg .b32 %temp; 
	mov.b64 	{%temp, %r296}, %fd1349;
	}
	abs.f64 	%fd1350, %fd1349;
	{ // callseq 811, 0
	.param .b64 param0;
	st.param.f64 	[param0], %fd1350;
	.param .b64 param1;
	st.param.f64 	[param1], 0d4000000000000000;
	.param .b64 retval0;
	call.uni (retval0), 
	__internal_accurate_pow, 
	(
	param0, 
	param1
	);
	ld.param.f64 	%fd2951, [retval0];
	} // callseq 811
	setp.lt.s32 	%p1522, %r296, 0;
	neg.f64 	%fd2953, %fd2951;
	selp.f64 	%fd2954, %fd2953, %fd2951, %p1520;
	selp.f64 	%fd2955, %fd2954, %fd2951, %p1522;
	setp.eq.f64 	%p1523, %fd1349, 0d0000000000000000;
	selp.b32 	%r1663, %r296, 0, %p1520;
	or.b32  	%r1664, %r1663, 2146435072;
	selp.b32 	%r1665, %r1664, %r1663, %p1519;
	mov.b32 	%r1666, 0;
	mov.b64 	%fd2956, {%r1666, %r1665};
	selp.f64 	%fd3774, %fd2956, %fd2955, %p1523;
	add.f64 	%fd2957, %fd1349, 0d4000000000000000;
	{
	.reg .b32 %temp; 
	mov.b64 	{%temp, %r1667}, %fd2957;
	}
	and.b32  	%r1668, %r1667, 2146435072;
	setp.ne.s32 	%p1524, %r1668, 2146435072;
	@%p1524 bra 	$L__BB21_949;
	setp.nan.f64 	%p1525, %fd1349, %fd1349;
	@%p1525 bra 	$L__BB21_948;
	setp.neu.f64 	%p1526, %fd1350, 0d7FF0000000000000;
	@%p1526 bra 	$L__BB21_949;
	selp.b32 	%r1670, %r386, %r87, %p1522;
	mov.b32 	%r1671, 0;
	mov.b64 	%fd3774, {%r1671, %r1670};
	bra.uni 	$L__BB21_949;
$L__BB21_948:
	mov.f64 	%fd2958, 0d4000000000000000;
	add.rn.f64 	%fd3774, %fd1349, %fd2958;
$L__BB21_949:
	setp.eq.s32 	%p1528, %r171, 1;
	setp.eq.f64 	%p1529, %fd1349, 0d3FF0000000000000;
	selp.f64 	%fd2959, 0d3FF0000000000000, %fd3774, %p1529;
	fma.rn.f64 	%fd3777, %fd1348, %fd2959, %fd3777;
	@%p1528 bra 	$L__BB21_962;
	ld.global.f64 	%fd1356, [%rd97+8];
	ld.global.f64 	%fd1357, [%rd98+8];
	{
	.reg .b32 %temp; 
	mov.b64 	{%temp, %r297}, %fd1357;
	}
	abs.f64 	%fd1358, %fd1357;
	{ // callseq 812, 0
	.param .b64 param0;
	st.param.f64 	[param0], %fd1358;
	.param .b64 param1;
	st.param.f64 	[param1], 0d4000000000000000;
	.param .b64 retval0;
	call.uni (retval0), 
	__internal_accurate_pow, 
	(
	param0, 
	param1
	);
	ld.param.f64 	%fd2960, [retval0];
	} // callseq 812
	setp.lt.s32 	%p1533, %r297, 0;
	neg.f64 	%fd2962, %fd2960;
	selp.f64 	%fd2963, %fd2962, %fd2960, %p1520;
	selp.f64 	%fd2964, %fd2963, %fd2960, %p1533;
	setp.eq.f64 	%p1534, %fd1357, 0d0000000000000000;
	selp.b32 	%r1672, %r297, 0, %p1520;
	or.b32  	%r1673, %r1672, 2146435072;
	selp.b32 	%r1674, %r1673, %r1672, %p1519;
	mov.b32 	%r1675, 0;
	mov.b64 	%fd2965, {%r1675, %r1674};
	selp.f64 	%fd3775, %fd2965, %fd2964, %p1534;
	add.f64 	%fd2966, %fd1357, 0d4000000000000000;
	{
	.reg .b32 %temp; 
	mov.b64 	{%temp, %r1676}, %fd2966;
	}
	and.b32  	%r1677, %r1676, 2146435072;
	setp.ne.s32 	%p1535, %r1677, 2146435072;
	@%p1535 bra 	$L__BB21_955;
	setp.nan.f64 	%p1536, %fd1357, %fd1357;
	@%p1536 bra 	$L__BB21_954;
	setp.neu.f64 	%p1537, %fd1358, 0d7FF0000000000000;
	@%p1537 bra 	$L__BB21_955;
	selp.b32 	%r1679, %r386, %r87, %p1533;
	mov.b32 	%r1680, 0;
	mov.b64 	%fd3775, {%r1680, %r1679};
	bra.uni 	$L__BB21_955;
$L__BB21_954:
	mov.f64 	%fd2967, 0d4000000000000000;
	add.rn.f64 	%fd3775, %fd1357, %fd2967;
$L__BB21_955:
	setp.eq.s32 	%p1539, %r171, 2;
	setp.eq.f64 	%p1540, %fd1357, 0d3FF0000000000000;
	selp.f64 	%fd2968, 0d3FF0000000000000, %fd3775, %p1540;
	fma.rn.f64 	%fd3777, %fd1356, %fd2968, %fd3777;
	@%p1539 bra 	$L__BB21_962;
	ld.global.f64 	%fd1364, [%rd97+16];
	ld.global.f64 	%fd1365, [%rd98+16];
	{
	.reg .b32 %temp; 
	mov.b64 	{%temp, %r298}, %fd1365;
	}
	abs.f64 	%fd1366, %fd1365;
	{ // callseq 813, 0
	.param .b64 param0;
	st.param.f64 	[param0], %fd1366;
	.param .b64 param1;
	st.param.f64 	[param1], 0d4000000000000000;
	.param .b64 retval0;
	call.uni (retval0), 
	__internal_accurate_pow, 
	(
	param0, 
	param1
	);
	ld.param.f64 	%fd2969, [retval0];
	} // callseq 813
	setp.lt.s32 	%p1544, %r298, 0;
	neg.f64 	%fd2971, %fd2969;
	selp.f64 	%fd2972, %fd2971, %fd2969, %p1520;
	selp.f64 	%fd2973, %fd2972, %fd2969, %p1544;
	setp.eq.f64 	%p1545, %fd1365, 0d0000000000000000;
	selp.b32 	%r1681, %r298, 0, %p1520;
	or.b32  	%r1682, %r1681, 2146435072;
	selp.b32 	%r1683, %r1682, %r1681, %p1519;
	mov.b32 	%r1684, 0;
	mov.b64 	%fd2974, {%r1684, %r1683};
	selp.f64 	%fd3776, %fd2974, %fd2973, %p1545;
	add.f64 	%fd2975, %fd1365, 0d4000000000000000;
	{
	.reg .b32 %temp; 
	mov.b64 	{%temp, %r1685}, %fd2975;
	}
	and.b32  	%r1686, %r1685, 2146435072;
	setp.ne.s32 	%p1546, %r1686, 2146435072;
	@%p1546 bra 	$L__BB21_961;
	setp.nan.f64 	%p1547, %fd1365, %fd1365;
	@%p1547 bra 	$L__BB21_960;
	setp.neu.f64 	%p1548, %fd1366, 0d7FF0000000000000;
	@%p1548 bra 	$L__BB21_961;
	selp.b32 	%r1688, %r386, %r87, %p1544;
	mov.b32 	%r1689, 0;
	mov.b64 	%fd3776, {%r1689, %r1688};
	bra.uni 	$L__BB21_961;
$L__BB21_960:
	mov.f64 	%fd2976, 0d4000000000000000;
	add.rn.f64 	%fd3776, %fd1365, %fd2976;
$L__BB21_961:
	setp.eq.f64 	%p1550, %fd1365, 0d3FF0000000000000;
	selp.f64 	%fd2977, 0d3FF0000000000000, %fd3776, %p1550;
	fma.rn.f64 	%fd3777, %fd1364, %fd2977, %fd3777;
$L__BB21_962:
	mov.f64 	%fd3788, 0d0000000000000000;
	mov.b32 	%r2261, 0;
	@%p1476 bra 	$L__BB21_985;
	mov.f64 	%fd3788, 0d0000000000000000;
	mov.b32 	%r2260, 0;
$L__BB21_964:
	setp.lt.s32 	%p1552, %r85, 0;
	setp.eq.s32 	%p1553, %r86, 1062207488;
	mul.wide.u32 	%rd169, %r2260, 8;
	add.s64 	%rd99, %rd2, %rd169;
	ld.global.f64 	%fd1374, [%rd99];
	add.s64 	%rd100, %rd3, %rd169;
	ld.global.f64 	%fd1375, [%rd100];
	{
	.reg .b32 %temp; 
	mov.b64 	{%temp, %r300}, %fd1375;
	}
	abs.f64 	%fd1376, %fd1375;
	{ // callseq 814, 0
	.param .b64 param0;
	st.param.f64 	[param0], %fd1376;
	.param .b64 param1;
	st.param.f64 	[param1], 0d4000000000000000;
	.param .b64 retval0;
	call.uni (retval0), 
	__internal_accurate_pow, 
	(
	param0, 
	param1
	);
	ld.param.f64 	%fd2981, [retval0];
	} // callseq 814
	setp.lt.s32 	%p1555, %r300, 0;
	neg.f64 	%fd2983, %fd2981;
	selp.f64 	%fd2984, %fd2983, %fd2981, %p1553;
	selp.f64 	%fd2985, %fd2984, %fd2981, %p1555;
	setp.eq.f64 	%p1556, %fd1375, 0d0000000000000000;
	selp.b32 	%r1692, %r300, 0, %p1553;
	or.b32  	%r1693, %r1692, 2146435072;
	selp.b32 	%r1694, %r1693, %r1692, %p1552;
	mov.b32 	%r1695, 0;
	mov.b64 	%fd2986, {%r1695, %r1694};
	selp.f64 	%fd3779, %fd2986, %fd2985, %p1556;
	add.f64 	%fd2987, %fd1375, 0d4000000000000000;
	{
	.reg .b32 %temp; 
	mov.b64 	{%temp, %r1696}, %fd2987;
	}
	and.b32  	%r1697, %r1696, 2146435072;
	setp.ne.s32 	%p1557, %r1697, 2146435072;
	@%p1557 bra 	$L__BB21_969;
	setp.nan.f64 	%p1558, %fd1375, %fd1375;
	@%p1558 bra 	$L__BB21_968;
	setp.neu.f64 	%p1559, %fd1376, 0d7FF0000000000000;
	@%p1559 bra 	$L__BB21_969;
	selp.b32 	%r1699, %r386, %r87, %p1555;
	mov.b32 	%r1700, 0;
	mov.b64 	%fd3779, {%r1700, %r1699};
	bra.uni 	$L__BB21_969;
$L__BB21_968:
	mov.f64 	%fd2988, 0d4000000000000000;
	add.rn.f64 	%fd3779, %fd1375, %fd2988;
$L__BB21_969:
	setp.eq.f64 	%p1564, %fd1375, 0d3FF0000000000000;
	selp.f64 	%fd2989, 0d3FF0000000000000, %fd3779, %p1564;
	fma.rn.f64 	%fd1381, %fd1374, %fd2989, %fd3788;
	ld.global.f64 	%fd1382, [%rd99+8];
	ld.global.f64 	%fd1383, [%rd100+8];
	{
	.reg .b32 %temp; 
	mov.b64 	{%temp, %r301}, %fd1383;
	}
	abs.f64 	%fd1384, %fd1383;
	{ // callseq 815, 0
	.param .b64 param0;
	st.param.f64 	[param0], %fd1384;
	.param .b64 param1;
	st.param.f64 	[param1], 0d4000000000000000;
	.param .b64 retval0;
	call.uni (retval0), 
	__internal_accurate_pow, 
	(
	param0, 
	param1
	);
	ld.param.f64 	%fd2990, [retval0];
	} // callseq 815
	setp.lt.s32 	%p1565, %r301, 0;
	neg.f64 	%fd2992, %fd2990;
	selp.f64 	%fd2993, %fd2992, %fd2990, %p1553;
	selp.f64 	%fd2994, %fd2993, %fd2990, %p1565;
	setp.eq.f64 	%p1566, %fd1383, 0d0000000000000000;
	selp.b32 	%r1701, %r301, 0, %p1553;
	or.b32  	%r1702, %r1701, 2146435072;
	selp.b32 	%r1703, %r1702, %r1701, %p1552;
	mov.b32 	%r1704, 0;
	mov.b64 	%fd2995, {%r1704, %r1703};
	selp.f64 	%fd3780, %fd2995, %fd2994, %p1566;
	add.f64 	%fd2996, %fd1383, 0d4000000000000000;
	{
	.reg .b32 %temp; 
	mov.b64 	{%temp, %r1705}, %fd2996;
	}
	and.b32  	%r1706, %r1705, 2146435072;
	setp.ne.s32 	%p1567, %r1706, 2146435072;
	@%p1567 bra 	$L__BB21_974;
	setp.nan.f64 	%p1568, %fd1383, %fd1383;
	@%p1568 bra 	$L__BB21_973;
	setp.neu.f64 	%p1569, %fd1384, 0d7FF0000000000000;
	@%p1569 bra 	$L__BB21_974;
	selp.b32 	%r1708, %r386, %r87, %p1565;
	mov.b32 	%r1709, 0;
	mov.b64 	%fd3780, {%r1709, %r1708};
	bra.uni 	$L__BB21_974;
$L__BB21_973:
	mov.f64 	%fd2997, 0d4000000000000000;
	add.rn.f64 	%fd3780, %fd1383, %fd2997;
$L__BB21_974:
	setp.eq.f64 	%p1574, %fd1383, 0d3FF0000000000000;
	selp.f64 	%fd2998, 0d3FF0000000000000, %fd3780, %p1574;
	fma.rn.f64 	%fd1389, %fd1382, %fd2998, %fd1381;
	ld.global.f64 	%fd1390, [%rd99+16];
	ld.global.f64 	%fd1391, [%rd100+16];
	{
	.reg .b32 %temp; 
	mov.b64 	{%temp, %r302}, %fd1391;
	}
	abs.f64 	%fd1392, %fd1391;
	{ // callseq 816, 0
	.param .b64 param0;
	st.param.f64 	[param0], %fd1392;
	.param .b64 param1;
	st.param.f64 	[param1], 0d4000000000000000;
	.param .b64 retval0;
	call.uni (retval0), 
	__internal_accurate_pow, 
	(
	param0, 
	param1
	);
	ld.param.f64 	%fd2999, [retval0];
	} // callseq 816
	setp.lt.s32 	%p1575, %r302, 0;
	neg.f64 	%fd3001, %fd2999;
	selp.f64 	%fd3002, %fd3001, %fd2999, %p1553;
	selp.f64 	%fd3003, %fd3002, %fd2999, %p1575;
	setp.eq.f64 	%p1576, %fd1391, 0d0000000000000000;
	selp.b32 	%r1710, %r302, 0, %p1553;
	or.b32  	%r1711, %r1710, 2146435072;
	selp.b32 	%r1712, %r1711, %r1710, %p1552;
	mov.b32 	%r1713, 0;
	mov.b64 	%fd3004, {%r1713, %r1712};
	selp.f64 	%fd3781, %fd3004, %fd3003, %p1576;
	add.f64 	%fd3005, %fd1391, 0d4000000000000000;
	{
	.reg .b32 %temp; 
	mov.b64 	{%temp, %r1714}, %fd3005;
	}
	and.b32  	%r1715, %r1714, 2146435072;
	setp.ne.s32 	%p1577, %r1715, 2146435072;
	@%p1577 bra 	$L__BB21_979;
	setp.nan.f64 	%p1578, %fd1391, %fd1391;
	@%p1578 bra 	$L__BB21_978;
	setp.neu.f64 	%p1579, %fd1392, 0d7FF0000000000000;
	@%p1579 bra 	$L__BB21_979;
	selp.b32 	%r1717, %r386, %r87, %p1575;
	mov.b32 	%r1718, 0;
	mov.b64 	%fd3781, {%r1718, %r1717};
	bra.uni 	$L__BB21_979;
$L__BB21_978:
	mov.f64 	%fd3006, 0d4000000000000000;
	add.rn.f64 	%fd3781, %fd1391, %fd3006;
$L__BB21_979:
	setp.eq.f64 	%p1584, %fd1391, 0d3FF0000000000000;
	selp.f64 	%fd3007, 0d3FF0000000000000, %fd3781, %p1584;
	fma.rn.f64 	%fd1397, %fd1390, %fd3007, %fd1389;
	ld.global.f64 	%fd1398, [%rd99+24];
	ld.global.f64 	%fd1399, [%rd100+24];
	{
	.reg .b32 %temp; 
	mov.b64 	{%temp, %r303}, %fd1399;
	}
	abs.f64 	%fd1400, %fd1399;
	{ // callseq 817, 0
	.param .b64 param0;
	st.param.f64 	[param0], %fd1400;
	.param .b64 param1;
	st.param.f64 	[param1], 0d4000000000000000;
	.param .b64 retval0;
	call.uni (retval0), 
	__internal_accurate_pow, 
	(
	param0, 
	param1
	);
	ld.param.f64 	%fd3008, [retval0];
	} // callseq 817
	setp.lt.s32 	%p1585, %r303, 0;
	neg.f64 	%fd3010, %fd3008;
	selp.f64 	%fd3011, %fd3010, %fd3008, %p1553;
	selp.f64 	%fd3012, %fd3011, %fd3008, %p1585;
	setp.eq.f64 	%p1586, %fd1399, 0d0000000000000000;
	selp.b32 	%r1719, %r303, 0, %p1553;
	or.b32  	%r1720, %r1719, 2146435072;
	selp.b32 	%r1721, %r1720, %r1719, %p1552;
	mov.b32 	%r1722, 0;
	mov.b64 	%fd3013, {%r1722, %r1721};
	selp.f64 	%fd3782, %fd3013, %fd3012, %p1586;
	add.f64 	%fd3014, %fd1399, 0d4000000000000000;
	{
	.reg .b32 %temp; 
	mov.b64 	{%temp, %r1723}, %fd3014;
	}
	and.b32  	%r1724, %r1723, 2146435072;
	setp.ne.s32 	%p1587, %r1724, 2146435072;
	@%p1587 bra 	$L__BB21_984;
	setp.nan.f64 	%p1588, %fd1399, %fd1399;
	@%p1588 bra 	$L__BB21_983;
	setp.neu.f64 	%p1589, %fd1400, 0d7FF0000000000000;
	@%p1589 bra 	$L__BB21_984;
	selp.b32 	%r1726, %r386, %r87, %p1585;
	mov.b32 	%r1727, 0;
	mov.b64 	%fd3782, {%r1727, %r1726};
	bra.uni 	$L__BB21_984;
$L__BB21_983:
	mov.f64 	%fd3015, 0d4000000000000000;
	add.rn.f64 	%fd3782, %fd1399, %fd3015;
$L__BB21_984:
	setp.eq.f64 	%p1591, %fd1399, 0d3FF0000000000000;
	selp.f64 	%fd3016, 0d3FF0000000000000, %fd3782, %p1591;
	fma.rn.f64 	%fd3788, %fd1398, %fd3016, %fd1397;
	add.s32 	%r2260, %r2260, 4;
	setp.ne.s32 	%p1592, %r2260, %r172;
	mov.u32 	%r2261, %r172;
	@%p1592 bra 	$L__BB21_964;
$L__BB21_985:
	setp.eq.s32 	%p1593, %r171, 0;
	@%p1593 bra 	$L__BB21_1004;
	setp.lt.s32 	%p1594, %r85, 0;
	setp.eq.s32 	%p1595, %r86, 1062207488;
	mul.wide.u32 	%rd170, %r2261, 8;
	add.s64 	%rd101, %rd2, %rd170;
	ld.global.f64 	%fd1408, [%rd101];
	add.s64 	%rd102, %rd3, %rd170;
	ld.global.f64 	%fd1409, [%rd102];
	{
	.reg .b32 %temp; 
	mov.b64 	{%temp, %r306}, %fd1409;
	}
	abs.f64 	%fd1410, %fd1409;
	{ // callseq 818, 0
	.param .b64 param0;
	st.param.f64 	[param0], %fd1410;
	.param .b64 param1;
	st.param.f64 	[param1], 0d4000000000000000;
	.param .b64 retval0;
	call.uni (retval0), 
	__internal_accurate_pow, 
	(
	param0, 
	param1
	);
	ld.param.f64 	%fd3017, [retval0];
	} // callseq 818
	setp.lt.s32 	%p1597, %r306, 0;
	neg.f64 	%fd3019, %fd3017;
	selp.f64 	%fd3020, %fd3019, %fd3017, %p1595;
	selp.f64 	%fd3021, %fd3020, %fd3017, %p1597;
	setp.eq.f64 	%p1598, %fd1409, 0d0000000000000000;
	selp.b32 	%r1728, %r306, 0, %p1595;
	or.b32  	%r1729, %r1728, 2146435072;
	selp.b32 	%r1730, %r1729, %r1728, %p1594;
	mov.b32 	%r1731, 0;
	mov.b64 	%fd3022, {%r1731, %r1730};
	selp.f64 	%fd3785, %fd3022, %fd3021, %p1598;
	add.f64 	%fd3023, %fd1409, 0d4000000000000000;
	{
	.reg .b32 %temp; 
	mov.b64 	{%temp, %r1732}, %fd3023;
	}
	and.b32  	%r1733, %r1732, 2146435072;
	setp.ne.s32 	%p1599, %r1733, 2146435072;
	@%p1599 bra 	$L__BB21_991;
	setp.nan.f64 	%p1600, %fd1409, %fd1409;
	@%p1600 bra 	$L__BB21_990;
	setp.neu.f64 	%p1601, %fd1410, 0d7FF0000000000000;
	@%p1601 bra 	$L__BB21_991;
	selp.b32 	%r1735, %r386, %r87, %p1597;
	mov.b32 	%r1736, 0;
	mov.b64 	%fd3785, {%r1736, %r1735};
	bra.uni 	$L__BB21_991;
$L__BB21_990:
	mov.f64 	%fd3024, 0d4000000000000000;
	add.rn.f64 	%fd3785, %fd1409, %fd3024;
$L__BB21_991:
	setp.eq.s32 	%p1603, %r171, 1;
	setp.eq.f64 	%p1604, %fd1409, 0d3FF0000000000000;
	selp.f64 	%fd3025, 0d3FF0000000000000, %fd3785, %p1604;
	fma.rn.f64 	%fd3788, %fd1408, %fd3025, %fd3788;
	@%p1603 bra 	$L__BB21_1004;
	ld.global.f64 	%fd1416, [%rd101+8];
	ld.global.f64 	%fd1417, [%rd102+8];
	{
	.reg .b32 %temp; 
	mov.b64 	{%temp, %r307}, %fd1417;
	}
	abs.f64 	%fd1418, %fd1417;
	{ // callseq 819, 0
	.param .b64 param0;
	st.param.f64 	[param0], %fd1418;
	.param .b64 param1;
	st.param.f64 	[param1], 0d4000000000000000;
	.param .b64 retval0;
	call.uni (retval0), 
	__internal_accurate_pow, 
	(
	param0, 
	param1
	);
	ld.param.f64 	%fd3026, [retval0];
	} // callseq 819
	setp.lt.s32 	%p1608, %r307, 0;
	neg.f64 	%fd3028, %fd3026;
	selp.f64 	%fd3029, %fd3028, %fd3026, %p1595;
	selp.f64 	%fd3030, %fd3029, %fd3026, %p1608;
	setp.eq.f64 	%p1609, %fd1417, 0d0000000000000000;
	selp.b32 	%r1737, %r307, 0, %p1595;
	or.b32  	%r1738, %r1737, 2146435072;
	selp.b32 	%r1739, %r1738, %r1737, %p1594;
	mov.b32 	%r1740, 0;
	mov.b64 	%fd3031, {%r1740, %r1739};
	selp.f64 	%fd3786, %fd3031, %fd3030, %p1609;
	add.f64 	%fd3032, %fd1417, 0d4000000000000000;
	{
	.reg .b32 %temp; 
	mov.b64 	{%temp, %r1741}, %fd3032;
	}
	and.b32  	%r1742, %r1741, 2146435072;
	setp.ne.s32 	%p1610, %r1742, 2146435072;
	@%p1610 bra 	$L__BB21_997;
	setp.nan.f64 	%p1611, %fd1417, %fd1417;
	@%p1611 bra 	$L__BB21_996;
	setp.neu.f64 	%p1612, %fd1418, 0d7FF0000000000000;
	@%p1612 bra 	$L__BB21_997;
	selp.b32 	%r1744, %r386, %r87, %p1608;
	mov.b32 	%r1745, 0;
	mov.b64 	%fd3786, {%r1745, %r1744};
	bra.uni 	$L__BB21_997;
$L__BB21_996:
	mov.f64 	%fd3033, 0d4000000000000000;
	add.rn.f64 	%fd3786, %fd1417, %fd3033;
$L__BB21_997:
	setp.eq.s32 	%p1614, %r171, 2;
	setp.eq.f64 	%p1615, %fd1417, 0d3FF0000000000000;
	selp.f64 	%fd3034, 0d3FF0000000000000, %fd3786, %p1615;
	fma.rn.f64 	%fd3788, %fd1416, %fd3034, %fd3788;
	@%p1614 bra 	$L__BB21_1004;
	ld.global.f64 	%fd1424, [%rd101+16];
	ld.global.f64 	%fd1425, [%rd102+16];
	{
	.reg .b32 %temp; 
	mov.b64 	{%temp, %r308}, %fd1425;
	}
	abs.f64 	%fd1426, %fd1425;
	{ // callseq 820, 0
	.param .b64 param0;
	st.param.f64 	[param0], %fd1426;
	.param .b64 param1;
	st.param.f64 	[param1], 0d4000000000000000;
	.param .b64 retval0;
	call.uni (retval0), 
	__internal_accurate_pow, 
	(
	param0, 
	param1
	);
	ld.param.f64 	%fd3035, [retval0];
	} // callseq 820
	setp.lt.s32 	%p1619, %r308, 0;
	neg.f64 	%fd3037, %fd3035;
	selp.f64 	%fd3038, %fd3037, %fd3035, %p1595;
	selp.f64 	%fd3039, %fd3038, %fd3035, %p1619;
	setp.eq.f64 	%p1620, %fd1425, 0d0000000000000000;
	selp.b32 	%r1746, %r308, 0, %p1595;
	or.b32  	%r1747, %r1746, 2146435072;
	selp.b32 	%r1748, %r1747, %r1746, %p1594;
	mov.b32 	%r1749, 0;
	mov.b64 	%fd3040, {%r1749, %r1748};
	selp.f64 	%fd3787, %fd3040, %fd3039, %p1620;
	add.f64 	%fd3041, %fd1425, 0d4000000000000000;
	{
	.reg .b32 %temp; 
	mov.b64 	{%temp, %r1750}, %fd3041;
	}
	and.b32  	%r1751, %r1750, 2146435072;
	setp.ne.s32 	%p1621, %r1751, 2146435072;
	@%p1621 bra 	$L__BB21_1003;
	setp.nan.f64 	%p1622, %fd1425, %fd1425;
	@%p1622 bra 	$L__BB21_1002;
	setp.neu.f64 	%p1623, %fd1426, 0d7FF0000000000000;
	@%p1623 bra 	$L__BB21_1003;
	selp.b32 	%r1753, %r386, %r87, %p1619;
	mov.b32 	%r1754, 0;
	mov.b64 	%fd3787, {%r1754, %r1753};
	bra.uni 	$L__BB21_1003;
$L__BB21_1002:
	mov.f64 	%fd3042, 0d4000000000000000;
	add.rn.f64 	%fd3787, %fd1425, %fd3042;
$L__BB21_1003:
	setp.eq.f64 	%p1625, %fd1425, 0d3FF0000000000000;
	selp.f64 	%fd3043, 0d3FF0000000000000, %fd3787, %p1625;
	fma.rn.f64 	%fd3788, %fd1424, %fd3043, %fd3788;
$L__BB21_1004:
	sub.f64 	%fd3795, %fd3788, %fd610;
	sub.f64 	%fd3800, %fd3733, %fd610;
	sub.f64 	%fd3799, %fd3744, %fd610;
	sub.f64 	%fd3798, %fd3755, %fd610;
	sub.f64 	%fd3797, %fd3766, %fd610;
	sub.f64 	%fd3796, %fd3777, %fd610;
	sub.f64 	%fd3801, %fd3794, %fd610;
	bra.uni 	$L__BB21_711;
$L__BB21_1005:
	setp.lt.u32 	%p1101, %r170, 3;
	mov.f64 	%fd3794, 0d0000000000000000;
	mov.b32 	%r2262, 0;
	@%p1101 bra 	$L__BB21_749;
	mov.f64 	%fd3794, 0d0000000000000000;
	mov.b32 	%r2249, 0;
	bra.uni 	$L__BB21_728;
$L__BB21_1007:
	mov.f64 	%fd2628, 0d4000000000000000;
	add.rn.f64 	%fd3791, %fd1443, %fd2628;
$L__BB21_1008:
	setp.eq.s32 	%p1153, %r171, 1;
	setp.eq.f64 	%p1154, %fd1443, 0d3FF0000000000000;
	selp.f64 	%fd2629, 0d3FF0000000000000, %fd3791, %p1154;
	fma.rn.f64 	%fd3794, %fd1442, %fd2629, %fd3794;
	@%p1153 bra 	$L__BB21_1021;
	ld.global.f64 	%fd1450, [%rd103+8];
	ld.global.f64 	%fd1451, [%rd104+8];
	{
	.reg .b32 %temp; 
	mov.b64 	{%temp, %r311}, %fd1451;
	}
	abs.f64 	%fd1452, %fd1451;
	{ // callseq 777, 0
	.param .b64 param0;
	st.param.f64 	[param0], %fd1452;
	.param .b64 param1;
	st.param.f64 	[param1], 0d4000000000000000;
	.param .b64 retval0;
	call.uni (retval0), 
	__internal_accurate_pow, 
	(
	param0, 
	param1
	);
	ld.param.f64 	%fd2630, [retval0];
	} // callseq 777
	setp.lt.s32 	%p1158, %r311, 0;
	neg.f64 	%fd2632, %fd2630;
	selp.f64 	%fd2633, %fd2632, %fd2630, %p1145;
	selp.f64 	%fd2634, %fd2633, %fd2630, %p1158;
	setp.eq.f64 	%p1159, %fd1451, 0d0000000000000000;
	selp.b32 	%r1347, %r311, 0, %p1145;
	or.b32  	%r1348, %r1347, 2146435072;
	selp.b32 	%r1349, %r1348, %r1347, %p1144;
	mov.b32 	%r1350, 0;
	mov.b64 	%fd2635, {%r1350, %r1349};
	selp.f64 	%fd3792, %fd2635, %fd2634, %p1159;
	add.f64 	%fd2636, %fd1451, 0d4000000000000000;
	{
	.reg .b32 %temp; 
	mov.b64 	{%temp, %r1351}, %fd2636;
	}
	and.b32  	%r1352, %r1351, 2146435072;
	setp.ne.s32 	%p1160, %r1352, 2146435072;
	@%p1160 bra 	$L__BB21_1014;
	setp.nan.f64 	%p1161, %fd1451, %fd1451;
	@%p1161 bra 	$L__BB21_1013;
	setp.neu.f64 	%p1162, %fd1452, 0d7FF0000000000000;
	@%p1162 bra 	$L__BB21_1014;
	selp.b32 	%r1354, %r386, %r87, %p1158;
	mov.b32 	%r1355, 0;
	mov.b64 	%fd3792, {%r1355, %r1354};
	bra.uni 	$L__BB21_1014;
$L__BB21_1013:
	mov.f64 	%fd2637, 0d4000000000000000;
	add.rn.f64 	%fd3792, %fd1451, %fd2637;
$L__BB21_1014:
	setp.eq.s32 	%p1164, %r171, 2;
	setp.eq.f64 	%p1165, %fd1451, 0d3FF0000000000000;
	selp.f64 	%fd2638, 0d3FF0000000000000, %fd3792, %p1165;
	fma.rn.f64 	%fd3794, %fd1450, %fd2638, %fd3794;
	@%p1164 bra 	$L__BB21_1021;
	ld.global.f64 	%fd1458, [%rd103+16];
	ld.global.f64 	%fd1459, [%rd104+16];
	{
	.reg .b32 %temp; 
	mov.b64 	{%temp, %r312}, %fd1459;
	}
	abs.f64 	%fd1460, %fd1459;
	{ // callseq 778, 0
	.param .b64 param0;
	st.param.f64 	[param0], %fd1460;
	.param .b64 param1;
	st.param.f64 	[param1], 0d4000000000000000;
	.param .b64 retval0;
	call.uni (retval0), 
	__internal_accurate_pow, 
	(
	param0, 
	param1
	);
	ld.param.f64 	%fd2639, [retval0];
	} // callseq 778
	setp.lt.s32 	%p1169, %r312, 0;
	neg.f64 	%fd2641, %fd2639;
	selp.f64 	%fd2642, %fd2641, %fd2639, %p1145;
	selp.f64 	%fd2643, %fd2642, %fd2639, %p1169;
	setp.eq.f64 	%p1170, %fd1459, 0d0000000000000000;
	selp.b32 	%r1356, %r312, 0, %p1145;
	or.b32  	%r1357, %r1356, 2146435072;
	selp.b32 	%r1358, %r1357, %r1356, %p1144;
	mov.b32 	%r1359, 0;
	mov.b64 	%fd2644, {%r1359, %r1358};
	selp.f64 	%fd3793, %fd2644, %fd2643, %p1170;
	add.f64 	%fd2645, %fd1459, 0d4000000000000000;
	{
	.reg .b32 %temp; 
	mov.b64 	{%temp, %r1360}, %fd2645;
	}
	and.b32  	%r1361, %r1360, 2146435072;
	setp.ne.s32 	%p1171, %r1361, 2146435072;
	@%p1171 bra 	$L__BB21_1020;
	setp.nan.f64 	%p1172, %fd1459, %fd1459;
	@%p1172 bra 	$L__BB21_1019;
	setp.neu.f64 	%p1173, %fd1460, 0d7FF0000000000000;
	@%p1173 bra 	$L__BB21_1020;
	setp.lt.s32 	%p1174, %r312, 0;
	selp.b32 	%r1363, %r386, %r87, %p1174;
	mov.b32 	%r1364, 0;
	mov.b64 	%fd3793, {%r1364, %r1363};
	bra.uni 	$L__BB21_1020;
$L__BB21_1019:
	mov.f64 	%fd2646, 0d4000000000000000;
	add.rn.f64 	%fd3793, %fd1459, %fd2646;
$L__BB21_1020:
	setp.eq.f64 	%p1175, %fd1459, 0d3FF0000000000000;
	selp.f64 	%fd2647, 0d3FF0000000000000, %fd3793, %p1175;
	fma.rn.f64 	%fd3794, %fd1458, %fd2647, %fd3794;
$L__BB21_1021:
	setp.lt.u32 	%p1176, %r170, 3;
	mov.f64 	%fd3733, 0d0000000000000000;
	mov.b32 	%r2251, 0;
	@%p1176 bra 	$L__BB21_775;
	mov.f64 	%fd3733, 0d0000000000000000;
	mov.b32 	%r2250, 0;
	bra.uni 	$L__BB21_754;
$L__BB21_1023:
	setp.nan.f64 	%p557, %fd1586, %fd1586;
	@%p557 bra 	$L__BB21_1027;
	setp.eq.f64 	%p563, %fd1586, 0d3FF0000000000000;
	setp.neu.f64 	%p564, %fd164, 0d7FF0000000000000;
	setp.ne.s32 	%p565, %r89, 2146435072;
	or.pred  	%p566, %p565, %p564;
	selp.f64 	%fd2102, %fd165, %fd167, %p566;
	selp.f64 	%fd1475, 0d3FF0000000000000, %fd2102, %p563;
	selp.f64 	%fd2103, %fd166, %fd167, %p566;
	selp.f64 	%fd1476, 0d3FF0000000000000, %fd2103, %p563;
$L__BB21_1025:
	add.s64 	%rd219, %rd219, %rd44;
	setp.gt.u64 	%p567, %rd219, %rd46;
	@%p567 bra 	$L__BB21_1030;
	setp.eq.f64 	%p568, %fd1586, 0d0000000000000000;
	selp.f64 	%fd2104, %fd1476, %fd1475, %p568;
	div.rn.f64 	%fd2105, %fd2104, %fd169;
	mov.f64 	%fd2106, 0d0000000000000000;
	sub.f64 	%fd2107, %fd2106, %fd2105;
	add.f64 	%fd2108, %fd3833, %fd2107;
	add.f64 	%fd2109, %fd2108, %fd2107;
	add.f64 	%fd2110, %fd2109, %fd2107;
	add.f64 	%fd2111, %fd2110, %fd2107;
	add.f64 	%fd2112, %fd2111, %fd2107;
	add.f64 	%fd2113, %fd2112, %fd2107;
	add.f64 	%fd3833, %fd2113, %fd2107;
	sub.s64 	%rd140, %rd119, %rd219;
	setp.lt.u64 	%p569, %rd140, %rd44;
	@%p569 bra 	$L__BB21_1104;
	bra.uni 	$L__BB21_1025;
$L__BB21_1027:
	setp.eq.f64 	%p558, %fd1586, 0d3FF0000000000000;
	setp.ne.s32 	%p559, %r89, 2146435072;
	selp.f64 	%fd2090, %fd165, %fd609, %p559;
	selp.f64 	%fd1477, 0d3FF0000000000000, %fd2090, %p558;
	selp.f64 	%fd2091, %fd166, %fd609, %p559;
	selp.f64 	%fd1478, 0d3FF0000000000000, %fd2091, %p558;
$L__BB21_1028:
	add.s64 	%rd219, %rd219, %rd44;
	setp.gt.u64 	%p560, %rd219, %rd46;
	@%p560 bra 	$L__BB21_1030;
	setp.eq.f64 	%p561, %fd1586, 0d0000000000000000;
	selp.f64 	%fd2092, %fd1478, %fd1477, %p561;
	div.rn.f64 	%fd2093, %fd2092, %fd169;
	mov.f64 	%fd2094, 0d0000000000000000;
	sub.f64 	%fd2095, %fd2094, %fd2093;
	add.f64 	%fd2096, %fd3833, %fd2095;
	add.f64 	%fd2097, %fd2096, %fd2095;
	add.f64 	%fd2098, %fd2097, %fd2095;
	add.f64 	%fd2099, %fd2098, %fd2095;
	add.f64 	%fd2100, %fd2099, %fd2095;
	add.f64 	%fd2101, %fd2100, %fd2095;
	add.f64 	%fd3833, %fd2101, %fd2095;
	sub.s64 	%rd139, %rd119, %rd219;
	setp.lt.u64 	%p562, %rd139, %rd44;
	@%p562 bra 	$L__BB21_1104;
	bra.uni 	$L__BB21_1028;
$L__BB21_1030:
	setp.le.u64 	%p1627, %rd119, %rd219;
	@%p1627 bra 	$L__BB21_1104;
	cvt.u32.u64 	%r1756, %rd219;
	cvt.u32.u64 	%r1757, %rd119;
	sub.s32 	%r313, %r1757, %r1756;
	mov.u32 	%r2268, %tid.x;
	setp.ge.s32 	%p1628, %r2268, %r313;
	@%p1628 bra 	$L__BB21_1104;
	mov.f64 	%fd3050, 0d4000000000000000;
	add.rn.f64 	%fd1484, %fd1586, %fd3050;
	setp.lt.s32 	%p1629, %r371, 1;
	@%p1629 bra 	$L__BB21_1077;
	setp.eq.f64 	%p1669, %fd1586, 0d3FF0000000000000;
	setp.neu.f64 	%p1670, %fd164, 0d7FF0000000000000;
	setp.num.f64 	%p1671, %fd1586, %fd1586;
	setp.ne.s32 	%p1672, %r89, 2146435072;
	setp.eq.f64 	%p1673, %fd1586, 0d0000000000000000;
	add.s32 	%r316, %r371, -1;
	and.b32  	%r317, %r371, 3;
	and.b32  	%r318, %r371, 2147483644;
	selp.f64 	%fd3103, %fd166, %fd165, %p1673;
	selp.f64 	%fd3104, %fd3103, %fd1484, %p1672;
	selp.f64 	%fd3105, %fd3103, %fd3104, %p1671;
	selp.f64 	%fd3106, %fd3105, %fd167, %p1670;
	selp.f64 	%fd3107, %fd3105, %fd3106, %p1672;
	selp.f64 	%fd3108, 0d3FF0000000000000, %fd3107, %p1669;
	div.rn.f64 	%fd1485, %fd3108, %fd169;
$L__BB21_1034:
	setp.lt.u32 	%p1674, %r316, 3;
	mov.f64 	%fd3816, 0d0000000000000000;
	mov.b32 	%r2265, 0;
	@%p1674 bra 	$L__BB21_1057;
	mov.f64 	%fd3816, 0d0000000000000000;
	mov.b32 	%r2264, 0;
$L__BB21_1036:
	setp.lt.s32 	%p1675, %r85, 0;
	setp.eq.s32 	%p1676, %r86, 1062207488;
	mul.wide.u32 	%rd173, %r2264, 8;
	add.s64 	%rd111, %rd2, %rd173;
	ld.global.f64 	%fd1488, [%rd111];
	add.s64 	%rd112, %rd3, %rd173;
	ld.global.f64 	%fd1489, [%rd112];
	{
	.reg .b32 %temp; 
	mov.b64 	{%temp, %r321}, %fd1489;
	}
	abs.f64 	%fd1490, %fd1489;
	{ // callseq 821, 0
	.param .b64 param0;
	st.param.f64 	[param0], %fd1490;
	.param .b64 param1;
	st.param.f64 	[param1], 0d4000000000000000;
	.param .b64 retval0;
	call.uni (retval0), 
	__internal_accurate_pow, 
	(
	param0, 
	param1
	);
	ld.param.f64 	%fd3112, [retval0];
	} // callseq 821
	setp.lt.s32 	%p1678, %r321, 0;
	neg.f64 	%fd3114, %fd3112;
	selp.f64 	%fd3115, %fd3114, %fd3112, %p1676;
	selp.f64 	%fd3116, %fd3115, %fd3112, %p1678;
	setp.eq.f64 	%p1679, %fd1489, 0d0000000000000000;
	selp.b32 	%r1792, %r321, 0, %p1676;
	or.b32  	%r1793, %r1792, 2146435072;
	selp.b32 	%r1794, %r1793, %r1792, %p1675;
	mov.b32 	%r1795, 0;
	mov.b64 	%fd3117, {%r1795, %r1794};
	selp.f64 	%fd3807, %fd3117, %fd3116, %p1679;
	add.f64 	%fd3118, %fd1489, 0d4000000000000000;
	{
	.reg .b32 %temp; 
	mov.b64 	{%temp, %r1796}, %fd3118;
	}
	and.b32  	%r1797, %r1796, 2146435072;
	setp.ne.s32 	%p1680, %r1797, 2146435072;
	@%p1680 bra 	$L__BB21_1041;
	setp.nan.f64 	%p1681, %fd1489, %fd1489;
	@%p1681 bra 	$L__BB21_1040;
	setp.neu.f64 	%p1682, %fd1490, 0d7FF0000000000000;
	@%p1682 bra 	$L__BB21_1041;
	setp.lt.s32 	%p1683, %r321, 0;
	selp.b32 	%r1799, %r386, %r87, %p1683;
	mov.b32 	%r1800, 0;
	mov.b64 	%fd3807, {%r1800, %r1799};
	bra.uni 	$L__BB21_1041;
$L__BB21_1040:
	mov.f64 	%fd3119, 0d4000000000000000;
	add.rn.f64 	%fd3807, %fd1489, %fd3119;
$L__BB21_1041:
	setp.lt.s32 	%p1684, %r85, 0;
	setp.eq.s32 	%p1685, %r86, 1062207488;
	setp.eq.f64 	%p1687, %fd1489, 0d3FF0000000000000;
	selp.f64 	%fd3120, 0d3FF0000000000000, %fd3807, %p1687;
	fma.rn.f64 	%fd1495, %fd1488, %fd3120, %fd3816;
	ld.global.f64 	%fd1496, [%rd111+8];
	ld.global.f64 	%fd1497, [%rd112+8];
	{
	.reg .b32 %temp; 
	mov.b64 	{%temp, %r322}, %fd1497;
	}
	abs.f64 	%fd1498, %fd1497;
	{ // callseq 822, 0
	.param .b64 param0;
	st.param.f64 	[param0], %fd1498;
	.param .b64 param1;
	st.param.f64 	[param1], 0d4000000000000000;
	.param .b64 retval0;
	call.uni (retval0), 
	__internal_accurate_pow, 
	(
	param0, 
	param1
	);
	ld.param.f64 	%fd3121, [retval0];
	} // callseq 822
	setp.lt.s32 	%p1688, %r322, 0;
	neg.f64 	%fd3123, %fd3121;
	selp.f64 	%fd3124, %fd3123, %fd3121, %p1685;
	selp.f64 	%fd3125, %fd3124, %fd3121, %p1688;
	setp.eq.f64 	%p1689, %fd1497, 0d0000000000000000;
	selp.b32 	%r1801, %r322, 0, %p1685;
	or.b32  	%r1802, %r1801, 2146435072;
	selp.b32 	%r1803, %r1802, %r1801, %p1684;
	mov.b32 	%r1804, 0;
	mov.b64 	%fd3126, {%r1804, %r1803};
	selp.f64 	%fd3808, %fd3126, %fd3125, %p1689;
	add.f64 	%fd3127, %fd1497, 0d4000000000000000;
	{
	.reg .b32 %temp; 
	mov.b64 	{%temp, %r1805}, %fd3127;
	}
	and.b32  	%r1806, %r1805, 2146435072;
	setp.ne.s32 	%p1690, %r1806, 2146435072;
	@%p1690 bra 	$L__BB21_1046;
	setp.nan.f64 	%p1691, %fd1497, %fd1497;
	@%p1691 bra 	$L__BB21_1045;
	setp.neu.f64 	%p1692, %fd1498, 0d7FF0000000000000;
	@%p1692 bra 	$L__BB21_1046;
	setp.lt.s32 	%p1693, %r322, 0;
	selp.b32 	%r1808, %r386, %r87, %p1693;
	mov.b32 	%r1809, 0;
	mov.b64 	%fd3808, {%r1809, %r1808};
	bra.uni 	$L__BB21_1046;
$L__BB21_1045:
	mov.f64 	%fd3128, 0d4000000000000000;
	add.rn.f64 	%fd3808, %fd1497, %fd3128;
$L__BB21_1046:
	setp.lt.s32 	%p1694, %r85, 0;
	setp.eq.s32 	%p1695, %r86, 1062207488;
	setp.eq.f64 	%p1697, %fd1497, 0d3FF0000000000000;
	selp.f64 	%fd3129, 0d3FF0000000000000, %fd3808, %p1697;
	fma.rn.f64 	%fd1503, %fd1496, %fd3129, %fd1495;
	ld.global.f64 	%fd1504, [%rd111+16];
	ld.global.f64 	%fd1505, [%rd112+16];
	{
	.reg .b32 %temp; 
	mov.b64 	{%temp, %r323}, %fd1505;
	}
	abs.f64 	%fd1506, %fd1505;
	{ // callseq 823, 0
	.param .b64 param0;
	st.param.f64 	[param0], %fd1506;
	.param .b64 param1;
	st.param.f64 	[param1], 0d4000000000000000;
	.param .b64 retval0;
	call.uni (retval0), 
	__internal_accurate_pow, 
	(
	param0, 
	param1
	);
	ld.param.f64 	%fd3130, [retval0];
	} // callseq 823
	setp.lt.s32 	%p1698, %r323, 0;
	neg.f64 	%fd3132, %fd3130;
	selp.f64 	%fd3133, %fd3132, %fd3130, %p1695;
	selp.f64 	%fd3134, %fd3133, %fd3130, %p1698;
	setp.eq.f64 	%p1699, %fd1505, 0d0000000000000000;
	selp.b32 	%r1810, %r323, 0, %p1695;
	or.b32  	%r1811, %r1810, 2146435072;
	selp.b32 	%r1812, %r1811, %r1810, %p1694;
	mov.b32 	%r1813, 0;
	mov.b64 	%fd3135, {%r1813, %r1812};
	selp.f64 	%fd3809, %fd3135, %fd3134, %p1699;
	add.f64 	%fd3136, %fd1505, 0d4000000000000000;
	{
	.reg .b32 %temp; 
	mov.b64 	{%temp, %r1814}, %fd3136;
	}
	and.b32  	%r1815, %r1814, 2146435072;
	setp.ne.s32 	%p1700, %r1815, 2146435072;
	@%p1700 bra 	$L__BB21_1051;
	setp.nan.f64 	%p1701, %fd1505, %fd1505;
	@%p1701 bra 	$L__BB21_1050;
	setp.neu.f64 	%p1702, %fd1506, 0d7FF0000000000000;
	@%p1702 bra 	$L__BB21_1051;
	setp.lt.s32 	%p1703, %r323, 0;
	selp.b32 	%r1817, %r386, %r87, %p1703;
	mov.b32 	%r1818, 0;
	mov.b64 	%fd3809, {%r1818, %r1817};
	bra.uni 	$L__BB21_1051;
$L__BB21_1050:
	mov.f64 	%fd3137, 0d4000000000000000;
	add.rn.f64 	%fd3809, %fd1505, %fd3137;
$L__BB21_1051:
	setp.lt.s32 	%p1704, %r85, 0;
	setp.eq.s32 	%p1705, %r86, 1062207488;
	setp.eq.f64 	%p1707, %fd1505, 0d3FF0000000000000;
	selp.f64 	%fd3138, 0d3FF0000000000000, %fd3809, %p1707;
	fma.rn.f64 	%fd1511, %fd1504, %fd3138, %fd1503;
	ld.global.f64 	%fd1512, [%rd111+24];
	ld.global.f64 	%fd1513, [%rd112+24];
	{
	.reg .b32 %temp; 
	mov.b64 	{%temp, %r324}, %fd1513;
	}
	abs.f64 	%fd1514, %fd1513;
	{ // callseq 824, 0
	.param .b64 param0;
	st.param.f64 	[param0], %fd1514;
	.param .b64 param1;
	st.param.f64 	[param1], 0d4000000000000000;
	.param .b64 retval0;
	call.uni (retval0), 
	__internal_accurate_pow, 
	(
	param0, 
	param1
	);
	ld.param.f64 	%fd3139, [retval0];
	} // callseq 824
	setp.lt.s32 	%p1708, %r324, 0;
	neg.f64 	%fd3141, %fd3139;
	selp.f64 	%fd3142, %fd3141, %fd3139, %p1705;
	selp.f64 	%fd3143, %fd3142, %fd3139, %p1708;
	setp.eq.f64 	%p1709, %fd1513, 0d0000000000000000;
	selp.b32 	%r1819, %r324, 0, %p1705;
	or.b32  	%r1820, %r1819, 2146435072;
	selp.b32 	%r1821, %r1820, %r1819, %p1704;
	mov.b32 	%r1822, 0;
	mov.b64 	%fd3144, {%r1822, %r1821};
	selp.f64 	%fd3810, %fd3144, %fd3143, %p1709;
	add.f64 	%fd3145, %fd1513, 0d4000000000000000;
	{
	.reg .b32 %temp; 
	mov.b64 	{%temp, %r1823}, %fd3145;
	}
	and.b32  	%r1824, %r1823, 2146435072;
	setp.ne.s32 	%p1710, %r1824, 2146435072;
	@%p1710 bra 	$L__BB21_1056;
	setp.nan.f64 	%p1711, %fd1513, %fd1513;
	@%p1711 bra 	$L__BB21_1055;
	setp.neu.f64 	%p1712, %fd1514, 0d7FF0000000000000;
	@%p1712 bra 	$L__BB21_1056;
	setp.lt.s32 	%p1713, %r324, 0;
	selp.b32 	%r1826, %r386, %r87, %p1713;
	mov.b32 	%r1827, 0;
	mov.b64 	%fd3810, {%r1827, %r1826};
	bra.uni 	$L__BB21_1056;
$L__BB21_1055:
	mov.f64 	%fd3146, 0d4000000000000000;
	add.rn.f64 	%fd3810, %fd1513, %fd3146;
$L__BB21_1056:
	setp.eq.f64 	%p1714, %fd1513, 0d3FF0000000000000;
	selp.f64 	%fd3147, 0d3FF0000000000000, %fd3810, %p1714;
	fma.rn.f64 	%fd3816, %fd1512, %fd3147, %fd1511;
	add.s32 	%r2264, %r2264, 4;
	setp.ne.s32 	%p1715, %r2264, %r318;
	mov.u32 	%r2265, %r318;
	@%p1715 bra 	$L__BB21_1036;
$L__BB21_1057:
	setp.eq.s32 	%p1716, %r317, 0;
	@%p1716 bra 	$L__BB21_1076;
	setp.lt.s32 	%p1717, %r85, 0;
	setp.eq.s32 	%p1718, %r86, 1062207488;
	mul.wide.u32 	%rd174, %r2265, 8;
	add.s64 	%rd113, %rd2, %rd174;
	ld.global.f64 	%fd1522, [%rd113];
	add.s64 	%rd114, %rd3, %rd174;
	ld.global.f64 	%fd1523, [%rd114];
	{
	.reg .b32 %temp; 
	mov.b64 	{%temp, %r327}, %fd1523;
	}
	abs.f64 	%fd1524, %fd1523;
	{ // callseq 825, 0
	.param .b64 param0;
	st.param.f64 	[param0], %fd1524;
	.param .b64 param1;
	st.param.f64 	[param1], 0d4000000000000000;
	.param .b64 retval0;
	call.uni (retval0), 
	__internal_accurate_pow, 
	(
	param0, 
	param1
	);
	ld.param.f64 	%fd3148, [retval0];
	} // callseq 825
	setp.lt.s32 	%p1720, %r327, 0;
	neg.f64 	%fd3150, %fd3148;
	selp.f64 	%fd3151, %fd3150, %fd3148, %p1718;
	selp.f64 	%fd3152, %fd3151, %fd3148, %p1720;
	setp.eq.f64 	%p1721, %fd1523, 0d0000000000000000;
	selp.b32 	%r1828, %r327, 0, %p1718;
	or.b32  	%r1829, %r1828, 2146435072;
	selp.b32 	%r1830, %r1829, %r1828, %p1717;
	mov.b32 	%r1831, 0;
	mov.b64 	%fd3153, {%r1831, %r1830};
	selp.f64 	%fd3813, %fd3153, %fd3152, %p1721;
	add.f64 	%fd3154, %fd1523, 0d4000000000000000;
	{
	.reg .b32 %temp; 
	mov.b64 	{%temp, %r1832}, %fd3154;
	}
	and.b32  	%r1833, %r1832, 2146435072;
	setp.ne.s32 	%p1722, %r1833, 2146435072;
	@%p1722 bra 	$L__BB21_1063;
	setp.nan.f64 	%p1723, %fd1523, %fd1523;
	@%p1723 bra 	$L__BB21_1062;
	setp.neu.f64 	%p1724, %fd1524, 0d7FF0000000000000;
	@%p1724 bra 	$L__BB21_1063;
	setp.lt.s32 	%p1725, %r327, 0;
	selp.b32 	%r1835, %r386, %r87, %p1725;
	mov.b32 	%r1836, 0;
	mov.b64 	%fd3813, {%r1836, %r1835};
	bra.uni 	$L__BB21_1063;
$L__BB21_1062:
	mov.f64 	%fd3155, 0d4000000000000000;
	add.rn.f64 	%fd3813, %fd1523, %fd3155;
$L__BB21_1063:
	setp.eq.s32 	%p1726, %r317, 1;
	setp.eq.f64 	%p1727, %fd1523, 0d3FF0000000000000;
	selp.f64 	%fd3156, 0d3FF0000000000000, %fd3813, %p1727;
	fma.rn.f64 	%fd3816, %fd1522, %fd3156, %fd3816;
	@%p1726 bra 	$L__BB21_1076;
	setp.lt.s32 	%p1728, %r85, 0;
	setp.eq.s32 	%p1729, %r86, 1062207488;
	ld.global.f64 	%fd1530, [%rd113+8];
	ld.global.f64 	%fd1531, [%rd114+8];
	{
	.reg .b32 %temp; 
	mov.b64 	{%temp, %r328}, %fd1531;
	}
	abs.f64 	%fd1532, %fd1531;
	{ // callseq 826, 0
	.param .b64 param0;
	st.param.f64 	[param0], %fd1532;
	.param .b64 param1;
	st.param.f64 	[param1], 0d4000000000000000;
	.param .b64 retval0;
	call.uni (retval0), 
	__internal_accurate_pow, 
	(
	param0, 
	param1
	);
	ld.param.f64 	%fd3157, [retval0];
	} // callseq 826
	setp.lt.s32 	%p1731, %r328, 0;
	neg.f64 	%fd3159, %fd3157;
	selp.f64 	%fd3160, %fd3159, %fd3157, %p1729;
	selp.f64 	%fd3161, %fd3160, %fd3157, %p1731;
	setp.eq.f64 	%p1732, %fd1531, 0d0000000000000000;
	selp.b32 	%r1837, %r328, 0, %p1729;
	or.b32  	%r1838, %r1837, 2146435072;
	selp.b32 	%r1839, %r1838, %r1837, %p1728;
	mov.b32 	%r1840, 0;
	mov.b64 	%fd3162, {%r1840, %r1839};
	selp.f64 	%fd3814, %fd3162, %fd3161, %p1732;
	add.f64 	%fd3163, %fd1531, 0d4000000000000000;
	{
	.reg .b32 %temp; 
	mov.b64 	{%temp, %r1841}, %fd3163;
	}
	and.b32  	%r1842, %r1841, 2146435072;
	setp.ne.s32 	%p1733, %r1842, 2146435072;
	@%p1733 bra 	$L__BB21_1069;
	setp.nan.f64 	%p1734, %fd1531, %fd1531;
	@%p1734 bra 	$L__BB21_1068;
	setp.neu.f64 	%p1735, %fd1532, 0d7FF0000000000000;
	@%p1735 bra 	$L__BB21_1069;
	setp.lt.s32 	%p1736, %r328, 0;
	selp.b32 	%r1844, %r386, %r87, %p1736;
	mov.b32 	%r1845, 0;
	mov.b64 	%fd3814, {%r1845, %r1844};
	bra.uni 	$L__BB21_1069;
$L__BB21_1068:
	mov.f64 	%fd3164, 0d4000000000000000;
	add.rn.f64 	%fd3814, %fd1531, %fd3164;
$L__BB21_1069:
	setp.eq.s32 	%p1737, %r317, 2;
	setp.eq.f64 	%p1738, %fd1531, 0d3FF0000000000000;
	selp.f64 	%fd3165, 0d3FF0000000000000, %fd3814, %p1738;
	fma.rn.f64 	%fd3816, %fd1530, %fd3165, %fd3816;
	@%p1737 bra 	$L__BB21_1076;
	setp.lt.s32 	%p1739, %r85, 0;
	setp.eq.s32 	%p1740, %r86, 1062207488;
	ld.global.f64 	%fd1538, [%rd113+16];
	ld.global.f64 	%fd1539, [%rd114+16];
	{
	.reg .b32 %temp; 
	mov.b64 	{%temp, %r329}, %fd1539;
	}
	abs.f64 	%fd1540, %fd1539;
	{ // callseq 827, 0
	.param .b64 param0;
	st.param.f64 	[param0], %fd1540;
	.param .b64 param1;
	st.param.f64 	[param1], 0d4000000000000000;
	.param .b64 retval0;
	call.uni (retval0), 
	__internal_accurate_pow, 
	(
	param0, 
	param1
	);
	ld.param.f64 	%fd3166, [retval0];
	} // callseq 827
	setp.lt.s32 	%p1742, %r329, 0;
	neg.f64 	%fd3168, %fd3166;
	selp.f64 	%fd3169, %fd3168, %fd3166, %p1740;
	selp.f64 	%fd3170, %fd3169, %fd3166, %p1742;
	setp.eq.f64 	%p1743, %fd1539, 0d0000000000000000;
	selp.b32 	%r1846, %r329, 0, %p1740;
	or.b32  	%r1847, %r1846, 2146435072;
	selp.b32 	%r1848, %r1847, %r1846, %p1739;
	mov.b32 	%r1849, 0;
	mov.b64 	%fd3171, {%r1849, %r1848};
	selp.f64 	%fd3815, %fd3171, %fd3170, %p1743;
	add.f64 	%fd3172, %fd1539, 0d4000000000000000;
	{
	.reg .b32 %temp; 
	mov.b64 	{%temp, %r1850}, %fd3172;
	}
	and.b32  	%r1851, %r1850, 2146435072;
	setp.ne.s32 	%p1744, %r1851, 2146435072;
	@%p1744 bra 	$L__BB21_1075;
	setp.nan.f64 	%p1745, %fd1539, %fd1539;
	@%p1745 bra 	$L__BB21_1074;
	setp.neu.f64 	%p1746, %fd1540, 0d7FF0000000000000;
	@%p1746 bra 	$L__BB21_1075;
	setp.lt.s32 	%p1747, %r329, 0;
	selp.b32 	%r1853, %r386, %r87, %p1747;
	mov.b32 	%r1854, 0;
	mov.b64 	%fd3815, {%r1854, %r1853};
	bra.uni 	$L__BB21_1075;
$L__BB21_1074:
	mov.f64 	%fd3173, 0d4000000000000000;
	add.rn.f64 	%fd3815, %fd1539, %fd3173;
$L__BB21_1075:
	setp.eq.f64 	%p1748, %fd1539, 0d3FF0000000000000;
	selp.f64 	%fd3174, 0d3FF0000000000000, %fd3815, %p1748;
	fma.rn.f64 	%fd3816, %fd1538, %fd3174, %fd3816;
$L__BB21_1076:
	sub.f64 	%fd3175, %fd3816, %fd1485;
	add.f64 	%fd3833, %fd3833, %fd3175;
	add.s32 	%r2268, %r2268, 512;
	setp.lt.s32 	%p1749, %r2268, %r313;
	@%p1749 bra 	$L__BB21_1034;
	bra.uni 	$L__BB21_1104;
$L__BB21_1077:
	setp.num.f64 	%p1630, %fd1586, %fd1586;
	@%p1630 bra 	$L__BB21_1091;
	setp.neu.f64 	%p1631, %fd1586, 0d0000000000000000;
	@%p1631 bra 	$L__BB21_1085;
	not.b32 	%r1767, %r2268;
	add.s32 	%r1768, %r1767, %r1757;
	sub.s32 	%r331, %r1768, %r1756;
	and.b32  	%r1770, %r331, 1536;
	setp.eq.s32 	%p1640, %r1770, 1536;
	@%p1640 bra 	$L__BB21_1082;
	setp.eq.f64 	%p1641, %fd1586, 0d3FF0000000000000;
	setp.ne.s32 	%p1642, %r89, 2146435072;
	selp.f64 	%fd3064, %fd166, %fd1484, %p1642;
	selp.f64 	%fd3065, 0d3FF0000000000000, %fd3064, %p1641;
	div.rn.f64 	%fd3066, %fd3065, %fd169;
	mov.f64 	%fd3067, 0d0000000000000000;
	sub.f64 	%fd1548, %fd3067, %fd3066;
	shr.u32 	%r1772, %r331, 9;
	add.s32 	%r1773, %r1772, 1;
	and.b32  	%r332, %r1773, 3;
	mov.b32 	%r2267, 0;
$L__BB21_1081:
	.pragma "nounroll";
	add.f64 	%fd3833, %fd3833, %fd1548;
	add.s32 	%r2268, %r2268, 512;
	add.s32 	%r2267, %r2267, 1;
	setp.ne.s32 	%p1643, %r2267, %r332;
	@%p1643 bra 	$L__BB21_1081;
$L__BB21_1082:
	setp.lt.u32 	%p1644, %r331, 1536;
	@%p1644 bra 	$L__BB21_1104;
	setp.eq.f64 	%p1645, %fd1586, 0d3FF0000000000000;
	setp.ne.s32 	%p1646, %r89, 2146435072;
	selp.f64 	%fd3068, %fd166, %fd1484, %p1646;
	selp.f64 	%fd3069, 0d3FF0000000000000, %fd3068, %p1645;
	div.rn.f64 	%fd3070, %fd3069, %fd169;
	mov.f64 	%fd3071, 0d0000000000000000;
	sub.f64 	%fd1553, %fd3071, %fd3070;
$L__BB21_1084:
	add.f64 	%fd3072, %fd3833, %fd1553;
	add.f64 	%fd3073, %fd3072, %fd1553;
	add.f64 	%fd3074, %fd3073, %fd1553;
	add.f64 	%fd3833, %fd3074, %fd1553;
	add.s32 	%r2268, %r2268, 2048;
	setp.lt.s32 	%p1647, %r2268, %r313;
	@%p1647 bra 	$L__BB21_1084;
	bra.uni 	$L__BB21_1104;
$L__BB21_1085:
	not.b32 	%r1759, %r2268;
	add.s32 	%r1760, %r1759, %r1757;
	sub.s32 	%r340, %r1760, %r1756;
	and.b32  	%r1762, %r340, 1536;
	setp.eq.s32 	%p1632, %r1762, 1536;
	@%p1632 bra 	$L__BB21_1088;
	setp.eq.f64 	%p1633, %fd1586, 0d3FF0000000000000;
	setp.ne.s32 	%p1634, %r89, 2146435072;
	selp.f64 	%fd3052, %fd165, %fd1484, %p1634;
	selp.f64 	%fd3053, 0d3FF0000000000000, %fd3052, %p1633;
	div.rn.f64 	%fd3054, %fd3053, %fd169;
	mov.f64 	%fd3055, 0d0000000000000000;
	sub.f64 	%fd1556, %fd3055, %fd3054;
	shr.u32 	%r1764, %r340, 9;
	add.s32 	%r1765, %r1764, 1;
	and.b32  	%r341, %r1765, 3;
	mov.b32 	%r2271, 0;
$L__BB21_1087:
	.pragma "nounroll";
	add.f64 	%fd3833, %fd3833, %fd1556;
	add.s32 	%r2268, %r2268, 512;
	add.s32 	%r2271, %r2271, 1;
	setp.ne.s32 	%p1635, %r2271, %r341;
	@%p1635 bra 	$L__BB21_1087;
$L__BB21_1088:
	setp.lt.u32 	%p1636, %r340, 1536;
	@%p1636 bra 	$L__BB21_1104;
	setp.eq.f64 	%p1637, %fd1586, 0d3FF0000000000000;
	setp.ne.s32 	%p1638, %r89, 2146435072;
	selp.f64 	%fd3056, %fd165, %fd1484, %p1638;
	selp.f64 	%fd3057, 0d3FF0000000000000, %fd3056, %p1637;
	div.rn.f64 	%fd3058, %fd3057, %fd169;
	mov.f64 	%fd3059, 0d0000000000000000;
	sub.f64 	%fd1561, %fd3059, %fd3058;
$L__BB21_1090:
	add.f64 	%fd3060, %fd3833, %fd1561;
	add.f64 	%fd3061, %fd3060, %fd1561;
	add.f64 	%fd3062, %fd3061, %fd1561;
	add.f64 	%fd3833, %fd3062, %fd1561;
	add.s32 	%r2268, %r2268, 2048;
	setp.lt.s32 	%p1639, %r2268, %r313;
	@%p1639 bra 	$L__BB21_1090;
	bra.uni 	$L__BB21_1104;
$L__BB21_1091:
	setp.neu.f64 	%p1648, %fd1586, 0d0000000000000000;
	@%p1648 bra 	$L__BB21_1098;
	not.b32 	%r1783, %r2268;
	add.s32 	%r1784, %r1783, %r1757;
	sub.s32 	%r349, %r1784, %r1756;
	and.b32  	%r1786, %r349, 1536;
	setp.eq.s32 	%p1659, %r1786, 1536;
	@%p1659 bra 	$L__BB21_1095;
	setp.eq.f64 	%p1660, %fd1586, 0d3FF0000000000000;
	setp.neu.f64 	%p1661, %fd164, 0d7FF0000000000000;
	setp.ne.s32 	%p1662, %r89, 2146435072;
	selp.f64 	%fd3090, %fd166, %fd167, %p1661;
	selp.f64 	%fd3091, %fd166, %fd3090, %p1662;
	selp.f64 	%fd3092, 0d3FF0000000000000, %fd3091, %p1660;
	div.rn.f64 	%fd3093, %fd3092, %fd169;
	mov.f64 	%fd3094, 0d0000000000000000;
	sub.f64 	%fd1564, %fd3094, %fd3093;
	shr.u32 	%r1788, %r349, 9;
	add.s32 	%r1789, %r1788, 1;
	and.b32  	%r350, %r1789, 3;
	mov.b32 	%r2275, 0;
$L__BB21_1094:
	.pragma "nounroll";
	add.f64 	%fd3833, %fd3833, %fd1564;
	add.s32 	%r2268, %r2268, 512;
	add.s32 	%r2275, %r2275, 1;
	setp.ne.s32 	%p1663, %r2275, %r350;
	@%p1663 bra 	$L__BB21_1094;
$L__BB21_1095:
	setp.lt.u32 	%p1664, %r349, 1536;
	@%p1664 bra 	$L__BB21_1104;
	setp.eq.f64 	%p1665, %fd1586, 0d3FF0000000000000;
	setp.neu.f64 	%p1666, %fd164, 0d7FF0000000000000;
	setp.ne.s32 	%p1667, %r89, 2146435072;
	selp.f64 	%fd3095, %fd166, %fd167, %p1666;
	selp.f64 	%fd3096, %fd166, %fd3095, %p1667;
	selp.f64 	%fd3097, 0d3FF0000000000000, %fd3096, %p1665;
	div.rn.f64 	%fd3098, %fd3097, %fd169;
	mov.f64 	%fd3099, 0d0000000000000000;
	sub.f64 	%fd1569, %fd3099, %fd3098;
$L__BB21_1097:
	add.f64 	%fd3100, %fd3833, %fd1569;
	add.f64 	%fd3101, %fd3100, %fd1569;
	add.f64 	%fd3102, %fd3101, %fd1569;
	add.f64 	%fd3833, %fd3102, %fd1569;
	add.s32 	%r2268, %r2268, 2048;
	setp.lt.s32 	%p1668, %r2268, %r313;
	@%p1668 bra 	$L__BB21_1097;
	bra.uni 	$L__BB21_1104;
$L__BB21_1098:
	not.b32 	%r1775, %r2268;
	add.s32 	%r1776, %r1775, %r1757;
	sub.s32 	%r358, %r1776, %r1756;
	and.b32  	%r1778, %r358, 1536;
	setp.eq.s32 	%p1649, %r1778, 1536;
	@%p1649 bra 	$L__BB21_1101;
	setp.eq.f64 	%p1650, %fd1586, 0d3FF0000000000000;
	setp.neu.f64 	%p1651, %fd164, 0d7FF0000000000000;
	setp.ne.s32 	%p1652, %r89, 2146435072;
	selp.f64 	%fd3076, %fd165, %fd167, %p1651;
	selp.f64 	%fd3077, %fd165, %fd3076, %p1652;
	selp.f64 	%fd3078, 0d3FF0000000000000, %fd3077, %p1650;
	div.rn.f64 	%fd3079, %fd3078, %fd169;
	mov.f64 	%fd3080, 0d0000000000000000;
	sub.f64 	%fd1572, %fd3080, %fd3079;
	shr.u32 	%r1780, %r358, 9;
	add.s32 	%r1781, %r1780, 1;
	and.b32  	%r359, %r1781, 3;
	mov.b32 	%r2279, 0;
$L__BB21_1100:
	.pragma "nounroll";
	add.f64 	%fd3833, %fd3833, %fd1572;
	add.s32 	%r2268, %r2268, 512;
	add.s32 	%r2279, %r2279, 1;
	setp.ne.s32 	%p1653, %r2279, %r359;
	@%p1653 bra 	$L__BB21_1100;
$L__BB21_1101:
	setp.lt.u32 	%p1654, %r358, 1536;
	@%p1654 bra 	$L__BB21_1104;
	setp.eq.f64 	%p1655, %fd1586, 0d3FF0000000000000;
	setp.neu.f64 	%p1656, %fd164, 0d7FF0000000000000;
	setp.ne.s32 	%p1657, %r89, 2146435072;
	selp.f64 	%fd3081, %fd165, %fd167, %p1656;
	selp.f64 	%fd3082, %fd165, %fd3081, %p1657;
	selp.f64 	%fd3083, 0d3FF0000000000000, %fd3082, %p1655;
	div.rn.f64 	%fd3084, %fd3083, %fd169;
	mov.f64 	%fd3085, 0d0000000000000000;
	sub.f64 	%fd1577, %fd3085, %fd3084;
$L__BB21_1103:
	add.f64 	%fd3086, %fd3833, %fd1577;
	add.f64 	%fd3087, %fd3086, %fd1577;
	add.f64 	%fd3088, %fd3087, %fd1577;
	add.f64 	%fd3833, %fd3088, %fd1577;
	add.s32 	%r2268, %r2268, 2048;
	setp.lt.s32 	%p1658, %r2268, %r313;
	@%p1658 bra 	$L__BB21_1103;
$L__BB21_1104:
	mov.u32 	%r367, %tid.x;
	// begin inline asm
	mov.u32 %r1855, %laneid;
	// end inline asm
	mov.b64 	%rd175, %fd3833;
	mov.b64 	{%r1857, %r1862}, %rd175;
	mov.b32 	%r1863, 1;
	mov.b32 	%r1904, 31;
	mov.b32 	%r1905, -1;
	// begin inline asm
	shfl.sync.down.b32 %r1856, %r1857, %r1863, %r1904, %r1905;
	// end inline asm
	// begin inline asm
	shfl.sync.down.b32 %r1861, %r1862, %r1863, %r1904, %r1905;
	// end inline asm
	mov.b64 	%rd176, {%r1856, %r1861};
	mov.b64 	%fd3176, %rd176;
	setp.gt.s32 	%p1750, %r1855, 30;
	add.f64 	%fd3177, %fd3833, %fd3176;
	selp.f64 	%fd3178, %fd3833, %fd3177, %p1750;
	mov.b64 	%rd177, %fd3178;
	mov.b64 	{%r1867, %r1872}, %rd177;
	mov.b32 	%r1873, 2;
	// begin inline asm
	shfl.sync.down.b32 %r1866, %r1867, %r1873, %r1904, %r1905;
	// end inline asm
	// begin inline asm
	shfl.sync.down.b32 %r1871, %r1872, %r1873, %r1904, %r1905;
	// end inline asm
	mov.b64 	%rd178, {%r1866, %r1871};
	mov.b64 	%fd3179, %rd178;
	setp.gt.s32 	%p1751, %r1855, 29;
	add.f64 	%fd3180, %fd3178, %fd3179;
	selp.f64 	%fd3181, %fd3178, %fd3180, %p1751;
	mov.b64 	%rd179, %fd3181;
	mov.b64 	{%r1877, %r1882}, %rd179;
	mov.b32 	%r1883, 4;
	// begin inline asm
	shfl.sync.down.b32 %r1876, %r1877, %r1883, %r1904, %r1905;
	// end inline asm
	// begin inline asm
	shfl.sync.down.b32 %r1881, %r1882, %r1883, %r1904, %r1905;
	// end inline asm
	mov.b64 	%rd180, {%r1876, %r1881};
	mov.b64 	%fd3182, %rd180;
	setp.gt.s32 	%p1752, %r1855, 27;
	add.f64 	%fd3183, %fd3181, %fd3182;
	selp.f64 	%fd3184, %fd3181, %fd3183, %p1752;
	mov.b64 	%rd181, %fd3184;
	mov.b64 	{%r1887, %r1892}, %rd181;
	mov.b32 	%r1893, 8;
	// begin inline asm
	shfl.sync.down.b32 %r1886, %r1887, %r1893, %r1904, %r1905;
	// end inline asm
	// begin inline asm
	shfl.sync.down.b32 %r1891, %r1892, %r1893, %r1904, %r1905;
	// end inline asm
	mov.b64 	%rd182, {%r1886, %r1891};
	mov.b64 	%fd3185, %rd182;
	setp.gt.s32 	%p1753, %r1855, 23;
	add.f64 	%fd3186, %fd3184, %fd3185;
	selp.f64 	%fd3187, %fd3184, %fd3186, %p1753;
	mov.b64 	%rd183, %fd3187;
	mov.b64 	{%r1897, %r1902}, %rd183;
	mov.b32 	%r1903, 16;
	// begin inline asm
	shfl.sync.down.b32 %r1896, %r1897, %r1903, %r1904, %r1905;
	// end inline asm
	// begin inline asm
	shfl.sync.down.b32 %r1901, %r1902, %r1903, %r1904, %r1905;
	// end inline asm
	mov.b64 	%rd184, {%r1896, %r1901};
	mov.b64 	%fd3188, %rd184;
	setp.gt.s32 	%p1754, %r1855, 15;
	add.f64 	%fd1581, %fd3187, %fd3188;
	selp.f64 	%fd3834, %fd3187, %fd1581, %p1754;
	setp.ne.s32 	%p1755, %r1855, 0;
	@%p1755 bra 	$L__BB21_1106;
	shr.u32 	%r1906, %r367, 2;
	and.b32  	%r1907, %r1906, 248;
	mov.u32 	%r1908, _ZZN3cub18CUB_300001_SM_10006detail6reduce18DeviceReduceKernelINS2_10policy_hubIdyN4cuda3std3__44plusIdEEE10Policy1000EN6thrust24THRUST_300001_SM_1000_NS17counting_iteratorIiNSD_11use_defaultESF_SF_EEyS9_d6DValueEEvT0_PT3_T1_NS0_13GridEvenShareISL_EET2_T4_E12temp_storage;
	add.s32 	%r1909, %r1908, %r1907;
	st.shared.f64 	[%r1909+16], %fd1581;
$L__BB21_1106:
	bar.sync 	0;
	setp.ne.s32 	%p1756, %r367, 0;
	@%p1756 bra 	$L__BB21_1108;
	ld.shared.f64 	%fd3189, [_ZZN3cub18CUB_300001_SM_10006detail6reduce18DeviceReduceKernelINS2_10policy_hubIdyN4cuda3std3__44plusIdEEE10Policy1000EN6thrust24THRUST_300001_SM_1000_NS17counting_iteratorIiNSD_11use_defaultESF_SF_EEyS9_d6DValueEEvT0_PT3_T1_NS0_13GridEvenShareISL_EET2_T4_E12temp_storage+24];
	add.f64 	%fd3190, %fd3834, %fd3189;
	ld.shared.f64 	%fd3191, [_ZZN3cub18CUB_300001_SM_10006detail6reduce18DeviceReduceKernelINS2_10policy_hubIdyN4cuda3std3__44plusIdEEE10Policy1000EN6thrust24THRUST_300001_SM_1000_NS17counting_iteratorIiNSD_11use_defaultESF_SF_EEyS9_d6DValueEEvT0_PT3_T1_NS0_13GridEvenShareISL_EET2_T4_E12temp_storage+32];
	add.f64 	%fd3192, %fd3190, %fd3191;
	ld.shared.f64 	%fd3193, [_ZZN3cub18CUB_300001_SM_10006detail6reduce18DeviceReduceKernelINS2_10policy_hubIdyN4cuda3std3__44plusIdEEE10Policy1000EN6thrust24THRUST_300001_SM_1000_NS17counting_iteratorIiNSD_11use_defaultESF_SF_EEyS9_d6DValueEEvT0_PT3_T1_NS0_13GridEvenShareISL_EET2_T4_E12temp_storage+40];
	add.f64 	%fd3194, %fd3192, %fd3193;
	ld.shared.f64 	%fd3195, [_ZZN3cub18CUB_300001_SM_10006detail6reduce18DeviceReduceKernelINS2_10policy_hubIdyN4cuda3std3__44plusIdEEE10Policy1000EN6thrust24THRUST_300001_SM_1000_NS17counting_iteratorIiNSD_11use_defaultESF_SF_EEyS9_d6DValueEEvT0_PT3_T1_NS0_13GridEvenShareISL_EET2_T4_E12temp_storage+48];
	add.f64 	%fd3196, %fd3194, %fd3195;
	ld.shared.f64 	%fd3197, [_ZZN3cub18CUB_300001_SM_10006detail6reduce18DeviceReduceKernelINS2_10policy_hubIdyN4cuda3std3__44plusIdEEE10Policy1000EN6thrust24THRUST_300001_SM_1000_NS17counting_iteratorIiNSD_11use_defaultESF_SF_EEyS9_d6DValueEEvT0_PT3_T1_NS0_13GridEvenShareISL_EET2_T4_E12temp_storage+56];
	add.f64 	%fd3198, %fd3196, %fd3197;
	ld.shared.f64 	%fd3199, [_ZZN3cub18CUB_300001_SM_10006detail6reduce18DeviceReduceKernelINS2_10policy_hubIdyN4cuda3std3__44plusIdEEE10Policy1000EN6thrust24THRUST_300001_SM_1000_NS17counting_iteratorIiNSD_11use_defaultESF_SF_EEyS9_d6DValueEEvT0_PT3_T1_NS0_13GridEvenShareISL_EET2_T4_E12temp_storage+64];
	add.f64 	%fd3200, %fd3198, %fd3199;
	ld.shared.f64 	%fd3201, [_ZZN3cub18CUB_300001_SM_10006detail6reduce18DeviceReduceKernelINS2_10policy_hubIdyN4cuda3std3__44plusIdEEE10Policy1000EN6thrust24THRUST_300001_SM_1000_NS17counting_iteratorIiNSD_11use_defaultESF_SF_EEyS9_d6DValueEEvT0_PT3_T1_NS0_13GridEvenShareISL_EET2_T4_E12temp_storage+72];
	add.f64 	%fd3202, %fd3200, %fd3201;
	ld.shared.f64 	%fd3203, [_ZZN3cub18CUB_300001_SM_10006detail6reduce18DeviceReduceKernelINS2_10policy_hubIdyN4cuda3std3__44plusIdEEE10Policy1000EN6thrust24THRUST_300001_SM_1000_NS17counting_iteratorIiNSD_11use_defaultESF_SF_EEyS9_d6DValueEEvT0_PT3_T1_NS0_13GridEvenShareISL_EET2_T4_E12temp_storage+80];
	add.f64 	%fd3204, %fd3202, %fd3203;
	ld.shared.f64 	%fd3205, [_ZZN3cub18CUB_300001_SM_10006detail6reduce18DeviceReduceKernelINS2_10policy_hubIdyN4cuda3std3__44plusIdEEE10Policy1000EN6thrust24THRUST_300001_SM_1000_NS17counting_iteratorIiNSD_11use_defaultESF_SF_EEyS9_d6DValueEEvT0_PT3_T1_NS0_13GridEvenShareISL_EET2_T4_E12temp_storage+88];
	add.f64 	%fd3206, %fd3204, %fd3205;
	ld.shared.f64 	%fd3207, [_ZZN3cub18CUB_300001_SM_10006detail6reduce18DeviceReduceKernelINS2_10policy_hubIdyN4cuda3std3__44plusIdEEE10Policy1000EN6thrust24THRUST_300001_SM_1000_NS17counting_iteratorIiNSD_11use_defaultESF_SF_EEyS9_d6DValueEEvT0_PT3_T1_NS0_13GridEvenShareISL_EET2_T4_E12temp_storage+96];
	add.f64 	%fd3208, %fd3206, %fd3207;
	ld.shared.f64 	%fd3209, [_ZZN3cub18CUB_300001_SM_10006detail6reduce18DeviceReduceKernelINS2_10policy_hubIdyN4cuda3std3__44plusIdEEE10Policy1000EN6thrust24THRUST_300001_SM_1000_NS17counting_iteratorIiNSD_11use_defaultESF_SF_EEyS9_d6DValueEEvT0_PT3_T1_NS0_13GridEvenShareISL_EET2_T4_E12temp_storage+104];
	add.f64 	%fd3210, %fd3208, %fd3209;
	ld.shared.f64 	%fd3211, [_ZZN3cub18CUB_300001_SM_10006detail6reduce18DeviceReduceKernelINS2_10policy_hubIdyN4cuda3std3__44plusIdEEE10Policy1000EN6thrust24THRUST_300001_SM_1000_NS17counting_iteratorIiNSD_11use_defaultESF_SF_EEyS9_d6DValueEEvT0_PT3_T1_NS0_13GridEvenShareISL_EET2_T4_E12temp_storage+112];
	add.f64 	%fd3212, %fd3210, %fd3211;
	ld.shared.f64 	%fd3213, [_ZZN3cub18CUB_300001_SM_10006detail6reduce18DeviceReduceKernelINS2_10policy_hubIdyN4cuda3std3__44plusIdEEE10Policy1000EN6thrust24THRUST_300001_SM_1000_NS17counting_iteratorIiNSD_11use_defaultESF_SF_EEyS9_d6DValueEEvT0_PT3_T1_NS0_13GridEvenShareISL_EET2_T4_E12temp_storage+120];
	add.f64 	%fd3214, %fd3212, %fd3213;
	ld.shared.f64 	%fd3215, [_ZZN3cub18CUB_300001_SM_10006detail6reduce18DeviceReduceKernelINS2_10policy_hubIdyN4cuda3std3__44plusIdEEE10Policy1000EN6thrust24THRUST_300001_SM_1000_NS17counting_iteratorIiNSD_11use_defaultESF_SF_EEyS9_d6DValueEEvT0_PT3_T1_NS0_13GridEvenShareISL_EET2_T4_E12temp_storage+128];
	add.f64 	%fd3216, %fd3214, %fd3215;
	ld.shared.f64 	%fd3217, [_ZZN3cub18CUB_300001_SM_10006detail6reduce18DeviceReduceKernelINS2_10policy_hubIdyN4cuda3std3__44plusIdEEE10Policy1000EN6thrust24THRUST_300001_SM_1000_NS17counting_iteratorIiNSD_11use_defaultESF_SF_EEyS9_d6DValueEEvT0_PT3_T1_NS0_13GridEvenShareISL_EET2_T4_E12temp_storage+136];
	add.f64 	%fd3834, %fd3216, %fd3217;
$L__BB21_1108:
	mov.u32 	%r2195, %tid.x;
	setp.ne.s32 	%p1988, %r2195, 0;
	@%p1988 bra 	$L__BB21_1110;
	ld.param.u64 	%rd213, [_ZN3cub18CUB_300001_SM_10006detail6reduce18DeviceReduceKernelINS2_10policy_hubIdyN4cuda3std3__44plusIdEEE10Policy1000EN6thrust24THRUST_300001_SM_1000_NS17counting_iteratorIiNSD_11use_defaultESF_SF_EEyS9_d6DValueEEvT0_PT3_T1_NS0_13GridEvenShareISL_EET2_T4__param_1];
	mov.u32 	%r2196, %ctaid.x;
	cvta.to.global.u64 	%rd210, %rd213;
	mul.wide.u32 	%rd211, %r2196, 8;
	add.s64 	%rd212, %rd210, %rd211;
	st.global.f64 	[%rd212], %fd3834;
$L__BB21_1110:
	ret;

}
.func  (.param .b64 func_retval0) __internal_accurate_pow(
	.param .b64 __internal_accurate_pow_param_0,
	.param .b64 __internal_accurate_pow_param_1
)
{
	.reg .pred 	%p<8>;
	.reg .b32 	%r<49>;
	.reg .b32 	%f<3>;
	.reg .b64 	%fd<109>;

	ld.param.f64 	%fd10, [__internal_accurate_pow_param_0];
	ld.param.f64 	%fd11, [__internal_accurate_pow_param_1];
	{
	.reg .b32 %temp; 
	mov.b64 	{%temp, %r46}, %fd10;
	}
	{
	.reg .b32 %temp; 
	mov.b64 	{%r45, %temp}, %fd10;
	}
	shr.u32 	%r47, %r46, 20;
	setp.gt.u32 	%p1, %r46, 1048575;
	@%p1 bra 	$L__BB22_2;
	mul.f64 	%fd12, %fd10, 0d4350000000000000;
	{
	.reg .b32 %temp; 
	mov.b64 	{%temp, %r46}, %fd12;
	}
	{
	.reg .b32 %temp; 
	mov.b64 	{%r45, %temp}, %fd12;
	}
	shr.u32 	%r16, %r46, 20;
	add.s32 	%r47, %r16, -54;
$L__BB22_2:
	add.s32 	%r48, %r47, -1023;
	and.b32  	%r17, %r46, -2146435073;
	or.b32  	%r18, %r17, 1072693248;
	mov.b64 	%fd107, {%r45, %r18};
	setp.lt.u32 	%p2, %r18, 1073127583;
	@%p2 bra 	$L__BB22_4;
	{
	.reg .b32 %temp; 
	mov.b64 	{%r19, %temp}, %fd107;
	}
	{
	.reg .b32 %temp; 
	mov.b64 	{%temp, %r20}, %fd107;
	}
	add.s32 	%r21, %r20, -1048576;
	mov.b64 	%fd107, {%r19, %r21};
	add.s32 	%r48, %r47, -1022;
$L__BB22_4:
	add.f64 	%fd13, %fd107, 0dBFF0000000000000;
	add.f64 	%fd14, %fd107, 0d3FF0000000000000;
	rcp.approx.ftz.f64 	%fd15, %fd14;
	neg.f64 	%fd16, %fd14;
	fma.rn.f64 	%fd17, %fd16, %fd15, 0d3FF0000000000000;
	fma.rn.f64 	%fd18, %fd17, %fd17, %fd17;
	fma.rn.f64 	%fd19, %fd18, %fd15, %fd15;
	mul.f64 	%fd20, %fd13, %fd19;
	fma.rn.f64 	%fd21, %fd13, %fd19, %fd20;
	mul.f64 	%fd22, %fd21, %fd21;
	fma.rn.f64 	%fd23, %fd22, 0d3EB0F5FF7D2CAFE2, 0d3ED0F5D241AD3B5A;
	fma.rn.f64 	%fd24, %fd23, %fd22, 0d3EF3B20A75488A3F;
	fma.rn.f64 	%fd25, %fd24, %fd22, 0d3F1745CDE4FAECD5;
	fma.rn.f64 	%fd26, %fd25, %fd22, 0d3F3C71C7258A578B;
	fma.rn.f64 	%fd27, %fd26, %fd22, 0d3F6249249242B910;
	fma.rn.f64 	%fd28, %fd27, %fd22, 0d3F89999999999DFB;
	sub.f64 	%fd29, %fd13, %fd21;
	add.f64 	%fd30, %fd29, %fd29;
	neg.f64 	%fd31, %fd21;
	fma.rn.f64 	%fd32, %fd31, %fd13, %fd30;
	mul.f64 	%fd33, %fd19, %fd32;
	fma.rn.f64 	%fd34, %fd22, %fd28, 0d3FB5555555555555;
	mov.f64 	%fd35, 0d3FB5555555555555;
	sub.f64 	%fd36, %fd35, %fd34;
	fma.rn.f64 	%fd37, %fd22, %fd28, %fd36;
	add.f64 	%fd38, %fd37, 0dBC46A4CB00B9E7B0;
	add.f64 	%fd39, %fd34, %fd38;
	sub.f64 	%fd40, %fd34, %fd39;
	add.f64 	%fd41, %fd38, %fd40;
	mul.rn.f64 	%fd42, %fd21, %fd21;
	neg.f64 	%fd43, %fd42;
	fma.rn.f64 	%fd44, %fd21, %fd21, %fd43;
	{
	.reg .b32 %temp; 
	mov.b64 	{%r22, %temp}, %fd33;
	}
	{
	.reg .b32 %temp; 
	mov.b64 	{%temp, %r23}, %fd33;
	}
	add.s32 	%r24, %r23, 1048576;
	mov.b64 	%fd45, {%r22, %r24};
	fma.rn.f64 	%fd46, %fd21, %fd45, %fd44;
	mul.rn.f64 	%fd47, %fd42, %fd21;
	neg.f64 	%fd48, %fd47;
	fma.rn.f64 	%fd49, %fd42, %fd21, %fd48;
	fma.rn.f64 	%fd50, %fd42, %fd33, %fd49;
	fma.rn.f64 	%fd51, %fd46, %fd21, %fd50;
	mul.rn.f64 	%fd52, %fd39, %fd47;
	neg.f64 	%fd53, %fd52;
	fma.rn.f64 	%fd54, %fd39, %fd47, %fd53;
	fma.rn.f64 	%fd55, %fd39, %fd51, %fd54;
	fma.rn.f64 	%fd56, %fd41, %fd47, %fd55;
	add.f64 	%fd57, %fd52, %fd56;
	sub.f64 	%fd58, %fd52, %fd57;
	add.f64 	%fd59, %fd56, %fd58;
	add.f64 	%fd60, %fd21, %fd57;
	sub.f64 	%fd61, %fd21, %fd60;
	add.f64 	%fd62, %fd57, %fd61;
	add.f64 	%fd63, %fd59, %fd62;
	add.f64 	%fd64, %fd33, %fd63;
	add.f64 	%fd65, %fd60, %fd64;
	sub.f64 	%fd66, %fd60, %fd65;
	add.f64 	%fd67, %fd64, %fd66;
	xor.b32  	%r25, %r48, -2147483648;
	mov.b32 	%r26, 1127219200;
	mov.b64 	%fd68, {%r25, %r26};
	mov.b32 	%r27, -2147483648;
	mov.b64 	%fd69, {%r27, %r26};
	sub.f64 	%fd70, %fd68, %fd69;
	fma.rn.f64 	%fd71, %fd70, 0d3FE62E42FEFA39EF, %fd65;
	fma.rn.f64 	%fd72, %fd70, 0dBFE62E42FEFA39EF, %fd71;
	sub.f64 	%fd73, %fd72, %fd65;
	sub.f64 	%fd74, %fd67, %fd73;
	fma.rn.f64 	%fd75, %fd70, 0d3C7ABC9E3B39803F, %fd74;
	add.f64 	%fd76, %fd71, %fd75;
	sub.f64 	%fd77, %fd71, %fd76;
	add.f64 	%fd78, %fd75, %fd77;
	{
	.reg .b32 %temp; 
	mov.b64 	{%temp, %r28}, %fd11;
	}
	{
	.reg .b32 %temp; 
	mov.b64 	{%r29, %temp}, %fd11;
	}
	shl.b32 	%r30, %r28, 1;
	setp.gt.u32 	%p3, %r30, -33554433;
	and.b32  	%r31, %r28, -15728641;
	selp.b32 	%r32, %r31, %r28, %p3;
	mov.b64 	%fd79, {%r29, %r32};
	mul.rn.f64 	%fd80, %fd76, %fd79;
	neg.f64 	%fd81, %fd80;
	fma.rn.f64 	%fd82, %fd76, %fd79, %fd81;
	fma.rn.f64 	%fd83, %fd78, %fd79, %fd82;
	add.f64 	%fd4, %fd80, %fd83;
	sub.f64 	%fd84, %fd80, %fd4;
	add.f64 	%fd5, %fd83, %fd84;
	fma.rn.f64 	%fd85, %fd4, 0d3FF71547652B82FE, 0d4338000000000000;
	{
	.reg .b32 %temp; 
	mov.b64 	{%r13, %temp}, %fd85;
	}
	mov.f64 	%fd86, 0dC338000000000000;
	add.rn.f64 	%fd87, %fd85, %fd86;
	fma.rn.f64 	%fd88, %fd87, 0dBFE62E42FEFA39EF, %fd4;
	fma.rn.f64 	%fd89, %fd87, 0dBC7ABC9E3B39803F, %fd88;
	fma.rn.f64 	%fd90, %fd89, 0d3E5ADE1569CE2BDF, 0d3E928AF3FCA213EA;
	fma.rn.f64 	%fd91, %fd90, %fd89, 0d3EC71DEE62401315;
	fma.rn.f64 	%fd92, %fd91, %fd89, 0d3EFA01997C89EB71;
	fma.rn.f64 	%fd93, %fd92, %fd89, 0d3F2A01A014761F65;
	fma.rn.f64 	%fd94, %fd93, %fd89, 0d3F56C16C1852B7AF;
	fma.rn.f64 	%fd95, %fd94, %fd89, 0d3F81111111122322;
	fma.rn.f64 	%fd96, %fd95, %fd89, 0d3FA55555555502A1;
	fma.rn.f64 	%fd97, %fd96, %fd89, 0d3FC5555555555511;
	fma.rn.f64 	%fd98, %fd97, %fd89, 0d3FE000000000000B;
	fma.rn.f64 	%fd99, %fd98, %fd89, 0d3FF0000000000000;
	fma.rn.f64 	%fd100, %fd99, %fd89, 0d3FF0000000000000;
	{
	.reg .b32 %temp; 
	mov.b64 	{%r14, %temp}, %fd100;
	}
	{
	.reg .b32 %temp; 
	mov.b64 	{%temp, %r15}, %fd100;
	}
	shl.b32 	%r33, %r13, 20;
	add.s32 	%r34, %r33, %r15;
	mov.b64 	%fd108, {%r14, %r34};
	{
	.reg .b32 %temp; 
	mov.b64 	{%temp, %r35}, %fd4;
	}
	mov.b32 	%f2, %r35;
	abs.f32 	%f1, %f2;
	setp.lt.f32 	%p4, %f1, 0f4086232B;
	@%p4 bra 	$L__BB22_7;
	setp.lt.f64 	%p5, %fd4, 0d0000000000000000;
	add.f64 	%fd101, %fd4, 0d7FF0000000000000;
	selp.f64 	%fd108, 0d0000000000000000, %fd101, %p5;
	setp.geu.f32 	%p6, %f1, 0f40874800;
	@%p6 bra 	$L__BB22_7;
	shr.u32 	%r36, %r13, 31;
	add.s32 	%r37, %r13, %r36;
	shr.s32 	%r38, %r37, 1;
	shl.b32 	%r39, %r38, 20;
	add.s32 	%r40, %r15, %r39;
	mov.b64 	%fd102, {%r14, %r40};
	sub.s32 	%r41, %r13, %r38;
	shl.b32 	%r42, %r41, 20;
	add.s32 	%r43, %r42, 1072693248;
	mov.b32 	%r44, 0;
	mov.b64 	%fd103, {%r44, %r43};
	mul.f64 	%fd108, %fd103, %fd102;
$L__BB22_7:
	abs.f64 	%fd104, %fd108;
	setp.eq.f64 	%p7, %fd104, 0d7FF0000000000000;
	fma.rn.f64 	%fd105, %fd108, %fd5, %fd108;
	selp.f64 	%fd106, %fd108, %fd105, %p7;
	st.param.f64 	[func_retval0], %fd106;
	ret;

}


// ===== COMPILED SASS (sm_100) =====

	.target	sm_100

	.elftype	@"ET_EXEC"


//--------------------- .note.nv.tkinfo           --------------------------
	.section	.note.nv.tkinfo,"",@"SHT_NOTE"
	.sectionflags	@"SHF_NOTE_NV_TKINFO"
	.tkinfo
        /*0018*/ 	.word	0x00000002
        /*0030*/ 	.string	""
        /*0030*/ 	.string	"ptxas"
        /*0030*/ 	.string	"Cuda compilation tools, release 13.0, V13.0.88"
        /*0030*/ 	.string	"Build cuda_13.0.r13.0/compiler.36424714_0"
        /*0030*/ 	.string	"-arch sm_100 -m 64 "



//--------------------- .note.nv.cuinfo           --------------------------
	.section	.note.nv.cuinfo,"",@"SHT_NOTE"
	.sectionflags	@"SHF_NOTE_NV_CUINFO"
        /*0018*/ 	.short	0x0002
        /*001a*/ 	.short	0x0064
        /*001c*/ 	.short	0x0082
	.zero		2


//--------------------- .nv.info                  --------------------------
	.section	.nv.info,"",@"SHT_CUDA_INFO"
	.align	4


	//----- nvinfo : EIATTR_REGCOUNT
	.align		4
        /*0000*/ 	.byte	0x04, 0x2f
        /*0002*/ 	.short	(.L_44 - .L_43)
	.align		4
.L_43:
        /*0004*/ 	.word	index@(_ZN3cub18CUB_300001_SM_10006detail11EmptyKernelIvEEvv)
        /*0008*/ 	.word	0x00000004


	//----- nvinfo : EIATTR_FRAME_SIZE
	.align		4
.L_44:
        /*000c*/ 	.byte	0x04, 0x11
        /*000e*/ 	.short	(.L_46 - .L_45)
	.align		4
.L_45:
        /*0010*/ 	.word	index@(_ZN3cub18CUB_300001_SM_10006detail11EmptyKernelIvEEvv)
        /*0014*/ 	.word	0x00000000


	//----- nvinfo : EIATTR_REGCOUNT
	.align		4
.L_46:
        /*0018*/ 	.byte	0x04, 0x2f
        /*001a*/ 	.short	(.L_48 - .L_47)
	.align		4
.L_47:
        /*001c*/ 	.word	index@(_ZN3cub18CUB_300001_SM_10006detail8for_each13static_kernelINS2_12policy_hub_t12policy_500_tEmN6thrust24THRUST_300001_SM_1000_NS8cuda_cub20__uninitialized_fill7functorINS7_10device_ptrIdEEdEEEEvT0_T1_)
        /*0020*/ 	.word	0x00000009


	//----- nvinfo : EIATTR_FRAME_SIZE
	.align		4
.L_48:
        /*0024*/ 	.byte	0x04, 0x11
        /*0026*/ 	.short	(.L_50 - .L_49)
	.align		4
.L_49:
        /*0028*/ 	.word	index@(_ZN3cub18CUB_300001_SM_10006detail8for_each13static_kernelINS2_12policy_hub_t12policy_500_tEmN6thrust24THRUST_300001_SM_1000_NS8cuda_cub20__uninitialized_fill7functorINS7_10device_ptrIdEEdEEEEvT0_T1_)
        /*002c*/ 	.word	0x00000000


	//----- nvinfo : EIATTR_REGCOUNT
	.align		4
.L_50:
        /*0030*/ 	.byte	0x04, 0x2f
        /*0032*/ 	.short	(.L_52 - .L_51)
	.align		4
.L_51:
        /*0034*/ 	.word	index@(_ZN3cub18CUB_300001_SM_10006detail9transform16transform_kernelINS2_10policy_hubILb1EN4cuda3std3__45tupleIJN6thrust24THRUST_300001_SM_1000_NS6detail15normal_iteratorINSA_10device_ptrIdEEEEEEEE10policy1000Ei17WeightCalculationSF_JPdEEEvT0_iT1_T2_DpNS2_10kernel_argIT3_EE)
        /*0038*/ 	.word	0x0000001e


	//----- nvinfo : EIATTR_FRAME_SIZE
	.align		4
.L_52:
        /*003c*/ 	.byte	0x04, 0x11
        /*003e*/ 	.short	(.L_54 - .L_53)
	.align		4
.L_53:
        /*0040*/ 	.word	index@($_ZN3cub18CUB_300001_SM_10006detail9transform16transform_kernelINS2_10policy_hubILb1EN4cuda3std3__45tupleIJN6thrust24THRUST_300001_SM_1000_NS6detail15normal_iteratorINSA_10device_ptrIdEEEEEEEE10policy1000Ei17WeightCalculationSF_JPdEEEvT0_iT1_T2_DpNS2_10kernel_argIT3_EE$__internal_accurate_pow)
        /*0044*/ 	.word	0x00000000


	//----- nvinfo : EIATTR_FRAME_SIZE
	.align		4
.L_54:
        /*0048*/ 	.byte	0x04, 0x11
        /*004a*/ 	.short	(.L_56 - .L_55)
	.align		4
.L_55:
        /*004c*/ 	.word	index@(_ZN3cub18CUB_300001_SM_10006detail9transform16transform_kernelINS2_10policy_hubILb1EN4cuda3std3__45tupleIJN6thrust24THRUST_300001_SM_1000_NS6detail15normal_iteratorINSA_10device_ptrIdEEEEEEEE10policy1000Ei17WeightCalculationSF_JPdEEEvT0_iT1_T2_DpNS2_10kernel_argIT3_EE)
        /*0050*/ 	.word	0x00000000


	//----- nvinfo : EIATTR_REGCOUNT
	.align		4
.L_56:
        /*0054*/ 	.byte	0x04, 0x2f
        /*0056*/ 	.short	(.L_58 - .L_57)
	.align		4
.L_57:
        /*0058*/ 	.word	index@(_ZN3cub18CUB_300001_SM_10006detail9transform16transform_kernelINS2_10policy_hubILb1EN4cuda3std3__45tupleIJN6thrust24THRUST_300001_SM_1000_NS6detail15normal_iteratorINSA_10device_ptrIdEEEEEEEE10policy1000El17WeightCalculationSF_JPdEEEvT0_iT1_T2_DpNS2_10kernel_argIT3_EE)
        /*005c*/ 	.word	0x00000020


	//----- nvinfo : EIATTR_FRAME_SIZE
	.align		4
.L_58:
        /*0060*/ 	.byte	0x04, 0x11
        /*0062*/ 	.short	(.L_60 - .L_59)
	.align		4
.L_59:
        /*0064*/ 	.word	index@($_ZN3cub18CUB_300001_SM_10006detail9transform16transform_kernelINS2_10policy_hubILb1EN4cuda3std3__45tupleIJN6thrust24THRUST_300001_SM_1000_NS6detail15normal_iteratorINSA_10device_ptrIdEEEEEEEE10policy1000El17WeightCalculationSF_JPdEEEvT0_iT1_T2_DpNS2_10kernel_argIT3_EE$__internal_accurate_pow)
        /*0068*/ 	.word	0x00000000


	//----- nvinfo : EIATTR_FRAME_SIZE
	.align		4
.L_60:
        /*006c*/ 	.byte	0x04, 0x11
        /*006e*/ 	.short	(.L_62 - .L_61)
	.align		4
.L_61:
        /*0070*/ 	.word	index@(_ZN3cub18CUB_300001_SM_10006detail9transform16transform_kernelINS2_10policy_hubILb1EN4cuda3std3__45tupleIJN6thrust24THRUST_300001_SM_1000_NS6detail15normal_iteratorINSA_10device_ptrIdEEEEEEEE10policy1000El17WeightCalculationSF_JPdEEEvT0_iT1_T2_DpNS2_10kernel_argIT3_EE)
        /*0074*/ 	.word	0x00000000


	//----- nvinfo : EIATTR_REGCOUNT
	.align		4
.L_62:
        /*0078*/ 	.byte	0x04, 0x2f
        /*007a*/ 	.short	(.L_64 - .L_63)
	.align		4
.L_63:
        /*007c*/ 	.word	index@(_ZN3cub18CUB_300001_SM_10006detail6reduce28DeviceReduceSingleTileKernelINS2_10policy_hubIdjN4cuda3std3__44plusIdEEE10Policy1000EN6thrust24THRUST_300001_SM_1000_NS6detail15normal_iteratorINSD_10device_ptrIdEEEEPdjS9_dd9WeightSumEEvT0_T1_T2_T3_T4_T6_)
        /*0080*/ 	.word	0x00000032


	//----- nvinfo : EIATTR_FRAME_SIZE
	.align		4
.L_64:
        /*0084*/ 	.byte	0x04, 0x11
        /*0086*/ 	.short	(.L_66 - .L_65)
	.align		4
.L_65:
        /*0088*/ 	.word	index@($_ZN3cub18CUB_300001_SM_10006detail6reduce28DeviceReduceSingleTileKernelINS2_10policy_hubIdjN4cuda3std3__44plusIdEEE10Policy1000EN6thrust24THRUST_300001_SM_1000_NS6detail15normal_iteratorINSD_10device_ptrIdEEEEPdjS9_dd9WeightSumEEvT0_T1_T2_T3_T4_T6_$__internal_accurate_pow)
        /*008c*/ 	.word	0x00000000


	//----- nvinfo : EIATTR_FRAME_SIZE
	.align		4
.L_66:
        /*0090*/ 	.byte	0x04, 0x11
        /*0092*/ 	.short	(.L_68 - .L_67)
	.align		4
.L_67:
        /*0094*/ 	.word	index@(_ZN3cub18CUB_300001_SM_10006detail6reduce28DeviceReduceSingleTileKernelINS2_10policy_hubIdjN4cuda3std3__44plusIdEEE10Policy1000EN6thrust24THRUST_300001_SM_1000_NS6detail15normal_iteratorINSD_10device_ptrIdEEEEPdjS9_dd9WeightSumEEvT0_T1_T2_T3_T4_T6_)
        /*0098*/ 	.word	0x00000000


	//----- nvinfo : EIATTR_REGCOUNT
	.align		4
.L_68:
        /*009c*/ 	.byte	0x04, 0x2f
        /*009e*/ 	.short	(.L_70 - .L_69)
	.align		4
.L_69:
        /*00a0*/ 	.word	index@(_ZN3cub18CUB_300001_SM_10006detail6reduce18DeviceReduceKernelINS2_10policy_hubIdjN4cuda3std3__44plusIdEEE10Policy1000EN6thrust24THRUST_300001_SM_1000_NS6detail15normal_iteratorINSD_10device_ptrIdEEEEjS9_d9WeightSumEEvT0_PT3_T1_NS0_13GridEvenShareISN_EET2_T4_)
        /*00a4*/ 	.word	0x0000002e


	//----- nvinfo : EIATTR_FRAME_SIZE
	.align		4
.L_70:
        /*00a8*/ 	.byte	0x04, 0x11
        /*00aa*/ 	.short	(.L_72 - .L_71)
	.align		4
.L_71:
        /*00ac*/ 	.word	index@($_ZN3cub18CUB_300001_SM_10006detail6reduce18DeviceReduceKernelINS2_10policy_hubIdjN4cuda3std3__44plusIdEEE10Policy1000EN6thrust24THRUST_300001_SM_1000_NS6detail15normal_iteratorINSD_10device_ptrIdEEEEjS9_d9WeightSumEEvT0_PT3_T1_NS0_13GridEvenShareISN_EET2_T4_$__internal_accurate_pow)
        /*00b0*/ 	.word	0x00000000


	//----- nvinfo : EIATTR_FRAME_SIZE
	.align		4
.L_72:
        /*00b4*/ 	.byte	0x04, 0x11
        /*00b6*/ 	.short	(.L_74 - .L_73)
	.align		4
.L_73:
        /*00b8*/ 	.word	index@(_ZN3cub18CUB_300001_SM_10006detail6reduce18DeviceReduceKernelINS2_10policy_hubIdjN4cuda3std3__44plusIdEEE10Policy1000EN6thrust24THRUST_300001_SM_1000_NS6detail15normal_iteratorINSD_10device_ptrIdEEEEjS9_d9WeightSumEEvT0_PT3_T1_NS0_13GridEvenShareISN_EET2_T4_)
        /*00bc*/ 	.word	0x00000000


	//----- nvinfo : EIATTR_REGCOUNT
	.align		4
.L_74:
        /*00c0*/ 	.byte	0x04, 0x2f
        /*00c2*/ 	.short	(.L_76 - .L_75)
	.align		4
.L_75:
        /*00c4*/ 	.word	index@(_ZN3cub18CUB_300001_SM_10006detail6reduce28DeviceReduceSingleTileKernelINS2_10policy_hubIdjN4cuda3std3__44plusIdEEE10Policy1000EPdSC_iS9_ddNS7_10__identityEEEvT0_T1_T2_T3_T4_T6_)
        /*00c8*/ 	.word	0x00000030


	//----- nvinfo : EIATTR_FRAME_SIZE
	.align		4
.L_76:
        /*00cc*/ 	.byte	0x04, 0x11
        /*00ce*/ 	.short	(.L_78 - .L_77)
	.align		4
.L_77:
        /*00d0*/ 	.word	index@(_ZN3cub18CUB_300001_SM_10006detail6reduce28DeviceReduceSingleTileKernelINS2_10policy_hubIdjN4cuda3std3__44plusIdEEE10Policy1000EPdSC_iS9_ddNS7_10__identityEEEvT0_T1_T2_T3_T4_T6_)
        /*00d4*/ 	.word	0x00000000


	//----- nvinfo : EIATTR_REGCOUNT
	.align		4
.L_78:
        /*00d8*/ 	.byte	0x04, 0x2f
        /*00da*/ 	.short	(.L_80 - .L_79)
	.align		4
.L_79:
        /*00dc*/ 	.word	index@(_ZN3cub18CUB_300001_SM_10006detail6reduce28DeviceReduceSingleTileKernelINS2_10policy_hubIdyN4cuda3std3__44plusIdEEE10Policy1000EN6thrust24THRUST_300001_SM_1000_NS6detail15normal_iteratorINSD_10device_ptrIdEEEEPdyS9_dd9WeightSumEEvT0_T1_T2_T3_T4_T6_)
        /*00e0*/ 	.word	0x00000030


	//----- nvinfo : EIATTR_FRAME_SIZE
	.align		4
.L_80:
        /*00e4*/ 	.byte	0x04, 0x11
        /*00e6*/ 	.short	(.L_82 - .L_81)
	.align		4
.L_81:
        /*00e8*/ 	.word	index@($_ZN3cub18CUB_300001_SM_10006detail6reduce28DeviceReduceSingleTileKernelINS2_10policy_hubIdyN4cuda3std3__44plusIdEEE10Policy1000EN6thrust24THRUST_300001_SM_1000_NS6detail15normal_iteratorINSD_10device_ptrIdEEEEPdyS9_dd9WeightSumEEvT0_T1_T2_T3_T4_T6_$__internal_accurate_pow)
        /*00ec*/ 	.word	0x00000000


	//----- nvinfo : EIATTR_FRAME_SIZE
	.align		4
.L_82:
        /*00f0*/ 	.byte	0x04, 0x11
        /*00f2*/ 	.short	(.L_84 - .L_83)
	.align		4
.L_83:
        /*00f4*/ 	.word	index@(_ZN3cub18CUB_300001_SM_10006detail6reduce28DeviceReduceSingleTileKernelINS2_10policy_hubIdyN4cuda3std3__44plusIdEEE10Policy1000EN6thrust24THRUST_300001_SM_1000_NS6detail15normal_iteratorINSD_10device_ptrIdEEEEPdyS9_dd9WeightSumEEvT0_T1_T2_T3_T4_T6_)
        /*00f8*/ 	.word	0x00000000


	//----- nvinfo : EIATTR_REGCOUNT
	.align		4
.L_84:
        /*00fc*/ 	.byte	0x04, 0x2f
        /*00fe*/ 	.short	(.L_86 - .L_85)
	.align		4
.L_85:
        /*0100*/ 	.word	index@(_ZN3cub18CUB_300001_SM_10006detail6reduce18DeviceReduceKernelINS2_10policy_hubIdyN4cuda3std3__44plusIdEEE10Policy1000EN6thrust24THRUST_300001_SM_1000_NS6detail15normal_iteratorINSD_10device_ptrIdEEEEyS9_d9WeightSumEEvT0_PT3_T1_NS0_13GridEvenShareISN_EET2_T4_)
        /*0104*/ 	.word	0x00000028


	//----- nvinfo : EIATTR_FRAME_SIZE
	.align		4
.L_86:
        /*0108*/ 	.byte	0x04, 0x11
        /*010a*/ 	.short	(.L_88 - .L_87)
	.align		4
.L_87:
        /*010c*/ 	.word	index@($_ZN3cub18CUB_300001_SM_10006detail6reduce18DeviceReduceKernelINS2_10policy_hubIdyN4cuda3std3__44plusIdEEE10Policy1000EN6thrust24THRUST_300001_SM_1000_NS6detail15normal_iteratorINSD_10device_ptrIdEEEEyS9_d9WeightSumEEvT0_PT3_T1_NS0_13GridEvenShareISN_EET2_T4_$__internal_accurate_pow)
        /*0110*/ 	.word	0x00000008


	//----- nvinfo : EIATTR_FRAME_SIZE
	.align		4
.L_88:
        /*0114*/ 	.byte	0x04, 0x11
        /*0116*/ 	.short	(.L_90 - .L_89)
	.align		4
.L_89:
        /*0118*/ 	.word	index@(_ZN3cub18CUB_300001_SM_10006detail6reduce18DeviceReduceKernelINS2_10policy_hubIdyN4cuda3std3__44plusIdEEE10Policy1000EN6thrust24THRUST_300001_SM_1000_NS6detail15normal_iteratorINSD_10device_ptrIdEEEEyS9_d9WeightSumEEvT0_PT3_T1_NS0_13GridEvenShareISN_EET2_T4_)
        /*011c*/ 	.word	0x00000008


	//----- nvinfo : EIATTR_REGCOUNT
	.align		4
.L_90:
        /*0120*/ 	.byte	0x04, 0x2f
        /*0122*/ 	.short	(.L_92 - .L_91)
	.align		4
.L_91:
        /*0124*/ 	.word	index@(_ZN3cub18CUB_300001_SM_10006detail6reduce28DeviceReduceSingleTileKernelINS2_10policy_hubIdyN4cuda3std3__44plusIdEEE10Policy1000EPdSC_iS9_ddNS7_10__identityEEEvT0_T1_T2_T3_T4_T6_)
        /*0128*/ 	.word	0x00000030


	//----- nvinfo : EIATTR_FRAME_SIZE
	.align		4
.L_92:
        /*012c*/ 	.byte	0x04, 0x11
        /*012e*/ 	.short	(.L_94 - .L_93)
	.align		4
.L_93:
        /*0130*/ 	.word	index@(_ZN3cub18CUB_300001_SM_10006detail6reduce28DeviceReduceSingleTileKernelINS2_10policy_hubIdyN4cuda3std3__44plusIdEEE10Policy1000EPdSC_iS9_ddNS7_10__identityEEEvT0_T1_T2_T3_T4_T6_)
        /*0134*/ 	.word	0x00000000


	//----- nvinfo : EIATTR_REGCOUNT
	.align		4
.L_94:
        /*0138*/ 	.byte	0x04, 0x2f
        /*013a*/ 	.short	(.L_96 - .L_95)
	.align		4
.L_95:
        /*013c*/ 	.word	index@(_ZN3cub18CUB_300001_SM_10006detail6reduce28DeviceReduceSingleTileKernelINS2_10policy_hubIdjN4cuda3std3__44plusIdEEE10Policy1000EN6thrust24THRUST_300001_SM_1000_NS17counting_iteratorIiNSD_11use_defaultESF_SF_EEPdjS9_dd6RValueEEvT0_T1_T2_T3_T4_T6_)
        /*0140*/ 	.word	0x00000040


	//----- nvinfo : EIATTR_FRAME_SIZE
	.align		4
.L_96:
        /*0144*/ 	.byte	0x04, 0x11
        /*0146*/ 	.short	(.L_98 - .L_97)
	.align		4
.L_97:
        /*0148*/ 	.word	index@(_ZN3cub18CUB_300001_SM_10006detail6reduce28DeviceReduceSingleTileKernelINS2_10policy_hubIdjN4cuda3std3__44plusIdEEE10Policy1000EN6thrust24THRUST_300001_SM_1000_NS17counting_iteratorIiNSD_11use_defaultESF_SF_EEPdjS9_dd6RValueEEvT0_T1_T2_T3_T4_T6_)
        /*014c*/ 	.word	0x00000000


	//----- nvinfo : EIATTR_REGCOUNT
	.align		4
.L_98:
        /*0150*/ 	.byte	0x04, 0x2f
        /*0152*/ 	.short	(.L_100 - .L_99)
	.align		4
.L_99:
        /*0154*/ 	.word	index@(_ZN3cub18CUB_300001_SM_10006detail6reduce18DeviceReduceKernelINS2_10policy_hubIdjN4cuda3std3__44plusIdEEE10Policy1000EN6thrust24THRUST_300001_SM_1000_NS17counting_iteratorIiNSD_11use_defaultESF_SF_EEjS9_d6RValueEEvT0_PT3_T1_NS0_13GridEvenShareISL_EET2_T4_)
        /*0158*/ 	.word	0x00000020


	//----- nvinfo : EIATTR_FRAME_SIZE
	.align		4
.L_100:
        /*015c*/ 	.byte	0x04, 0x11
        /*015e*/ 	.short	(.L_102 - .L_101)
	.align		4
.L_101:
        /*0160*/ 	.word	index@(_ZN3cub18CUB_300001_SM_10006detail6reduce18DeviceReduceKernelINS2_10policy_hubIdjN4cuda3std3__44plusIdEEE10Policy1000EN6thrust24THRUST_300001_SM_1000_NS17counting_iteratorIiNSD_11use_defaultESF_SF_EEjS9_d6RValueEEvT0_PT3_T1_NS0_13GridEvenShareISL_EET2_T4_)
        /*0164*/ 	.word	0x00000000


	//----- nvinfo : EIATTR_REGCOUNT
	.align		4
.L_102:
        /*0168*/ 	.byte	0x04, 0x2f
        /*016a*/ 	.short	(.L_104 - .L_103)
	.align		4
.L_103:
        /*016c*/ 	.word	index@(_ZN3cub18CUB_300001_SM_10006detail6reduce28DeviceReduceSingleTileKernelINS2_10policy_hubIdyN4cuda3std3__44plusIdEEE10Policy1000EN6thrust24THRUST_300001_SM_1000_NS17counting_iteratorIiNSD_11use_defaultESF_SF_EEPdyS9_dd6RValueEEvT0_T1_T2_T3_T4_T6_)
        /*0170*/ 	.word	0x00000040


	//----- nvinfo : EIATTR_FRAME_SIZE
	.align		4
.L_104:
        /*0174*/ 	.byte	0x04, 0x11
        /*0176*/ 	.short	(.L_106 - .L_105)
	.align		4
.L_105:
        /*0178*/ 	.word	index@(_ZN3cub18CUB_300001_SM_10006detail6reduce28DeviceReduceSingleTileKernelINS2_10policy_hubIdyN4cuda3std3__44plusIdEEE10Policy1000EN6thrust24THRUST_300001_SM_1000_NS17counting_iteratorIiNSD_11use_defaultESF_SF_EEPdyS9_dd6RValueEEvT0_T1_T2_T3_T4_T6_)
        /*017c*/ 	.word	0x00000000


	//----- nvinfo : EIATTR_REGCOUNT
	.align		4
.L_106:
        /*0180*/ 	.byte	0x04, 0x2f
        /*0182*/ 	.short	(.L_108 - .L_107)
	.align		4
.L_107:
        /*0184*/ 	.word	index@(_ZN3cub18CUB_300001_SM_10006detail6reduce18DeviceReduceKernelINS2_10policy_hubIdyN4cuda3std3__44plusIdEEE10Policy1000EN6thrust24THRUST_300001_SM_1000_NS17counting_iteratorIiNSD_11use_defaultESF_SF_EEyS9_d6RValueEEvT0_PT3_T1_NS0_13GridEvenShareISL_EET2_T4_)
        /*0188*/ 	.word	0x00000022


	//----- nvinfo : EIATTR_FRAME_SIZE
	.align		4
.L_108:
        /*018c*/ 	.byte	0x04, 0x11
        /*018e*/ 	.short	(.L_110 - .L_109)
	.align		4
.L_109:
        /*0190*/ 	.word	index@(_ZN3cub18CUB_300001_SM_10006detail6reduce18DeviceReduceKernelINS2_10policy_hubIdyN4cuda3std3__44plusIdEEE10Policy1000EN6thrust24THRUST_300001_SM_1000_NS17counting_iteratorIiNSD_11use_defaultESF_SF_EEyS9_d6RValueEEvT0_PT3_T1_NS0_13GridEvenShareISL_EET2_T4_)
        /*0194*/ 	.word	0x00000000


	//----- nvinfo : EIATTR_REGCOUNT
	.align		4
.L_110:
        /*0198*/ 	.byte	0x04, 0x2f
        /*019a*/ 	.short	(.L_112 - .L_111)
	.align		4
.L_111:
        /*019c*/ 	.word	index@(_ZN3cub18CUB_300001_SM_10006detail6reduce28DeviceReduceSingleTileKernelINS2_10policy_hubIdjN4cuda3std3__44plusIdEEE10Policy1000EN6thrust24THRUST_300001_SM_1000_NS17counting_iteratorIiNSD_11use_defaultESF_SF_EEPdjS9_dd6SValueEEvT0_T1_T2_T3_T4_T6_)
        /*01a0*/ 	.word	0x00000060


	//----- nvinfo : EIATTR_FRAME_SIZE
	.align		4
.L_112:
        /*01a4*/ 	.byte	0x04, 0x11
        /*01a6*/ 	.short	(.L_114 - .L_113)
	.align		4
.L_113:
        /*01a8*/ 	.word	index@(_ZN3cub18CUB_300001_SM_10006detail6reduce28DeviceReduceSingleTileKernelINS2_10policy_hubIdjN4cuda3std3__44plusIdEEE10Policy1000EN6thrust24THRUST_300001_SM_1000_NS17counting_iteratorIiNSD_11use_defaultESF_SF_EEPdjS9_dd6SValueEEvT0_T1_T2_T3_T4_T6_)
        /*01ac*/ 	.word	0x00000000


	//----- nvinfo : EIATTR_REGCOUNT
	.align		4
.L_114:
        /*01b0*/ 	.byte	0x04, 0x2f
        /*01b2*/ 	.short	(.L_116 - .L_115)
	.align		4
.L_115:
        /*01b4*/ 	.word	index@(_ZN3cub18CUB_300001_SM_10006detail6reduce18DeviceReduceKernelINS2_10policy_hubIdjN4cuda3std3__44plusIdEEE10Policy1000EN6thrust24THRUST_300001_SM_1000_NS17counting_iteratorIiNSD_11use_defaultESF_SF_EEjS9_d6SValueEEvT0_PT3_T1_NS0_13GridEvenShareISL_EET2_T4_)
        /*01b8*/ 	.word	0x0000002a


	//----- nvinfo : EIATTR_FRAME_SIZE
	.align		4
.L_116:
        /*01bc*/ 	.byte	0x04, 0x11
        /*01be*/ 	.short	(.L_118 - .L_117)
	.align		4
.L_117:
        /*01c0*/ 	.word	index@(_ZN3cub18CUB_300001_SM_10006detail6reduce18DeviceReduceKernelINS2_10policy_hubIdjN4cuda3std3__44plusIdEEE10Policy1000EN6thrust24THRUST_300001_SM_1000_NS17counting_iteratorIiNSD_11use_defaultESF_SF_EEjS9_d6SValueEEvT0_PT3_T1_NS0_13GridEvenShareISL_EET2_T4_)
        /*01c4*/ 	.word	0x00000000


	//----- nvinfo : EIATTR_REGCOUNT
	.align		4
.L_118:
        /*01c8*/ 	.byte	0x04, 0x2f
        /*01ca*/ 	.short	(.L_120 - .L_119)
	.align		4
.L_119:
        /*01cc*/ 	.word	index@(_ZN3cub18CUB_300001_SM_10006detail6reduce28DeviceReduceSingleTileKernelINS2_10policy_hubIdyN4cuda3std3__44plusIdEEE10Policy1000EN6thrust24THRUST_300001_SM_1000_NS17counting_iteratorIiNSD_11use_defaultESF_SF_EEPdyS9_dd6SValueEEvT0_T1_T2_T3_T4_T6_)
        /*01d0*/ 	.word	0x00000060


	//----- nvinfo : EIATTR_FRAME_SIZE
	.align		4
.L_120:
        /*01d4*/ 	.byte	0x04, 0x11
        /*01d6*/ 	.short	(.L_122 - .L_121)
	.align		4
.L_121:
        /*01d8*/ 	.word	index@(_ZN3cub18CUB_300001_SM_10006detail6reduce28DeviceReduceSingleTileKernelINS2_10policy_hubIdyN4cuda3std3__44plusIdEEE10Policy1000EN6thrust24THRUST_300001_SM_1000_NS17counting_iteratorIiNSD_11use_defaultESF_SF_EEPdyS9_dd6SValueEEvT0_T1_T2_T3_T4_T6_)
        /*01dc*/ 	.word	0x00000000


	//----- nvinfo : EIATTR_REGCOUNT
	.align		4
.L_122:
        /*01e0*/ 	.byte	0x04, 0x2f
        /*01e2*/ 	.short	(.L_124 - .L_123)
	.align		4
.L_123:
        /*01e4*/ 	.word	index@(_ZN3cub18CUB_300001_SM_10006detail6reduce18DeviceReduceKernelINS2_10policy_hubIdyN4cuda3std3__44plusIdEEE10Policy1000EN6thrust24THRUST_300001_SM_1000_NS17counting_iteratorIiNSD_11use_defaultESF_SF_EEyS9_d6SValueEEvT0_PT3_T1_NS0_13GridEvenShareISL_EET2_T4_)
        /*01e8*/ 	.word	0x00000028


	//----- nvinfo : EIATTR_FRAME_SIZE
	.align		4
.L_124:
        /*01ec*/ 	.byte	0x04, 0x11
        /*01ee*/ 	.short	(.L_126 - .L_125)
	.align		4
.L_125:
        /*01f0*/ 	.word	index@(_ZN3cub18CUB_300001_SM_10006detail6reduce18DeviceReduceKernelINS2_10policy_hubIdyN4cuda3std3__44plusIdEEE10Policy1000EN6thrust24THRUST_300001_SM_1000_NS17counting_iteratorIiNSD_11use_defaultESF_SF_EEyS9_d6SValueEEvT0_PT3_T1_NS0_13GridEvenShareISL_EET2_T4_)
        /*01f4*/ 	.word	0x00000000


	//----- nvinfo : EIATTR_REGCOUNT
	.align		4
.L_126:
        /*01f8*/ 	.byte	0x04, 0x2f
        /*01fa*/ 	.short	(.L_128 - .L_127)
	.align		4
.L_127:
        /*01fc*/ 	.word	index@(_ZN3cub18CUB_300001_SM_10006detail6reduce28DeviceReduceSingleTileKernelINS2_10policy_hubIdjN4cuda3std3__44plusIdEEE10Policy1000EN6thrust24THRUST_300001_SM_1000_NS17counting_iteratorIiNSD_11use_defaultESF_SF_EEPdjS9_dd6DValueEEvT0_T1_T2_T3_T4_T6_)
        /*0200*/ 	.word	0x0000004a


	//----- nvinfo : EIATTR_FRAME_SIZE
	.align		4
.L_128:
        /*0204*/ 	.byte	0x04, 0x11
        /*0206*/ 	.short	(.L_130 - .L_129)
	.align		4
.L_129:
        /*0208*/ 	.word	index@($_ZN3cub18CUB_300001_SM_10006detail6reduce28DeviceReduceSingleTileKernelINS2_10policy_hubIdjN4cuda3std3__44plusIdEEE10Policy1000EN6thrust24THRUST_300001_SM_1000_NS17counting_iteratorIiNSD_11use_defaultESF_SF_EEPdjS9_dd6DValueEEvT0_T1_T2_T3_T4_T6_$__internal_accurate_pow)
        /*020c*/ 	.word	0x00000000


	//----- nvinfo : EIATTR_FRAME_SIZE
	.align		4
.L_130:
        /*0210*/ 	.byte	0x04, 0x11
        /*0212*/ 	.short	(.L_132 - .L_131)
	.align		4
.L_131:
        /*0214*/ 	.word	index@($__internal_3_$__cuda_sm20_div_rn_f64_full)
        /*0218*/ 	.word	0x00000000


	//----- nvinfo : EIATTR_FRAME_SIZE
	.align		4
.L_132:
        /*021c*/ 	.byte	0x04, 0x11
        /*021e*/ 	.short	(.L_134 - .L_133)
	.align		4
.L_133:
        /*0220*/ 	.word	index@(_ZN3cub18CUB_300001_SM_10006detail6reduce28DeviceReduceSingleTileKernelINS2_10policy_hubIdjN4cuda3std3__44plusIdEEE10Policy1000EN6thrust24THRUST_300001_SM_1000_NS17counting_iteratorIiNSD_11use_defaultESF_SF_EEPdjS9_dd6DValueEEvT0_T1_T2_T3_T4_T6_)
        /*0224*/ 	.word	0x00000000


	//----- nvinfo : EIATTR_REGCOUNT
	.align		4
.L_134:
        /*0228*/ 	.byte	0x04, 0x2f
        /*022a*/ 	.short	(.L_136 - .L_135)
	.align		4
.L_135:
        /*022c*/ 	.word	index@(_ZN3cub18CUB_300001_SM_10006detail6reduce18DeviceReduceKernelINS2_10policy_hubIdjN4cuda3std3__44plusIdEEE10Policy1000EN6thrust24THRUST_300001_SM_1000_NS17counting_iteratorIiNSD_11use_defaultESF_SF_EEjS9_d6DValueEEvT0_PT3_T1_NS0_13GridEvenShareISL_EET2_T4_)
        /*0230*/ 	.word	0x0000003a


	//----- nvinfo : EIATTR_FRAME_SIZE
	.align		4
.L_136:
        /*0234*/ 	.byte	0x04, 0x11
        /*0236*/ 	.short	(.L_138 - .L_137)
	.align		4
.L_137:
        /*0238*/ 	.word	index@($_ZN3cub18CUB_300001_SM_10006detail6reduce18DeviceReduceKernelINS2_10policy_hubIdjN4cuda3std3__44plusIdEEE10Policy1000EN6thrust24THRUST_300001_SM_1000_NS17counting_iteratorIiNSD_11use_defaultESF_SF_EEjS9_d6DValueEEvT0_PT3_T1_NS0_13GridEvenShareISL_EET2_T4_$__internal_accurate_pow)
        /*023c*/ 	.word	0x00000000


	//----- nvinfo : EIATTR_FRAME_SIZE
	.align		4
.L_138:
        /*0240*/ 	.byte	0x04, 0x11
        /*0242*/ 	.short	(.L_140 - .L_139)
	.align		4
.L_139:
        /*0244*/ 	.word	index@($__internal_2_$__cuda_sm20_div_rn_f64_full)
        /*0248*/ 	.word	0x00000000


	//----- nvinfo : EIATTR_FRAME_SIZE
	.align		4
.L_140:
        /*024c*/ 	.byte	0x04, 0x11
        /*024e*/ 	.short	(.L_142 - .L_141)
	.align		4
.L_141:
        /*0250*/ 	.word	index@(_ZN3cub18CUB_300001_SM_10006detail6reduce18DeviceReduceKernelINS2_10policy_hubIdjN4cuda3std3__44plusIdEEE10Policy1000EN6thrust24THRUST_300001_SM_1000_NS17counting_iteratorIiNSD_11use_defaultESF_SF_EEjS9_d6DValueEEvT0_PT3_T1_NS0_13GridEvenShareISL_EET2_T4_)
        /*0254*/ 	.word	0x00000000


	//----- nvinfo : EIATTR_REGCOUNT
	.align		4
.L_142:
        /*0258*/ 	.byte	0x04, 0x2f
        /*025a*/ 	.short	(.L_144 - .L_143)
	.align		4
.L_143:
        /*025c*/ 	.word	index@(_ZN3cub18CUB_300001_SM_10006detail6reduce28DeviceReduceSingleTileKernelINS2_10policy_hubIdyN4cuda3std3__44plusIdEEE10Policy1000EN6thrust24THRUST_300001_SM_1000_NS17counting_iteratorIiNSD_11use_defaultESF_SF_EEPdyS9_dd6DValueEEvT0_T1_T2_T3_T4_T6_)
        /*0260*/ 	.word	0x00000048


	//----- nvinfo : EIATTR_FRAME_SIZE
	.align		4
.L_144:
        /*0264*/ 	.byte	0x04, 0x11
        /*0266*/ 	.short	(.L_146 - .L_145)
	.align		4
.L_145:
        /*0268*/ 	.word	index@($_ZN3cub18CUB_300001_SM_10006detail6reduce28DeviceReduceSingleTileKernelINS2_10policy_hubIdyN4cuda3std3__44plusIdEEE10Policy1000EN6thrust24THRUST_300001_SM_1000_NS17counting_iteratorIiNSD_11use_defaultESF_SF_EEPdyS9_dd6DValueEEvT0_T1_T2_T3_T4_T6_$__internal_accurate_pow)
        /*026c*/ 	.word	0x00000000


	//----- nvinfo : EIATTR_FRAME_SIZE
	.align		4
.L_146:
        /*0270*/ 	.byte	0x04, 0x11
        /*0272*/ 	.short	(.L_148 - .L_147)
	.align		4
.L_147:
        /*0274*/ 	.word	index@($__internal_1_$__cuda_sm20_div_rn_f64_full)
        /*0278*/ 	.word	0x00000000


	//----- nvinfo : EIATTR_FRAME_SIZE
	.align		4
.L_148:
        /*027c*/ 	.byte	0x04, 0x11
        /*027e*/ 	.short	(.L_150 - .L_149)
	.align		4
.L_149:
        /*0280*/ 	.word	index@(_ZN3cub18CUB_300001_SM_10006detail6reduce28DeviceReduceSingleTileKernelINS2_10policy_hubIdyN4cuda3std3__44plusIdEEE10Policy1000EN6thrust24THRUST_300001_SM_1000_NS17counting_iteratorIiNSD_11use_defaultESF_SF_EEPdyS9_dd6DValueEEvT0_T1_T2_T3_T4_T6_)
        /*0284*/ 	.word	0x00000000


	//----- nvinfo : EIATTR_REGCOUNT
	.align		4
.L_150:
        /*0288*/ 	.byte	0x04, 0x2f
        /*028a*/ 	.short	(.L_152 - .L_151)
	.align		4
.L_151:
        /*028c*/ 	.word	index@(_ZN3cub18CUB_300001_SM_10006detail6reduce18DeviceReduceKernelINS2_10policy_hubIdyN4cuda3std3__44plusIdEEE10Policy1000EN6thrust24THRUST_300001_SM_1000_NS17counting_iteratorIiNSD_11use_defaultESF_SF_EEyS9_d6DValueEEvT0_PT3_T1_NS0_13GridEvenShareISL_EET2_T4_)
        /*0290*/ 	.word	0x0000003e


	//----- nvinfo : EIATTR_FRAME_SIZE
	.align		4
.L_152:
        /*0294*/ 	.byte	0x04, 0x11
        /*0296*/ 	.short	(.L_154 - .L_153)
	.align		4
.L_153:
        /*0298*/ 	.word	index@($_ZN3cub18CUB_300001_SM_10006detail6reduce18DeviceReduceKernelINS2_10policy_hubIdyN4cuda3std3__44plusIdEEE10Policy1000EN6thrust24THRUST_300001_SM_1000_NS17counting_iteratorIiNSD_11use_defaultESF_SF_EEyS9_d6DValueEEvT0_PT3_T1_NS0_13GridEvenShareISL_EET2_T4_$__internal_accurate_pow)
        /*029c*/ 	.word	0x00000000


	//----- nvinfo : EIATTR_FRAME_SIZE
	.align		4
.L_154:
        /*02a0*/ 	.byte	0x04, 0x11
        /*02a2*/ 	.short	(.L_156 - .L_155)
	.align		4
.L_155:
        /*02a4*/ 	.word	index@($__internal_0_$__cuda_sm20_div_rn_f64_full)
        /*02a8*/ 	.word	0x00000000


	//----- nvinfo : EIATTR_FRAME_SIZE
	.align		4
.L_156:
        /*02ac*/ 	.byte	0x04, 0x11
        /*02ae*/ 	.short	(.L_158 - .L_157)
	.align		4
.L_157:
        /*02b0*/ 	.word	index@(_ZN3cub18CUB_300001_SM_10006detail6reduce18DeviceReduceKernelINS2_10policy_hubIdyN4cuda3std3__44plusIdEEE10Policy1000EN6thrust24THRUST_300001_SM_1000_NS17counting_iteratorIiNSD_11use_defaultESF_SF_EEyS9_d6DValueEEvT0_PT3_T1_NS0_13GridEvenShareISL_EET2_T4_)
        /*02b4*/ 	.word	0x00000000


	//----- nvinfo : EIATTR_MIN_STACK_SIZE
	.align		4
.L_158:
        /*02b8*/ 	.byte	0x04, 0x12
        /*02ba*/ 	.short	(.L_160 - .L_159)
	.align		4
.L_159:
        /*02bc*/ 	.word	index@(_ZN3cub18CUB_300001_SM_10006detail6reduce18DeviceReduceKernelINS2_10policy_hubIdyN4cuda3std3__44plusIdEEE10Policy1000EN6thrust24THRUST_300001_SM_1000_NS17counting_iteratorIiNSD_11use_defaultESF_SF_EEyS9_d6DValueEEvT0_PT3_T1_NS0_13GridEvenShareISL_EET2_T4_)
        /*02c0*/ 	.word	0x00000000


	//----- nvinfo : EIATTR_MIN_STACK_SIZE
	.align		4
.L_160:
        /*02c4*/ 	.byte	0x04, 0x12
        /*02c6*/ 	.short	(.L_162 - .L_161)
	.align		4
.L_161:
        /*02c8*/ 	.word	index@(_ZN3cub18CUB_300001_SM_10006detail6reduce28DeviceReduceSingleTileKernelINS2_10policy_hubIdyN4cuda3std3__44plusIdEEE10Policy1000EN6thrust24THRUST_300001_SM_1000_NS17counting_iteratorIiNSD_11use_defaultESF_SF_EEPdyS9_dd6DValueEEvT0_T1_T2_T3_T4_T6_)
        /*02cc*/ 	.word	0x00000000


	//----- nvinfo : EIATTR_MIN_STACK_SIZE
	.align		4
.L_162:
        /*02d0*/ 	.byte	0x04, 0x12
        /*02d2*/ 	.short	(.L_164 - .L_163)
	.align		4
.L_163:
        /*02d4*/ 	.word	index@(_ZN3cub18CUB_300001_SM_10006detail6reduce18DeviceReduceKernelINS2_10policy_hubIdjN4cuda3std3__44plusIdEEE10Policy1000EN6thrust24THRUST_300001_SM_1000_NS17counting_iteratorIiNSD_11use_defaultESF_SF_EEjS9_d6DValueEEvT0_PT3_T1_NS0_13GridEvenShareISL_EET2_T4_)
        /*02d8*/ 	.word	0x00000000


	//----- nvinfo : EIATTR_MIN_STACK_SIZE
	.align		4
.L_164:
        /*02dc*/ 	.byte	0x04, 0x12
        /*02de*/ 	.short	(.L_166 - .L_165)
	.align		4
.L_165:
        /*02e0*/ 	.word	index@(_ZN3cub18CUB_300001_SM_10006detail6reduce28DeviceReduceSingleTileKernelINS2_10policy_hubIdjN4cuda3std3__44plusIdEEE10Policy1000EN6thrust24THRUST_300001_SM_1000_NS17counting_iteratorIiNSD_11use_defaultESF_SF_EEPdjS9_dd6DValueEEvT0_T1_T2_T3_T4_T6_)
        /*02e4*/ 	.word	0x00000000


	//----- nvinfo : EIATTR_MIN_STACK_SIZE
	.align		4
.L_166:
        /*02e8*/ 	.byte	0x04, 0x12
        /*02ea*/ 	.short	(.L_168 - .L_167)
	.align		4
.L_167:
        /*02ec*/ 	.word	index@(_ZN3cub18CUB_300001_SM_10006detail6reduce18DeviceReduceKernelINS2_10policy_hubIdyN4cuda3std3__44plusIdEEE10Policy1000EN6thrust24THRUST_300001_SM_1000_NS17counting_iteratorIiNSD_11use_defaultESF_SF_EEyS9_d6SValueEEvT0_PT3_T1_NS0_13GridEvenShareISL_EET2_T4_)
        /*02f0*/ 	.word	0x00000000


	//----- nvinfo : EIATTR_MIN_STACK_SIZE
	.align		4
.L_168:
        /*02f4*/ 	.byte	0x04, 0x12
        /*02f6*/ 	.short	(.L_170 - .L_169)
	.align		4
.L_169:
        /*02f8*/ 	.word	index@(_ZN3cub18CUB_300001_SM_10006detail6reduce28DeviceReduceSingleTileKernelINS2_10policy_hubIdyN4cuda3std3__44plusIdEEE10Policy1000EN6thrust24THRUST_300001_SM_1000_NS17counting_iteratorIiNSD_11use_defaultESF_SF_EEPdyS9_dd6SValueEEvT0_T1_T2_T3_T4_T6_)
        /*02fc*/ 	.word	0x00000000


	//----- nvinfo : EIATTR_MIN_STACK_SIZE
	.align		4
.L_170:
        /*0300*/ 	.byte	0x04, 0x12
        /*0302*/ 	.short	(.L_172 - .L_171)
	.align		4
.L_171:
        /*0304*/ 	.word	index@(_ZN3cub18CUB_300001_SM_10006detail6reduce18DeviceReduceKernelINS2_10policy_hubIdjN4cuda3std3__44plusIdEEE10Policy1000EN6thrust24THRUST_300001_SM_1000_NS17counting_iteratorIiNSD_11use_defaultESF_SF_EEjS9_d6SValueEEvT0_PT3_T1_NS0_13GridEvenShareISL_EET2_T4_)
        /*0308*/ 	.word	0x00000000


	//----- nvinfo : EIATTR_MIN_STACK_SIZE
	.align		4
.L_172:
        /*030c*/ 	.byte	0x04, 0x12
        /*030e*/ 	.short	(.L_174 - .L_173)
	.align		4
.L_173:
        /*0310*/ 	.word	index@(_ZN3cub18CUB_300001_SM_10006detail6reduce28DeviceReduceSingleTileKernelINS2_10policy_hubIdjN4cuda3std3__44plusIdEEE10Policy1000EN6thrust24THRUST_300001_SM_1000_NS17counting_iteratorIiNSD_11use_defaultESF_SF_EEPdjS9_dd6SValueEEvT0_T1_T2_T3_T4_T6_)
        /*0314*/ 	.word	0x00000000


	//----- nvinfo : EIATTR_MIN_STACK_SIZE
	.align		4
.L_174:
        /*0318*/ 	.byte	0x04, 0x12
        /*031a*/ 	.short	(.L_176 - .L_175)
	.align		4
.L_175:
        /*031c*/ 	.word	index@(_ZN3cub18CUB_300001_SM_10006detail6reduce18DeviceReduceKernelINS2_10policy_hubIdyN4cuda3std3__44plusIdEEE10Policy1000EN6thrust24THRUST_300001_SM_1000_NS17counting_iteratorIiNSD_11use_defaultESF_SF_EEyS9_d6RValueEEvT0_PT3_T1_NS0_13GridEvenShareISL_EET2_T4_)
        /*0320*/ 	.word	0x00000000


	//----- nvinfo : EIATTR_MIN_STACK_SIZE
	.align		4
.L_176:
        /*0324*/ 	.byte	0x04, 0x12
        /*0326*/ 	.short	(.L_178 - .L_177)
	.align		4
.L_177:
        /*0328*/ 	.word	index@(_ZN3cub18CUB_300001_SM_10006detail6reduce28DeviceReduceSingleTileKernelINS2_10policy_hubIdyN4cuda3std3__44plusIdEEE10Policy1000EN6thrust24THRUST_300001_SM_1000_NS17counting_iteratorIiNSD_11use_defaultESF_SF_EEPdyS9_dd6RValueEEvT0_T1_T2_T3_T4_T6_)
        /*032c*/ 	.word	0x00000000


	//----- nvinfo : EIATTR_MIN_STACK_SIZE
	.align		4
.L_178:
        /*0330*/ 	.byte	0x04, 0x12
        /*0332*/ 	.short	(.L_180 - .L_179)
	.align		4
.L_179:
        /*0334*/ 	.word	index@(_ZN3cub18CUB_300001_SM_10006detail6reduce18DeviceReduceKernelINS2_10policy_hubIdjN4cuda3std3__44plusIdEEE10Policy1000EN6thrust24THRUST_300001_SM_1000_NS17counting_iteratorIiNSD_11use_defaultESF_SF_EEjS9_d6RValueEEvT0_PT3_T1_NS0_13GridEvenShareISL_EET2_T4_)
        /*0338*/ 	.word	0x00000000


	//----- nvinfo : EIATTR_MIN_STACK_SIZE
	.align		4
.L_180:
        /*033c*/ 	.byte	0x04, 0x12
        /*033e*/ 	.short	(.L_182 - .L_181)
	.align		4
.L_181:
        /*0340*/ 	.word	index@(_ZN3cub18CUB_300001_SM_10006detail6reduce28DeviceReduceSingleTileKernelINS2_10policy_hubIdjN4cuda3std3__44plusIdEEE10Policy1000EN6thrust24THRUST_300001_SM_1000_NS17counting_iteratorIiNSD_11use_defaultESF_SF_EEPdjS9_dd6RValueEEvT0_T1_T2_T3_T4_T6_)
        /*0344*/ 	.word	0x00000000


	//----- nvinfo : EIATTR_MIN_STACK_SIZE
	.align		4
.L_182:
        /*0348*/ 	.byte	0x04, 0x12
        /*034a*/ 	.short	(.L_184 - .L_183)
	.align		4
.L_183:
        /*034c*/ 	.word	index@(_ZN3cub18CUB_300001_SM_10006detail6reduce28DeviceReduceSingleTileKernelINS2_10policy_hubIdyN4cuda3std3__44plusIdEEE10Policy1000EPdSC_iS9_ddNS7_10__identityEEEvT0_T1_T2_T3_T4_T6_)
        /*0350*/ 	.word	0x00000000


	//----- nvinfo : EIATTR_MIN_STACK_SIZE
	.align		4
.L_184:
        /*0354*/ 	.byte	0x04, 0x12
        /*0356*/ 	.short	(.L_186 - .L_185)
	.align		4
.L_185:
        /*0358*/ 	.word	index@(_ZN3cub18CUB_300001_SM_10006detail6reduce18DeviceReduceKernelINS2_10policy_hubIdyN4cuda3std3__44plusIdEEE10Policy1000EN6thrust24THRUST_300001_SM_1000_NS6detail15normal_iteratorINSD_10device_ptrIdEEEEyS9_d9WeightSumEEvT0_PT3_T1_NS0_13GridEvenShareISN_EET2_T4_)
        /*035c*/ 	.word	0x00000008


	//----- nvinfo : EIATTR_MIN_STACK_SIZE
	.align		4
.L_186:
        /*0360*/ 	.byte	0x04, 0x12
        /*0362*/ 	.short	(.L_188 - .L_187)
	.align		4
.L_187:
        /*0364*/ 	.word	index@(_ZN3cub18CUB_300001_SM_10006detail6reduce28DeviceReduceSingleTileKernelINS2_10policy_hubIdyN4cuda3std3__44plusIdEEE10Policy1000EN6thrust24THRUST_300001_SM_1000_NS6detail15normal_iteratorINSD_10device_ptrIdEEEEPdyS9_dd9WeightSumEEvT0_T1_T2_T3_T4_T6_)
        /*0368*/ 	.word	0x00000000


	//----- nvinfo : EIATTR_MIN_STACK_SIZE
	.align		4
.L_188:
        /*036c*/ 	.byte	0x04, 0x12
        /*036e*/ 	.short	(.L_190 - .L_189)
	.align		4
.L_189:
        /*0370*/ 	.word	index@(_ZN3cub18CUB_300001_SM_10006detail6reduce28DeviceReduceSingleTileKernelINS2_10policy_hubIdjN4cuda3std3__44plusIdEEE10Policy1000EPdSC_iS9_ddNS7_10__identityEEEvT0_T1_T2_T3_T4_T6_)
        /*0374*/ 	.word	0x00000000


	//----- nvinfo : EIATTR_MIN_STACK_SIZE
	.align		4
.L_190:
        /*0378*/ 	.byte	0x04, 0x12
        /*037a*/ 	.short	(.L_192 - .L_191)
	.align		4
.L_191:
        /*037c*/ 	.word	index@(_ZN3cub18CUB_300001_SM_10006detail6reduce18DeviceReduceKernelINS2_10policy_hubIdjN4cuda3std3__44plusIdEEE10Policy1000EN6thrust24THRUST_300001_SM_1000_NS6detail15normal_iteratorINSD_10device_ptrIdEEEEjS9_d9WeightSumEEvT0_PT3_T1_NS0_13GridEvenShareISN_EET2_T4_)
        /*0380*/ 	.word	0x00000000


	//----- nvinfo : EIATTR_MIN_STACK_SIZE
	.align		4
.L_192:
        /*0384*/ 	.byte	0x04, 0x12
        /*0386*/ 	.short	(.L_194 - .L_193)
	.align		4
.L_193:
        /*0388*/ 	.word	index@(_ZN3cub18CUB_300001_SM_10006detail6reduce28DeviceReduceSingleTileKernelINS2_10policy_hubIdjN4cuda3std3__44plusIdEEE10Policy1000EN6thrust24THRUST_300001_SM_1000_NS6detail15normal_iteratorINSD_10device_ptrIdEEEEPdjS9_dd9WeightSumEEvT0_T1_T2_T3_T4_T6_)
        /*038c*/ 	.word	0x00000000


	//----- nvinfo : EIATTR_MIN_STACK_SIZE
	.align		4
.L_194:
        /*0390*/ 	.byte	0x04, 0x12
        /*0392*/ 	.short	(.L_196 - .L_195)
	.align		4
.L_195:
        /*0394*/ 	.word	index@(_ZN3cub18CUB_300001_SM_10006detail9transform16transform_kernelINS2_10policy_hubILb1EN4cuda3std3__45tupleIJN6thrust24THRUST_300001_SM_1000_NS6detail15normal_iteratorINSA_10device_ptrIdEEEEEEEE10policy1000El17WeightCalculationSF_JPdEEEvT0_iT1_T2_DpNS2_10kernel_argIT3_EE)
        /*0398*/ 	.word	0x00000000


	//----- nvinfo : EIATTR_MIN_STACK_SIZE
	.align		4
.L_196:
        /*039c*/ 	.byte	0x04, 0x12
        /*039e*/ 	.short	(.L_198 - .L_197)
	.align		4
.L_197:
        /*03a0*/ 	.word	index@(_ZN3cub18CUB_300001_SM_10006detail9transform16transform_kernelINS2_10policy_hubILb1EN4cuda3std3__45tupleIJN6thrust24THRUST_300001_SM_1000_NS6detail15normal_iteratorINSA_10device_ptrIdEEEEEEEE10policy1000Ei17WeightCalculationSF_JPdEEEvT0_iT1_T2_DpNS2_10kernel_argIT3_EE)
        /*03a4*/ 	.word	0x00000000


	//----- nvinfo : EIATTR_MIN_STACK_SIZE
	.align		4
.L_198:
        /*03a8*/ 	.byte	0x04, 0x12
        /*03aa*/ 	.short	(.L_200 - .L_199)
	.align		4
.L_199:
        /*03ac*/ 	.word	index@(_ZN3cub18CUB_300001_SM_10006detail8for_each13static_kernelINS2_12policy_hub_t12policy_500_tEmN6thrust24THRUST_300001_SM_1000_NS8cuda_cub20__uninitialized_fill7functorINS7_10device_ptrIdEEdEEEEvT0_T1_)
        /*03b0*/ 	.word	0x00000000


	//----- nvinfo : EIATTR_MIN_STACK_SIZE
	.align		4
.L_200:
        /*03b4*/ 	.byte	0x04, 0x12
        /*03b6*/ 	.short	(.L_202 - .L_201)
	.align		4
.L_201:
        /*03b8*/ 	.word	index@(_ZN3cub18CUB_300001_SM_10006detail11EmptyKernelIvEEvv)
        /*03bc*/ 	.word	0x00000000
.L_202:


//--------------------- .nv.compat                --------------------------
	.section	.nv.compat,"",@"SHT_CUDA_COMPAT_INFO"
	.align	4
        /*0000*/ 	.byte	0x02, 0x09, 0x00, 0x00, 0x02, 0x02, 0x01, 0x00, 0x02, 0x05, 0x05, 0x00, 0x03, 0x07, 0x01, 0x01
        /*0010*/ 	.byte	0x02, 0x03, 0x00, 0x00, 0x02, 0x06, 0x01, 0x00, 0x04, 0x0b, 0x08, 0x00, 0x01, 0x00, 0x00, 0x00
        /*0020*/ 	.byte	0x00, 0x00, 0x00, 0x00


//--------------------- .nv.info._ZN3cub18CUB_300001_SM_10006detail6reduce18DeviceReduceKernelINS2_10policy_hubIdyN4cuda3std3__44plusIdEEE10Policy1000EN6thrust24THRUST_300001_SM_1000_NS17counting_iteratorIiNSD_11use_defaultESF_SF_EEyS9_d6DValueEEvT0_PT3_T1_NS0_13GridEvenShareISL_EET2_T4_ --------------------------
	.section	.nv.info._ZN3cub18CUB_300001_SM_10006detail6reduce18DeviceReduceKernelINS2_10policy_hubIdyN4cuda3std3__44plusIdEEE10Policy1000EN6thrust24THRUST_300001_SM_1000_NS17counting_iteratorIiNSD_11use_defaultESF_SF_EEyS9_d6DValueEEvT0_PT3_T1_NS0_13GridEvenShareISL_EET2_T4_,"",@"SHT_CUDA_INFO"
	.sectionflags	@""
	.align	4


	//----- nvinfo : EIATTR_CUDA_API_VERSION
	.align		4
        /*0000*/ 	.byte	0x04, 0x37
        /*0002*/ 	.short	(.L_204 - .L_203)
.L_203:
        /*0004*/ 	.word	0x00000082


	//----- nvinfo : EIATTR_KPARAM_INFO
	.align		4
.L_204:
        /*0008*/ 	.byte	0x04, 0x17
        /*000a*/ 	.short	(.L_206 - .L_205)
.L_205:
        /*000c*/ 	.word	0x00000000
        /*0010*/ 	.short	0x0005
        /*0012*/ 	.short	0x0068
        /*0014*/ 	.byte	0x00, 0xf0, 0xa1, 0x00


	//----- nvinfo : EIATTR_KPARAM_INFO
	.align		4
.L_206:
        /*0018*/ 	.byte	0x04, 0x17
        /*001a*/ 	.short	(.L_208 - .L_207)
.L_207:
        /*001c*/ 	.word	0x00000000
        /*0020*/ 	.short	0x0004
        /*0022*/ 	.short	0x0060
        /*0024*/ 	.byte	0x00, 0xf0, 0x05, 0x00


	//----- nvinfo : EIATTR_KPARAM_INFO
	.align		4
.L_208:
        /*0028*/ 	.byte	0x04, 0x17
        /*002a*/ 	.short	(.L_210 - .L_209)
.L_209:
        /*002c*/ 	.word	0x00000000
        /*0030*/ 	.short	0x0003
        /*0032*/ 	.short	0x0018
        /*0034*/ 	.byte	0x00, 0xf0, 0x21, 0x01


	//----- nvinfo : EIATTR_KPARAM_INFO
	.align		4
.L_210:
        /*0038*/ 	.byte	0x04, 0x17
        /*003a*/ 	.short	(.L_212 - .L_211)
.L_211:
        /*003c*/ 	.word	0x00000000
        /*0040*/ 	.short	0x0002
        /*0042*/ 	.short	0x0010
        /*0044*/ 	.byte	0x00, 0xf0, 0x21, 0x00


	//----- nvinfo : EIATTR_KPARAM_INFO
	.align		4
.L_212:
        /*0048*/ 	.byte	0x04, 0x17
        /*004a*/ 	.short	(.L_214 - .L_213)
.L_213:
        /*004c*/ 	.word	0x00000000
        /*0050*/ 	.short	0x0001
        /*0052*/ 	.short	0x0008
        /*0054*/ 	.byte	0x00, 0xf5, 0x21, 0x00


	//----- nvinfo : EIATTR_KPARAM_INFO
	.align		4
.L_214:
        /*0058*/ 	.byte	0x04, 0x17
        /*005a*/ 	.short	(.L_216 - .L_215)
.L_215:
        /*005c*/ 	.word	0x00000000
        /*0060*/ 	.short	0x0000
        /*0062*/ 	.short	0x0000
        /*0064*/ 	.byte	0x00, 0xf0, 0x11, 0x00


	//----- nvinfo : EIATTR_SPARSE_MMA_MASK
	.align		4
.L_216:
        /*0068*/ 	.byte	0x03, 0x50
        /*006a*/ 	.short	0x0000


	//----- nvinfo : EIATTR_MAXREG_COUNT
	.align		4
        /*006c*/ 	.byte	0x03, 0x1b
        /*006e*/ 	.short	0x0080


	//----- nvinfo : EIATTR_NUM_BARRIERS
	.align		4
        /*0070*/ 	.byte	0x02, 0x4c
        /*0072*/ 	.byte	0x01
	.zero		1


	//----- nvinfo : EIATTR_MERCURY_ISA_VERSION
	.align		4
        /*0074*/ 	.byte	0x03, 0x5f
        /*0076*/ 	.short	0x0101


	//----- nvinfo : EIATTR_COOP_GROUP_MASK_REGIDS
	.align		4
        /*0078*/ 	.byte	0x04, 0x29
        /*007a*/ 	.short	(.L_218 - .L_217)


	//   ....[0]....
.L_217:
        /*007c*/ 	.word	0xffffffff


	//   ....[1]....
        /*0080*/ 	.word	0xffffffff


	//   ....[2]....
        /*0084*/ 	.word	0xffffffff


	//   ....[3]....
        /*0088*/ 	.word	0xffffffff


	//   ....[4]....
        /*008c*/ 	.word	0xffffffff


	//   ....[5]....
        /*0090*/ 	.word	0xffffffff


	//   ....[6]....
        /*0094*/ 	.word	0xffffffff


	//   ....[7]....
        /*0098*/ 	.word	0xffffffff


	//   ....[8]....
        /*009c*/ 	.word	0xffffffff


	//   ....[9]....
        /*00a0*/ 	.word	0xffffffff


	//   ....[10]....
        /*00a4*/ 	.word	0xffffffff


	//   ....[11]....
        /*00a8*/ 	.word	0xffffffff


	//   ....[12]....
        /*00ac*/ 	.word	0xffffffff


	//   ....[13]....
        /*00b0*/ 	.word	0xffffffff


	//   ....[14]....
        /*00b4*/ 	.word	0xffffffff


	//   ....[15]....
        /*00b8*/ 	.word	0xffffffff


	//   ....[16]....
        /*00bc*/ 	.word	0xffffffff


	//   ....[17]....
        /*00c0*/ 	.word	0xffffffff


	//   ....[18]....
        /*00c4*/ 	.word	0xffffffff


	//   ....[19]....
        /*00c8*/ 	.word	0xffffffff


	//   ....[20]....
        /*00cc*/ 	.word	0xffffffff


	//   ....[21]....
        /*00d0*/ 	.word	0xffffffff


	//   ....[22]....
        /*00d4*/ 	.word	0xffffffff


	//   ....[23]....
        /*00d8*/ 	.word	0xffffffff


	//   ....[24]....
        /*00dc*/ 	.word	0xffffffff


	//   ....[25]....
        /*00e0*/ 	.word	0xffffffff


	//   ....[26]....
        /*00e4*/ 	.word	0xffffffff


	//   ....[27]....
        /*00e8*/ 	.word	0xffffffff


	//   ....[28]....
        /*00ec*/ 	.word	0xffffffff


	//   ....[29]....
        /*00f0*/ 	.word	0xffffffff


	//----- nvinfo : EIATTR_COOP_GROUP_INSTR_OFFSETS
	.align		4
.L_218:
        /*00f4*/ 	.byte	0x04, 0x28
        /*00f6*/ 	.short	(.L_220 - .L_219)


	//   ....[0]....
.L_219:
        /*00f8*/ 	.word	0x00004020


	//   ....[1]....
        /*00fc*/ 	.word	0x00004030


	//   ....[2]....
        /*0100*/ 	.word	0x000040a0


	//   ....[3]....
        /*0104*/ 	.word	0x000040d0


	//   ....[4]....
        /*0108*/ 	.word	0x00004140


	//   ....[5]....
        /*010c*/ 	.word	0x00004150


	//   ....[6]....
        /*0110*/ 	.word	0x000041a0


	//   ....[7]....
        /*0114*/ 	.word	0x000041c0


	//   ....[8]....
        /*0118*/ 	.word	0x00004220


	//   ....[9]....
        /*011c*/ 	.word	0x00004230


	//   ....[10]....
        /*0120*/ 	.word	0x000044d0


	//   ....[11]....
        /*0124*/ 	.word	0x000044e0


	//   ....[12]....
        /*0128*/ 	.word	0x00004570


	//   ....[13]....
        /*012c*/ 	.word	0x00004590


	//   ....[14]....
        /*0130*/ 	.word	0x000045e0


	//   ....[15]....
        /*0134*/ 	.word	0x00004600


	//   ....[16]....
        /*0138*/ 	.word	0x00004650


	//   ....[17]....
        /*013c*/ 	.word	0x00004680


	//   ....[18]....
        /*0140*/ 	.word	0x000046e0


	//   ....[19]....
        /*0144*/ 	.word	0x00004700


	//   ....[20]....
        /*0148*/ 	.word	0x0001b580


	//   ....[21]....
        /*014c*/ 	.word	0x0001b590


	//   ....[22]....
        /*0150*/ 	.word	0x0001b610


	//   ....[23]....
        /*0154*/ 	.word	0x0001b620


	//   ....[24]....
        /*0158*/ 	.word	0x0001b680


	//   ....[25]....
        /*015c*/ 	.word	0x0001b690


	//   ....[26]....
        /*0160*/ 	.word	0x0001b6e0


	//   ....[27]....
        /*0164*/ 	.word	0x0001b710


	//   ....[28]....
        /*0168*/ 	.word	0x0001b790


	//   ....[29]....
        /*016c*/ 	.word	0x0001b7a0


	//----- nvinfo : EIATTR_VRC_CTA_INIT_COUNT
	.align		4
.L_220:
        /*0170*/ 	.byte	0x02, 0x4a
	.zero		1
	.zero		1


	//----- nvinfo : EIATTR_EXIT_INSTR_OFFSETS
	.align		4
        /*0174*/ 	.byte	0x04, 0x1c
        /*0176*/ 	.short	(.L_222 - .L_221)


	//   ....[0]....
.L_221:
        /*0178*/ 	.word	0x0001b9d0


	//   ....[1]....
        /*017c*/ 	.word	0x0001ba20


	//----- nvinfo : EIATTR_MAX_THREADS
	.align		4
.L_222:
        /*0180*/ 	.byte	0x04, 0x05
        /*0182*/ 	.short	(.L_224 - .L_223)
.L_223:
        /*0184*/ 	.word	0x00000200
        /*0188*/ 	.word	0x00000001
        /*018c*/ 	.word	0x00000001


	//----- nvinfo : EIATTR_CRS_STACK_SIZE
	.align		4
.L_224:
        /*0190*/ 	.byte	0x04, 0x1e
        /*0192*/ 	.short	(.L_226 - .L_225)
.L_225:
        /*0194*/ 	.word	0x00000000


	//----- nvinfo : EIATTR_CBANK_PARAM_SIZE
	.align		4
.L_226:
        /*0198*/ 	.byte	0x03, 0x19
        /*019a*/ 	.short	0x0090


	//----- nvinfo : EIATTR_PARAM_CBANK
	.align		4
        /*019c*/ 	.byte	0x04, 0x0a
        /*019e*/ 	.short	(.L_228 - .L_227)
	.align		4
.L_227:
        /*01a0*/ 	.word	index@(.nv.constant0._ZN3cub18CUB_300001_SM_10006detail6reduce18DeviceReduceKernelINS2_10policy_hubIdyN4cuda3std3__44plusIdEEE10Policy1000EN6thrust24THRUST_300001_SM_1000_NS17counting_iteratorIiNSD_11use_defaultESF_SF_EEyS9_d6DValueEEvT0_PT3_T1_NS0_13GridEvenShareISL_EET2_T4_)
        /*01a4*/ 	.short	0x0380
        /*01a6*/ 	.short	0x0090


	//----- nvinfo : EIATTR_SW_WAR
	.align		4
.L_228:
        /*01a8*/ 	.byte	0x04, 0x36
        /*01aa*/ 	.short	(.L_230 - .L_229)
.L_229:
        /*01ac*/ 	.word	0x00000008
.L_230:


//--------------------- .nv.info._ZN3cub18CUB_300001_SM_10006detail6reduce28DeviceReduceSingleTileKernelINS2_10policy_hubIdyN4cuda3std3__44plusIdEEE10Policy1000EN6thrust24THRUST_300001_SM_1000_NS17counting_iteratorIiNSD_11use_defaultESF_SF_EEPdyS9_dd6DValueEEvT0_T1_T2_T3_T4_T6_ --------------------------
	.section	.nv.info._ZN3cub18CUB_300001_SM_10006detail6reduce28DeviceReduceSingleTileKernelINS2_10policy_hubIdyN4cuda3std3__44plusIdEEE10Policy1000EN6thrust24THRUST_300001_SM_1000_NS17counting_iteratorIiNSD_11use_defaultESF_SF_EEPdyS9_dd6DValueEEvT0_T1_T2_T3_T4_T6_,"",@"SHT_CUDA_INFO"
	.sectionflags	@""
	.align	4


	//----- nvinfo : EIATTR_CUDA_API_VERSION
	.align		4
        /*0000*/ 	.byte	0x04, 0x37
        /*0002*/ 	.short	(.L_232 - .L_231)
.L_231:
        /*0004*/ 	.word	0x00000082


	//----- nvinfo : EIATTR_KPARAM_INFO
	.align		4
.L_232:
        /*0008*/ 	.byte	0x04, 0x17
        /*000a*/ 	.short	(.L_234 - .L_233)
.L_233:
        /*000c*/ 	.word	0x00000000
        /*0010*/ 	.short	0x0005
        /*0012*/ 	.short	0x0028
        /*0014*/ 	.byte	0x00, 0xf0, 0xa1, 0x00


	//----- nvinfo : EIATTR_KPARAM_INFO
	.align		4
.L_234:
        /*0018*/ 	.byte	0x04, 0x17
        /*001a*/ 	.short	(.L_236 - .L_235)
.L_235:
        /*001c*/ 	.word	0x00000000
        /*0020*/ 	.short	0x0004
        /*0022*/ 	.short	0x0020
        /*0024*/ 	.byte	0x00, 0xf0, 0x21, 0x00


	//----- nvinfo : EIATTR_KPARAM_INFO
	.align		4
.L_236:
        /*0028*/ 	.byte	0x04, 0x17
        /*002a*/ 	.short	(.L_238 - .L_237)
.L_237:
        /*002c*/ 	.word	0x00000000
        /*0030*/ 	.short	0x0003
        /*0032*/ 	.short	0x0018
        /*0034*/ 	.byte	0x00, 0xf0, 0x05, 0x00


	//----- nvinfo : EIATTR_KPARAM_INFO
	.align		4
.L_238:
        /*0038*/ 	.byte	0x04, 0x17
        /*003a*/ 	.short	(.L_240 - .L_239)
.L_239:
        /*003c*/ 	.word	0x00000000
        /*0040*/ 	.short	0x0002
        /*0042*/ 	.short	0x0010
        /*0044*/ 	.byte	0x00, 0xf0, 0x21, 0x00


	//----- nvinfo : EIATTR_KPARAM_INFO
	.align		4
.L_240:
        /*0048*/ 	.byte	0x04, 0x17
        /*004a*/ 	.short	(.L_242 - .L_241)
.L_241:
        /*004c*/ 	.word	0x00000000
        /*0050*/ 	.short	0x0001
        /*0052*/ 	.short	0x0008
        /*0054*/ 	.byte	0x00, 0xf5, 0x21, 0x00


	//----- nvinfo : EIATTR_KPARAM_INFO
	.align		4
.L_242:
        /*0058*/ 	.byte	0x04, 0x17
        /*005a*/ 	.short	(.L_244 - .L_243)
.L_243:
        /*005c*/ 	.word	0x00000000
        /*0060*/ 	.short	0x0000
        /*0062*/ 	.short	0x0000
        /*0064*/ 	.byte	0x00, 0xf0, 0x11, 0x00


	//----- nvinfo : EIATTR_SPARSE_MMA_MASK
	.align		4
.L_244:
        /*0068*/ 	.byte	0x03, 0x50
        /*006a*/ 	.short	0x0000


	//----- nvinfo : EIATTR_MAXREG_COUNT
	.align		4
        /*006c*/ 	.byte	0x03, 0x1b
        /*006e*/ 	.short	0x0080


	//----- nvinfo : EIATTR_NUM_BARRIERS
	.align		4
        /*0070*/ 	.byte	0x02, 0x4c
        /*0072*/ 	.byte	0x01
	.zero		1


	//----- nvinfo : EIATTR_MERCURY_ISA_VERSION
	.align		4
        /*0074*/ 	.byte	0x03, 0x5f
        /*0076*/ 	.short	0x0101


	//----- nvinfo : EIATTR_COOP_GROUP_MASK_REGIDS
	.align		4
        /*0078*/ 	.byte	0x04, 0x29
        /*007a*/ 	.short	(.L_246 - .L_245)


	//   ....[0]....
.L_245:
        /*007c*/ 	.word	0xffffffff


	//   ....[1]....
        /*0080*/ 	.word	0xffffffff


	//   ....[2]....
        /*0084*/ 	.word	0xffffffff


	//   ....[3]....
        /*0088*/ 	.word	0xffffffff


	//   ....[4]....
        /*008c*/ 	.word	0xffffffff


	//   ....[5]....
        /*0090*/ 	.word	0xffffffff


	//   ....[6]....
        /*0094*/ 	.word	0xffffffff


	//   ....[7]....
        /*0098*/ 	.word	0xffffffff


	//   ....[8]....
        /*009c*/ 	.word	0xffffffff


	//   ....[9]....
        /*00a0*/ 	.word	0xffffffff


	//   ....[10]....
        /*00a4*/ 	.word	0xffffffff


	//   ....[11]....
        /*00a8*/ 	.word	0xffffffff


	//   ....[12]....
        /*00ac*/ 	.word	0xffffffff


	//   ....[13]....
        /*00b0*/ 	.word	0xffffffff


	//   ....[14]....
        /*00b4*/ 	.word	0xffffffff


	//   ....[15]....
        /*00b8*/ 	.word	0xffffffff


	//   ....[16]....
        /*00bc*/ 	.word	0xffffffff


	//   ....[17]....
        /*00c0*/ 	.word	0xffffffff


	//   ....[18]....
        /*00c4*/ 	.word	0xffffffff


	//   ....[19]....
        /*00c8*/ 	.word	0xffffffff


	//   ....[20]....
        /*00cc*/ 	.word	0xffffffff


	//   ....[21]....
        /*00d0*/ 	.word	0xffffffff


	//   ....[22]....
        /*00d4*/ 	.word	0xffffffff


	//   ....[23]....
        /*00d8*/ 	.word	0xffffffff


	//   ....[24]....
        /*00dc*/ 	.word	0xffffffff


	//   ....[25]....
        /*00e0*/ 	.word	0xffffffff


	//   ....[26]....
        /*00e4*/ 	.word	0xffffffff


	//   ....[27]....
        /*00e8*/ 	.word	0xffffffff


	//   ....[28]....
        /*00ec*/ 	.word	0xffffffff


	//   ....[29]....
        /*00f0*/ 	.word	0xffffffff


	//----- nvinfo : EIATTR_COOP_GROUP_INSTR_OFFSETS
	.align		4
.L_246:
        /*00f4*/ 	.byte	0x04, 0x28
        /*00f6*/ 	.short	(.L_248 - .L_247)


	//   ....[0]....
.L_247:
        /*00f8*/ 	.word	0x000041d0


	//   ....[1]....
        /*00fc*/ 	.word	0x000041e0


	//   ....[2]....
        /*0100*/ 	.word	0x00004250


	//   ....[3]....
        /*0104*/ 	.word	0x00004280


	//   ....[4]....
        /*0108*/ 	.word	0x000042f0


	//   ....[5]....
        /*010c*/ 	.word	0x00004310


	//   ....[6]....
        /*0110*/ 	.word	0x00004370


	//   ....[7]....
        /*0114*/ 	.word	0x00004380


	//   ....[8]....
        /*0118*/ 	.word	0x000043d0


	//   ....[9]....
        /*011c*/ 	.word	0x000043e0


	//   ....[10]....
        /*0120*/ 	.word	0x00004680


	//   ....[11]....
        /*0124*/ 	.word	0x00004690


	//   ....[12]....
        /*0128*/ 	.word	0x00004720


	//   ....[13]....
        /*012c*/ 	.word	0x00004740


	//   ....[14]....
        /*0130*/ 	.word	0x00004790


	//   ....[15]....
        /*0134*/ 	.word	0x000047b0


	//   ....[16]....
        /*0138*/ 	.word	0x00004800


	//   ....[17]....
        /*013c*/ 	.word	0x00004820


	//   ....[18]....
        /*0140*/ 	.word	0x00004870


	//   ....[19]....
        /*0144*/ 	.word	0x000048a0


	//   ....[20]....
        /*0148*/ 	.word	0x0001bce0


	//   ....[21]....
        /*014c*/ 	.word	0x0001bcf0


	//   ....[22]....
        /*0150*/ 	.word	0x0001bd70


	//   ....[23]....
        /*0154*/ 	.word	0x0001bd80


	//   ....[24]....
        /*0158*/ 	.word	0x0001bde0


	//   ....[25]....
        /*015c*/ 	.word	0x0001bdf0


	//   ....[26]....
        /*0160*/ 	.word	0x0001be40


	//   ....[27]....
        /*0164*/ 	.word	0x0001be70


	//   ....[28]....
        /*0168*/ 	.word	0x0001bef0


	//   ....[29]....
        /*016c*/ 	.word	0x0001bf00


	//----- nvinfo : EIATTR_VRC_CTA_INIT_COUNT
	.align		4
.L_248:
        /*0170*/ 	.byte	0x02, 0x4a
	.zero		1
	.zero		1


	//----- nvinfo : EIATTR_EXIT_INSTR_OFFSETS
	.align		4
        /*0174*/ 	.byte	0x04, 0x1c
        /*0176*/ 	.short	(.L_250 - .L_249)


	//   ....[0]....
.L_249:
        /*0178*/ 	.word	0x00000080


	//   ....[1]....
        /*017c*/ 	.word	0x000000c0


	//   ....[2]....
        /*0180*/ 	.word	0x0001c130


	//   ....[3]....
        /*0184*/ 	.word	0x0001c180


	//----- nvinfo : EIATTR_MAX_THREADS
	.align		4
.L_250:
        /*0188*/ 	.byte	0x04, 0x05
        /*018a*/ 	.short	(.L_252 - .L_251)
.L_251:
        /*018c*/ 	.word	0x00000200
        /*0190*/ 	.word	0x00000001
        /*0194*/ 	.word	0x00000001


	//----- nvinfo : EIATTR_CRS_STACK_SIZE
	.align		4
.L_252:
        /*0198*/ 	.byte	0x04, 0x1e
        /*019a*/ 	.short	(.L_254 - .L_253)
.L_253:
        /*019c*/ 	.word	0x00000000


	//----- nvinfo : EIATTR_CBANK_PARAM_SIZE
	.align		4
.L_254:
        /*01a0*/ 	.byte	0x03, 0x19
        /*01a2*/ 	.short	0x0050


	//----- nvinfo : EIATTR_PARAM_CBANK
	.align		4
        /*01a4*/ 	.byte	0x04, 0x0a
        /*01a6*/ 	.short	(.L_256 - .L_255)
	.align		4
.L_255:
        /*01a8*/ 	.word	index@(.nv.constant0._ZN3cub18CUB_300001_SM_10006detail6reduce28DeviceReduceSingleTileKernelINS2_10policy_hubIdyN4cuda3std3__44plusIdEEE10Policy1000EN6thrust24THRUST_300001_SM_1000_NS17counting_iteratorIiNSD_11use_defaultESF_SF_EEPdyS9_dd6DValueEEvT0_T1_T2_T3_T4_T6_)
        /*01ac*/ 	.short	0x0380
        /*01ae*/ 	.short	0x0050


	//----- nvinfo : EIATTR_SW_WAR
	.align		4
.L_256:
        /*01b0*/ 	.byte	0x04, 0x36
        /*01b2*/ 	.short	(.L_258 - .L_257)
.L_257:
        /*01b4*/ 	.word	0x00000008
.L_258:


//--------------------- .nv.info._ZN3cub18CUB_300001_SM_10006detail6reduce18DeviceReduceKernelINS2_10policy_hubIdjN4cuda3std3__44plusIdEEE10Policy1000EN6thrust24THRUST_300001_SM_1000_NS17counting_iteratorIiNSD_11use_defaultESF_SF_EEjS9_d6DValueEEvT0_PT3_T1_NS0_13GridEvenShareISL_EET2_T4_ --------------------------
	.section	.nv.info._ZN3cub18CUB_300001_SM_10006detail6reduce18DeviceReduceKernelINS2_10policy_hubIdjN4cuda3std3__44plusIdEEE10Policy1000EN6thrust24THRUST_300001_SM_1000_NS17counting_iteratorIiNSD_11use_defaultESF_SF_EEjS9_d6DValueEEvT0_PT3_T1_NS0_13GridEvenShareISL_EET2_T4_,"",@"SHT_CUDA_INFO"
	.sectionflags	@""
	.align	4


	//----- nvinfo : EIATTR_CUDA_API_VERSION
	.align		4
        /*0000*/ 	.byte	0x04, 0x37
        /*0002*/ 	.short	(.L_260 - .L_259)
.L_259:
        /*0004*/ 	.word	0x00000082


	//----- nvinfo : EIATTR_KPARAM_INFO
	.align		4
.L_260:
        /*0008*/ 	.byte	0x04, 0x17
        /*000a*/ 	.short	(.L_262 - .L_261)
.L_261:
        /*000c*/ 	.word	0x00000000
        /*0010*/ 	.short	0x0005
        /*0012*/ 	.short	0x0040
        /*0014*/ 	.byte	0x00, 0xf0, 0xa1, 0x00


	//----- nvinfo : EIATTR_KPARAM_INFO
	.align		4
.L_262:
        /*0018*/ 	.byte	0x04, 0x17
        /*001a*/ 	.short	(.L_264 - .L_263)
.L_263:
        /*001c*/ 	.word	0x00000000
        /*0020*/ 	.short	0x0004
        /*0022*/ 	.short	0x003c
        /*0024*/ 	.byte	0x00, 0xf0, 0x05, 0x00


	//----- nvinfo : EIATTR_KPARAM_INFO
	.align		4
.L_264:
        /*0028*/ 	.byte	0x04, 0x17
        /*002a*/ 	.short	(.L_266 - .L_265)
.L_265:
        /*002c*/ 	.word	0x00000000
        /*0030*/ 	.short	0x0003
        /*0032*/ 	.short	0x0014
        /*0034*/ 	.byte	0x00, 0xf0, 0xa1, 0x00


	//----- nvinfo : EIATTR_KPARAM_INFO
	.align		4
.L_266:
        /*0038*/ 	.byte	0x04, 0x17
        /*003a*/ 	.short	(.L_268 - .L_267)
.L_267:
        /*003c*/ 	.word	0x00000000
        /*0040*/ 	.short	0x0002
        /*0042*/ 	.short	0x0010
        /*0044*/ 	.byte	0x00, 0xf0, 0x11, 0x00


	//----- nvinfo : EIATTR_KPARAM_INFO
	.align		4
.L_268:
        /*0048*/ 	.byte	0x04, 0x17
        /*004a*/ 	.short	(.L_270 - .L_269)
.L_269:
        /*004c*/ 	.word	0x00000000
        /*0050*/ 	.short	0x0001
        /*0052*/ 	.short	0x0008
        /*0054*/ 	.byte	0x00, 0xf5, 0x21, 0x00


	//----- nvinfo : EIATTR_KPARAM_INFO
	.align		4
.L_270:
        /*0058*/ 	.byte	0x04, 0x17
        /*005a*/ 	.short	(.L_272 - .L_271)
.L_271:
        /*005c*/ 	.word	0x00000000
        /*0060*/ 	.short	0x0000
        /*0062*/ 	.short	0x0000
        /*0064*/ 	.byte	0x00, 0xf0, 0x11, 0x00


	//----- nvinfo : EIATTR_SPARSE_MMA_MASK
	.align		4
.L_272:
        /*0068*/ 	.byte	0x03, 0x50
        /*006a*/ 	.short	0x0000


	//----- nvinfo : EIATTR_MAXREG_COUNT
	.align		4
        /*006c*/ 	.byte	0x03, 0x1b
        /*006e*/ 	.short	0x0060


	//----- nvinfo : EIATTR_NUM_BARRIERS
	.align		4
        /*0070*/ 	.byte	0x02, 0x4c
        /*0072*/ 	.byte	0x01
	.zero		1


	//----- nvinfo : EIATTR_MERCURY_ISA_VERSION
	.align		4
        /*0074*/ 	.byte	0x03, 0x5f
        /*0076*/ 	.short	0x0101


	//----- nvinfo : EIATTR_COOP_GROUP_MASK_REGIDS
	.align		4
        /*0078*/ 	.byte	0x04, 0x29
        /*007a*/ 	.short	(.L_274 - .L_273)


	//   ....[0]....
.L_273:
        /*007c*/ 	.word	0xffffffff


	//   ....[1]....
        /*0080*/ 	.word	0xffffffff


	//   ....[2]....
        /*0084*/ 	.word	0xffffffff


	//   ....[3]....
        /*0088*/ 	.word	0xffffffff


	//   ....[4]....
        /*008c*/ 	.word	0xffffffff


	//   ....[5]....
        /*0090*/ 	.word	0xffffffff


	//   ....[6]....
        /*0094*/ 	.word	0xffffffff


	//   ....[7]....
        /*0098*/ 	.word	0xffffffff


	//   ....[8]....
        /*009c*/ 	.word	0xffffffff


	//   ....[9]....
        /*00a0*/ 	.word	0xffffffff


	//   ....[10]....
        /*00a4*/ 	.word	0xffffffff


	//   ....[11]....
        /*00a8*/ 	.word	0xffffffff


	//   ....[12]....
        /*00ac*/ 	.word	0xffffffff


	//   ....[13]....
        /*00b0*/ 	.word	0xffffffff


	//   ....[14]....
        /*00b4*/ 	.word	0xffffffff


	//   ....[15]....
        /*00b8*/ 	.word	0xffffffff


	//   ....[16]....
        /*00bc*/ 	.word	0xffffffff


	//   ....[17]....
        /*00c0*/ 	.word	0xffffffff


	//   ....[18]....
        /*00c4*/ 	.word	0xffffffff


	//   ....[19]....
        /*00c8*/ 	.word	0xffffffff


	//   ....[20]....
        /*00cc*/ 	.word	0xffffffff


	//   ....[21]....
        /*00d0*/ 	.word	0xffffffff


	//   ....[22]....
        /*00d4*/ 	.word	0xffffffff


	//   ....[23]....
        /*00d8*/ 	.word	0xffffffff


	//   ....[24]....
        /*00dc*/ 	.word	0xffffffff


	//   ....[25]....
        /*00e0*/ 	.word	0xffffffff


	//   ....[26]....
        /*00e4*/ 	.word	0xffffffff


	//   ....[27]....
        /*00e8*/ 	.word	0xffffffff


	//   ....[28]....
        /*00ec*/ 	.word	0xffffffff


	//   ....[29]....
        /*00f0*/ 	.word	0xffffffff


	//----- nvinfo : EIATTR_COOP_GROUP_INSTR_OFFSETS
	.align		4
.L_274:
        /*00f4*/ 	.byte	0x04, 0x28
        /*00f6*/ 	.short	(.L_276 - .L_275)


	//   ....[0]....
.L_275:
        /*00f8*/ 	.word	0x000041b0


	//   ....[1]....
        /*00fc*/ 	.word	0x000041c0


	//   ....[2]....
        /*0100*/ 	.word	0x00004230


	//   ....[3]....
        /*0104*/ 	.word	0x00004260


	//   ....[4]....
        /*0108*/ 	.word	0x000042d0


	//   ....[5]....
        /*010c*/ 	.word	0x000042e0


	//   ....[6]....
        /*0110*/ 	.word	0x00004330


	//   ....[7]....
        /*0114*/ 	.word	0x00004340


	//   ....[8]....
        /*0118*/ 	.word	0x00004390


	//   ....[9]....
        /*011c*/ 	.word	0x000043b0


	//   ....[10]....
        /*0120*/ 	.word	0x000046c0


	//   ....[11]....
        /*0124*/ 	.word	0x000046d0


	//   ....[12]....
        /*0128*/ 	.word	0x00004760


	//   ....[13]....
        /*012c*/ 	.word	0x00004780


	//   ....[14]....
        /*0130*/ 	.word	0x000047d0


	//   ....[15]....
        /*0134*/ 	.word	0x000047f0


	//   ....[16]....
        /*0138*/ 	.word	0x00004840


	//   ....[17]....
        /*013c*/ 	.word	0x00004860


	//   ....[18]....
        /*0140*/ 	.word	0x000048b0


	//   ....[19]....
        /*0144*/ 	.word	0x000048e0


	//   ....[20]....
        /*0148*/ 	.word	0x0001f530


	//   ....[21]....
        /*014c*/ 	.word	0x0001f540


	//   ....[22]....
        /*0150*/ 	.word	0x0001f5c0


	//   ....[23]....
        /*0154*/ 	.word	0x0001f5d0


	//   ....[24]....
        /*0158*/ 	.word	0x0001f630


	//   ....[25]....
        /*015c*/ 	.word	0x0001f640


	//   ....[26]....
        /*0160*/ 	.word	0x0001f690


	//   ....[27]....
        /*0164*/ 	.word	0x0001f6c0


	//   ....[28]....
        /*0168*/ 	.word	0x0001f740


	//   ....[29]....
        /*016c*/ 	.word	0x0001f750


	//----- nvinfo : EIATTR_VRC_CTA_INIT_COUNT
	.align		4
.L_276:
        /*0170*/ 	.byte	0x02, 0x4a
	.zero		1
	.zero		1


	//----- nvinfo : EIATTR_EXIT_INSTR_OFFSETS
	.align		4
        /*0174*/ 	.byte	0x04, 0x1c
        /*0176*/ 	.short	(.L_278 - .L_277)


	//   ....[0]....
.L_277:
        /*0178*/ 	.word	0x0001f9e0


	//   ....[1]....
        /*017c*/ 	.word	0x0001fa30


	//----- nvinfo : EIATTR_MAX_THREADS
	.align		4
.L_278:
        /*0180*/ 	.byte	0x04, 0x05
        /*0182*/ 	.short	(.L_280 - .L_279)
.L_279:
        /*0184*/ 	.word	0x00000280
        /*0188*/ 	.word	0x00000001
        /*018c*/ 	.word	0x00000001


	//----- nvinfo : EIATTR_CRS_STACK_SIZE
	.align		4
.L_280:
        /*0190*/ 	.byte	0x04, 0x1e
        /*0192*/ 	.short	(.L_282 - .L_281)
.L_281:
        /*0194*/ 	.word	0x00000000


	//----- nvinfo : EIATTR_CBANK_PARAM_SIZE
	.align		4
.L_282:
        /*0198*/ 	.byte	0x03, 0x19
        /*019a*/ 	.short	0x0068


	//----- nvinfo : EIATTR_PARAM_CBANK
	.align		4
        /*019c*/ 	.byte	0x04, 0x0a
        /*019e*/ 	.short	(.L_284 - .L_283)
	.align		4
.L_283:
        /*01a0*/ 	.word	index@(.nv.constant0._ZN3cub18CUB_300001_SM_10006detail6reduce18DeviceReduceKernelINS2_10policy_hubIdjN4cuda3std3__44plusIdEEE10Policy1000EN6thrust24THRUST_300001_SM_1000_NS17counting_iteratorIiNSD_11use_defaultESF_SF_EEjS9_d6DValueEEvT0_PT3_T1_NS0_13GridEvenShareISL_EET2_T4_)
        /*01a4*/ 	.short	0x0380
        /*01a6*/ 	.short	0x0068


	//----- nvinfo : EIATTR_SW_WAR
	.align		4
.L_284:
        /*01a8*/ 	.byte	0x04, 0x36
        /*01aa*/ 	.short	(.L_286 - .L_285)
.L_285:
        /*01ac*/ 	.word	0x00000008
.L_286:


//--------------------- .nv.info._ZN3cub18CUB_300001_SM_10006detail6reduce28DeviceReduceSingleTileKernelINS2_10policy_hubIdjN4cuda3std3__44plusIdEEE10Policy1000EN6thrust24THRUST_300001_SM_1000_NS17counting_iteratorIiNSD_11use_defaultESF_SF_EEPdjS9_dd6DValueEEvT0_T1_T2_T3_T4_T6_ --------------------------
	.section	.nv.info._ZN3cub18CUB_300001_SM_10006detail6reduce28DeviceReduceSingleTileKernelINS2_10policy_hubIdjN4cuda3std3__44plusIdEEE10Policy1000EN6thrust24THRUST_300001_SM_1000_NS17counting_iteratorIiNSD_11use_defaultESF_SF_EEPdjS9_dd6DValueEEvT0_T1_T2_T3_T4_T6_,"",@"SHT_CUDA_INFO"
	.sectionflags	@""
	.align	4


	//----- nvinfo : EIATTR_CUDA_API_VERSION
	.align		4
        /*0000*/ 	.byte	0x04, 0x37
        /*0002*/ 	.short	(.L_288 - .L_287)
.L_287:
        /*0004*/ 	.word	0x00000082


	//----- nvinfo : EIATTR_KPARAM_INFO
	.align		4
.L_288:
        /*0008*/ 	.byte	0x04, 0x17
        /*000a*/ 	.short	(.L_290 - .L_289)
.L_289:
        /*000c*/ 	.word	0x00000000
        /*0010*/ 	.short	0x0005
        /*0012*/ 	.short	0x0020
        /*0014*/ 	.byte	0x00, 0xf0, 0xa1, 0x00


	//----- nvinfo : EIATTR_KPARAM_INFO
	.align		4
.L_290:
        /*0018*/ 	.byte	0x04, 0x17
        /*001a*/ 	.short	(.L_292 - .L_291)
.L_291:
        /*001c*/ 	.word	0x00000000
        /*0020*/ 	.short	0x0004
        /*0022*/ 	.short	0x0018
        /*0024*/ 	.byte	0x00, 0xf0, 0x21, 0x00


	//----- nvinfo : EIATTR_KPARAM_INFO
	.align		4
.L_292:
        /*0028*/ 	.byte	0x04, 0x17
        /*002a*/ 	.short	(.L_294 - .L_293)
.L_293:
        /*002c*/ 	.word	0x00000000
        /*0030*/ 	.short	0x0003
        /*0032*/ 	.short	0x0014
        /*0034*/ 	.byte	0x00, 0xf0, 0x05, 0x00


	//----- nvinfo : EIATTR_KPARAM_INFO
	.align		4
.L_294:
        /*0038*/ 	.byte	0x04, 0x17
        /*003a*/ 	.short	(.L_296 - .L_295)
.L_295:
        /*003c*/ 	.word	0x00000000
        /*0040*/ 	.short	0x0002
        /*0042*/ 	.short	0x0010
        /*0044*/ 	.byte	0x00, 0xf0, 0x11, 0x00


	//----- nvinfo : EIATTR_KPARAM_INFO
	.align		4
.L_296:
        /*0048*/ 	.byte	0x04, 0x17
        /*004a*/ 	.short	(.L_298 - .L_297)
.L_297:
        /*004c*/ 	.word	0x00000000
        /*0050*/ 	.short	0x0001
        /*0052*/ 	.short	0x0008
        /*0054*/ 	.byte	0x00, 0xf5, 0x21, 0x00


	//----- nvinfo : EIATTR_KPARAM_INFO
	.align		4
.L_298:
        /*0058*/ 	.byte	0x04, 0x17
        /*005a*/ 	.short	(.L_300 - .L_299)
.L_299:
        /*005c*/ 	.word	0x00000000
        /*0060*/ 	.short	0x0000
        /*0062*/ 	.short	0x0000
        /*0064*/ 	.byte	0x00, 0xf0, 0x11, 0x00


	//----- nvinfo : EIATTR_SPARSE_MMA_MASK
	.align		4
.L_300:
        /*0068*/ 	.byte	0x03, 0x50
        /*006a*/ 	.short	0x0000


	//----- nvinfo : EIATTR_MAXREG_COUNT
	.align		4
        /*006c*/ 	.byte	0x03, 0x1b
        /*006e*/ 	.short	0x0060


	//----- nvinfo : EIATTR_NUM_BARRIERS
	.align		4
        /*0070*/ 	.byte	0x02, 0x4c
        /*0072*/ 	.byte	0x01
	.zero		1


	//----- nvinfo : EIATTR_MERCURY_ISA_VERSION
	.align		4
        /*0074*/ 	.byte	0x03, 0x5f
        /*0076*/ 	.short	0x0101


	//----- nvinfo : EIATTR_COOP_GROUP_MASK_REGIDS
	.align		4
        /*0078*/ 	.byte	0x04, 0x29
        /*007a*/ 	.short	(.L_302 - .L_301)


	//   ....[0]....
.L_301:
        /*007c*/ 	.word	0xffffffff


	//   ....[1]....
        /*0080*/ 	.word	0xffffffff


	//   ....[2]....
        /*0084*/ 	.word	0xffffffff


	//   ....[3]....
        /*0088*/ 	.word	0xffffffff


	//   ....[4]....
        /*008c*/ 	.word	0xffffffff


	//   ....[5]....
        /*0090*/ 	.word	0xffffffff


	//   ....[6]....
        /*0094*/ 	.word	0xffffffff


	//   ....[7]....
        /*0098*/ 	.word	0xffffffff


	//   ....[8]....
        /*009c*/ 	.word	0xffffffff


	//   ....[9]....
        /*00a0*/ 	.word	0xffffffff


	//   ....[10]....
        /*00a4*/ 	.word	0xffffffff


	//   ....[11]....
        /*00a8*/ 	.word	0xffffffff


	//   ....[12]....
        /*00ac*/ 	.word	0xffffffff


	//   ....[13]....
        /*00b0*/ 	.word	0xffffffff


	//   ....[14]....
        /*00b4*/ 	.word	0xffffffff


	//   ....[15]....
        /*00b8*/ 	.word	0xffffffff


	//   ....[16]....
        /*00bc*/ 	.word	0xffffffff


	//   ....[17]....
        /*00c0*/ 	.word	0xffffffff


	//   ....[18]....
        /*00c4*/ 	.word	0xffffffff


	//   ....[19]....
        /*00c8*/ 	.word	0xffffffff


	//   ....[20]....
        /*00cc*/ 	.word	0xffffffff


	//   ....[21]....
        /*00d0*/ 	.word	0xffffffff


	//   ....[22]....
        /*00d4*/ 	.word	0xffffffff


	//   ....[23]....
        /*00d8*/ 	.word	0xffffffff


	//   ....[24]....
        /*00dc*/ 	.word	0xffffffff


	//   ....[25]....
        /*00e0*/ 	.word	0xffffffff


	//   ....[26]....
        /*00e4*/ 	.word	0xffffffff


	//   ....[27]....
        /*00e8*/ 	.word	0xffffffff


	//   ....[28]....
        /*00ec*/ 	.word	0xffffffff


	//   ....[29]....
        /*00f0*/ 	.word	0xffffffff


	//----- nvinfo : EIATTR_COOP_GROUP_INSTR_OFFSETS
	.align		4
.L_302:
        /*00f4*/ 	.byte	0x04, 0x28
        /*00f6*/ 	.short	(.L_304 - .L_303)


	//   ....[0]....
.L_303:
        /*00f8*/ 	.word	0x000040e0


	//   ....[1]....
        /*00fc*/ 	.word	0x000040f0


	//   ....[2]....
        /*0100*/ 	.word	0x00004160


	//   ....[3]....
        /*0104*/ 	.word	0x00004190


	//   ....[4]....
        /*0108*/ 	.word	0x00004200


	//   ....[5]....
        /*010c*/ 	.word	0x00004220


	//   ....[6]....
        /*0110*/ 	.word	0x00004280


	//   ....[7]....
        /*0114*/ 	.word	0x00004290


	//   ....[8]....
        /*0118*/ 	.word	0x000042e0


	//   ....[9]....
        /*011c*/ 	.word	0x000042f0


	//   ....[10]....
        /*0120*/ 	.word	0x000045f0


	//   ....[11]....
        /*0124*/ 	.word	0x00004600


	//   ....[12]....
        /*0128*/ 	.word	0x000046a0


	//   ....[13]....
        /*012c*/ 	.word	0x000046b0


	//   ....[14]....
        /*0130*/ 	.word	0x00004700


	//   ....[15]....
        /*0134*/ 	.word	0x00004720


	//   ....[16]....
        /*0138*/ 	.word	0x00004780


	//   ....[17]....
        /*013c*/ 	.word	0x000047a0


	//   ....[18]....
        /*0140*/ 	.word	0x00004800


	//   ....[19]....
        /*0144*/ 	.word	0x00004830


	//   ....[20]....
        /*0148*/ 	.word	0x0001e1b0


	//   ....[21]....
        /*014c*/ 	.word	0x0001e1c0


	//   ....[22]....
        /*0150*/ 	.word	0x0001e240


	//   ....[23]....
        /*0154*/ 	.word	0x0001e250


	//   ....[24]....
        /*0158*/ 	.word	0x0001e2b0


	//   ....[25]....
        /*015c*/ 	.word	0x0001e2c0


	//   ....[26]....
        /*0160*/ 	.word	0x0001e310


	//   ....[27]....
        /*0164*/ 	.word	0x0001e340


	//   ....[28]....
        /*0168*/ 	.word	0x0001e3c0


	//   ....[29]....
        /*016c*/ 	.word	0x0001e3d0


	//----- nvinfo : EIATTR_VRC_CTA_INIT_COUNT
	.align		4
.L_304:
        /*0170*/ 	.byte	0x02, 0x4a
	.zero		1
	.zero		1


	//----- nvinfo : EIATTR_EXIT_INSTR_OFFSETS
	.align		4
        /*0174*/ 	.byte	0x04, 0x1c
        /*0176*/ 	.short	(.L_306 - .L_305)


	//   ....[0]....
.L_305:
        /*0178*/ 	.word	0x00000070


	//   ....[1]....
        /*017c*/ 	.word	0x000000b0


	//   ....[2]....
        /*0180*/ 	.word	0x0001e660


	//   ....[3]....
        /*0184*/ 	.word	0x0001e6b0


	//----- nvinfo : EIATTR_MAX_THREADS
	.align		4
.L_306:
        /*0188*/ 	.byte	0x04, 0x05
        /*018a*/ 	.short	(.L_308 - .L_307)
.L_307:
        /*018c*/ 	.word	0x00000280
        /*0190*/ 	.word	0x00000001
        /*0194*/ 	.word	0x00000001


	//----- nvinfo : EIATTR_CRS_STACK_SIZE
	.align		4
.L_308:
        /*0198*/ 	.byte	0x04, 0x1e
        /*019a*/ 	.short	(.L_310 - .L_309)
.L_309:
        /*019c*/ 	.word	0x00000000


	//----- nvinfo : EIATTR_CBANK_PARAM_SIZE
	.align		4
.L_310:
        /*01a0*/ 	.byte	0x03, 0x19
        /*01a2*/ 	.short	0x0048


	//----- nvinfo : EIATTR_PARAM_CBANK
	.align		4
        /*01a4*/ 	.byte	0x04, 0x0a
        /*01a6*/ 	.short	(.L_312 - .L_311)
	.align		4
.L_311:
        /*01a8*/ 	.word	index@(.nv.constant0._ZN3cub18CUB_300001_SM_10006detail6reduce28DeviceReduceSingleTileKernelINS2_10policy_hubIdjN4cuda3std3__44plusIdEEE10Policy1000EN6thrust24THRUST_300001_SM_1000_NS17counting_iteratorIiNSD_11use_defaultESF_SF_EEPdjS9_dd6DValueEEvT0_T1_T2_T3_T4_T6_)
        /*01ac*/ 	.short	0x0380
        /*01ae*/ 	.short	0x0048


	//----- nvinfo : EIATTR_SW_WAR
	.align		4
.L_312:
        /*01b0*/ 	.byte	0x04, 0x36
        /*01b2*/ 	.short	(.L_314 - .L_313)
.L_313:
        /*01b4*/ 	.word	0x00000008
.L_314:


//--------------------- .nv.info._ZN3cub18CUB_300001_SM_10006detail6reduce18DeviceReduceKernelINS2_10policy_hubIdyN4cuda3std3__44plusIdEEE10Policy1000EN6thrust24THRUST_300001_SM_1000_NS17counting_iteratorIiNSD_11use_defaultESF_SF_EEyS9_d6SValueEEvT0_PT3_T1_NS0_13GridEvenShareISL_EET2_T4_ --------------------------
	.section	.nv.info._ZN3cub18CUB_300001_SM_10006detail6reduce18DeviceReduceKernelINS2_10policy_hubIdyN4cuda3std3__44plusIdEEE10Policy1000EN6thrust24THRUST_300001_SM_1000_NS17counting_iteratorIiNSD_11use_defaultESF_SF_EEyS9_d6SValueEEvT0_PT3_T1_NS0_13GridEvenShareISL_EET2_T4_,"",@"SHT_CUDA_INFO"
	.sectionflags	@""
	.align	4


	//----- nvinfo : EIATTR_CUDA_API_VERSION
	.align		4
        /*0000*/ 	.byte	0x04, 0x37
        /*0002*/ 	.short	(.L_316 - .L_315)
.L_315:
        /*0004*/ 	.word	0x00000082


	//----- nvinfo : EIATTR_KPARAM_INFO
	.align		4
.L_316:
        /*0008*/ 	.byte	0x04, 0x17
        /*000a*/ 	.short	(.L_318 - .L_317)
.L_317:
        /*000c*/ 	.word	0x00000000
        /*0010*/ 	.short	0x0005
        /*0012*/ 	.short	0x0068
        /*0014*/ 	.byte	0x00, 0xf0, 0x61, 0x00


	//----- nvinfo : EIATTR_KPARAM_INFO
	.align		4
.L_318:
        /*0018*/ 	.byte	0x04, 0x17
        /*001a*/ 	.short	(.L_320 - .L_319)
.L_319:
        /*001c*/ 	.word	0x00000000
        /*0020*/ 	.short	0x0004
        /*0022*/ 	.short	0x0060
        /*0024*/ 	.byte	0x00, 0xf0, 0x05, 0x00


	//----- nvinfo : EIATTR_KPARAM_INFO
	.align		4
.L_320:
        /*0028*/ 	.byte	0x04, 0x17
        /*002a*/ 	.short	(.L_322 - .L_321)
.L_321:
        /*002c*/ 	.word	0x00000000
        /*0030*/ 	.short	0x0003
        /*0032*/ 	.short	0x0018
        /*0034*/ 	.byte	0x00, 0xf0, 0x21, 0x01


	//----- nvinfo : EIATTR_KPARAM_INFO
	.align		4
.L_322:
        /*0038*/ 	.byte	0x04, 0x17
        /*003a*/ 	.short	(.L_324 - .L_323)
.L_323:
        /*003c*/ 	.word	0x00000000
        /*0040*/ 	.short	0x0002
        /*0042*/ 	.short	0x0010
        /*0044*/ 	.byte	0x00, 0xf0, 0x21, 0x00


	//----- nvinfo : EIATTR_KPARAM_INFO
	.align		4
.L_324:
        /*0048*/ 	.byte	0x04, 0x17
        /*004a*/ 	.short	(.L_326 - .L_325)
.L_325:
        /*004c*/ 	.word	0x00000000
        /*0050*/ 	.short	0x0001
        /*0052*/ 	.short	0x0008
        /*0054*/ 	.byte	0x00, 0xf5, 0x21, 0x00


	//----- nvinfo : EIATTR_KPARAM_INFO
	.align		4
.L_326:
        /*0058*/ 	.byte	0x04, 0x17
        /*005a*/ 	.short	(.L_328 - .L_327)
.L_327:
        /*005c*/ 	.word	0x00000000
        /*0060*/ 	.short	0x0000
        /*0062*/ 	.short	0x0000
        /*0064*/ 	.byte	0x00, 0xf0, 0x11, 0x00


	//----- nvinfo : EIATTR_SPARSE_MMA_MASK
	.align		4
.L_328:
        /*0068*/ 	.byte	0x03, 0x50
        /*006a*/ 	.short	0x0000


	//----- nvinfo : EIATTR_MAXREG_COUNT
	.align		4
        /*006c*/ 	.byte	0x03, 0x1b
        /*006e*/ 	.short	0x0080


	//----- nvinfo : EIATTR_NUM_BARRIERS
	.align		4
        /*0070*/ 	.byte	0x02, 0x4c
        /*0072*/ 	.byte	0x01
	.zero		1


	//----- nvinfo : EIATTR_MERCURY_ISA_VERSION
	.align		4
        /*0074*/ 	.byte	0x03, 0x5f
        /*0076*/ 	.short	0x0101


	//----- nvinfo : EIATTR_COOP_GROUP_MASK_REGIDS
	.align		4
        /*0078*/ 	.byte	0x04, 0x29
        /*007a*/ 	.short	(.L_330 - .L_329)


	//   ....[0]....
.L_329:
        /*007c*/ 	.word	0xffffffff


	//   ....[1]....
        /*0080*/ 	.word	0xffffffff


	//   ....[2]....
        /*0084*/ 	.word	0xffffffff


	//   ....[3]....
        /*0088*/ 	.word	0xffffffff


	//   ....[4]....
        /*008c*/ 	.word	0xffffffff


	//   ....[5]....
        /*0090*/ 	.word	0xffffffff


	//   ....[6]....
        /*0094*/ 	.word	0xffffffff


	//   ....[7]....
        /*0098*/ 	.word	0xffffffff


	//   ....[8]....
        /*009c*/ 	.word	0xffffffff


	//   ....[9]....
        /*00a0*/ 	.word	0xffffffff


	//   ....[10]....
        /*00a4*/ 	.word	0xffffffff


	//   ....[11]....
        /*00a8*/ 	.word	0xffffffff


	//   ....[12]....
        /*00ac*/ 	.word	0xffffffff


	//   ....[13]....
        /*00b0*/ 	.word	0xffffffff


	//   ....[14]....
        /*00b4*/ 	.word	0xffffffff


	//   ....[15]....
        /*00b8*/ 	.word	0xffffffff


	//   ....[16]....
        /*00bc*/ 	.word	0xffffffff


	//   ....[17]....
        /*00c0*/ 	.word	0xffffffff


	//   ....[18]....
        /*00c4*/ 	.word	0xffffffff


	//   ....[19]....
        /*00c8*/ 	.word	0xffffffff


	//   ....[20]....
        /*00cc*/ 	.word	0xffffffff


	//   ....[21]....
        /*00d0*/ 	.word	0xffffffff


	//   ....[22]....
        /*00d4*/ 	.word	0xffffffff


	//   ....[23]....
        /*00d8*/ 	.word	0xffffffff


	//   ....[24]....
        /*00dc*/ 	.word	0xffffffff


	//   ....[25]....
        /*00e0*/ 	.word	0xffffffff


	//   ....[26]....
        /*00e4*/ 	.word	0xffffffff


	//   ....[27]....
        /*00e8*/ 	.word	0xffffffff


	//   ....[28]....
        /*00ec*/ 	.word	0xffffffff


	//   ....[29]....
        /*00f0*/ 	.word	0xffffffff


	//----- nvinfo : EIATTR_COOP_GROUP_INSTR_OFFSETS
	.align		4
.L_330:
        /*00f4*/ 	.byte	0x04, 0x28
        /*00f6*/ 	.short	(.L_332 - .L_331)


	//   ....[0]....
.L_331:
        /*00f8*/ 	.word	0x00001420


	//   ....[1]....
        /*00fc*/ 	.word	0x00001430


	//   ....[2]....
        /*0100*/ 	.word	0x000014a0


	//   ....[3]....
        /*0104*/ 	.word	0x000014c0


	//   ....[4]....
        /*0108*/ 	.word	0x00001530


	//   ....[5]....
        /*010c*/ 	.word	0x00001540


	//   ....[6]....
        /*0110*/ 	.word	0x00001590


	//   ....[7]....
        /*0114*/ 	.word	0x000015b0


	//   ....[8]....
        /*0118*/ 	.word	0x00001620


	//   ....[9]....
        /*011c*/ 	.word	0x00001630


	//   ....[10]....
        /*0120*/ 	.word	0x000018d0


	//   ....[11]....
        /*0124*/ 	.word	0x000018e0


	//   ....[12]....
        /*0128*/ 	.word	0x00001960


	//   ....[13]....
        /*012c*/ 	.word	0x00001980


	//   ....[14]....
        /*0130*/ 	.word	0x000019d0


	//   ....[15]....
        /*0134*/ 	.word	0x000019f0


	//   ....[16]....
        /*0138*/ 	.word	0x00001a60


	//   ....[17]....
        /*013c*/ 	.word	0x00001a70


	//   ....[18]....
        /*0140*/ 	.word	0x00001ac0


	//   ....[19]....
        /*0144*/ 	.word	0x00001af0


	//   ....[20]....
        /*0148*/ 	.word	0x0000a550


	//   ....[21]....
        /*014c*/ 	.word	0x0000a560


	//   ....[22]....
        /*0150*/ 	.word	0x0000a5e0


	//   ....[23]....
        /*0154*/ 	.word	0x0000a5f0


	//   ....[24]....
        /*0158*/ 	.word	0x0000a650


	//   ....[25]....
        /*015c*/ 	.word	0x0000a660


	//   ....[26]....
        /*0160*/ 	.word	0x0000a6b0


	//   ....[27]....
        /*0164*/ 	.word	0x0000a6d0


	//   ....[28]....
        /*0168*/ 	.word	0x0000a730


	//   ....[29]....
        /*016c*/ 	.word	0x0000a760


	//----- nvinfo : EIATTR_VRC_CTA_INIT_COUNT
	.align		4
.L_332:
        /*0170*/ 	.byte	0x02, 0x4a
	.zero		1
	.zero		1


	//----- nvinfo : EIATTR_EXIT_INSTR_OFFSETS
	.align		4
        /*0174*/ 	.byte	0x04, 0x1c
        /*0176*/ 	.short	(.L_334 - .L_333)


	//   ....[0]....
.L_333:
        /*0178*/ 	.word	0x0000a9a0


	//   ....[1]....
        /*017c*/ 	.word	0x0000a9f0


	//----- nvinfo : EIATTR_MAX_THREADS
	.align		4
.L_334:
        /*0180*/ 	.byte	0x04, 0x05
        /*0182*/ 	.short	(.L_336 - .L_335)
.L_335:
        /*0184*/ 	.word	0x00000200
        /*0188*/ 	.word	0x00000001
        /*018c*/ 	.word	0x00000001


	//----- nvinfo : EIATTR_CRS_STACK_SIZE
	.align		4
.L_336:
        /*0190*/ 	.byte	0x04, 0x1e
        /*0192*/ 	.short	(.L_338 - .L_337)
.L_337:
        /*0194*/ 	.word	0x00000000


	//----- nvinfo : EIATTR_CBANK_PARAM_SIZE
	.align		4
.L_338:
        /*0198*/ 	.byte	0x03, 0x19
        /*019a*/ 	.short	0x0080


	//----- nvinfo : EIATTR_PARAM_CBANK
	.align		4
        /*019c*/ 	.byte	0x04, 0x0a
        /*019e*/ 	.short	(.L_340 - .L_339)
	.align		4
.L_339:
        /*01a0*/ 	.word	index@(.nv.constant0._ZN3cub18CUB_300001_SM_10006detail6reduce18DeviceReduceKernelINS2_10policy_hubIdyN4cuda3std3__44plusIdEEE10Policy1000EN6thrust24THRUST_300001_SM_1000_NS17counting_iteratorIiNSD_11use_defaultESF_SF_EEyS9_d6SValueEEvT0_PT3_T1_NS0_13GridEvenShareISL_EET2_T4_)
        /*01a4*/ 	.short	0x0380
        /*01a6*/ 	.short	0x0080


	//----- nvinfo : EIATTR_SW_WAR
	.align		4
.L_340:
        /*01a8*/ 	.byte	0x04, 0x36
        /*01aa*/ 	.short	(.L_342 - .L_341)
.L_341:
        /*01ac*/ 	.word	0x00000008
.L_342:


//--------------------- .nv.info._ZN3cub18CUB_300001_SM_10006detail6reduce28DeviceReduceSingleTileKernelINS2_10policy_hubIdyN4cuda3std3__44plusIdEEE10Policy1000EN6thrust24THRUST_300001_SM_1000_NS17counting_iteratorIiNSD_11use_defaultESF_SF_EEPdyS9_dd6SValueEEvT0_T1_T2_T3_T4_T6_ --------------------------
	.section	.nv.info._ZN3cub18CUB_300001_SM_10006detail6reduce28DeviceReduceSingleTileKernelINS2_10policy_hubIdyN4cuda3std3__44plusIdEEE10Policy1000EN6thrust24THRUST_300001_SM_1000_NS17counting_iteratorIiNSD_11use_defaultESF_SF_EEPdyS9_dd6SValueEEvT0_T1_T2_T3_T4_T6_,"",@"SHT_CUDA_INFO"
	.sectionflags	@""
	.align	4


	//----- nvinfo : EIATTR_CUDA_API_VERSION
	.align		4
        /*0000*/ 	.byte	0x04, 0x37
        /*0002*/ 	.short	(.L_344 - .L_343)
.L_343:
        /*0004*/ 	.word	0x00000082


	//----- nvinfo : EIATTR_KPARAM_INFO
	.align		4
.L_344:
        /*0008*/ 	.byte	0x04, 0x17
        /*000a*/ 	.short	(.L_346 - .L_345)
.L_345:
        /*000c*/ 	.word	0x00000000
        /*0010*/ 	.short	0x0005
        /*0012*/ 	.short	0x0028
        /*0014*/ 	.byte	0x00, 0xf0, 0x61, 0x00


	//----- nvinfo : EIATTR_KPARAM_INFO
	.align		4
.L_346:
        /*0018*/ 	.byte	0x04, 0x17
        /*001a*/ 	.short	(.L_348 - .L_347)
.L_347:
        /*001c*/ 	.word	0x00000000
        /*0020*/ 	.short	0x0004
        /*0022*/ 	.short	0x0020
        /*0024*/ 	.byte	0x00, 0xf0, 0x21, 0x00


	//----- nvinfo : EIATTR_KPARAM_INFO
	.align		4
.L_348:
        /*0028*/ 	.byte	0x04, 0x17
        /*002a*/ 	.short	(.L_350 - .L_349)
.L_349:
        /*002c*/ 	.word	0x00000000
        /*0030*/ 	.short	0x0003
        /*0032*/ 	.short	0x0018
        /*0034*/ 	.byte	0x00, 0xf0, 0x05, 0x00


	//----- nvinfo : EIATTR_KPARAM_INFO
	.align		4
.L_350:
        /*0038*/ 	.byte	0x04, 0x17
        /*003a*/ 	.short	(.L_352 - .L_351)
.L_351:
        /*003c*/ 	.word	0x00000000
        /*0040*/ 	.short	0x0002
        /*0042*/ 	.short	0x0010
        /*0044*/ 	.byte	0x00, 0xf0, 0x21, 0x00


	//----- nvinfo : EIATTR_KPARAM_INFO
	.align		4
.L_352:
        /*0048*/ 	.byte	0x04, 0x17
        /*004a*/ 	.short	(.L_354 - .L_353)
.L_353:
        /*004c*/ 	.word	0x00000000
        /*0050*/ 	.short	0x0001
        /*0052*/ 	.short	0x0008
        /*0054*/ 	.byte	0x00, 0xf5, 0x21, 0x00


	//----- nvinfo : EIATTR_KPARAM_INFO
	.align		4
.L_354:
        /*0058*/ 	.byte	0x04, 0x17
        /*005a*/ 	.short	(.L_356 - .L_355)
.L_355:
        /*005c*/ 	.word	0x00000000
        /*0060*/ 	.short	0x0000
        /*0062*/ 	.short	0x0000
        /*0064*/ 	.byte	0x00, 0xf0, 0x11, 0x00


	//----- nvinfo : EIATTR_SPARSE_MMA_MASK
	.align		4
.L_356:
        /*0068*/ 	.byte	0x03, 0x50
        /*006a*/ 	.short	0x0000


	//----- nvinfo : EIATTR_MAXREG_COUNT
	.align		4
        /*006c*/ 	.byte	0x03, 0x1b
        /*006e*/ 	.short	0x0080


	//----- nvinfo : EIATTR_NUM_BARRIERS
	.align		4
        /*0070*/ 	.byte	0x02, 0x4c
        /*0072*/ 	.byte	0x01
	.zero		1


	//----- nvinfo : EIATTR_MERCURY_ISA_VERSION
	.align		4
        /*0074*/ 	.byte	0x03, 0x5f
        /*0076*/ 	.short	0x0101


	//----- nvinfo : EIATTR_COOP_GROUP_MASK_REGIDS
	.align		4
        /*0078*/ 	.byte	0x04, 0x29
        /*007a*/ 	.short	(.L_358 - .L_357)


	//   ....[0]....
.L_357:
        /*007c*/ 	.word	0xffffffff


	//   ....[1]....
        /*0080*/ 	.word	0xffffffff


	//   ....[2]....
        /*0084*/ 	.word	0xffffffff


	//   ....[3]....
        /*0088*/ 	.word	0xffffffff


	//   ....[4]....
        /*008c*/ 	.word	0xffffffff


	//   ....[5]....
        /*0090*/ 	.word	0xffffffff


	//   ....[6]....
        /*0094*/ 	.word	0xffffffff


	//   ....[7]....
        /*0098*/ 	.word	0xffffffff


	//   ....[8]....
        /*009c*/ 	.word	0xffffffff


	//   ....[9]....
        /*00a0*/ 	.word	0xffffffff


	//   ....[10]....
        /*00a4*/ 	.word	0xffffffff


	//   ....[11]....
        /*00a8*/ 	.word	0xffffffff


	//   ....[12]....
        /*00ac*/ 	.word	0xffffffff


	//   ....[13]....
        /*00b0*/ 	.word	0xffffffff


	//   ....[14]....
        /*00b4*/ 	.word	0xffffffff


	//   ....[15]....
        /*00b8*/ 	.word	0xffffffff


	//   ....[16]....
        /*00bc*/ 	.word	0xffffffff


	//   ....[17]....
        /*00c0*/ 	.word	0xffffffff


	//   ....[18]....
        /*00c4*/ 	.word	0xffffffff


	//   ....[19]....
        /*00c8*/ 	.word	0xffffffff


	//   ....[20]....
        /*00cc*/ 	.word	0xffffffff


	//   ....[21]....
        /*00d0*/ 	.word	0xffffffff


	//   ....[22]....
        /*00d4*/ 	.word	0xffffffff


	//   ....[23]....
        /*00d8*/ 	.word	0xffffffff


	//   ....[24]....
        /*00dc*/ 	.word	0xffffffff


	//   ....[25]....
        /*00e0*/ 	.word	0xffffffff


	//   ....[26]....
        /*00e4*/ 	.word	0xffffffff


	//   ....[27]....
        /*00e8*/ 	.word	0xffffffff


	//   ....[28]....
        /*00ec*/ 	.word	0xffffffff


	//   ....[29]....
        /*00f0*/ 	.word	0xffffffff


	//----- nvinfo : EIATTR_COOP_GROUP_INSTR_OFFSETS
	.align		4
.L_358:
        /*00f4*/ 	.byte	0x04, 0x28
        /*00f6*/ 	.short	(.L_360 - .L_359)


	//   ....[0]....
.L_359:
        /*00f8*/ 	.word	0x000014c0


	//   ....[1]....
        /*00fc*/ 	.word	0x000014d0


	//   ....[2]....
        /*0100*/ 	.word	0x00001540


	//   ....[3]....
        /*0104*/ 	.word	0x00001570


	//   ....[4]....
        /*0108*/ 	.word	0x000015d0


	//   ....[5]....
        /*010c*/ 	.word	0x000015e0


	//   ....[6]....
        /*0110*/ 	.word	0x00001640


	//   ....[7]....
        /*0114*/ 	.word	0x00001650


	//   ....[8]....
        /*0118*/ 	.word	0x000016a0


	//   ....[9]....
        /*011c*/ 	.word	0x000016c0


	//   ....[10]....
        /*0120*/ 	.word	0x00001970


	//   ....[11]....
        /*0124*/ 	.word	0x00001980


	//   ....[12]....
        /*0128*/ 	.word	0x00001a10


	//   ....[13]....
        /*012c*/ 	.word	0x00001a30


	//   ....[14]....
        /*0130*/ 	.word	0x00001a80


	//   ....[15]....
        /*0134*/ 	.word	0x00001aa0


	//   ....[16]....
        /*0138*/ 	.word	0x00001af0


	//   ....[17]....
        /*013c*/ 	.word	0x00001b10


	//   ....[18]....
        /*0140*/ 	.word	0x00001b60


	//   ....[19]....
        /*0144*/ 	.word	0x00001b90


	//   ....[20]....
        /*0148*/ 	.word	0x0000a5d0


	//   ....[21]....
        /*014c*/ 	.word	0x0000a5e0


	//   ....[22]....
        /*0150*/ 	.word	0x0000a660


	//   ....[23]....
        /*0154*/ 	.word	0x0000a670


	//   ....[24]....
        /*0158*/ 	.word	0x0000a6d0


	//   ....[25]....
        /*015c*/ 	.word	0x0000a6e0


	//   ....[26]....
        /*0160*/ 	.word	0x0000a730


	//   ....[27]....
        /*0164*/ 	.word	0x0000a760


	//   ....[28]....
        /*0168*/ 	.word	0x0000a7e0


	//   ....[29]....
        /*016c*/ 	.word	0x0000a7f0


	//----- nvinfo : EIATTR_VRC_CTA_INIT_COUNT
	.align		4
.L_360:
        /*0170*/ 	.byte	0x02, 0x4a
	.zero		1
	.zero		1


	//----- nvinfo : EIATTR_EXIT_INSTR_OFFSETS
	.align		4
        /*0174*/ 	.byte	0x04, 0x1c
        /*0176*/ 	.short	(.L_362 - .L_361)


	//   ....[0]....
.L_361:
        /*0178*/ 	.word	0x00000080


	//   ....[1]....
        /*017c*/ 	.word	0x000000c0


	//   ....[2]....
        /*0180*/ 	.word	0x0000aa20


	//   ....[3]....
        /*0184*/ 	.word	0x0000aa70


	//----- nvinfo : EIATTR_MAX_THREADS
	.align		4
.L_362:
        /*0188*/ 	.byte	0x04, 0x05
        /*018a*/ 	.short	(.L_364 - .L_363)
.L_363:
        /*018c*/ 	.word	0x00000200
        /*0190*/ 	.word	0x00000001
        /*0194*/ 	.word	0x00000001


	//----- nvinfo : EIATTR_CRS_STACK_SIZE
	.align		4
.L_364:
        /*0198*/ 	.byte	0x04, 0x1e
        /*019a*/ 	.short	(.L_366 - .L_365)
.L_365:
        /*019c*/ 	.word	0x00000000


	//----- nvinfo : EIATTR_CBANK_PARAM_SIZE
	.align		4
.L_366:
        /*01a0*/ 	.byte	0x03, 0x19
        /*01a2*/ 	.short	0x0040


	//----- nvinfo : EIATTR_PARAM_CBANK
	.align		4
        /*01a4*/ 	.byte	0x04, 0x0a
        /*01a6*/ 	.short	(.L_368 - .L_367)
	.align		4
.L_367:
        /*01a8*/ 	.word	index@(.nv.constant0._ZN3cub18CUB_300001_SM_10006detail6reduce28DeviceReduceSingleTileKernelINS2_10policy_hubIdyN4cuda3std3__44plusIdEEE10Policy1000EN6thrust24THRUST_300001_SM_1000_NS17counting_iteratorIiNSD_11use_defaultESF_SF_EEPdyS9_dd6SValueEEvT0_T1_T2_T3_T4_T6_)
        /*01ac*/ 	.short	0x0380
        /*01ae*/ 	.short	0x0040


	//----- nvinfo : EIATTR_SW_WAR
	.align		4
.L_368:
        /*01b0*/ 	.byte	0x04, 0x36
        /*01b2*/ 	.short	(.L_370 - .L_369)
.L_369:
        /*01b4*/ 	.word	0x00000008
.L_370:


//--------------------- .nv.info._ZN3cub18CUB_300001_SM_10006detail6reduce18DeviceReduceKernelINS2_10policy_hubIdjN4cuda3std3__44plusIdEEE10Policy1000EN6thrust24THRUST_300001_SM_1000_NS17counting_iteratorIiNSD_11use_defaultESF_SF_EEjS9_d6SValueEEvT0_PT3_T1_NS0_13GridEvenShareISL_EET2_T4_ --------------------------
	.section	.nv.info._ZN3cub18CUB_300001_SM_10006detail6reduce18DeviceReduceKernelINS2_10policy_hubIdjN4cuda3std3__44plusIdEEE10Policy1000EN6thrust24THRUST_300001_SM_1000_NS17counting_iteratorIiNSD_11use_defaultESF_SF_EEjS9_d6SValueEEvT0_PT3_T1_NS0_13GridEvenShareISL_EET2_T4_,"",@"SHT_CUDA_INFO"
	.sectionflags	@""
	.align	4


	//----- nvinfo : EIATTR_CUDA_API_VERSION
	.align		4
        /*0000*/ 	.byte	0x04, 0x37
        /*0002*/ 	.short	(.L_372 - .L_371)
.L_371:
        /*0004*/ 	.word	0x00000082


	//----- nvinfo : EIATTR_KPARAM_INFO
	.align		4
.L_372:
        /*0008*/ 	.byte	0x04, 0x17
        /*000a*/ 	.short	(.L_374 - .L_373)
.L_373:
        /*000c*/ 	.word	0x00000000
        /*0010*/ 	.short	0x0005
        /*0012*/ 	.short	0x0040
        /*0014*/ 	.byte	0x00, 0xf0, 0x61, 0x00


	//----- nvinfo : EIATTR_KPARAM_INFO
	.align		4
.L_374:
        /*0018*/ 	.byte	0x04, 0x17
        /*001a*/ 	.short	(.L_376 - .L_375)
.L_375:
        /*001c*/ 	.word	0x00000000
        /*0020*/ 	.short	0x0004
        /*0022*/ 	.short	0x003c
        /*0024*/ 	.byte	0x00, 0xf0, 0x05, 0x00


	//----- nvinfo : EIATTR_KPARAM_INFO
	.align		4
.L_376:
        /*0028*/ 	.byte	0x04, 0x17
        /*002a*/ 	.short	(.L_378 - .L_377)
.L_377:
        /*002c*/ 	.word	0x00000000
        /*0030*/ 	.short	0x0003
        /*0032*/ 	.short	0x0014
        /*0034*/ 	.byte	0x00, 0xf0, 0xa1, 0x00


	//----- nvinfo : EIATTR_KPARAM_INFO
	.align		4
.L_378:
        /*0038*/ 	.byte	0x04, 0x17
        /*003a*/ 	.short	(.L_380 - .L_379)
.L_379:
        /*003c*/ 	.word	0x00000000
        /*0040*/ 	.short	0x0002
        /*0042*/ 	.short	0x0010
        /*0044*/ 	.byte	0x00, 0xf0, 0x11, 0x00


	//----- nvinfo : EIATTR_KPARAM_INFO
	.align		4
.L_380:
        /*0048*/ 	.byte	0x04, 0x17
        /*004a*/ 	.short	(.L_382 - .L_381)
.L_381:
        /*004c*/ 	.word	0x00000000
        /*0050*/ 	.short	0x0001
        /*0052*/ 	.short	0x0008
        /*0054*/ 	.byte	0x00, 0xf5, 0x21, 0x00


	//----- nvinfo : EIATTR_KPARAM_INFO
	.align		4
.L_382:
        /*0058*/ 	.byte	0x04, 0x17
        /*005a*/ 	.short	(.L_384 - .L_383)
.L_383:
        /*005c*/ 	.word	0x00000000
        /*0060*/ 	.short	0x0000
        /*0062*/ 	.short	0x0000
        /*0064*/ 	.byte	0x00, 0xf0, 0x11, 0x00


	//----- nvinfo : EIATTR_SPARSE_MMA_MASK
	.align		4
.L_384:
        /*0068*/ 	.byte	0x03, 0x50
        /*006a*/ 	.short	0x0000


	//----- nvinfo : EIATTR_MAXREG_COUNT
	.align		4
        /*006c*/ 	.byte	0x03, 0x1b
        /*006e*/ 	.short	0x0060


	//----- nvinfo : EIATTR_NUM_BARRIERS
	.align		4
        /*0070*/ 	.byte	0x02, 0x4c
        /*0072*/ 	.byte	0x01
	.zero		1


	//----- nvinfo : EIATTR_MERCURY_ISA_VERSION
	.align		4
        /*0074*/ 	.byte	0x03, 0x5f
        /*0076*/ 	.short	0x0101


	//----- nvinfo : EIATTR_COOP_GROUP_MASK_REGIDS
	.align		4
        /*0078*/ 	.byte	0x04, 0x29
        /*007a*/ 	.short	(.L_386 - .L_385)


	//   ....[0]....
.L_385:
        /*007c*/ 	.word	0xffffffff


	//   ....[1]....
        /*0080*/ 	.word	0xffffffff


	//   ....[2]....
        /*0084*/ 	.word	0xffffffff


	//   ....[3]....
        /*0088*/ 	.word	0xffffffff


	//   ....[4]....
        /*008c*/ 	.word	0xffffffff


	//   ....[5]....
        /*0090*/ 	.word	0xffffffff


	//   ....[6]....
        /*0094*/ 	.word	0xffffffff


	//   ....[7]....
        /*0098*/ 	.word	0xffffffff


	//   ....[8]....
        /*009c*/ 	.word	0xffffffff


	//   ....[9]....
        /*00a0*/ 	.word	0xffffffff


	//   ....[10]....
        /*00a4*/ 	.word	0xffffffff


	//   ....[11]....
        /*00a8*/ 	.word	0xffffffff


	//   ....[12]....
        /*00ac*/ 	.word	0xffffffff


	//   ....[13]....
        /*00b0*/ 	.word	0xffffffff


	//   ....[14]....
        /*00b4*/ 	.word	0xffffffff


	//   ....[15]....
        /*00b8*/ 	.word	0xffffffff


	//   ....[16]....
        /*00bc*/ 	.word	0xffffffff


	//   ....[17]....
        /*00c0*/ 	.word	0xffffffff


	//   ....[18]....
        /*00c4*/ 	.word	0xffffffff


	//   ....[19]....
        /*00c8*/ 	.word	0xffffffff


	//   ....[20]....
        /*00cc*/ 	.word	0xffffffff


	//   ....[21]....
        /*00d0*/ 	.word	0xffffffff


	//   ....[22]....
        /*00d4*/ 	.word	0xffffffff


	//   ....[23]....
        /*00d8*/ 	.word	0xffffffff


	//   ....[24]....
        /*00dc*/ 	.word	0xffffffff


	//   ....[25]....
        /*00e0*/ 	.word	0xffffffff


	//   ....[26]....
        /*00e4*/ 	.word	0xffffffff


	//   ....[27]....
        /*00e8*/ 	.word	0xffffffff


	//   ....[28]....
        /*00ec*/ 	.word	0xffffffff


	//   ....[29]....
        /*00f0*/ 	.word	0xffffffff


	//----- nvinfo : EIATTR_COOP_GROUP_INSTR_OFFSETS
	.align		4
.L_386:
        /*00f4*/ 	.byte	0x04, 0x28
        /*00f6*/ 	.short	(.L_388 - .L_387)


	//   ....[0]....
.L_387:
        /*00f8*/ 	.word	0x000013e0


	//   ....[1]....
        /*00fc*/ 	.word	0x000013f0


	//   ....[2]....
        /*0100*/ 	.word	0x00001460


	//   ....[3]....
        /*0104*/ 	.word	0x00001480


	//   ....[4]....
        /*0108*/ 	.word	0x000014e0


	//   ....[5]....
        /*010c*/ 	.word	0x00001500


	//   ....[6]....
        /*0110*/ 	.word	0x00001560


	//   ....[7]....
        /*0114*/ 	.word	0x00001580


	//   ....[8]....
        /*0118*/ 	.word	0x000015e0


	//   ....[9]....
        /*011c*/ 	.word	0x000015f0


	//   ....[10]....
        /*0120*/ 	.word	0x000018f0


	//   ....[11]....
        /*0124*/ 	.word	0x00001900


	//   ....[12]....
        /*0128*/ 	.word	0x00001990


	//   ....[13]....
        /*012c*/ 	.word	0x000019b0


	//   ....[14]....
        /*0130*/ 	.word	0x00001a00


	//   ....[15]....
        /*0134*/ 	.word	0x00001a20


	//   ....[16]....
        /*0138*/ 	.word	0x00001a80


	//   ....[17]....
        /*013c*/ 	.word	0x00001aa0


	//   ....[18]....
        /*0140*/ 	.word	0x00001b00


	//   ....[19]....
        /*0144*/ 	.word	0x00001b30


	//   ....[20]....
        /*0148*/ 	.word	0x0000b5c0


	//   ....[21]....
        /*014c*/ 	.word	0x0000b5d0


	//   ....[22]....
        /*0150*/ 	.word	0x0000b650


	//   ....[23]....
        /*0154*/ 	.word	0x0000b660


	//   ....[24]....
        /*0158*/ 	.word	0x0000b6c0


	//   ....[25]....
        /*015c*/ 	.word	0x0000b6d0


	//   ....[26]....
        /*0160*/ 	.word	0x0000b720


	//   ....[27]....
        /*0164*/ 	.word	0x0000b750


	//   ....[28]....
        /*0168*/ 	.word	0x0000b7d0


	//   ....[29]....
        /*016c*/ 	.word	0x0000b7e0


	//----- nvinfo : EIATTR_VRC_CTA_INIT_COUNT
	.align		4
.L_388:
        /*0170*/ 	.byte	0x02, 0x4a
	.zero		1
	.zero		1


	//----- nvinfo : EIATTR_EXIT_INSTR_OFFSETS
	.align		4
        /*0174*/ 	.byte	0x04, 0x1c
        /*0176*/ 	.short	(.L_390 - .L_389)


	//   ....[0]....
.L_389:
        /*0178*/ 	.word	0x0000ba70


	//   ....[1]....
        /*017c*/ 	.word	0x0000bab0


	//----- nvinfo : EIATTR_MAX_THREADS
	.align		4
.L_390:
        /*0180*/ 	.byte	0x04, 0x05
        /*0182*/ 	.short	(.L_392 - .L_391)
.L_391:
        /*0184*/ 	.word	0x00000280
        /*0188*/ 	.word	0x00000001
        /*018c*/ 	.word	0x00000001


	//----- nvinfo : EIATTR_CRS_STACK_SIZE
	.align		4
.L_392:
        /*0190*/ 	.byte	0x04, 0x1e
        /*0192*/ 	.short	(.L_394 - .L_393)
.L_393:
        /*0194*/ 	.word	0x00000000


	//----- nvinfo : EIATTR_CBANK_PARAM_SIZE
	.align		4
.L_394:
        /*0198*/ 	.byte	0x03, 0x19
        /*019a*/ 	.short	0x0058


	//----- nvinfo : EIATTR_PARAM_CBANK
	.align		4
        /*019c*/ 	.byte	0x04, 0x0a
        /*019e*/ 	.short	(.L_396 - .L_395)
	.align		4
.L_395:
        /*01a0*/ 	.word	index@(.nv.constant0._ZN3cub18CUB_300001_SM_10006detail6reduce18DeviceReduceKernelINS2_10policy_hubIdjN4cuda3std3__44plusIdEEE10Policy1000EN6thrust24THRUST_300001_SM_1000_NS17counting_iteratorIiNSD_11use_defaultESF_SF_EEjS9_d6SValueEEvT0_PT3_T1_NS0_13GridEvenShareISL_EET2_T4_)
        /*01a4*/ 	.short	0x0380
        /*01a6*/ 	.short	0x0058


	//----- nvinfo : EIATTR_SW_WAR
	.align		4
.L_396:
        /*01a8*/ 	.byte	0x04, 0x36
        /*01aa*/ 	.short	(.L_398 - .L_397)
.L_397:
        /*01ac*/ 	.word	0x00000008
.L_398:


//--------------------- .nv.info._ZN3cub18CUB_300001_SM_10006detail6reduce28DeviceReduceSingleTileKernelINS2_10policy_hubIdjN4cuda3std3__44plusIdEEE10Policy1000EN6thrust24THRUST_300001_SM_1000_NS17counting_iteratorIiNSD_11use_defaultESF_SF_EEPdjS9_dd6SValueEEvT0_T1_T2_T3_T4_T6_ --------------------------
	.section	.nv.info._ZN3cub18CUB_300001_SM_10006detail6reduce28DeviceReduceSingleTileKernelINS2_10policy_hubIdjN4cuda3std3__44plusIdEEE10Policy1000EN6thrust24THRUST_300001_SM_1000_NS17counting_iteratorIiNSD_11use_defaultESF_SF_EEPdjS9_dd6SValueEEvT0_T1_T2_T3_T4_T6_,"",@"SHT_CUDA_INFO"
	.sectionflags	@""
	.align	4


	//----- nvinfo : EIATTR_CUDA_API_VERSION
	.align		4
        /*0000*/ 	.byte	0x04, 0x37
        /*0002*/ 	.short	(.L_400 - .L_399)
.L_399:
        /*0004*/ 	.word	0x00000082


	//----- nvinfo : EIATTR_KPARAM_INFO
	.align		4
.L_400:
        /*0008*/ 	.byte	0x04, 0x17
        /*000a*/ 	.short	(.L_402 - .L_401)
.L_401:
        /*000c*/ 	.word	0x00000000
        /*0010*/ 	.short	0x0005
        /*0012*/ 	.short	0x0020
        /*0014*/ 	.byte	0x00, 0xf0, 0x61, 0x00


	//----- nvinfo : EIATTR_KPARAM_INFO
	.align		4
.L_402:
        /*0018*/ 	.byte	0x04, 0x17
        /*001a*/ 	.short	(.L_404 - .L_403)
.L_403:
        /*001c*/ 	.word	0x00000000
        /*0020*/ 	.short	0x0004
        /*0022*/ 	.short	0x0018
        /*0024*/ 	.byte	0x00, 0xf0, 0x21, 0x00


	//----- nvinfo : EIATTR_KPARAM_INFO
	.align		4
.L_404:
        /*0028*/ 	.byte	0x04, 0x17
        /*002a*/ 	.short	(.L_406 - .L_405)
.L_405:
        /*002c*/ 	.word	0x00000000
        /*0030*/ 	.short	0x0003
        /*0032*/ 	.short	0x0014
        /*0034*/ 	.byte	0x00, 0xf0, 0x05, 0x00


	//----- nvinfo : EIATTR_KPARAM_INFO
	.align		4
.L_406:
        /*0038*/ 	.byte	0x04, 0x17
        /*003a*/ 	.short	(.L_408 - .L_407)
.L_407:
        /*003c*/ 	.word	0x00000000
        /*0040*/ 	.short	0x0002
        /*0042*/ 	.short	0x0010
        /*0044*/ 	.byte	0x00, 0xf0, 0x11, 0x00


	//----- nvinfo : EIATTR_KPARAM_INFO
	.align		4
.L_408:
        /*0048*/ 	.byte	0x04, 0x17
        /*004a*/ 	.short	(.L_410 - .L_409)
.L_409:
        /*004c*/ 	.word	0x00000000
        /*0050*/ 	.short	0x0001
        /*0052*/ 	.short	0x0008
        /*0054*/ 	.byte	0x00, 0xf5, 0x21, 0x00


	//----- nvinfo : EIATTR_KPARAM_INFO
	.align		4
.L_410:
        /*0058*/ 	.byte	0x04, 0x17
        /*005a*/ 	.short	(.L_412 - .L_411)
.L_411:
        /*005c*/ 	.word	0x00000000
        /*0060*/ 	.short	0x0000
        /*0062*/ 	.short	0x0000
        /*0064*/ 	.byte	0x00, 0xf0, 0x11, 0x00


	//----- nvinfo : EIATTR_SPARSE_MMA_MASK
	.align		4
.L_412:
        /*0068*/ 	.byte	0x03, 0x50
        /*006a*/ 	.short	0x0000


	//----- nvinfo : EIATTR_MAXREG_COUNT
	.align		4
        /*006c*/ 	.byte	0x03, 0x1b
        /*006e*/ 	.short	0x0060


	//----- nvinfo : EIATTR_NUM_BARRIERS
	.align		4
        /*0070*/ 	.byte	0x02, 0x4c
        /*0072*/ 	.byte	0x01
	.zero		1


	//----- nvinfo : EIATTR_MERCURY_ISA_VERSION
	.align		4
        /*0074*/ 	.byte	0x03, 0x5f
        /*0076*/ 	.short	0x0101


	//----- nvinfo : EIATTR_COOP_GROUP_MASK_REGIDS
	.align		4
        /*0078*/ 	.byte	0x04, 0x29
        /*007a*/ 	.short	(.L_414 - .L_413)


	//   ....[0]....
.L_413:
        /*007c*/ 	.word	0xffffffff


	//   ....[1]....
        /*0080*/ 	.word	0xffffffff


	//   ....[2]....
        /*0084*/ 	.word	0xffffffff


	//   ....[3]....
        /*0088*/ 	.word	0xffffffff


	//   ....[4]....
        /*008c*/ 	.word	0xffffffff


	//   ....[5]....
        /*0090*/ 	.word	0xffffffff


	//   ....[6]....
        /*0094*/ 	.word	0xffffffff


	//   ....[7]....
        /*0098*/ 	.word	0xffffffff


	//   ....[8]....
        /*009c*/ 	.word	0xffffffff


	//   ....[9]....
        /*00a0*/ 	.word	0xffffffff


	//   ....[10]....
        /*00a4*/ 	.word	0xffffffff


	//   ....[11]....
        /*00a8*/ 	.word	0xffffffff


	//   ....[12]....
        /*00ac*/ 	.word	0xffffffff


	//   ....[13]....
        /*00b0*/ 	.word	0xffffffff


	//   ....[14]....
        /*00b4*/ 	.word	0xffffffff


	//   ....[15]....
        /*00b8*/ 	.word	0xffffffff


	//   ....[16]....
        /*00bc*/ 	.word	0xffffffff


	//   ....[17]....
        /*00c0*/ 	.word	0xffffffff


	//   ....[18]....
        /*00c4*/ 	.word	0xffffffff


	//   ....[19]....
        /*00c8*/ 	.word	0xffffffff


	//   ....[20]....
        /*00cc*/ 	.word	0xffffffff


	//   ....[21]....
        /*00d0*/ 	.word	0xffffffff


	//   ....[22]....
        /*00d4*/ 	.word	0xffffffff


	//   ....[23]....
        /*00d8*/ 	.word	0xffffffff


	//   ....[24]....
        /*00dc*/ 	.word	0xffffffff


	//   ....[25]....
        /*00e0*/ 	.word	0xffffffff


	//   ....[26]....
        /*00e4*/ 	.word	0xffffffff


	//   ....[27]....
        /*00e8*/ 	.word	0xffffffff


	//   ....[28]....
        /*00ec*/ 	.word	0xffffffff


	//   ....[29]....
        /*00f0*/ 	.word	0xffffffff


	//----- nvinfo : EIATTR_COOP_GROUP_INSTR_OFFSETS
	.align		4
.L_414:
        /*00f4*/ 	.byte	0x04, 0x28
        /*00f6*/ 	.short	(.L_416 - .L_415)


	//   ....[0]....
.L_415:
        /*00f8*/ 	.word	0x00001480


	//   ....[1]....
        /*00fc*/ 	.word	0x00001490


	//   ....[2]....
        /*0100*/ 	.word	0x00001500


	//   ....[3]....
        /*0104*/ 	.word	0x00001530


	//   ....[4]....
        /*0108*/ 	.word	0x00001590


	//   ....[5]....
        /*010c*/ 	.word	0x000015a0


	//   ....[6]....
        /*0110*/ 	.word	0x00001600


	//   ....[7]....
        /*0114*/ 	.word	0x00001610


	//   ....[8]....
        /*0118*/ 	.word	0x00001660


	//   ....[9]....
        /*011c*/ 	.word	0x00001680


	//   ....[10]....
        /*0120*/ 	.word	0x00001990


	//   ....[11]....
        /*0124*/ 	.word	0x000019a0


	//   ....[12]....
        /*0128*/ 	.word	0x00001a30


	//   ....[13]....
        /*012c*/ 	.word	0x00001a50


	//   ....[14]....
        /*0130*/ 	.word	0x00001aa0


	//   ....[15]....
        /*0134*/ 	.word	0x00001ac0


	//   ....[16]....
        /*0138*/ 	.word	0x00001b10


	//   ....[17]....
        /*013c*/ 	.word	0x00001b30


	//   ....[18]....
        /*0140*/ 	.word	0x00001b80


	//   ....[19]....
        /*0144*/ 	.word	0x00001bb0


	//   ....[20]....
        /*0148*/ 	.word	0x0000b5f0


	//   ....[21]....
        /*014c*/ 	.word	0x0000b600


	//   ....[22]....
        /*0150*/ 	.word	0x0000b680


	//   ....[23]....
        /*0154*/ 	.word	0x0000b690


	//   ....[24]....
        /*0158*/ 	.word	0x0000b6f0


	//   ....[25]....
        /*015c*/ 	.word	0x0000b700


	//   ....[26]....
        /*0160*/ 	.word	0x0000b750


	//   ....[27]....
        /*0164*/ 	.word	0x0000b780


	//   ....[28]....
        /*0168*/ 	.word	0x0000b800


	//   ....[29]....
        /*016c*/ 	.word	0x0000b810


	//----- nvinfo : EIATTR_VRC_CTA_INIT_COUNT
	.align		4
.L_416:
        /*0170*/ 	.byte	0x02, 0x4a
	.zero		1
	.zero		1


	//----- nvinfo : EIATTR_EXIT_INSTR_OFFSETS
	.align		4
        /*0174*/ 	.byte	0x04, 0x1c
        /*0176*/ 	.short	(.L_418 - .L_417)


	//   ....[0]....
.L_417:
        /*0178*/ 	.word	0x00000080


	//   ....[1]....
        /*017c*/ 	.word	0x000000c0


	//   ....[2]....
        /*0180*/ 	.word	0x0000bac0


	//   ....[3]....
        /*0184*/ 	.word	0x0000bb10


	//----- nvinfo : EIATTR_MAX_THREADS
	.align		4
.L_418:
        /*0188*/ 	.byte	0x04, 0x05
        /*018a*/ 	.short	(.L_420 - .L_419)
.L_419:
        /*018c*/ 	.word	0x00000280
        /*0190*/ 	.word	0x00000001
        /*0194*/ 	.word	0x00000001


	//----- nvinfo : EIATTR_CRS_STACK_SIZE
	.align		4
.L_420:
        /*0198*/ 	.byte	0x04, 0x1e
        /*019a*/ 	.short	(.L_422 - .L_421)
.L_421:
        /*019c*/ 	.word	0x00000000


	//----- nvinfo : EIATTR_CBANK_PARAM_SIZE
	.align		4
.L_422:
        /*01a0*/ 	.byte	0x03, 0x19
        /*01a2*/ 	.short	0x0038


	//----- nvinfo : EIATTR_PARAM_CBANK
	.align		4
        /*01a4*/ 	.byte	0x04, 0x0a
        /*01a6*/ 	.short	(.L_424 - .L_423)
	.align		4
.L_423:
        /*01a8*/ 	.word	index@(.nv.constant0._ZN3cub18CUB_300001_SM_10006detail6reduce28DeviceReduceSingleTileKernelINS2_10policy_hubIdjN4cuda3std3__44plusIdEEE10Policy1000EN6thrust24THRUST_300001_SM_1000_NS17counting_iteratorIiNSD_11use_defaultESF_SF_EEPdjS9_dd6SValueEEvT0_T1_T2_T3_T4_T6_)
        /*01ac*/ 	.short	0x0380
        /*01ae*/ 	.short	0x0038


	//----- nvinfo : EIATTR_SW_WAR
	.align		4
.L_424:
        /*01b0*/ 	.byte	0x04, 0x36
        /*01b2*/ 	.short	(.L_426 - .L_425)
.L_425:
        /*01b4*/ 	.word	0x00000008
.L_426:


//--------------------- .nv.info._ZN3cub18CUB_300001_SM_10006detail6reduce18DeviceReduceKernelINS2_10policy_hubIdyN4cuda3std3__44plusIdEEE10Policy1000EN6thrust24THRUST_300001_SM_1000_NS17counting_iteratorIiNSD_11use_defaultESF_SF_EEyS9_d6RValueEEvT0_PT3_T1_NS0_13GridEvenShareISL_EET2_T4_ --------------------------
	.section	.nv.info._ZN3cub18CUB_300001_SM_10006detail6reduce18DeviceReduceKernelINS2_10policy_hubIdyN4cuda3std3__44plusIdEEE10Policy1000EN6thrust24THRUST_300001_SM_1000_NS17counting_iteratorIiNSD_11use_defaultESF_SF_EEyS9_d6RValueEEvT0_PT3_T1_NS0_13GridEvenShareISL_EET2_T4_,"",@"SHT_CUDA_INFO"
	.sectionflags	@""
	.align	4


	//----- nvinfo : EIATTR_CUDA_API_VERSION
	.align		4
        /*0000*/ 	.byte	0x04, 0x37
        /*0002*/ 	.short	(.L_428 - .L_427)
.L_427:
        /*0004*/ 	.word	0x00000082


	//----- nvinfo : EIATTR_KPARAM_INFO
	.align		4
.L_428:
        /*0008*/ 	.byte	0x04, 0x17
        /*000a*/ 	.short	(.L_430 - .L_429)
.L_429:
        /*000c*/ 	.word	0x00000000
        /*0010*/ 	.short	0x0005
        /*0012*/ 	.short	0x0068
        /*0014*/ 	.byte	0x00, 0xf0, 0x41, 0x00


	//----- nvinfo : EIATTR_KPARAM_INFO
	.align		4
.L_430:
        /*0018*/ 	.byte	0x04, 0x17
        /*001a*/ 	.short	(.L_432 - .L_431)
.L_431:
        /*001c*/ 	.word	0x00000000
        /*0020*/ 	.short	0x0004
        /*0022*/ 	.short	0x0060
        /*0024*/ 	.byte	0x00, 0xf0, 0x05, 0x00


	//----- nvinfo : EIATTR_KPARAM_INFO
	.align		4
.L_432:
        /*0028*/ 	.byte	0x04, 0x17
        /*002a*/ 	.short	(.L_434 - .L_433)
.L_433:
        /*002c*/ 	.word	0x00000000
        /*0030*/ 	.short	0x0003
        /*0032*/ 	.short	0x0018
        /*0034*/ 	.byte	0x00, 0xf0, 0x21, 0x01


	//----- nvinfo : EIATTR_KPARAM_INFO
	.align		4
.L_434:
        /*0038*/ 	.byte	0x04, 0x17
        /*003a*/ 	.short	(.L_436 - .L_435)
.L_435:
        /*003c*/ 	.word	0x00000000
        /*0040*/ 	.short	0x0002
        /*0042*/ 	.short	0x0010
        /*0044*/ 	.byte	0x00, 0xf0, 0x21, 0x00


	//----- nvinfo : EIATTR_KPARAM_INFO
	.align		4
.L_436:
        /*0048*/ 	.byte	0x04, 0x17
        /*004a*/ 	.short	(.L_438 - .L_437)
.L_437:
        /*004c*/ 	.word	0x00000000
        /*0050*/ 	.short	0x0001
        /*0052*/ 	.short	0x0008
        /*0054*/ 	.byte	0x00, 0xf5, 0x21, 0x00


	//----- nvinfo : EIATTR_KPARAM_INFO
	.align		4
.L_438:
        /*0058*/ 	.byte	0x04, 0x17
        /*005a*/ 	.short	(.L_440 - .L_439)
.L_439:
        /*005c*/ 	.word	0x00000000
        /*0060*/ 	.short	0x0000
        /*0062*/ 	.short	0x0000
        /*0064*/ 	.byte	0x00, 0xf0, 0x11, 0x00


	//----- nvinfo : EIATTR_SPARSE_MMA_MASK
	.align		4
.L_440:
        /*0068*/ 	.byte	0x03, 0x50
        /*006a*/ 	.short	0x0000


	//----- nvinfo : EIATTR_MAXREG_COUNT
	.align		4
        /*006c*/ 	.byte	0x03, 0x1b
        /*006e*/ 	.short	0x0080


	//----- nvinfo : EIATTR_NUM_BARRIERS
	.align		4
        /*0070*/ 	.byte	0x02, 0x4c
        /*0072*/ 	.byte	0x01
	.zero		1


	//----- nvinfo : EIATTR_MERCURY_ISA_VERSION
	.align		4
        /*0074*/ 	.byte	0x03, 0x5f
        /*0076*/ 	.short	0x0101


	//----- nvinfo : EIATTR_COOP_GROUP_MASK_REGIDS
	.align		4
        /*0078*/ 	.byte	0x04, 0x29
        /*007a*/ 	.short	(.L_442 - .L_441)


	//   ....[0]....
.L_441:
        /*007c*/ 	.word	0xffffffff


	//   ....[1]....
        /*0080*/ 	.word	0xffffffff


	//   ....[2]....
        /*0084*/ 	.word	0xffffffff


	//   ....[3]....
        /*0088*/ 	.word	0xffffffff


	//   ....[4]....
        /*008c*/ 	.word	0xffffffff


	//   ....[5]....
        /*0090*/ 	.word	0xffffffff


	//   ....[6]....
        /*0094*/ 	.word	0xffffffff


	//   ....[7]....
        /*0098*/ 	.word	0xffffffff


	//   ....[8]....
        /*009c*/ 	.word	0xffffffff


	//   ....[9]....
        /*00a0*/ 	.word	0xffffffff


	//   ....[10]....
        /*00a4*/ 	.word	0xffffffff


	//   ....[11]....
        /*00a8*/ 	.word	0xffffffff


	//   ....[12]....
        /*00ac*/ 	.word	0xffffffff


	//   ....[13]....
        /*00b0*/ 	.word	0xffffffff


	//   ....[14]....
        /*00b4*/ 	.word	0xffffffff


	//   ....[15]....
        /*00b8*/ 	.word	0xffffffff


	//   ....[16]....
        /*00bc*/ 	.word	0xffffffff


	//   ....[17]....
        /*00c0*/ 	.word	0xffffffff


	//   ....[18]....
        /*00c4*/ 	.word	0xffffffff


	//   ....[19]....
        /*00c8*/ 	.word	0xffffffff


	//   ....[20]....
        /*00cc*/ 	.word	0xffffffff


	//   ....[21]....
        /*00d0*/ 	.word	0xffffffff


	//   ....[22]....
        /*00d4*/ 	.word	0xffffffff


	//   ....[23]....
        /*00d8*/ 	.word	0xffffffff


	//   ....[24]....
        /*00dc*/ 	.word	0xffffffff


	//   ....[25]....
        /*00e0*/ 	.word	0xffffffff


	//   ....[26]....
        /*00e4*/ 	.word	0xffffffff


	//   ....[27]....
        /*00e8*/ 	.word	0xffffffff


	//   ....[28]....
        /*00ec*/ 	.word	0xffffffff


	//   ....[29]....
        /*00f0*/ 	.word	0xffffffff


	//----- nvinfo : EIATTR_COOP_GROUP_INSTR_OFFSETS
	.align		4
.L_442:
        /*00f4*/ 	.byte	0x04, 0x28
        /*00f6*/ 	.short	(.L_444 - .L_443)


	//   ....[0]....
.L_443:
        /*00f8*/ 	.word	0x00000f60


	//   ....[1]....
        /*00fc*/ 	.word	0x00000f70


	//   ....[2]....
        /*0100*/ 	.word	0x00000fe0


	//   ....[3]....
        /*0104*/ 	.word	0x00001000


	//   ....[4]....
        /*0108*/ 	.word	0x00001070


	//   ....[5]....
        /*010c*/ 	.word	0x00001080


	//   ....[6]....
        /*0110*/ 	.word	0x000010d0


	//   ....[7]....
        /*0114*/ 	.word	0x000010f0


	//   ....[8]....
        /*0118*/ 	.word	0x00001160


	//   ....[9]....
        /*011c*/ 	.word	0x00001170


	//   ....[10]....
        /*0120*/ 	.word	0x00001410


	//   ....[11]....
        /*0124*/ 	.word	0x00001420


	//   ....[12]....
        /*0128*/ 	.word	0x000014a0


	//   ....[13]....
        /*012c*/ 	.word	0x000014d0


	//   ....[14]....
        /*0130*/ 	.word	0x00001530


	//   ....[15]....
        /*0134*/ 	.word	0x00001560


	//   ....[16]....
        /*0138*/ 	.word	0x000015b0


	//   ....[17]....
        /*013c*/ 	.word	0x000015d0


	//   ....[18]....
        /*0140*/ 	.word	0x00001650


	//   ....[19]....
        /*0144*/ 	.word	0x00001660


	//   ....[20]....
        /*0148*/ 	.word	0x00007c30


	//   ....[21]....
        /*014c*/ 	.word	0x00007c40


	//   ....[22]....
        /*0150*/ 	.word	0x00007cc0


	//   ....[23]....
        /*0154*/ 	.word	0x00007cd0


	//   ....[24]....
        /*0158*/ 	.word	0x00007d30


	//   ....[25]....
        /*015c*/ 	.word	0x00007d40


	//   ....[26]....
        /*0160*/ 	.word	0x00007d90


	//   ....[27]....
        /*0164*/ 	.word	0x00007db0


	//   ....[28]....
        /*0168*/ 	.word	0x00007e10


	//   ....[29]....
        /*016c*/ 	.word	0x00007e40


	//----- nvinfo : EIATTR_VRC_CTA_INIT_COUNT
	.align		4
.L_444:
        /*0170*/ 	.byte	0x02, 0x4a
	.zero		1
	.zero		1


	//----- nvinfo : EIATTR_EXIT_INSTR_OFFSETS
	.align		4
        /*0174*/ 	.byte	0x04, 0x1c
        /*0176*/ 	.short	(.L_446 - .L_445)


	//   ....[0]....
.L_445:
        /*0178*/ 	.word	0x000080a0


	//   ....[1]....
        /*017c*/ 	.word	0x00008100


	//----- nvinfo : EIATTR_MAX_THREADS
	.align		4
.L_446:
        /*0180*/ 	.byte	0x04, 0x05
        /*0182*/ 	.short	(.L_448 - .L_447)
.L_447:
        /*0184*/ 	.word	0x00000200
        /*0188*/ 	.word	0x00000001
        /*018c*/ 	.word	0x00000001


	//----- nvinfo : EIATTR_CRS_STACK_SIZE
	.align		4
.L_448:
        /*0190*/ 	.byte	0x04, 0x1e
        /*0192*/ 	.short	(.L_450 - .L_449)
.L_449:
        /*0194*/ 	.word	0x00000000


	//----- nvinfo : EIATTR_CBANK_PARAM_SIZE
	.align		4
.L_450:
        /*0198*/ 	.byte	0x03, 0x19
        /*019a*/ 	.short	0x0078


	//----- nvinfo : EIATTR_PARAM_CBANK
	.align		4
        /*019c*/ 	.byte	0x04, 0x0a
        /*019e*/ 	.short	(.L_452 - .L_451)
	.align		4
.L_451:
        /*01a0*/ 	.word	index@(.nv.constant0._ZN3cub18CUB_300001_SM_10006detail6reduce18DeviceReduceKernelINS2_10policy_hubIdyN4cuda3std3__44plusIdEEE10Policy1000EN6thrust24THRUST_300001_SM_1000_NS17counting_iteratorIiNSD_11use_defaultESF_SF_EEyS9_d6RValueEEvT0_PT3_T1_NS0_13GridEvenShareISL_EET2_T4_)
        /*01a4*/ 	.short	0x0380
        /*01a6*/ 	.short	0x0078


	//----- nvinfo : EIATTR_SW_WAR
	.align		4
.L_452:
        /*01a8*/ 	.byte	0x04, 0x36
        /*01aa*/ 	.short	(.L_454 - .L_453)
.L_453:
        /*01ac*/ 	.word	0x00000008
.L_454:


//--------------------- .nv.info._ZN3cub18CUB_300001_SM_10006detail6reduce28DeviceReduceSingleTileKernelINS2_10policy_hubIdyN4cuda3std3__44plusIdEEE10Policy1000EN6thrust24THRUST_300001_SM_1000_NS17counting_iteratorIiNSD_11use_defaultESF_SF_EEPdyS9_dd6RValueEEvT0_T1_T2_T3_T4_T6_ --------------------------
	.section	.nv.info._ZN3cub18CUB_300001_SM_10006detail6reduce28DeviceReduceSingleTileKernelINS2_10policy_hubIdyN4cuda3std3__44plusIdEEE10Policy1000EN6thrust24THRUST_300001_SM_1000_NS17counting_iteratorIiNSD_11use_defaultESF_SF_EEPdyS9_dd6RValueEEvT0_T1_T2_T3_T4_T6_,"",@"SHT_CUDA_INFO"
	.sectionflags	@""
	.align	4


	//----- nvinfo : EIATTR_CUDA_API_VERSION
	.align		4
        /*0000*/ 	.byte	0x04, 0x37
        /*0002*/ 	.short	(.L_456 - .L_455)
.L_455:
        /*0004*/ 	.word	0x00000082


	//----- nvinfo : EIATTR_KPARAM_INFO
	.align		4
.L_456:
        /*0008*/ 	.byte	0x04, 0x17
        /*000a*/ 	.short	(.L_458 - .L_457)
.L_457:
        /*000c*/ 	.word	0x00000000
        /*0010*/ 	.short	0x0005
        /*0012*/ 	.short	0x0028
        /*0014*/ 	.byte	0x00, 0xf0, 0x41, 0x00


	//----- nvinfo : EIATTR_KPARAM_INFO
	.align		4
.L_458:
        /*0018*/ 	.byte	0x04, 0x17
        /*001a*/ 	.short	(.L_460 - .L_459)
.L_459:
        /*001c*/ 	.word	0x00000000
        /*0020*/ 	.short	0x0004
        /*0022*/ 	.short	0x0020
        /*0024*/ 	.byte	0x00, 0xf0, 0x21, 0x00


	//----- nvinfo : EIATTR_KPARAM_INFO
	.align		4
.L_460:
        /*0028*/ 	.byte	0x04, 0x17
        /*002a*/ 	.short	(.L_462 - .L_461)
.L_461:
        /*002c*/ 	.word	0x00000000
        /*0030*/ 	.short	0x0003
        /*0032*/ 	.short	0x0018
        /*0034*/ 	.byte	0x00, 0xf0, 0x05, 0x00


	//----- nvinfo : EIATTR_KPARAM_INFO
	.align		4
.L_462:
        /*0038*/ 	.byte	0x04, 0x17
        /*003a*/ 	.short	(.L_464 - .L_463)
.L_463:
        /*003c*/ 	.word	0x00000000
        /*0040*/ 	.short	0x0002
        /*0042*/ 	.short	0x0010
        /*0044*/ 	.byte	0x00, 0xf0, 0x21, 0x00


	//----- nvinfo : EIATTR_KPARAM_INFO
	.align		4
.L_464:
        /*0048*/ 	.byte	0x04, 0x17
        /*004a*/ 	.short	(.L_466 - .L_465)
.L_465:
        /*004c*/ 	.word	0x00000000
        /*0050*/ 	.short	0x0001
        /*0052*/ 	.short	0x0008
        /*0054*/ 	.byte	0x00, 0xf5, 0x21, 0x00


	//----- nvinfo : EIATTR_KPARAM_INFO
	.align		4
.L_466:
        /*0058*/ 	.byte	0x04, 0x17
        /*005a*/ 	.short	(.L_468 - .L_467)
.L_467:
        /*005c*/ 	.word	0x00000000
        /*0060*/ 	.short	0x0000
        /*0062*/ 	.short	0x0000
        /*0064*/ 	.byte	0x00, 0xf0, 0x11, 0x00


	//----- nvinfo : EIATTR_SPARSE_MMA_MASK
	.align		4
.L_468:
        /*0068*/ 	.byte	0x03, 0x50
        /*006a*/ 	.short	0x0000


	//----- nvinfo : EIATTR_MAXREG_COUNT
	.align		4
        /*006c*/ 	.byte	0x03, 0x1b
        /*006e*/ 	.short	0x0080


	//----- nvinfo : EIATTR_NUM_BARRIERS
	.align		4
        /*0070*/ 	.byte	0x02, 0x4c
        /*0072*/ 	.byte	0x01
	.zero		1


	//----- nvinfo : EIATTR_MERCURY_ISA_VERSION
	.align		4
        /*0074*/ 	.byte	0x03, 0x5f
        /*0076*/ 	.short	0x0101


	//----- nvinfo : EIATTR_COOP_GROUP_MASK_REGIDS
	.align		4
        /*0078*/ 	.byte	0x04, 0x29
        /*007a*/ 	.short	(.L_470 - .L_469)


	//   ....[0]....
.L_469:
        /*007c*/ 	.word	0xffffffff


	//   ....[1]....
        /*0080*/ 	.word	0xffffffff


	//   ....[2]....
        /*0084*/ 	.word	0xffffffff


	//   ....[3]....
        /*0088*/ 	.word	0xffffffff


	//   ....[4]....
        /*008c*/ 	.word	0xffffffff


	//   ....[5]....
        /*0090*/ 	.word	0xffffffff


	//   ....[6]....
        /*0094*/ 	.word	0xffffffff


	//   ....[7]....
        /*0098*/ 	.word	0xffffffff


	//   ....[8]....
        /*009c*/ 	.word	0xffffffff


	//   ....[9]....
        /*00a0*/ 	.word	0xffffffff


	//   ....[10]....
        /*00a4*/ 	.word	0xffffffff


	//   ....[11]....
        /*00a8*/ 	.word	0xffffffff


	//   ....[12]....
        /*00ac*/ 	.word	0xffffffff


	//   ....[13]....
        /*00b0*/ 	.word	0xffffffff


	//   ....[14]....
        /*00b4*/ 	.word	0xffffffff


	//   ....[15]....
        /*00b8*/ 	.word	0xffffffff


	//   ....[16]....
        /*00bc*/ 	.word	0xffffffff


	//   ....[17]....
        /*00c0*/ 	.word	0xffffffff


	//   ....[18]....
        /*00c4*/ 	.word	0xffffffff


	//   ....[19]....
        /*00c8*/ 	.word	0xffffffff


	//   ....[20]....
        /*00cc*/ 	.word	0xffffffff


	//   ....[21]....
        /*00d0*/ 	.word	0xffffffff


	//   ....[22]....
        /*00d4*/ 	.word	0xffffffff


	//   ....[23]....
        /*00d8*/ 	.word	0xffffffff


	//   ....[24]....
        /*00dc*/ 	.word	0xffffffff


	//   ....[25]....
        /*00e0*/ 	.word	0xffffffff


	//   ....[26]....
        /*00e4*/ 	.word	0xffffffff


	//   ....[27]....
        /*00e8*/ 	.word	0xffffffff


	//   ....[28]....
        /*00ec*/ 	.word	0xffffffff


	//   ....[29]....
        /*00f0*/ 	.word	0xffffffff


	//----- nvinfo : EIATTR_COOP_GROUP_INSTR_OFFSETS
	.align		4
.L_470:
        /*00f4*/ 	.byte	0x04, 0x28
        /*00f6*/ 	.short	(.L_472 - .L_471)


	//   ....[0]....
.L_471:
        /*00f8*/ 	.word	0x00001000


	//   ....[1]....
        /*00fc*/ 	.word	0x00001010


	//   ....[2]....
        /*0100*/ 	.word	0x00001080


	//   ....[3]....
        /*0104*/ 	.word	0x000010b0


	//   ....[4]....
        /*0108*/ 	.word	0x00001110


	//   ....[5]....
        /*010c*/ 	.word	0x00001120


	//   ....[6]....
        /*0110*/ 	.word	0x00001180


	//   ....[7]....
        /*0114*/ 	.word	0x00001190


	//   ....[8]....
        /*0118*/ 	.word	0x000011e0


	//   ....[9]....
        /*011c*/ 	.word	0x00001200


	//   ....[10]....
        /*0120*/ 	.word	0x000014b0


	//   ....[11]....
        /*0124*/ 	.word	0x000014c0


	//   ....[12]....
        /*0128*/ 	.word	0x00001550


	//   ....[13]....
        /*012c*/ 	.word	0x00001570


	//   ....[14]....
        /*0130*/ 	.word	0x000015c0


	//   ....[15]....
        /*0134*/ 	.word	0x000015e0


	//   ....[16]....
        /*0138*/ 	.word	0x00001630


	//   ....[17]....
        /*013c*/ 	.word	0x00001650


	//   ....[18]....
        /*0140*/ 	.word	0x000016a0


	//   ....[19]....
        /*0144*/ 	.word	0x000016d0


	//   ....[20]....
        /*0148*/ 	.word	0x00007c80


	//   ....[21]....
        /*014c*/ 	.word	0x00007c90


	//   ....[22]....
        /*0150*/ 	.word	0x00007d10


	//   ....[23]....
        /*0154*/ 	.word	0x00007d20


	//   ....[24]....
        /*0158*/ 	.word	0x00007d80


	//   ....[25]....
        /*015c*/ 	.word	0x00007d90


	//   ....[26]....
        /*0160*/ 	.word	0x00007de0


	//   ....[27]....
        /*0164*/ 	.word	0x00007e10


	//   ....[28]....
        /*0168*/ 	.word	0x00007e90


	//   ....[29]....
        /*016c*/ 	.word	0x00007ea0


	//----- nvinfo : EIATTR_VRC_CTA_INIT_COUNT
	.align		4
.L_472:
        /*0170*/ 	.byte	0x02, 0x4a
	.zero		1
	.zero		1


	//----- nvinfo : EIATTR_EXIT_INSTR_OFFSETS
	.align		4
        /*0174*/ 	.byte	0x04, 0x1c
        /*0176*/ 	.short	(.L_474 - .L_473)


	//   ....[0]....
.L_473:
        /*0178*/ 	.word	0x00000080


	//   ....[1]....
        /*017c*/ 	.word	0x000000c0


	//   ....[2]....
        /*0180*/ 	.word	0x000080d0


	//   ....[3]....
        /*0184*/ 	.word	0x00008120


	//----- nvinfo : EIATTR_MAX_THREADS
	.align		4
.L_474:
        /*0188*/ 	.byte	0x04, 0x05
        /*018a*/ 	.short	(.L_476 - .L_475)
.L_475:
        /*018c*/ 	.word	0x00000200
        /*0190*/ 	.word	0x00000001
        /*0194*/ 	.word	0x00000001


	//----- nvinfo : EIATTR_CRS_STACK_SIZE
	.align		4
.L_476:
        /*0198*/ 	.byte	0x04, 0x1e
        /*019a*/ 	.short	(.L_478 - .L_477)
.L_477:
        /*019c*/ 	.word	0x00000000


	//----- nvinfo : EIATTR_CBANK_PARAM_SIZE
	.align		4
.L_478:
        /*01a0*/ 	.byte	0x03, 0x19
        /*01a2*/ 	.short	0x0038


	//----- nvinfo : EIATTR_PARAM_CBANK
	.align		4
        /*01a4*/ 	.byte	0x04, 0x0a
        /*01a6*/ 	.short	(.L_480 - .L_479)
	.align		4
.L_479:
        /*01a8*/ 	.word	index@(.nv.constant0._ZN3cub18CUB_300001_SM_10006detail6reduce28DeviceReduceSingleTileKernelINS2_10policy_hubIdyN4cuda3std3__44plusIdEEE10Policy1000EN6thrust24THRUST_300001_SM_1000_NS17counting_iteratorIiNSD_11use_defaultESF_SF_EEPdyS9_dd6RValueEEvT0_T1_T2_T3_T4_T6_)
        /*01ac*/ 	.short	0x0380
        /*01ae*/ 	.short	0x0038


	//----- nvinfo : EIATTR_SW_WAR
	.align		4
.L_480:
        /*01b0*/ 	.byte	0x04, 0x36
        /*01b2*/ 	.short	(.L_482 - .L_481)
.L_481:
        /*01b4*/ 	.word	0x00000008
.L_482:


//--------------------- .nv.info._ZN3cub18CUB_300001_SM_10006detail6reduce18DeviceReduceKernelINS2_10policy_hubIdjN4cuda3std3__44plusIdEEE10Policy1000EN6thrust24THRUST_300001_SM_1000_NS17counting_iteratorIiNSD_11use_defaultESF_SF_EEjS9_d6RValueEEvT0_PT3_T1_NS0_13GridEvenShareISL_EET2_T4_ --------------------------
	.section	.nv.info._ZN3cub18CUB_300001_SM_10006detail6reduce18DeviceReduceKernelINS2_10policy_hubIdjN4cuda3std3__44plusIdEEE10Policy1000EN6thrust24THRUST_300001_SM_1000_NS17counting_iteratorIiNSD_11use_defaultESF_SF_EEjS9_d6RValueEEvT0_PT3_T1_NS0_13GridEvenShareISL_EET2_T4_,"",@"SHT_CUDA_INFO"
	.sectionflags	@""
	.align	4


	//----- nvinfo : EIATTR_CUDA_API_VERSION
	.align		4
        /*0000*/ 	.byte	0x04, 0x37
        /*0002*/ 	.short	(.L_484 - .L_483)
.L_483:
        /*0004*/ 	.word	0x00000082


	//----- nvinfo : EIATTR_KPARAM_INFO
	.align		4
.L_484:
        /*0008*/ 	.byte	0x04, 0x17
        /*000a*/ 	.short	(.L_486 - .L_485)
.L_485:
        /*000c*/ 	.word	0x00000000
        /*0010*/ 	.short	0x0005
        /*0012*/ 	.short	0x0040
        /*0014*/ 	.byte	0x00, 0xf0, 0x41, 0x00


	//----- nvinfo : EIATTR_KPARAM_INFO
	.align		4
.L_486:
        /*0018*/ 	.byte	0x04, 0x17
        /*001a*/ 	.short	(.L_488 - .L_487)
.L_487:
        /*001c*/ 	.word	0x00000000
        /*0020*/ 	.short	0x0004
        /*0022*/ 	.short	0x003c
        /*0024*/ 	.byte	0x00, 0xf0, 0x05, 0x00


	//----- nvinfo : EIATTR_KPARAM_INFO
	.align		4
.L_488:
        /*0028*/ 	.byte	0x04, 0x17
        /*002a*/ 	.short	(.L_490 - .L_489)
.L_489:
        /*002c*/ 	.word	0x00000000
        /*0030*/ 	.short	0x0003
        /*0032*/ 	.short	0x0014
        /*0034*/ 	.byte	0x00, 0xf0, 0xa1, 0x00


	//----- nvinfo : EIATTR_KPARAM_INFO
	.align		4
.L_490:
        /*0038*/ 	.byte	0x04, 0x17
        /*003a*/ 	.short	(.L_492 - .L_491)
.L_491:
        /*003c*/ 	.word	0x00000000
        /*0040*/ 	.short	0x0002
        /*0042*/ 	.short	0x0010
        /*0044*/ 	.byte	0x00, 0xf0, 0x11, 0x00


	//----- nvinfo : EIATTR_KPARAM_INFO
	.align		4
.L_492:
        /*0048*/ 	.byte	0x04, 0x17
        /*004a*/ 	.short	(.L_494 - .L_493)
.L_493:
        /*004c*/ 	.word	0x00000000
        /*0050*/ 	.short	0x0001
        /*0052*/ 	.short	0x0008
        /*0054*/ 	.byte	0x00, 0xf5, 0x21, 0x00


	//----- nvinfo : EIATTR_KPARAM_INFO
	.align		4
.L_494:
        /*0058*/ 	.byte	0x04, 0x17
        /*005a*/ 	.short	(.L_496 - .L_495)
.L_495:
        /*005c*/ 	.word	0x00000000
        /*0060*/ 	.short	0x0000
        /*0062*/ 	.short	0x0000
        /*0064*/ 	.byte	0x00, 0xf0, 0x11, 0x00


	//----- nvinfo : EIATTR_SPARSE_MMA_MASK
	.align		4
.L_496:
        /*0068*/ 	.byte	0x03, 0x50
        /*006a*/ 	.short	0x0000


	//----- nvinfo : EIATTR_MAXREG_COUNT
	.align		4
        /*006c*/ 	.byte	0x03, 0x1b
        /*006e*/ 	.short	0x0060


	//----- nvinfo : EIATTR_NUM_BARRIERS
	.align		4
        /*0070*/ 	.byte	0x02, 0x4c
        /*0072*/ 	.byte	0x01
	.zero		1


	//----- nvinfo : EIATTR_MERCURY_ISA_VERSION
	.align		4
        /*0074*/ 	.byte	0x03, 0x5f
        /*0076*/ 	.short	0x0101


	//----- nvinfo : EIATTR_COOP_GROUP_MASK_REGIDS
	.align		4
        /*0078*/ 	.byte	0x04, 0x29
        /*007a*/ 	.short	(.L_498 - .L_497)


	//   ....[0]....
.L_497:
        /*007c*/ 	.word	0xffffffff


	//   ....[1]....
        /*0080*/ 	.word	0xffffffff


	//   ....[2]....
        /*0084*/ 	.word	0xffffffff


	//   ....[3]....
        /*0088*/ 	.word	0xffffffff


	//   ....[4]....
        /*008c*/ 	.word	0xffffffff


	//   ....[5]....
        /*0090*/ 	.word	0xffffffff


	//   ....[6]....
        /*0094*/ 	.word	0xffffffff


	//   ....[7]....
        /*0098*/ 	.word	0xffffffff


	//   ....[8]....
        /*009c*/ 	.word	0xffffffff


	//   ....[9]....
        /*00a0*/ 	.word	0xffffffff


	//   ....[10]....
        /*00a4*/ 	.word	0xffffffff


	//   ....[11]....
        /*00a8*/ 	.word	0xffffffff


	//   ....[12]....
        /*00ac*/ 	.word	0xffffffff


	//   ....[13]....
        /*00b0*/ 	.word	0xffffffff


	//   ....[14]....
        /*00b4*/ 	.word	0xffffffff


	//   ....[15]....
        /*00b8*/ 	.word	0xffffffff


	//   ....[16]....
        /*00bc*/ 	.word	0xffffffff


	//   ....[17]....
        /*00c0*/ 	.word	0xffffffff


	//   ....[18]....
        /*00c4*/ 	.word	0xffffffff


	//   ....[19]....
        /*00c8*/ 	.word	0xffffffff


	//   ....[20]....
        /*00cc*/ 	.word	0xffffffff


	//   ....[21]....
        /*00d0*/ 	.word	0xffffffff


	//   ....[22]....
        /*00d4*/ 	.word	0xffffffff


	//   ....[23]....
        /*00d8*/ 	.word	0xffffffff


	//   ....[24]....
        /*00dc*/ 	.word	0xffffffff


	//   ....[25]....
        /*00e0*/ 	.word	0xffffffff


	//   ....[26]....
        /*00e4*/ 	.word	0xffffffff


	//   ....[27]....
        /*00e8*/ 	.word	0xffffffff


	//   ....[28]....
        /*00ec*/ 	.word	0xffffffff


	//   ....[29]....
        /*00f0*/ 	.word	0xffffffff


	//----- nvinfo : EIATTR_COOP_GROUP_INSTR_OFFSETS
	.align		4
.L_498:
        /*00f4*/ 	.byte	0x04, 0x28
        /*00f6*/ 	.short	(.L_500 - .L_499)


	//   ....[0]....
.L_499:
        /*00f8*/ 	.word	0x00000f50


	//   ....[1]....
        /*00fc*/ 	.word	0x00000f60


	//   ....[2]....
        /*0100*/ 	.word	0x00000fd0


	//   ....[3]....
        /*0104*/ 	.word	0x00000ff0


	//   ....[4]....
        /*0108*/ 	.word	0x00001060


	//   ....[5]....
        /*010c*/ 	.word	0x00001070


	//   ....[6]....
        /*0110*/ 	.word	0x000010c0


	//   ....[7]....
        /*0114*/ 	.word	0x000010e0


	//   ....[8]....
        /*0118*/ 	.word	0x00001150


	//   ....[9]....
        /*011c*/ 	.word	0x00001160


	//   ....[10]....
        /*0120*/ 	.word	0x00001460


	//   ....[11]....
        /*0124*/ 	.word	0x00001470


	//   ....[12]....
        /*0128*/ 	.word	0x000014f0


	//   ....[13]....
        /*012c*/ 	.word	0x00001520


	//   ....[14]....
        /*0130*/ 	.word	0x00001580


	//   ....[15]....
        /*0134*/ 	.word	0x000015b0


	//   ....[16]....
        /*0138*/ 	.word	0x00001600


	//   ....[17]....
        /*013c*/ 	.word	0x00001620


	//   ....[18]....
        /*0140*/ 	.word	0x000016a0


	//   ....[19]....
        /*0144*/ 	.word	0x000016b0


	//   ....[20]....
        /*0148*/ 	.word	0x00008940


	//   ....[21]....
        /*014c*/ 	.word	0x00008950


	//   ....[22]....
        /*0150*/ 	.word	0x000089d0


	//   ....[23]....
        /*0154*/ 	.word	0x000089e0


	//   ....[24]....
        /*0158*/ 	.word	0x00008a40


	//   ....[25]....
        /*015c*/ 	.word	0x00008a50


	//   ....[26]....
        /*0160*/ 	.word	0x00008aa0


	//   ....[27]....
        /*0164*/ 	.word	0x00008ac0


	//   ....[28]....
        /*0168*/ 	.word	0x00008b20


	//   ....[29]....
        /*016c*/ 	.word	0x00008b50


	//----- nvinfo : EIATTR_VRC_CTA_INIT_COUNT
	.align		4
.L_500:
        /*0170*/ 	.byte	0x02, 0x4a
	.zero		1
	.zero		1


	//----- nvinfo : EIATTR_EXIT_INSTR_OFFSETS
	.align		4
        /*0174*/ 	.byte	0x04, 0x1c
        /*0176*/ 	.short	(.L_502 - .L_501)


	//   ....[0]....
.L_501:
        /*0178*/ 	.word	0x00008e10


	//   ....[1]....
        /*017c*/ 	.word	0x00008e60


	//----- nvinfo : EIATTR_MAX_THREADS
	.align		4
.L_502:
        /*0180*/ 	.byte	0x04, 0x05
        /*0182*/ 	.short	(.L_504 - .L_503)
.L_503:
        /*0184*/ 	.word	0x00000280
        /*0188*/ 	.word	0x00000001
        /*018c*/ 	.word	0x00000001


	//----- nvinfo : EIATTR_CRS_STACK_SIZE
	.align		4
.L_504:
        /*0190*/ 	.byte	0x04, 0x1e
        /*0192*/ 	.short	(.L_506 - .L_505)
.L_505:
        /*0194*/ 	.word	0x00000000


	//----- nvinfo : EIATTR_CBANK_PARAM_SIZE
	.align		4
.L_506:
        /*0198*/ 	.byte	0x03, 0x19
        /*019a*/ 	.short	0x0050


	//----- nvinfo : EIATTR_PARAM_CBANK
	.align		4
        /*019c*/ 	.byte	0x04, 0x0a
        /*019e*/ 	.short	(.L_508 - .L_507)
	.align		4
.L_507:
        /*01a0*/ 	.word	index@(.nv.constant0._ZN3cub18CUB_300001_SM_10006detail6reduce18DeviceReduceKernelINS2_10policy_hubIdjN4cuda3std3__44plusIdEEE10Policy1000EN6thrust24THRUST_300001_SM_1000_NS17counting_iteratorIiNSD_11use_defaultESF_SF_EEjS9_d6RValueEEvT0_PT3_T1_NS0_13GridEvenShareISL_EET2_T4_)
        /*01a4*/ 	.short	0x0380
        /*01a6*/ 	.short	0x0050


	//----- nvinfo : EIATTR_SW_WAR
	.align		4
.L_508:
        /*01a8*/ 	.byte	0x04, 0x36
        /*01aa*/ 	.short	(.L_510 - .L_509)
.L_509:
        /*01ac*/ 	.word	0x00000008
.L_510:


//--------------------- .nv.info._ZN3cub18CUB_300001_SM_10006detail6reduce28DeviceReduceSingleTileKernelINS2_10policy_hubIdjN4cuda3std3__44plusIdEEE10Policy1000EN6thrust24THRUST_300001_SM_1000_NS17counting_iteratorIiNSD_11use_defaultESF_SF_EEPdjS9_dd6RValueEEvT0_T1_T2_T3_T4_T6_ --------------------------
	.section	.nv.info._ZN3cub18CUB_300001_SM_10006detail6reduce28DeviceReduceSingleTileKernelINS2_10policy_hubIdjN4cuda3std3__44plusIdEEE10Policy1000EN6thrust24THRUST_300001_SM_1000_NS17counting_iteratorIiNSD_11use_defaultESF_SF_EEPdjS9_dd6RValueEEvT0_T1_T2_T3_T4_T6_,"",@"SHT_CUDA_INFO"
	.sectionflags	@""
	.align	4


	//----- nvinfo : EIATTR_CUDA_API_VERSION
	.align		4
        /*0000*/ 	.byte	0x04, 0x37
        /*0002*/ 	.short	(.L_512 - .L_511)
.L_511:
        /*0004*/ 	.word	0x00000082


	//----- nvinfo : EIATTR_KPARAM_INFO
	.align		4
.L_512:
        /*0008*/ 	.byte	0x04, 0x17
        /*000a*/ 	.short	(.L_514 - .L_513)
.L_513:
        /*000c*/ 	.word	0x00000000
        /*0010*/ 	.short	0x0005
        /*0012*/ 	.short	0x0020
        /*0014*/ 	.byte	0x00, 0xf0, 0x41, 0x00


	//----- nvinfo : EIATTR_KPARAM_INFO
	.align		4
.L_514:
        /*0018*/ 	.byte	0x04, 0x17
        /*001a*/ 	.short	(.L_516 - .L_515)
.L_515:
        /*001c*/ 	.word	0x00000000
        /*0020*/ 	.short	0x0004
        /*0022*/ 	.short	0x0018
        /*0024*/ 	.byte	0x00, 0xf0, 0x21, 0x00


	//----- nvinfo : EIATTR_KPARAM_INFO
	.align		4
.L_516:
        /*0028*/ 	.byte	0x04, 0x17
        /*002a*/ 	.short	(.L_518 - .L_517)
.L_517:
        /*002c*/ 	.word	0x00000000
        /*0030*/ 	.short	0x0003
        /*0032*/ 	.short	0x0014
        /*0034*/ 	.byte	0x00, 0xf0, 0x05, 0x00


	//----- nvinfo : EIATTR_KPARAM_INFO
	.align		4
.L_518:
        /*0038*/ 	.byte	0x04, 0x17
        /*003a*/ 	.short	(.L_520 - .L_519)
.L_519:
        /*003c*/ 	.word	0x00000000
        /*0040*/ 	.short	0x0002
        /*0042*/ 	.short	0x0010
        /*0044*/ 	.byte	0x00, 0xf0, 0x11, 0x00


	//----- nvinfo : EIATTR_KPARAM_INFO
	.align		4
.L_520:
        /*0048*/ 	.byte	0x04, 0x17
        /*004a*/ 	.short	(.L_522 - .L_521)
.L_521:
        /*004c*/ 	.word	0x00000000
        /*0050*/ 	.short	0x0001
        /*0052*/ 	.short	0x0008
        /*0054*/ 	.byte	0x00, 0xf5, 0x21, 0x00


	//----- nvinfo : EIATTR_KPARAM_INFO
	.align		4
.L_522:
        /*0058*/ 	.byte	0x04, 0x17
        /*005a*/ 	.short	(.L_524 - .L_523)
.L_523:
        /*005c*/ 	.word	0x00000000
        /*0060*/ 	.short	0x0000
        /*0062*/ 	.short	0x0000
        /*0064*/ 	.byte	0x00, 0xf0, 0x11, 0x00


	//----- nvinfo : EIATTR_SPARSE_MMA_MASK
	.align		4
.L_524:
        /*0068*/ 	.byte	0x03, 0x50
        /*006a*/ 	.short	0x0000


	//----- nvinfo : EIATTR_MAXREG_COUNT
	.align		4
        /*006c*/ 	.byte	0x03, 0x1b
        /*006e*/ 	.short	0x0060


	//----- nvinfo : EIATTR_NUM_BARRIERS
	.align		4
        /*0070*/ 	.byte	0x02, 0x4c
        /*0072*/ 	.byte	0x01
	.zero		1


	//----- nvinfo : EIATTR_MERCURY_ISA_VERSION
	.align		4
        /*0074*/ 	.byte	0x03, 0x5f
        /*0076*/ 	.short	0x0101


	//----- nvinfo : EIATTR_COOP_GROUP_MASK_REGIDS
	.align		4
        /*0078*/ 	.byte	0x04, 0x29
        /*007a*/ 	.short	(.L_526 - .L_525)


	//   ....[0]....
.L_525:
        /*007c*/ 	.word	0xffffffff


	//   ....[1]....
        /*0080*/ 	.word	0xffffffff


	//   ....[2]....
        /*0084*/ 	.word	0xffffffff


	//   ....[3]....
        /*0088*/ 	.word	0xffffffff


	//   ....[4]....
        /*008c*/ 	.word	0xffffffff


	//   ....[5]....
        /*0090*/ 	.word	0xffffffff


	//   ....[6]....
        /*0094*/ 	.word	0xffffffff


	//   ....[7]....
        /*0098*/ 	.word	0xffffffff


	//   ....[8]....
        /*009c*/ 	.word	0xffffffff


	//   ....[9]....
        /*00a0*/ 	.word	0xffffffff


	//   ....[10]....
        /*00a4*/ 	.word	0xffffffff


	//   ....[11]....
        /*00a8*/ 	.word	0xffffffff


	//   ....[12]....
        /*00ac*/ 	.word	0xffffffff


	//   ....[13]....
        /*00b0*/ 	.word	0xffffffff


	//   ....[14]....
        /*00b4*/ 	.word	0xffffffff


	//   ....[15]....
        /*00b8*/ 	.word	0xffffffff


	//   ....[16]....
        /*00bc*/ 	.word	0xffffffff


	//   ....[17]....
        /*00c0*/ 	.word	0xffffffff


	//   ....[18]....
        /*00c4*/ 	.word	0xffffffff


	//   ....[19]....
        /*00c8*/ 	.word	0xffffffff


	//   ....[20]....
        /*00cc*/ 	.word	0xffffffff


	//   ....[21]....
        /*00d0*/ 	.word	0xffffffff


	//   ....[22]....
        /*00d4*/ 	.word	0xffffffff


	//   ....[23]....
        /*00d8*/ 	.word	0xffffffff


	//   ....[24]....
        /*00dc*/ 	.word	0xffffffff


	//   ....[25]....
        /*00e0*/ 	.word	0xffffffff


	//   ....[26]....
        /*00e4*/ 	.word	0xffffffff


	//   ....[27]....
        /*00e8*/ 	.word	0xffffffff


	//   ....[28]....
        /*00ec*/ 	.word	0xffffffff


	//   ....[29]....
        /*00f0*/ 	.word	0xffffffff


	//----- nvinfo : EIATTR_COOP_GROUP_INSTR_OFFSETS
	.align		4
.L_526:
        /*00f4*/ 	.byte	0x04, 0x28
        /*00f6*/ 	.short	(.L_528 - .L_527)


	//   ....[0]....
.L_527:
        /*00f8*/ 	.word	0x00000fc0


	//   ....[1]....
        /*00fc*/ 	.word	0x00000fd0


	//   ....[2]....
        /*0100*/ 	.word	0x00001040


	//   ....[3]....
        /*0104*/ 	.word	0x00001070


	//   ....[4]....
        /*0108*/ 	.word	0x000010d0


	//   ....[5]....
        /*010c*/ 	.word	0x000010e0


	//   ....[6]....
        /*0110*/ 	.word	0x00001140


	//   ....[7]....
        /*0114*/ 	.word	0x00001150


	//   ....[8]....
        /*0118*/ 	.word	0x000011a0


	//   ....[9]....
        /*011c*/ 	.word	0x000011c0


	//   ....[10]....
        /*0120*/ 	.word	0x000014d0


	//   ....[11]....
        /*0124*/ 	.word	0x000014e0


	//   ....[12]....
        /*0128*/ 	.word	0x00001570


	//   ....[13]....
        /*012c*/ 	.word	0x00001590


	//   ....[14]....
        /*0130*/ 	.word	0x000015e0


	//   ....[15]....
        /*0134*/ 	.word	0x00001600


	//   ....[16]....
        /*0138*/ 	.word	0x00001650


	//   ....[17]....
        /*013c*/ 	.word	0x00001670


	//   ....[18]....
        /*0140*/ 	.word	0x000016c0


	//   ....[19]....
        /*0144*/ 	.word	0x000016f0


	//   ....[20]....
        /*0148*/ 	.word	0x000087c0


	//   ....[21]....
        /*014c*/ 	.word	0x000087d0


	//   ....[22]....
        /*0150*/ 	.word	0x00008850


	//   ....[23]....
        /*0154*/ 	.word	0x00008860


	//   ....[24]....
        /*0158*/ 	.word	0x000088c0


	//   ....[25]....
        /*015c*/ 	.word	0x000088d0


	//   ....[26]....
        /*0160*/ 	.word	0x00008920


	//   ....[27]....
        /*0164*/ 	.word	0x00008940


	//   ....[28]....
        /*0168*/ 	.word	0x000089a0


	//   ....[29]....
        /*016c*/ 	.word	0x000089d0


	//----- nvinfo : EIATTR_VRC_CTA_INIT_COUNT
	.align		4
.L_528:
        /*0170*/ 	.byte	0x02, 0x4a
	.zero		1
	.zero		1


	//----- nvinfo : EIATTR_EXIT_INSTR_OFFSETS
	.align		4
        /*0174*/ 	.byte	0x04, 0x1c
        /*0176*/ 	.short	(.L_530 - .L_529)


	//   ....[0]....
.L_529:
        /*0178*/ 	.word	0x00000080


	//   ....[1]....
        /*017c*/ 	.word	0x000000c0


	//   ....[2]....
        /*0180*/ 	.word	0x00008c90


	//   ....[3]....
        /*0184*/ 	.word	0x00008ce0


	//----- nvinfo : EIATTR_MAX_THREADS
	.align		4
.L_530:
        /*0188*/ 	.byte	0x04, 0x05
        /*018a*/ 	.short	(.L_532 - .L_531)
.L_531:
        /*018c*/ 	.word	0x00000280
        /*0190*/ 	.word	0x00000001
        /*0194*/ 	.word	0x00000001


	//----- nvinfo : EIATTR_CRS_STACK_SIZE
	.align		4
.L_532:
        /*0198*/ 	.byte	0x04, 0x1e
        /*019a*/ 	.short	(.L_534 - .L_533)
.L_533:
        /*019c*/ 	.word	0x00000000


	//----- nvinfo : EIATTR_CBANK_PARAM_SIZE
	.align		4
.L_534:
        /*01a0*/ 	.byte	0x03, 0x19
        /*01a2*/ 	.short	0x0030


	//----- nvinfo : EIATTR_PARAM_CBANK
	.align		4
        /*01a4*/ 	.byte	0x04, 0x0a
        /*01a6*/ 	.short	(.L_536 - .L_535)
	.align		4
.L_535:
        /*01a8*/ 	.word	index@(.nv.constant0._ZN3cub18CUB_300001_SM_10006detail6reduce28DeviceReduceSingleTileKernelINS2_10policy_hubIdjN4cuda3std3__44plusIdEEE10Policy1000EN6thrust24THRUST_300001_SM_1000_NS17counting_iteratorIiNSD_11use_defaultESF_SF_EEPdjS9_dd6RValueEEvT0_T1_T2_T3_T4_T6_)
        /*01ac*/ 	.short	0x0380
        /*01ae*/ 	.short	0x0030


	//----- nvinfo : EIATTR_SW_WAR
	.align		4
.L_536:
        /*01b0*/ 	.byte	0x04, 0x36
        /*01b2*/ 	.short	(.L_538 - .L_537)
.L_537:
        /*01b4*/ 	.word	0x00000008
.L_538:


//--------------------- .nv.info._ZN3cub18CUB_300001_SM_10006detail6reduce28DeviceReduceSingleTileKernelINS2_10policy_hubIdyN4cuda3std3__44plusIdEEE10Policy1000EPdSC_iS9_ddNS7_10__identityEEEvT0_T1_T2_T3_T4_T6_ --------------------------
	.section	.nv.info._ZN3cub18CUB_300001_SM_10006detail6reduce28DeviceReduceSingleTileKernelINS2_10policy_hubIdyN4cuda3std3__44plusIdEEE10Policy1000EPdSC_iS9_ddNS7_10__identityEEEvT0_T1_T2_T3_T4_T6_,"",@"SHT_CUDA_INFO"
	.sectionflags	@""
	.align	4


	//----- nvinfo : EIATTR_CUDA_API_VERSION
	.align		4
        /*0000*/ 	.byte	0x04, 0x37
        /*0002*/ 	.short	(.L_540 - .L_539)
.L_539:
        /*0004*/ 	.word	0x00000082


	//----- nvinfo : EIATTR_KPARAM_INFO
	.align		4
.L_540:
        /*0008*/ 	.byte	0x04, 0x17
        /*000a*/ 	.short	(.L_542 - .L_541)
.L_541:
        /*000c*/ 	.word	0x00000000
        /*0010*/ 	.short	0x0005
        /*0012*/ 	.short	0x0020
        /*0014*/ 	.byte	0x00, 0xf0, 0x05, 0x00


	//----- nvinfo : EIATTR_KPARAM_INFO
	.align		4
.L_542:
        /*0018*/ 	.byte	0x04, 0x17
        /*001a*/ 	.short	(.L_544 - .L_543)
.L_543:
        /*001c*/ 	.word	0x00000000
        /*0020*/ 	.short	0x0004
        /*0022*/ 	.short	0x0018
        /*0024*/ 	.byte	0x00, 0xf0, 0x21, 0x00


	//----- nvinfo : EIATTR_KPARAM_INFO
	.align		4
.L_544:
        /*0028*/ 	.byte	0x04, 0x17
        /*002a*/ 	.short	(.L_546 - .L_545)
.L_545:
        /*002c*/ 	.word	0x00000000
        /*0030*/ 	.short	0x0003
        /*0032*/ 	.short	0x0014
        /*0034*/ 	.byte	0x00, 0xf0, 0x05, 0x00


	//----- nvinfo : EIATTR_KPARAM_INFO
	.align		4
.L_546:
        /*0038*/ 	.byte	0x04, 0x17
        /*003a*/ 	.short	(.L_548 - .L_547)
.L_547:
        /*003c*/ 	.word	0x00000000
        /*0040*/ 	.short	0x0002
        /*0042*/ 	.short	0x0010
        /*0044*/ 	.byte	0x00, 0xf0, 0x11, 0x00


	//----- nvinfo : EIATTR_KPARAM_INFO
	.align		4
.L_548:
        /*0048*/ 	.byte	0x04, 0x17
        /*004a*/ 	.short	(.L_550 - .L_549)
.L_549:
        /*004c*/ 	.word	0x00000000
        /*0050*/ 	.short	0x0001
        /*0052*/ 	.short	0x0008
        /*0054*/ 	.byte	0x00, 0xf5, 0x21, 0x00


	//----- nvinfo : EIATTR_KPARAM_INFO
	.align		4
.L_550:
        /*0058*/ 	.byte	0x04, 0x17
        /*005a*/ 	.short	(.L_552 - .L_551)
.L_551:
        /*005c*/ 	.word	0x00000000
        /*0060*/ 	.short	0x0000
        /*0062*/ 	.short	0x0000
        /*0064*/ 	.byte	0x00, 0xf5, 0x21, 0x00


	//----- nvinfo : EIATTR_SPARSE_MMA_MASK
	.align		4
.L_552:
        /*0068*/ 	.byte	0x03, 0x50
        /*006a*/ 	.short	0x0000


	//----- nvinfo : EIATTR_MAXREG_COUNT
	.align		4
        /*006c*/ 	.byte	0x03, 0x1b
        /*006e*/ 	.short	0x0080


	//----- nvinfo : EIATTR_NUM_BARRIERS
	.align		4
        /*0070*/ 	.byte	0x02, 0x4c
        /*0072*/ 	.byte	0x01
	.zero		1


	//----- nvinfo : EIATTR_MERCURY_ISA_VERSION
	.align		4
        /*0074*/ 	.byte	0x03, 0x5f
        /*0076*/ 	.short	0x0101


	//----- nvinfo : EIATTR_COOP_GROUP_MASK_REGIDS
	.align		4
        /*0078*/ 	.byte	0x04, 0x29
        /*007a*/ 	.short	(.L_554 - .L_553)


	//   ....[0]....
.L_553:
        /*007c*/ 	.word	0xffffffff


	//   ....[1]....
        /*0080*/ 	.word	0xffffffff


	//   ....[2]....
        /*0084*/ 	.word	0xffffffff


	//   ....[3]....
        /*0088*/ 	.word	0xffffffff


	//   ....[4]....
        /*008c*/ 	.word	0xffffffff


	//   ....[5]....
        /*0090*/ 	.word	0xffffffff


	//   ....[6]....
        /*0094*/ 	.word	0xffffffff


	//   ....[7]....
        /*0098*/ 	.word	0xffffffff


	//   ....[8]....
        /*009c*/ 	.word	0xffffffff


	//   ....[9]....
        /*00a0*/ 	.word	0xffffffff


	//   ....[10]....
        /*00a4*/ 	.word	0xffffffff


	//   ....[11]....
        /*00a8*/ 	.word	0xffffffff


	//   ....[12]....
        /*00ac*/ 	.word	0xffffffff


	//   ....[13]....
        /*00b0*/ 	.word	0xffffffff


	//   ....[14]....
        /*00b4*/ 	.word	0xffffffff


	//   ....[15]....
        /*00b8*/ 	.word	0xffffffff


	//   ....[16]....
        /*00bc*/ 	.word	0xffffffff


	//   ....[17]....
        /*00c0*/ 	.word	0xffffffff


	//   ....[18]....
        /*00c4*/ 	.word	0xffffffff


	//   ....[19]....
        /*00c8*/ 	.word	0xffffffff


	//   ....[20]....
        /*00cc*/ 	.word	0xffffffff


	//   ....[21]....
        /*00d0*/ 	.word	0xffffffff


	//   ....[22]....
        /*00d4*/ 	.word	0xffffffff


	//   ....[23]....
        /*00d8*/ 	.word	0xffffffff


	//   ....[24]....
        /*00dc*/ 	.word	0xffffffff


	//   ....[25]....
        /*00e0*/ 	.word	0xffffffff


	//   ....[26]....
        /*00e4*/ 	.word	0xffffffff


	//   ....[27]....
        /*00e8*/ 	.word	0xffffffff


	//   ....[28]....
        /*00ec*/ 	.word	0xffffffff


	//   ....[29]....
        /*00f0*/ 	.word	0xffffffff


	//----- nvinfo : EIATTR_COOP_GROUP_INSTR_OFFSETS
	.align		4
.L_554:
        /*00f4*/ 	.byte	0x04, 0x28
        /*00f6*/ 	.short	(.L_556 - .L_555)


	//   ....[0]....
.L_555:
        /*00f8*/ 	.word	0x00000960


	//   ....[1]....
        /*00fc*/ 	.word	0x00000970


	//   ....[2]....
        /*0100*/ 	.word	0x000009e0


	//   ....[3]....
        /*0104*/ 	.word	0x00000a10


	//   ....[4]....
        /*0108*/ 	.word	0x00000a70


	//   ....[5]....
        /*010c*/ 	.word	0x00000a80


	//   ....[6]....
        /*0110*/ 	.word	0x00000ae0


	//   ....[7]....
        /*0114*/ 	.word	0x00000af0


	//   ....[8]....
        /*0118*/ 	.word	0x00000b40


	//   ....[9]....
        /*011c*/ 	.word	0x00000b60


	//   ....[10]....
        /*0120*/ 	.word	0x00000e10


	//   ....[11]....
        /*0124*/ 	.word	0x00000e20


	//   ....[12]....
        /*0128*/ 	.word	0x00000eb0


	//   ....[13]....
        /*012c*/ 	.word	0x00000ed0


	//   ....[14]....
        /*0130*/ 	.word	0x00000f20


	//   ....[15]....
        /*0134*/ 	.word	0x00000f40


	//   ....[16]....
        /*0138*/ 	.word	0x00000f90


	//   ....[17]....
        /*013c*/ 	.word	0x00000fb0


	//   ....[18]....
        /*0140*/ 	.word	0x00001000


	//   ....[19]....
        /*0144*/ 	.word	0x00001030


	//   ....[20]....
        /*0148*/ 	.word	0x000020b0


	//   ....[21]....
        /*014c*/ 	.word	0x000020c0


	//   ....[22]....
        /*0150*/ 	.word	0x00002130


	//   ....[23]....
        /*0154*/ 	.word	0x00002140


	//   ....[24]....
        /*0158*/ 	.word	0x000021a0


	//   ....[25]....
        /*015c*/ 	.word	0x000021b0


	//   ....[26]....
        /*0160*/ 	.word	0x00002200


	//   ....[27]....
        /*0164*/ 	.word	0x00002220


	//   ....[28]....
        /*0168*/ 	.word	0x00002280


	//   ....[29]....
        /*016c*/ 	.word	0x000022b0


	//----- nvinfo : EIATTR_VRC_CTA_INIT_COUNT
	.align		4
.L_556:
        /*0170*/ 	.byte	0x02, 0x4a
	.zero		1
	.zero		1


	//----- nvinfo : EIATTR_EXIT_INSTR_OFFSETS
	.align		4
        /*0174*/ 	.byte	0x04, 0x1c
        /*0176*/ 	.short	(.L_558 - .L_557)


	//   ....[0]....
.L_557:
        /*0178*/ 	.word	0x00000080


	//   ....[1]....
        /*017c*/ 	.word	0x000000c0


	//   ....[2]....
        /*0180*/ 	.word	0x00002510


	//   ....[3]....
        /*0184*/ 	.word	0x00002560


	//----- nvinfo : EIATTR_MAX_THREADS
	.align		4
.L_558:
        /*0188*/ 	.byte	0x04, 0x05
        /*018a*/ 	.short	(.L_560 - .L_559)
.L_559:
        /*018c*/ 	.word	0x00000200
        /*0190*/ 	.word	0x00000001
        /*0194*/ 	.word	0x00000001


	//----- nvinfo : EIATTR_CRS_STACK_SIZE
	.align		4
.L_560:
        /*0198*/ 	.byte	0x04, 0x1e
        /*019a*/ 	.short	(.L_562 - .L_561)
.L_561:
        /*019c*/ 	.word	0x00000000


	//----- nvinfo : EIATTR_CBANK_PARAM_SIZE
	.align		4
.L_562:
        /*01a0*/ 	.byte	0x03, 0x19
        /*01a2*/ 	.short	0x0021


	//----- nvinfo : EIATTR_PARAM_CBANK
	.align		4
        /*01a4*/ 	.byte	0x04, 0x0a
        /*01a6*/ 	.short	(.L_564 - .L_563)
	.align		4
.L_563:
        /*01a8*/ 	.word	index@(.nv.constant0._ZN3cub18CUB_300001_SM_10006detail6reduce28DeviceReduceSingleTileKernelINS2_10policy_hubIdyN4cuda3std3__44plusIdEEE10Policy1000EPdSC_iS9_ddNS7_10__identityEEEvT0_T1_T2_T3_T4_T6_)
        /*01ac*/ 	.short	0x0380
        /*01ae*/ 	.short	0x0021


	//----- nvinfo : EIATTR_SW_WAR
	.align		4
.L_564:
        /*01b0*/ 	.byte	0x04, 0x36
        /*01b2*/ 	.short	(.L_566 - .L_565)
.L_565:
        /*01b4*/ 	.word	0x00000008
.L_566:


//--------------------- .nv.info._ZN3cub18CUB_300001_SM_10006detail6reduce18DeviceReduceKernelINS2_10policy_hubIdyN4cuda3std3__44plusIdEEE10Policy1000EN6thrust24THRUST_300001_SM_1000_NS6detail15normal_iteratorINSD_10device_ptrIdEEEEyS9_d9WeightSumEEvT0_PT3_T1_NS0_13GridEvenShareISN_EET2_T4_ --------------------------
	.section	.nv.info._ZN3cub18CUB_300001_SM_10006detail6reduce18DeviceReduceKernelINS2_10policy_hubIdyN4cuda3std3__44plusIdEEE10Policy1000EN6thrust24THRUST_300001_SM_1000_NS6detail15normal_iteratorINSD_10device_ptrIdEEEEyS9_d9WeightSumEEvT0_PT3_T1_NS0_13GridEvenShareISN_EET2_T4_,"",@"SHT_CUDA_INFO"
	.sectionflags	@""
	.align	4


	//----- nvinfo : EIATTR_CUDA_API_VERSION
	.align		4
        /*0000*/ 	.byte	0x04, 0x37
        /*0002*/ 	.short	(.L_568 - .L_567)
.L_567:
        /*0004*/ 	.word	0x00000082


	//----- nvinfo : EIATTR_KPARAM_INFO
	.align		4
.L_568:
        /*0008*/ 	.byte	0x04, 0x17
        /*000a*/ 	.short	(.L_570 - .L_569)
.L_569:
        /*000c*/ 	.word	0x00000000
        /*0010*/ 	.short	0x0005
        /*0012*/ 	.short	0x0061
        /*0014*/ 	.byte	0x00, 0xf0, 0x05, 0x00


	//----- nvinfo : EIATTR_KPARAM_INFO
	.align		4
.L_570:
        /*0018*/ 	.byte	0x04, 0x17
        /*001a*/ 	.short	(.L_572 - .L_571)
.L_571:
        /*001c*/ 	.word	0x00000000
        /*0020*/ 	.short	0x0004
        /*0022*/ 	.short	0x0060
        /*0024*/ 	.byte	0x00, 0xf0, 0x05, 0x00


	//----- nvinfo : EIATTR_KPARAM_INFO
	.align		4
.L_572:
        /*0028*/ 	.byte	0x04, 0x17
        /*002a*/ 	.short	(.L_574 - .L_573)
.L_573:
        /*002c*/ 	.word	0x00000000
        /*0030*/ 	.short	0x0003
        /*0032*/ 	.short	0x0018
        /*0034*/ 	.byte	0x00, 0xf0, 0x21, 0x01


	//----- nvinfo : EIATTR_KPARAM_INFO
	.align		4
.L_574:
        /*0038*/ 	.byte	0x04, 0x17
        /*003a*/ 	.short	(.L_576 - .L_575)
.L_575:
        /*003c*/ 	.word	0x00000000
        /*0040*/ 	.short	0x0002
        /*0042*/ 	.short	0x0010
        /*0044*/ 	.byte	0x00, 0xf0, 0x21, 0x00


	//----- nvinfo : EIATTR_KPARAM_INFO
	.align		4
.L_576:
        /*0048*/ 	.byte	0x04, 0x17
        /*004a*/ 	.short	(.L_578 - .L_577)
.L_577:
        /*004c*/ 	.word	0x00000000
        /*0050*/ 	.short	0x0001
        /*0052*/ 	.short	0x0008
        /*0054*/ 	.byte	0x00, 0xf5, 0x21, 0x00


	//----- nvinfo : EIATTR_KPARAM_INFO
	.align		4
.L_578:
        /*0058*/ 	.byte	0x04, 0x17
        /*005a*/ 	.short	(.L_580 - .L_579)
.L_579:
        /*005c*/ 	.word	0x00000000
        /*0060*/ 	.short	0x0000
        /*0062*/ 	.short	0x0000
        /*0064*/ 	.byte	0x00, 0xf0, 0x21, 0x00


	//----- nvinfo : EIATTR_SPARSE_MMA_MASK
	.align		4
.L_580:
        /*0068*/ 	.byte	0x03, 0x50
        /*006a*/ 	.short	0x0000


	//----- nvinfo : EIATTR_MAXREG_COUNT
	.align		4
        /*006c*/ 	.byte	0x03, 0x1b
        /*006e*/ 	.short	0x0080


	//----- nvinfo : EIATTR_NUM_BARRIERS
	.align		4
        /*0070*/ 	.byte	0x02, 0x4c
        /*0072*/ 	.byte	0x01
	.zero		1


	//----- nvinfo : EIATTR_ANNOTATIONS
	.align		4
        /*0074*/ 	.byte	0x04, 0x55
        /*0076*/ 	.short	(.L_582 - .L_581)


	//   ....[0]....
.L_581:
        /*0078*/ 	.word	0x00000001
        /*007c*/ 	.byte	0xb0, 0x29, 0x00, 0x00, 0x01, 0x00, 0x00, 0x00, 0x20, 0x37, 0x00, 0x00, 0x01, 0x00, 0x00, 0x00
        /*008c*/ 	.byte	0xf0, 0x37, 0x00, 0x00, 0x01, 0x00, 0x00, 0x00, 0x50, 0x39, 0x00, 0x00


	//----- nvinfo : EIATTR_MERCURY_ISA_VERSION
	.align		4
.L_582:
        /*0098*/ 	.byte	0x03, 0x5f
        /*009a*/ 	.short	0x0101


	//----- nvinfo : EIATTR_COOP_GROUP_MASK_REGIDS
	.align		4
        /*009c*/ 	.byte	0x04, 0x29
        /*009e*/ 	.short	(.L_584 - .L_583)


	//   ....[0]....
.L_583:
        /*00a0*/ 	.word	0xffffffff


	//   ....[1]....
        /*00a4*/ 	.word	0xffffffff


	//   ....[2]....
        /*00a8*/ 	.word	0xffffffff


	//   ....[3]....
        /*00ac*/ 	.word	0xffffffff


	//   ....[4]....
        /*00b0*/ 	.word	0xffffffff


	//   ....[5]....
        /*00b4*/ 	.word	0xffffffff


	//   ....[6]....
        /*00b8*/ 	.word	0xffffffff


	//   ....[7]....
        /*00bc*/ 	.word	0xffffffff


	//   ....[8]....
        /*00c0*/ 	.word	0xffffffff


	//   ....[9]....
        /*00c4*/ 	.word	0xffffffff


	//   ....[10]....
        /*00c8*/ 	.word	0xffffffff


	//   ....[11]....
        /*00cc*/ 	.word	0xffffffff


	//   ....[12]....
        /*00d0*/ 	.word	0xffffffff


	//   ....[13]....
        /*00d4*/ 	.word	0xffffffff


	//   ....[14]....
        /*00d8*/ 	.word	0xffffffff


	//   ....[15]....
        /*00dc*/ 	.word	0xffffffff


	//   ....[16]....
        /*00e0*/ 	.word	0xffffffff


	//   ....[17]....
        /*00e4*/ 	.word	0xffffffff


	//   ....[18]....
        /*00e8*/ 	.word	0xffffffff


	//   ....[19]....
        /*00ec*/ 	.word	0xffffffff


	//   ....[20]....
        /*00f0*/ 	.word	0xffffffff


	//   ....[21]....
        /*00f4*/ 	.word	0xffffffff


	//   ....[22]....
        /*00f8*/ 	.word	0xffffffff


	//   ....[23]....
        /*00fc*/ 	.word	0xffffffff


	//   ....[24]....
        /*0100*/ 	.word	0xffffffff


	//   ....[25]....
        /*0104*/ 	.word	0xffffffff


	//   ....[26]....
        /*0108*/ 	.word	0xffffffff


	//   ....[27]....
        /*010c*/ 	.word	0xffffffff


	//   ....[28]....
        /*0110*/ 	.word	0xffffffff


	//   ....[29]....
        /*0114*/ 	.word	0xffffffff


	//----- nvinfo : EIATTR_COOP_GROUP_INSTR_OFFSETS
	.align		4
.L_584:
        /*0118*/ 	.byte	0x04, 0x28
        /*011a*/ 	.short	(.L_586 - .L_585)


	//   ....[0]....
.L_585:
        /*011c*/ 	.word	0x00000ea0


	//   ....[1]....
        /*0120*/ 	.word	0x00000eb0


	//   ....[2]....
        /*0124*/ 	.word	0x00000f20


	//   ....[3]....
        /*0128*/ 	.word	0x00000f30


	//   ....[4]....
        /*012c*/ 	.word	0x00000f90


	//   ....[5]....
        /*0130*/ 	.word	0x00000fa0


	//   ....[6]....
        /*0134*/ 	.word	0x00000ff0


	//   ....[7]....
        /*0138*/ 	.word	0x00001020


	//   ....[8]....
        /*013c*/ 	.word	0x000010a0


	//   ....[9]....
        /*0140*/ 	.word	0x000010b0


	//   ....[10]....
        /*0144*/ 	.word	0x00001350


	//   ....[11]....
        /*0148*/ 	.word	0x00001360


	//   ....[12]....
        /*014c*/ 	.word	0x000013e0


	//   ....[13]....
        /*0150*/ 	.word	0x00001400


	//   ....[14]....
        /*0154*/ 	.word	0x00001450


	//   ....[15]....
        /*0158*/ 	.word	0x00001470


	//   ....[16]....
        /*015c*/ 	.word	0x000014c0


	//   ....[17]....
        /*0160*/ 	.word	0x000014f0


	//   ....[18]....
        /*0164*/ 	.word	0x00001560


	//   ....[19]....
        /*0168*/ 	.word	0x00001580


	//   ....[20]....
        /*016c*/ 	.word	0x000043e0


	//   ....[21]....
        /*0170*/ 	.word	0x000043f0


	//   ....[22]....
        /*0174*/ 	.word	0x00004470


	//   ....[23]....
        /*0178*/ 	.word	0x00004480


	//   ....[24]....
        /*017c*/ 	.word	0x000044e0


	//   ....[25]....
        /*0180*/ 	.word	0x000044f0


	//   ....[26]....
        /*0184*/ 	.word	0x00004540


	//   ....[27]....
        /*0188*/ 	.word	0x00004570


	//   ....[28]....
        /*018c*/ 	.word	0x000045f0


	//   ....[29]....
        /*0190*/ 	.word	0x00004600


	//----- nvinfo : EIATTR_VRC_CTA_INIT_COUNT
	.align		4
.L_586:
        /*0194*/ 	.byte	0x02, 0x4a
	.zero		1
	.zero		1


	//----- nvinfo : EIATTR_EXIT_INSTR_OFFSETS
	.align		4
        /*0198*/ 	.byte	0x04, 0x1c
        /*019a*/ 	.short	(.L_588 - .L_587)


	//   ....[0]....
.L_587:
        /*019c*/ 	.word	0x00004830


	//   ....[1]....
        /*01a0*/ 	.word	0x00004890


	//----- nvinfo : EIATTR_MAX_THREADS
	.align		4
.L_588:
        /*01a4*/ 	.byte	0x04, 0x05
        /*01a6*/ 	.short	(.L_590 - .L_589)
.L_589:
        /*01a8*/ 	.word	0x00000200
        /*01ac*/ 	.word	0x00000001
        /*01b0*/ 	.word	0x00000001


	//----- nvinfo : EIATTR_CRS_STACK_SIZE
	.align		4
.L_590:
        /*01b4*/ 	.byte	0x04, 0x1e
        /*01b6*/ 	.short	(.L_592 - .L_591)
.L_591:
        /*01b8*/ 	.word	0x00000000


	//----- nvinfo : EIATTR_CBANK_PARAM_SIZE
	.align		4
.L_592:
        /*01bc*/ 	.byte	0x03, 0x19
        /*01be*/ 	.short	0x0062


	//----- nvinfo : EIATTR_PARAM_CBANK
	.align		4
        /*01c0*/ 	.byte	0x04, 0x0a
        /*01c2*/ 	.short	(.L_594 - .L_593)
	.align		4
.L_593:
        /*01c4*/ 	.word	index@(.nv.constant0._ZN3cub18CUB_300001_SM_10006detail6reduce18DeviceReduceKernelINS2_10policy_hubIdyN4cuda3std3__44plusIdEEE10Policy1000EN6thrust24THRUST_300001_SM_1000_NS6detail15normal_iteratorINSD_10device_ptrIdEEEEyS9_d9WeightSumEEvT0_PT3_T1_NS0_13GridEvenShareISN_EET2_T4_)
        /*01c8*/ 	.short	0x0380
        /*01ca*/ 	.short	0x0062


	//----- nvinfo : EIATTR_SW_WAR
	.align		4
.L_594:
        /*01cc*/ 	.byte	0x04, 0x36
        /*01ce*/ 	.short	(.L_596 - .L_595)
.L_595:
        /*01d0*/ 	.word	0x00000008
.L_596:


//--------------------- .nv.info._ZN3cub18CUB_300001_SM_10006detail6reduce28DeviceReduceSingleTileKernelINS2_10policy_hubIdyN4cuda3std3__44plusIdEEE10Policy1000EN6thrust24THRUST_300001_SM_1000_NS6detail15normal_iteratorINSD_10device_ptrIdEEEEPdyS9_dd9WeightSumEEvT0_T1_T2_T3_T4_T6_ --------------------------
	.section	.nv.info._ZN3cub18CUB_300001_SM_10006detail6reduce28DeviceReduceSingleTileKernelINS2_10policy_hubIdyN4cuda3std3__44plusIdEEE10Policy1000EN6thrust24THRUST_300001_SM_1000_NS6detail15normal_iteratorINSD_10device_ptrIdEEEEPdyS9_dd9WeightSumEEvT0_T1_T2_T3_T4_T6_,"",@"SHT_CUDA_INFO"
	.sectionflags	@""
	.align	4


	//----- nvinfo : EIATTR_CUDA_API_VERSION
	.align		4
        /*0000*/ 	.byte	0x04, 0x37
        /*0002*/ 	.short	(.L_598 - .L_597)
.L_597:
        /*0004*/ 	.word	0x00000082


	//----- nvinfo : EIATTR_KPARAM_INFO
	.align		4
.L_598:
        /*0008*/ 	.byte	0x04, 0x17
        /*000a*/ 	.short	(.L_600 - .L_599)
.L_599:
        /*000c*/ 	.word	0x00000000
        /*0010*/ 	.short	0x0005
        /*0012*/ 	.short	0x0028
        /*0014*/ 	.byte	0x00, 0xf0, 0x05, 0x00


	//----- nvinfo : EIATTR_KPARAM_INFO
	.align		4
.L_600:
        /*0018*/ 	.byte	0x04, 0x17
        /*001a*/ 	.short	(.L_602 - .L_601)
.L_601:
        /*001c*/ 	.word	0x00000000
        /*0020*/ 	.short	0x0004
        /*0022*/ 	.short	0x0020
        /*0024*/ 	.byte	0x00, 0xf0, 0x21, 0x00


	//----- nvinfo : EIATTR_KPARAM_INFO
	.align		4
.L_602:
        /*0028*/ 	.byte	0x04, 0x17
        /*002a*/ 	.short	(.L_604 - .L_603)
.L_603:
        /*002c*/ 	.word	0x00000000
        /*0030*/ 	.short	0x0003
        /*0032*/ 	.short	0x0018
        /*0034*/ 	.byte	0x00, 0xf0, 0x05, 0x00


	//----- nvinfo : EIATTR_KPARAM_INFO
	.align		4
.L_604:
        /*0038*/ 	.byte	0x04, 0x17
        /*003a*/ 	.short	(.L_606 - .L_605)
.L_605:
        /*003c*/ 	.word	0x00000000
        /*0040*/ 	.short	0x0002
        /*0042*/ 	.short	0x0010
        /*0044*/ 	.byte	0x00, 0xf0, 0x21, 0x00


	//----- nvinfo : EIATTR_KPARAM_INFO
	.align		4
.L_606:
        /*0048*/ 	.byte	0x04, 0x17
        /*004a*/ 	.short	(.L_608 - .L_607)
.L_607:
        /*004c*/ 	.word	0x00000000
        /*0050*/ 	.short	0x0001
        /*0052*/ 	.short	0x0008
        /*0054*/ 	.byte	0x00, 0xf5, 0x21, 0x00


	//----- nvinfo : EIATTR_KPARAM_INFO
	.align		4
.L_608:
        /*0058*/ 	.byte	0x04, 0x17
        /*005a*/ 	.short	(.L_610 - .L_609)
.L_609:
        /*005c*/ 	.word	0x00000000
        /*0060*/ 	.short	0x0000
        /*0062*/ 	.short	0x0000
        /*0064*/ 	.byte	0x00, 0xf0, 0x21, 0x00


	//----- nvinfo : EIATTR_SPARSE_MMA_MASK
	.align		4
.L_610:
        /*0068*/ 	.byte	0x03, 0x50
        /*006a*/ 	.short	0x0000


	//----- nvinfo : EIATTR_MAXREG_COUNT
	.align		4
        /*006c*/ 	.byte	0x03, 0x1b
        /*006e*/ 	.short	0x0080


	//----- nvinfo : EIATTR_NUM_BARRIERS
	.align		4
        /*0070*/ 	.byte	0x02, 0x4c
        /*0072*/ 	.byte	0x01
	.zero		1


	//----- nvinfo : EIATTR_MERCURY_ISA_VERSION
	.align		4
        /*0074*/ 	.byte	0x03, 0x5f
        /*0076*/ 	.short	0x0101


	//----- nvinfo : EIATTR_COOP_GROUP_MASK_REGIDS
	.align		4
        /*0078*/ 	.byte	0x04, 0x29
        /*007a*/ 	.short	(.L_612 - .L_611)


	//   ....[0]....
.L_611:
        /*007c*/ 	.word	0xffffffff


	//   ....[1]....
        /*0080*/ 	.word	0xffffffff


	//   ....[2]....
        /*0084*/ 	.word	0xffffffff


	//   ....[3]....
        /*0088*/ 	.word	0xffffffff


	//   ....[4]....
        /*008c*/ 	.word	0xffffffff


	//   ....[5]....
        /*0090*/ 	.word	0xffffffff


	//   ....[6]....
        /*0094*/ 	.word	0xffffffff


	//   ....[7]....
        /*0098*/ 	.word	0xffffffff


	//   ....[8]....
        /*009c*/ 	.word	0xffffffff


	//   ....[9]....
        /*00a0*/ 	.word	0xffffffff


	//   ....[10]....
        /*00a4*/ 	.word	0xffffffff


	//   ....[11]....
        /*00a8*/ 	.word	0xffffffff


	//   ....[12]....
        /*00ac*/ 	.word	0xffffffff


	//   ....[13]....
        /*00b0*/ 	.word	0xffffffff


	//   ....[14]....
        /*00b4*/ 	.word	0xffffffff


	//   ....[15]....
        /*00b8*/ 	.word	0xffffffff


	//   ....[16]....
        /*00bc*/ 	.word	0xffffffff


	//   ....[17]....
        /*00c0*/ 	.word	0xffffffff


	//   ....[18]....
        /*00c4*/ 	.word	0xffffffff


	//   ....[19]....
        /*00c8*/ 	.word	0xffffffff


	//   ....[20]....
        /*00cc*/ 	.word	0xffffffff


	//   ....[21]....
        /*00d0*/ 	.word	0xffffffff


	//   ....[22]....
        /*00d4*/ 	.word	0xffffffff


	//   ....[23]....
        /*00d8*/ 	.word	0xffffffff


	//   ....[24]....
        /*00dc*/ 	.word	0xffffffff


	//   ....[25]....
        /*00e0*/ 	.word	0xffffffff


	//   ....[26]....
        /*00e4*/ 	.word	0xffffffff


	//   ....[27]....
        /*00e8*/ 	.word	0xffffffff


	//   ....[28]....
        /*00ec*/ 	.word	0xffffffff


	//   ....[29]....
        /*00f0*/ 	.word	0xffffffff


	//----- nvinfo : EIATTR_COOP_GROUP_INSTR_OFFSETS
	.align		4
.L_612:
        /*00f4*/ 	.byte	0x04, 0x28
        /*00f6*/ 	.short	(.L_614 - .L_613)


	//   ....[0]....
.L_613:
        /*00f8*/ 	.word	0x00000e00


	//   ....[1]....
        /*00fc*/ 	.word	0x00000e10


	//   ....[2]....
        /*0100*/ 	.word	0x00000e80


	//   ....[3]....
        /*0104*/ 	.word	0x00000eb0


	//   ....[4]....
        /*0108*/ 	.word	0x00000f20


	//   ....[5]....
        /*010c*/ 	.word	0x00000f40


	//   ....[6]....
        /*0110*/ 	.word	0x00000fa0


	//   ....[7]....
        /*0114*/ 	.word	0x00000fb0


	//   ....[8]....
        /*0118*/ 	.word	0x00001000


	//   ....[9]....
        /*011c*/ 	.word	0x00001010


	//   ....[10]....
        /*0120*/ 	.word	0x000012b0


	//   ....[11]....
        /*0124*/ 	.word	0x000012c0


	//   ....[12]....
        /*0128*/ 	.word	0x00001340


	//   ....[13]....
        /*012c*/ 	.word	0x00001360


	//   ....[14]....
        /*0130*/ 	.word	0x000013b0


	//   ....[15]....
        /*0134*/ 	.word	0x000013d0


	//   ....[16]....
        /*0138*/ 	.word	0x00001440


	//   ....[17]....
        /*013c*/ 	.word	0x00001450


	//   ....[18]....
        /*0140*/ 	.word	0x000014a0


	//   ....[19]....
        /*0144*/ 	.word	0x000014d0


	//   ....[20]....
        /*0148*/ 	.word	0x00003f10


	//   ....[21]....
        /*014c*/ 	.word	0x00003f20


	//   ....[22]....
        /*0150*/ 	.word	0x00003f90


	//   ....[23]....
        /*0154*/ 	.word	0x00003fb0


	//   ....[24]....
        /*0158*/ 	.word	0x00004020


	//   ....[25]....
        /*015c*/ 	.word	0x00004030


	//   ....[26]....
        /*0160*/ 	.word	0x00004080


	//   ....[27]....
        /*0164*/ 	.word	0x000040a0


	//   ....[28]....
        /*0168*/ 	.word	0x00004110


	//   ....[29]....
        /*016c*/ 	.word	0x00004120


	//----- nvinfo : EIATTR_VRC_CTA_INIT_COUNT
	.align		4
.L_614:
        /*0170*/ 	.byte	0x02, 0x4a
	.zero		1
	.zero		1


	//----- nvinfo : EIATTR_EXIT_INSTR_OFFSETS
	.align		4
        /*0174*/ 	.byte	0x04, 0x1c
        /*0176*/ 	.short	(.L_616 - .L_615)


	//   ....[0]....
.L_615:
        /*0178*/ 	.word	0x00000080


	//   ....[1]....
        /*017c*/ 	.word	0x000000c0


	//   ....[2]....
        /*0180*/ 	.word	0x00004350


	//   ....[3]....
        /*0184*/ 	.word	0x000043a0


	//----- nvinfo : EIATTR_MAX_THREADS
	.align		4
.L_616:
        /*0188*/ 	.byte	0x04, 0x05
        /*018a*/ 	.short	(.L_618 - .L_617)
.L_617:
        /*018c*/ 	.word	0x00000200
        /*0190*/ 	.word	0x00000001
        /*0194*/ 	.word	0x00000001


	//----- nvinfo : EIATTR_CRS_STACK_SIZE
	.align		4
.L_618:
        /*0198*/ 	.byte	0x04, 0x1e
        /*019a*/ 	.short	(.L_620 - .L_619)
.L_619:
        /*019c*/ 	.word	0x00000000


	//----- nvinfo : EIATTR_CBANK_PARAM_SIZE
	.align		4
.L_620:
        /*01a0*/ 	.byte	0x03, 0x19
        /*01a2*/ 	.short	0x0029


	//----- nvinfo : EIATTR_PARAM_CBANK
	.align		4
        /*01a4*/ 	.byte	0x04, 0x0a
        /*01a6*/ 	.short	(.L_622 - .L_621)
	.align		4
.L_621:
        /*01a8*/ 	.word	index@(.nv.constant0._ZN3cub18CUB_300001_SM_10006detail6reduce28DeviceReduceSingleTileKernelINS2_10policy_hubIdyN4cuda3std3__44plusIdEEE10Policy1000EN6thrust24THRUST_300001_SM_1000_NS6detail15normal_iteratorINSD_10device_ptrIdEEEEPdyS9_dd9WeightSumEEvT0_T1_T2_T3_T4_T6_)
        /*01ac*/ 	.short	0x0380
        /*01ae*/ 	.short	0x0029


	//----- nvinfo : EIATTR_SW_WAR
	.align		4
.L_622:
        /*01b0*/ 	.byte	0x04, 0x36
        /*01b2*/ 	.short	(.L_624 - .L_623)
.L_623:
        /*01b4*/ 	.word	0x00000008
.L_624:


//--------------------- .nv.info._ZN3cub18CUB_300001_SM_10006detail6reduce28DeviceReduceSingleTileKernelINS2_10policy_hubIdjN4cuda3std3__44plusIdEEE10Policy1000EPdSC_iS9_ddNS7_10__identityEEEvT0_T1_T2_T3_T4_T6_ --------------------------
	.section	.nv.info._ZN3cub18CUB_300001_SM_10006detail6reduce28DeviceReduceSingleTileKernelINS2_10policy_hubIdjN4cuda3std3__44plusIdEEE10Policy1000EPdSC_iS9_ddNS7_10__identityEEEvT0_T1_T2_T3_T4_T6_,"",@"SHT_CUDA_INFO"
	.sectionflags	@""
	.align	4


	//----- nvinfo : EIATTR_CUDA_API_VERSION
	.align		4
        /*0000*/ 	.byte	0x04, 0x37
        /*0002*/ 	.short	(.L_626 - .L_625)
.L_625:
        /*0004*/ 	.word	0x00000082


	//----- nvinfo : EIATTR_KPARAM_INFO
	.align		4
.L_626:
        /*0008*/ 	.byte	0x04, 0x17
        /*000a*/ 	.short	(.L_628 - .L_627)
.L_627:
        /*000c*/ 	.word	0x00000000
        /*0010*/ 	.short	0x0005
        /*0012*/ 	.short	0x0020
        /*0014*/ 	.byte	0x00, 0xf0, 0x05, 0x00


	//----- nvinfo : EIATTR_KPARAM_INFO
	.align		4
.L_628:
        /*0018*/ 	.byte	0x04, 0x17
        /*001a*/ 	.short	(.L_630 - .L_629)
.L_629:
        /*001c*/ 	.word	0x00000000
        /*0020*/ 	.short	0x0004
        /*0022*/ 	.short	0x0018
        /*0024*/ 	.byte	0x00, 0xf0, 0x21, 0x00


	//----- nvinfo : EIATTR_KPARAM_INFO
	.align		4
.L_630:
        /*0028*/ 	.byte	0x04, 0x17
        /*002a*/ 	.short	(.L_632 - .L_631)
.L_631:
        /*002c*/ 	.word	0x00000000
        /*0030*/ 	.short	0x0003
        /*0032*/ 	.short	0x0014
        /*0034*/ 	.byte	0x00, 0xf0, 0x05, 0x00


	//----- nvinfo : EIATTR_KPARAM_INFO
	.align		4
.L_632:
        /*0038*/ 	.byte	0x04, 0x17
        /*003a*/ 	.short	(.L_634 - .L_633)
.L_633:
        /*003c*/ 	.word	0x00000000
        /*0040*/ 	.short	0x0002
        /*0042*/ 	.short	0x0010
        /*0044*/ 	.byte	0x00, 0xf0, 0x11, 0x00


	//----- nvinfo : EIATTR_KPARAM_INFO
	.align		4
.L_634:
        /*0048*/ 	.byte	0x04, 0x17
        /*004a*/ 	.short	(.L_636 - .L_635)
.L_635:
        /*004c*/ 	.word	0x00000000
        /*0050*/ 	.short	0x0001
        /*0052*/ 	.short	0x0008
        /*0054*/ 	.byte	0x00, 0xf5, 0x21, 0x00


	//----- nvinfo : EIATTR_KPARAM_INFO
	.align		4
.L_636:
        /*0058*/ 	.byte	0x04, 0x17
        /*005a*/ 	.short	(.L_638 - .L_637)
.L_637:
        /*005c*/ 	.word	0x00000000
        /*0060*/ 	.short	0x0000
        /*0062*/ 	.short	0x0000
        /*0064*/ 	.byte	0x00, 0xf5, 0x21, 0x00


	//----- nvinfo : EIATTR_SPARSE_MMA_MASK
	.align		4
.L_638:
        /*0068*/ 	.byte	0x03, 0x50
        /*006a*/ 	.short	0x0000


	//----- nvinfo : EIATTR_MAXREG_COUNT
	.align		4
        /*006c*/ 	.byte	0x03, 0x1b
        /*006e*/ 	.short	0x0060


	//----- nvinfo : EIATTR_NUM_BARRIERS
	.align		4
        /*0070*/ 	.byte	0x02, 0x4c
        /*0072*/ 	.byte	0x01
	.zero		1


	//----- nvinfo : EIATTR_MERCURY_ISA_VERSION
	.align		4
        /*0074*/ 	.byte	0x03, 0x5f
        /*0076*/ 	.short	0x0101


	//----- nvinfo : EIATTR_COOP_GROUP_MASK_REGIDS
	.align		4
        /*0078*/ 	.byte	0x04, 0x29
        /*007a*/ 	.short	(.L_640 - .L_639)


	//   ....[0]....
.L_639:
        /*007c*/ 	.word	0xffffffff


	//   ....[1]....
        /*0080*/ 	.word	0xffffffff


	//   ....[2]....
        /*0084*/ 	.word	0xffffffff


	//   ....[3]....
        /*0088*/ 	.word	0xffffffff


	//   ....[4]....
        /*008c*/ 	.word	0xffffffff


	//   ....[5]....
        /*0090*/ 	.word	0xffffffff


	//   ....[6]....
        /*0094*/ 	.word	0xffffffff


	//   ....[7]....
        /*0098*/ 	.word	0xffffffff


	//   ....[8]....
        /*009c*/ 	.word	0xffffffff


	//   ....[9]....
        /*00a0*/ 	.word	0xffffffff


	//   ....[10]....
        /*00a4*/ 	.word	0xffffffff


	//   ....[11]....
        /*00a8*/ 	.word	0xffffffff


	//   ....[12]....
        /*00ac*/ 	.word	0xffffffff


	//   ....[13]....
        /*00b0*/ 	.word	0xffffffff


	//   ....[14]....
        /*00b4*/ 	.word	0xffffffff


	//   ....[15]....
        /*00b8*/ 	.word	0xffffffff


	//   ....[16]....
        /*00bc*/ 	.word	0xffffffff


	//   ....[17]....
        /*00c0*/ 	.word	0xffffffff


	//   ....[18]....
        /*00c4*/ 	.word	0xffffffff


	//   ....[19]....
        /*00c8*/ 	.word	0xffffffff


	//   ....[20]....
        /*00cc*/ 	.word	0xffffffff


	//   ....[21]....
        /*00d0*/ 	.word	0xffffffff


	//   ....[22]....
        /*00d4*/ 	.word	0xffffffff


	//   ....[23]....
        /*00d8*/ 	.word	0xffffffff


	//   ....[24]....
        /*00dc*/ 	.word	0xffffffff


	//   ....[25]....
        /*00e0*/ 	.word	0xffffffff


	//   ....[26]....
        /*00e4*/ 	.word	0xffffffff


	//   ....[27]....
        /*00e8*/ 	.word	0xffffffff


	//   ....[28]....
        /*00ec*/ 	.word	0xffffffff


	//   ....[29]....
        /*00f0*/ 	.word	0xffffffff


	//----- nvinfo : EIATTR_COOP_GROUP_INSTR_OFFSETS
	.align		4
.L_640:
        /*00f4*/ 	.byte	0x04, 0x28
        /*00f6*/ 	.short	(.L_642 - .L_641)


	//   ....[0]....
.L_641:
        /*00f8*/ 	.word	0x00000980


	//   ....[1]....
        /*00fc*/ 	.word	0x00000990


	//   ....[2]....
        /*0100*/ 	.word	0x00000a00


	//   ....[3]....
        /*0104*/ 	.word	0x00000a30


	//   ....[4]....
        /*0108*/ 	.word	0x00000aa0


	//   ....[5]....
        /*010c*/ 	.word	0x00000ab0


	//   ....[6]....
        /*0110*/ 	.word	0x00000b00


	//   ....[7]....
        /*0114*/ 	.word	0x00000b10


	//   ....[8]....
        /*0118*/ 	.word	0x00000b60


	//   ....[9]....
        /*011c*/ 	.word	0x00000b80


	//   ....[10]....
        /*0120*/ 	.word	0x00000e90


	//   ....[11]....
        /*0124*/ 	.word	0x00000ea0


	//   ....[12]....
        /*0128*/ 	.word	0x00000f30


	//   ....[13]....
        /*012c*/ 	.word	0x00000f50


	//   ....[14]....
        /*0130*/ 	.word	0x00000fa0


	//   ....[15]....
        /*0134*/ 	.word	0x00000fc0


	//   ....[16]....
        /*0138*/ 	.word	0x00001010


	//   ....[17]....
        /*013c*/ 	.word	0x00001040


	//   ....[18]....
        /*0140*/ 	.word	0x000010a0


	//   ....[19]....
        /*0144*/ 	.word	0x000010d0


	//   ....[20]....
        /*0148*/ 	.word	0x000022b0


	//   ....[21]....
        /*014c*/ 	.word	0x000022c0


	//   ....[22]....
        /*0150*/ 	.word	0x00002330


	//   ....[23]....
        /*0154*/ 	.word	0x00002340


	//   ....[24]....
        /*0158*/ 	.word	0x000023a0


	//   ....[25]....
        /*015c*/ 	.word	0x000023d0


	//   ....[26]....
        /*0160*/ 	.word	0x00002450


	//   ....[27]....
        /*0164*/ 	.word	0x00002460


	//   ....[28]....
        /*0168*/ 	.word	0x000024b0


	//   ....[29]....
        /*016c*/ 	.word	0x000024c0


	//----- nvinfo : EIATTR_VRC_CTA_INIT_COUNT
	.align		4
.L_642:
        /*0170*/ 	.byte	0x02, 0x4a
	.zero		1
	.zero		1


	//----- nvinfo : EIATTR_EXIT_INSTR_OFFSETS
	.align		4
        /*0174*/ 	.byte	0x04, 0x1c
        /*0176*/ 	.short	(.L_644 - .L_643)


	//   ....[0]....
.L_643:
        /*0178*/ 	.word	0x00000080


	//   ....[1]....
        /*017c*/ 	.word	0x000000c0


	//   ....[2]....
        /*0180*/ 	.word	0x00002750


	//   ....[3]....
        /*0184*/ 	.word	0x000027a0


	//----- nvinfo : EIATTR_MAX_THREADS
	.align		4
.L_644:
        /*0188*/ 	.byte	0x04, 0x05
        /*018a*/ 	.short	(.L_646 - .L_645)
.L_645:
        /*018c*/ 	.word	0x00000280
        /*0190*/ 	.word	0x00000001
        /*0194*/ 	.word	0x00000001


	//----- nvinfo : EIATTR_CRS_STACK_SIZE
	.align		4
.L_646:
        /*0198*/ 	.byte	0x04, 0x1e
        /*019a*/ 	.short	(.L_648 - .L_647)
.L_647:
        /*019c*/ 	.word	0x00000000


	//----- nvinfo : EIATTR_CBANK_PARAM_SIZE
	.align		4
.L_648:
        /*01a0*/ 	.byte	0x03, 0x19
        /*01a2*/ 	.short	0x0021


	//----- nvinfo : EIATTR_PARAM_CBANK
	.align		4
        /*01a4*/ 	.byte	0x04, 0x0a
        /*01a6*/ 	.short	(.L_650 - .L_649)
	.align		4
.L_649:
        /*01a8*/ 	.word	index@(.nv.constant0._ZN3cub18CUB_300001_SM_10006detail6reduce28DeviceReduceSingleTileKernelINS2_10policy_hubIdjN4cuda3std3__44plusIdEEE10Policy1000EPdSC_iS9_ddNS7_10__identityEEEvT0_T1_T2_T3_T4_T6_)
        /*01ac*/ 	.short	0x0380
        /*01ae*/ 	.short	0x0021


	//----- nvinfo : EIATTR_SW_WAR
	.align		4
.L_650:
        /*01b0*/ 	.byte	0x04, 0x36
        /*01b2*/ 	.short	(.L_652 - .L_651)
.L_651:
        /*01b4*/ 	.word	0x00000008
.L_652:


//--------------------- .nv.info._ZN3cub18CUB_300001_SM_10006detail6reduce18DeviceReduceKernelINS2_10policy_hubIdjN4cuda3std3__44plusIdEEE10Policy1000EN6thrust24THRUST_300001_SM_1000_NS6detail15normal_iteratorINSD_10device_ptrIdEEEEjS9_d9WeightSumEEvT0_PT3_T1_NS0_13GridEvenShareISN_EET2_T4_ --------------------------
	.section	.nv.info._ZN3cub18CUB_300001_SM_10006detail6reduce18DeviceReduceKernelINS2_10policy_hubIdjN4cuda3std3__44plusIdEEE10Policy1000EN6thrust24THRUST_300001_SM_1000_NS6detail15normal_iteratorINSD_10device_ptrIdEEEEjS9_d9WeightSumEEvT0_PT3_T1_NS0_13GridEvenShareISN_EET2_T4_,"",@"SHT_CUDA_INFO"
	.sectionflags	@""
	.align	4


	//----- nvinfo : EIATTR_CUDA_API_VERSION
	.align		4
        /*0000*/ 	.byte	0x04, 0x37
        /*0002*/ 	.short	(.L_654 - .L_653)
.L_653:
        /*0004*/ 	.word	0x00000082


	//----- nvinfo : EIATTR_KPARAM_INFO
	.align		4
.L_654:
        /*0008*/ 	.byte	0x04, 0x17
        /*000a*/ 	.short	(.L_656 - .L_655)
.L_655:
        /*000c*/ 	.word	0x00000000
        /*0010*/ 	.short	0x0005
        /*0012*/ 	.short	0x003d
        /*0014*/ 	.byte	0x00, 0xf0, 0x05, 0x00


	//----- nvinfo : EIATTR_KPARAM_INFO
	.align		4
.L_656:
        /*0018*/ 	.byte	0x04, 0x17
        /*001a*/ 	.short	(.L_658 - .L_657)
.L_657:
        /*001c*/ 	.word	0x00000000
        /*0020*/ 	.short	0x0004
        /*0022*/ 	.short	0x003c
        /*0024*/ 	.byte	0x00, 0xf0, 0x05, 0x00


	//----- nvinfo : EIATTR_KPARAM_INFO
	.align		4
.L_658:
        /*0028*/ 	.byte	0x04, 0x17
        /*002a*/ 	.short	(.L_660 - .L_659)
.L_659:
        /*002c*/ 	.word	0x00000000
        /*0030*/ 	.short	0x0003
        /*0032*/ 	.short	0x0014
        /*0034*/ 	.byte	0x00, 0xf0, 0xa1, 0x00


	//----- nvinfo : EIATTR_KPARAM_INFO
	.align		4
.L_660:
        /*0038*/ 	.byte	0x04, 0x17
        /*003a*/ 	.short	(.L_662 - .L_661)
.L_661:
        /*003c*/ 	.word	0x00000000
        /*0040*/ 	.short	0x0002
        /*0042*/ 	.short	0x0010
        /*0044*/ 	.byte	0x00, 0xf0, 0x11, 0x00


	//----- nvinfo : EIATTR_KPARAM_INFO
	.align		4
.L_662:
        /*0048*/ 	.byte	0x04, 0x17
        /*004a*/ 	.short	(.L_664 - .L_663)
.L_663:
        /*004c*/ 	.word	0x00000000
        /*0050*/ 	.short	0x0001
        /*0052*/ 	.short	0x0008
        /*0054*/ 	.byte	0x00, 0xf5, 0x21, 0x00


	//----- nvinfo : EIATTR_KPARAM_INFO
	.align		4
.L_664:
        /*0058*/ 	.byte	0x04, 0x17
        /*005a*/ 	.short	(.L_666 - .L_665)
.L_665:
        /*005c*/ 	.word	0x00000000
        /*0060*/ 	.short	0x0000
        /*0062*/ 	.short	0x0000
        /*0064*/ 	.byte	0x00, 0xf0, 0x21, 0x00


	//----- nvinfo : EIATTR_SPARSE_MMA_MASK
	.align		4
.L_666:
        /*0068*/ 	.byte	0x03, 0x50
        /*006a*/ 	.short	0x0000


	//----- nvinfo : EIATTR_MAXREG_COUNT
	.align		4
        /*006c*/ 	.byte	0x03, 0x1b
        /*006e*/ 	.short	0x0060


	//----- nvinfo : EIATTR_NUM_BARRIERS
	.align		4
        /*0070*/ 	.byte	0x02, 0x4c
        /*0072*/ 	.byte	0x01
	.zero		1


	//----- nvinfo : EIATTR_MERCURY_ISA_VERSION
	.align		4
        /*0074*/ 	.byte	0x03, 0x5f
        /*0076*/ 	.short	0x0101


	//----- nvinfo : EIATTR_COOP_GROUP_MASK_REGIDS
	.align		4
        /*0078*/ 	.byte	0x04, 0x29
        /*007a*/ 	.short	(.L_668 - .L_667)


	//   ....[0]....
.L_667:
        /*007c*/ 	.word	0xffffffff


	//   ....[1]....
        /*0080*/ 	.word	0xffffffff


	//   ....[2]....
        /*0084*/ 	.word	0xffffffff


	//   ....[3]....
        /*0088*/ 	.word	0xffffffff


	//   ....[4]....
        /*008c*/ 	.word	0xffffffff


	//   ....[5]....
        /*0090*/ 	.word	0xffffffff


	//   ....[6]....
        /*0094*/ 	.word	0xffffffff


	//   ....[7]....
        /*0098*/ 	.word	0xffffffff


	//   ....[8]....
        /*009c*/ 	.word	0xffffffff


	//   ....[9]....
        /*00a0*/ 	.word	0xffffffff


	//   ....[10]....
        /*00a4*/ 	.word	0xffffffff


	//   ....[11]....
        /*00a8*/ 	.word	0xffffffff


	//   ....[12]....
        /*00ac*/ 	.word	0xffffffff


	//   ....[13]....
        /*00b0*/ 	.word	0xffffffff


	//   ....[14]....
        /*00b4*/ 	.word	0xffffffff


	//   ....[15]....
        /*00b8*/ 	.word	0xffffffff


	//   ....[16]....
        /*00bc*/ 	.word	0xffffffff


	//   ....[17]....
        /*00c0*/ 	.word	0xffffffff


	//   ....[18]....
        /*00c4*/ 	.word	0xffffffff


	//   ....[19]....
        /*00c8*/ 	.word	0xffffffff


	//   ....[20]....
        /*00cc*/ 	.word	0xffffffff


	//   ....[21]....
        /*00d0*/ 	.word	0xffffffff


	//   ....[22]....
        /*00d4*/ 	.word	0xffffffff


	//   ....[23]....
        /*00d8*/ 	.word	0xffffffff


	//   ....[24]....
        /*00dc*/ 	.word	0xffffffff


	//   ....[25]....
        /*00e0*/ 	.word	0xffffffff


	//   ....[26]....
        /*00e4*/ 	.word	0xffffffff


	//   ....[27]....
        /*00e8*/ 	.word	0xffffffff


	//   ....[28]....
        /*00ec*/ 	.word	0xffffffff


	//   ....[29]....
        /*00f0*/ 	.word	0xffffffff


	//----- nvinfo : EIATTR_COOP_GROUP_INSTR_OFFSETS
	.align		4
.L_668:
        /*00f4*/ 	.byte	0x04, 0x28
        /*00f6*/ 	.short	(.L_670 - .L_669)


	//   ....[0]....
.L_669:
        /*00f8*/ 	.word	0x00000da0


	//   ....[1]....
        /*00fc*/ 	.word	0x00000db0


	//   ....[2]....
        /*0100*/ 	.word	0x00000e20


	//   ....[3]....
        /*0104*/ 	.word	0x00000e50


	//   ....[4]....
        /*0108*/ 	.word	0x00000ec0


	//   ....[5]....
        /*010c*/ 	.word	0x00000ed0


	//   ....[6]....
        /*0110*/ 	.word	0x00000f20


	//   ....[7]....
        /*0114*/ 	.word	0x00000f30


	//   ....[8]....
        /*0118*/ 	.word	0x00000f80


	//   ....[9]....
        /*011c*/ 	.word	0x00000fa0


	//   ....[10]....
        /*0120*/ 	.word	0x000012b0


	//   ....[11]....
        /*0124*/ 	.word	0x000012c0


	//   ....[12]....
        /*0128*/ 	.word	0x00001360


	//   ....[13]....
        /*012c*/ 	.word	0x00001370


	//   ....[14]....
        /*0130*/ 	.word	0x000013c0


	//   ....[15]....
        /*0134*/ 	.word	0x000013e0


	//   ....[16]....
        /*0138*/ 	.word	0x00001430


	//   ....[17]....
        /*013c*/ 	.word	0x00001450


	//   ....[18]....
        /*0140*/ 	.word	0x000014a0


	//   ....[19]....
        /*0144*/ 	.word	0x000014d0


	//   ....[20]....
        /*0148*/ 	.word	0x00004450


	//   ....[21]....
        /*014c*/ 	.word	0x00004460


	//   ....[22]....
        /*0150*/ 	.word	0x000044e0


	//   ....[23]....
        /*0154*/ 	.word	0x000044f0


	//   ....[24]....
        /*0158*/ 	.word	0x00004550


	//   ....[25]....
        /*015c*/ 	.word	0x00004560


	//   ....[26]....
        /*0160*/ 	.word	0x000045b0


	//   ....[27]....
        /*0164*/ 	.word	0x000045d0


	//   ....[28]....
        /*0168*/ 	.word	0x00004630


	//   ....[29]....
        /*016c*/ 	.word	0x00004660


	//----- nvinfo : EIATTR_VRC_CTA_INIT_COUNT
	.align		4
.L_670:
        /*0170*/ 	.byte	0x02, 0x4a
	.zero		1
	.zero		1


	//----- nvinfo : EIATTR_EXIT_INSTR_OFFSETS
	.align		4
        /*0174*/ 	.byte	0x04, 0x1c
        /*0176*/ 	.short	(.L_672 - .L_671)


	//   ....[0]....
.L_671:
        /*0178*/ 	.word	0x00004900


	//   ....[1]....
        /*017c*/ 	.word	0x00004950


	//----- nvinfo : EIATTR_MAX_THREADS
	.align		4
.L_672:
        /*0180*/ 	.byte	0x04, 0x05
        /*0182*/ 	.short	(.L_674 - .L_673)
.L_673:
        /*0184*/ 	.word	0x00000280
        /*0188*/ 	.word	0x00000001
        /*018c*/ 	.word	0x00000001


	//----- nvinfo : EIATTR_CRS_STACK_SIZE
	.align		4
.L_674:
        /*0190*/ 	.byte	0x04, 0x1e
        /*0192*/ 	.short	(.L_676 - .L_675)
.L_675:
        /*0194*/ 	.word	0x00000000


	//----- nvinfo : EIATTR_CBANK_PARAM_SIZE
	.align		4
.L_676:
        /*0198*/ 	.byte	0x03, 0x19
        /*019a*/ 	.short	0x003e


	//----- nvinfo : EIATTR_PARAM_CBANK
	.align		4
        /*019c*/ 	.byte	0x04, 0x0a
        /*019e*/ 	.short	(.L_678 - .L_677)
	.align		4
.L_677:
        /*01a0*/ 	.word	index@(.nv.constant0._ZN3cub18CUB_300001_SM_10006detail6reduce18DeviceReduceKernelINS2_10policy_hubIdjN4cuda3std3__44plusIdEEE10Policy1000EN6thrust24THRUST_300001_SM_1000_NS6detail15normal_iteratorINSD_10device_ptrIdEEEEjS9_d9WeightSumEEvT0_PT3_T1_NS0_13GridEvenShareISN_EET2_T4_)
        /*01a4*/ 	.short	0x0380
        /*01a6*/ 	.short	0x003e


	//----- nvinfo : EIATTR_SW_WAR
	.align		4
.L_678:
        /*01a8*/ 	.byte	0x04, 0x36
        /*01aa*/ 	.short	(.L_680 - .L_679)
.L_679:
        /*01ac*/ 	.word	0x00000008
.L_680:


//--------------------- .nv.info._ZN3cub18CUB_300001_SM_10006detail6reduce28DeviceReduceSingleTileKernelINS2_10policy_hubIdjN4cuda3std3__44plusIdEEE10Policy1000EN6thrust24THRUST_300001_SM_1000_NS6detail15normal_iteratorINSD_10device_ptrIdEEEEPdjS9_dd9WeightSumEEvT0_T1_T2_T3_T4_T6_ --------------------------
	.section	.nv.info._ZN3cub18CUB_300001_SM_10006detail6reduce28DeviceReduceSingleTileKernelINS2_10policy_hubIdjN4cuda3std3__44plusIdEEE10Policy1000EN6thrust24THRUST_300001_SM_1000_NS6detail15normal_iteratorINSD_10device_ptrIdEEEEPdjS9_dd9WeightSumEEvT0_T1_T2_T3_T4_T6_,"",@"SHT_CUDA_INFO"
	.sectionflags	@""
	.align	4


	//----- nvinfo : EIATTR_CUDA_API_VERSION
	.align		4
        /*0000*/ 	.byte	0x04, 0x37
        /*0002*/ 	.short	(.L_682 - .L_681)
.L_681:
        /*0004*/ 	.word	0x00000082


	//----- nvinfo : EIATTR_KPARAM_INFO
	.align		4
.L_682:
        /*0008*/ 	.byte	0x04, 0x17
        /*000a*/ 	.short	(.L_684 - .L_683)
.L_683:
        /*000c*/ 	.word	0x00000000
        /*0010*/ 	.short	0x0005
        /*0012*/ 	.short	0x0020
        /*0014*/ 	.byte	0x00, 0xf0, 0x05, 0x00


	//----- nvinfo : EIATTR_KPARAM_INFO
	.align		4
.L_684:
        /*0018*/ 	.byte	0x04, 0x17
        /*001a*/ 	.short	(.L_686 - .L_685)
.L_685:
        /*001c*/ 	.word	0x00000000
        /*0020*/ 	.short	0x0004
        /*0022*/ 	.short	0x0018
        /*0024*/ 	.byte	0x00, 0xf0, 0x21, 0x00


	//----- nvinfo : EIATTR_KPARAM_INFO
	.align		4
.L_686:
        /*0028*/ 	.byte	0x04, 0x17
        /*002a*/ 	.short	(.L_688 - .L_687)
.L_687:
        /*002c*/ 	.word	0x00000000
        /*0030*/ 	.short	0x0003
        /*0032*/ 	.short	0x0014
        /*0034*/ 	.byte	0x00, 0xf0, 0x05, 0x00


	//----- nvinfo : EIATTR_KPARAM_INFO
	.align		4
.L_688:
        /*0038*/ 	.byte	0x04, 0x17
        /*003a*/ 	.short	(.L_690 - .L_689)
.L_689:
        /*003c*/ 	.word	0x00000000
        /*0040*/ 	.short	0x0002
        /*0042*/ 	.short	0x0010
        /*0044*/ 	.byte	0x00, 0xf0, 0x11, 0x00


	//----- nvinfo : EIATTR_KPARAM_INFO
	.align		4
.L_690:
        /*0048*/ 	.byte	0x04, 0x17
        /*004a*/ 	.short	(.L_692 - .L_691)
.L_691:
        /*004c*/ 	.word	0x00000000
        /*0050*/ 	.short	0x0001
        /*0052*/ 	.short	0x0008
        /*0054*/ 	.byte	0x00, 0xf5, 0x21, 0x00


	//----- nvinfo : EIATTR_KPARAM_INFO
	.align		4
.L_692:
        /*0058*/ 	.byte	0x04, 0x17
        /*005a*/ 	.short	(.L_694 - .L_693)
.L_693:
        /*005c*/ 	.word	0x00000000
        /*0060*/ 	.short	0x0000
        /*0062*/ 	.short	0x0000
        /*0064*/ 	.byte	0x00, 0xf0, 0x21, 0x00


	//----- nvinfo : EIATTR_SPARSE_MMA_MASK
	.align		4
.L_694:
        /*0068*/ 	.byte	0x03, 0x50
        /*006a*/ 	.short	0x0000


	//----- nvinfo : EIATTR_MAXREG_COUNT
	.align		4
        /*006c*/ 	.byte	0x03, 0x1b
        /*006e*/ 	.short	0x0060


	//----- nvinfo : EIATTR_NUM_BARRIERS
	.align		4
        /*0070*/ 	.byte	0x02, 0x4c
        /*0072*/ 	.byte	0x01
	.zero		1


	//----- nvinfo : EIATTR_MERCURY_ISA_VERSION
	.align		4
        /*0074*/ 	.byte	0x03, 0x5f
        /*0076*/ 	.short	0x0101


	//----- nvinfo : EIATTR_COOP_GROUP_MASK_REGIDS
	.align		4
        /*0078*/ 	.byte	0x04, 0x29
        /*007a*/ 	.short	(.L_696 - .L_695)


	//   ....[0]....
.L_695:
        /*007c*/ 	.word	0xffffffff


	//   ....[1]....
        /*0080*/ 	.word	0xffffffff


	//   ....[2]....
        /*0084*/ 	.word	0xffffffff


	//   ....[3]....
        /*0088*/ 	.word	0xffffffff


	//   ....[4]....
        /*008c*/ 	.word	0xffffffff


	//   ....[5]....
        /*0090*/ 	.word	0xffffffff


	//   ....[6]....
        /*0094*/ 	.word	0xffffffff


	//   ....[7]....
        /*0098*/ 	.word	0xffffffff


	//   ....[8]....
        /*009c*/ 	.word	0xffffffff


	//   ....[9]....
        /*00a0*/ 	.word	0xffffffff


	//   ....[10]....
        /*00a4*/ 	.word	0xffffffff


	//   ....[11]....
        /*00a8*/ 	.word	0xffffffff


	//   ....[12]....
        /*00ac*/ 	.word	0xffffffff


	//   ....[13]....
        /*00b0*/ 	.word	0xffffffff


	//   ....[14]....
        /*00b4*/ 	.word	0xffffffff


	//   ....[15]....
        /*00b8*/ 	.word	0xffffffff


	//   ....[16]....
        /*00bc*/ 	.word	0xffffffff


	//   ....[17]....
        /*00c0*/ 	.word	0xffffffff


	//   ....[18]....
        /*00c4*/ 	.word	0xffffffff


	//   ....[19]....
        /*00c8*/ 	.word	0xffffffff


	//   ....[20]....
        /*00cc*/ 	.word	0xffffffff


	//   ....[21]....
        /*00d0*/ 	.word	0xffffffff


	//   ....[22]....
        /*00d4*/ 	.word	0xffffffff


	//   ....[23]....
        /*00d8*/ 	.word	0xffffffff


	//   ....[24]....
        /*00dc*/ 	.word	0xffffffff


	//   ....[25]....
        /*00e0*/ 	.word	0xffffffff


	//   ....[26]....
        /*00e4*/ 	.word	0xffffffff


	//   ....[27]....
        /*00e8*/ 	.word	0xffffffff


	//   ....[28]....
        /*00ec*/ 	.word	0xffffffff


	//   ....[29]....
        /*00f0*/ 	.word	0xffffffff


	//----- nvinfo : EIATTR_COOP_GROUP_INSTR_OFFSETS
	.align		4
.L_696:
        /*00f4*/ 	.byte	0x04, 0x28
        /*00f6*/ 	.short	(.L_698 - .L_697)


	//   ....[0]....
.L_697:
        /*00f8*/ 	.word	0x00000e20


	//   ....[1]....
        /*00fc*/ 	.word	0x00000e30


	//   ....[2]....
        /*0100*/ 	.word	0x00000ea0


	//   ....[3]....
        /*0104*/ 	.word	0x00000ed0


	//   ....[4]....
        /*0108*/ 	.word	0x00000f40


	//   ....[5]....
        /*010c*/ 	.word	0x00000f60


	//   ....[6]....
        /*0110*/ 	.word	0x00000fc0


	//   ....[7]....
        /*0114*/ 	.word	0x00000fd0


	//   ....[8]....
        /*0118*/ 	.word	0x00001020


	//   ....[9]....
        /*011c*/ 	.word	0x00001030


	//   ....[10]....
        /*0120*/ 	.word	0x00001330


	//   ....[11]....
        /*0124*/ 	.word	0x00001340


	//   ....[12]....
        /*0128*/ 	.word	0x000013e0


	//   ....[13]....
        /*012c*/ 	.word	0x000013f0


	//   ....[14]....
        /*0130*/ 	.word	0x00001440


	//   ....[15]....
        /*0134*/ 	.word	0x00001460


	//   ....[16]....
        /*0138*/ 	.word	0x000014c0


	//   ....[17]....
        /*013c*/ 	.word	0x000014e0


	//   ....[18]....
        /*0140*/ 	.word	0x00001540


	//   ....[19]....
        /*0144*/ 	.word	0x00001570


	//   ....[20]....
        /*0148*/ 	.word	0x000042e0


	//   ....[21]....
        /*014c*/ 	.word	0x000042f0


	//   ....[22]....
        /*0150*/ 	.word	0x00004360


	//   ....[23]....
        /*0154*/ 	.word	0x00004370


	//   ....[24]....
        /*0158*/ 	.word	0x000043d0


	//   ....[25]....
        /*015c*/ 	.word	0x000043e0


	//   ....[26]....
        /*0160*/ 	.word	0x00004430


	//   ....[27]....
        /*0164*/ 	.word	0x00004460


	//   ....[28]....
        /*0168*/ 	.word	0x000044e0


	//   ....[29]....
        /*016c*/ 	.word	0x000044f0


	//----- nvinfo : EIATTR_VRC_CTA_INIT_COUNT
	.align		4
.L_698:
        /*0170*/ 	.byte	0x02, 0x4a
	.zero		1
	.zero		1


	//----- nvinfo : EIATTR_EXIT_INSTR_OFFSETS
	.align		4
        /*0174*/ 	.byte	0x04, 0x1c
        /*0176*/ 	.short	(.L_700 - .L_699)


	//   ....[0]....
.L_699:
        /*0178*/ 	.word	0x00000070


	//   ....[1]....
        /*017c*/ 	.word	0x000000b0


	//   ....[2]....
        /*0180*/ 	.word	0x000047a0


	//   ....[3]....
        /*0184*/ 	.word	0x000047f0


	//----- nvinfo : EIATTR_MAX_THREADS
	.align		4
.L_700:
        /*0188*/ 	.byte	0x04, 0x05
        /*018a*/ 	.short	(.L_702 - .L_701)
.L_701:
        /*018c*/ 	.word	0x00000280
        /*0190*/ 	.word	0x00000001
        /*0194*/ 	.word	0x00000001


	//----- nvinfo : EIATTR_CRS_STACK_SIZE
	.align		4
.L_702:
        /*0198*/ 	.byte	0x04, 0x1e
        /*019a*/ 	.short	(.L_704 - .L_703)
.L_703:
        /*019c*/ 	.word	0x00000000


	//----- nvinfo : EIATTR_CBANK_PARAM_SIZE
	.align		4
.L_704:
        /*01a0*/ 	.byte	0x03, 0x19
        /*01a2*/ 	.short	0x0021


	//----- nvinfo : EIATTR_PARAM_CBANK
	.align		4
        /*01a4*/ 	.byte	0x04, 0x0a
        /*01a6*/ 	.short	(.L_706 - .L_705)
	.align		4
.L_705:
        /*01a8*/ 	.word	index@(.nv.constant0._ZN3cub18CUB_300001_SM_10006detail6reduce28DeviceReduceSingleTileKernelINS2_10policy_hubIdjN4cuda3std3__44plusIdEEE10Policy1000EN6thrust24THRUST_300001_SM_1000_NS6detail15normal_iteratorINSD_10device_ptrIdEEEEPdjS9_dd9WeightSumEEvT0_T1_T2_T3_T4_T6_)
        /*01ac*/ 	.short	0x0380
        /*01ae*/ 	.short	0x0021


	//----- nvinfo : EIATTR_SW_WAR
	.align		4
.L_706:
        /*01b0*/ 	.byte	0x04, 0x36
        /*01b2*/ 	.short	(.L_708 - .L_707)
.L_707:
        /*01b4*/ 	.word	0x00000008
.L_708:


//--------------------- .nv.info._ZN3cub18CUB_300001_SM_10006detail9transform16transform_kernelINS2_10policy_hubILb1EN4cuda3std3__45tupleIJN6thrust24THRUST_300001_SM_1000_NS6detail15normal_iteratorINSA_10device_ptrIdEEEEEEEE10policy1000El17WeightCalculationSF_JPdEEEvT0_iT1_T2_DpNS2_10kernel_argIT3_EE --------------------------
	.section	.nv.info._ZN3cub18CUB_300001_SM_10006detail9transform16transform_kernelINS2_10policy_hubILb1EN4cuda3std3__45tupleIJN6thrust24THRUST_300001_SM_1000_NS6detail15normal_iteratorINSA_10device_ptrIdEEEEEEEE10policy1000El17WeightCalculationSF_JPdEEEvT0_iT1_T2_DpNS2_10kernel_argIT3_EE,"",@"SHT_CUDA_INFO"
	.sectionflags	@""
	.align	4


	//----- nvinfo : EIATTR_CUDA_API_VERSION
	.align		4
        /*0000*/ 	.byte	0x04, 0x37
        /*0002*/ 	.short	(.L_710 - .L_709)
.L_709:
        /*0004*/ 	.word	0x00000082


	//----- nvinfo : EIATTR_KPARAM_INFO
	.align		4
.L_710:
        /*0008*/ 	.byte	0x04, 0x17
        /*000a*/ 	.short	(.L_712 - .L_711)
.L_711:
        /*000c*/ 	.word	0x00000000
        /*0010*/ 	.short	0x0004
        /*0012*/ 	.short	0x0020
        /*0014*/ 	.byte	0x00, 0xf0, 0x41, 0x00


	//----- nvinfo : EIATTR_KPARAM_INFO
	.align		4
.L_712:
        /*0018*/ 	.byte	0x04, 0x17
        /*001a*/ 	.short	(.L_714 - .L_713)
.L_713:
        /*001c*/ 	.word	0x00000000
        /*0020*/ 	.short	0x0003
        /*0022*/ 	.short	0x0018
        /*0024*/ 	.byte	0x00, 0xf0, 0x21, 0x00


	//----- nvinfo : EIATTR_KPARAM_INFO
	.align		4
.L_714:
        /*0028*/ 	.byte	0x04, 0x17
        /*002a*/ 	.short	(.L_716 - .L_715)
.L_715:
        /*002c*/ 	.word	0x00000000
        /*0030*/ 	.short	0x0002
        /*0032*/ 	.short	0x0010
        /*0034*/ 	.byte	0x00, 0xf0, 0x21, 0x00


	//----- nvinfo : EIATTR_KPARAM_INFO
	.align		4
.L_716:
        /*0038*/ 	.byte	0x04, 0x17
        /*003a*/ 	.short	(.L_718 - .L_717)
.L_717:
        /*003c*/ 	.word	0x00000000
        /*0040*/ 	.short	0x0001
        /*0042*/ 	.short	0x0008
        /*0044*/ 	.byte	0x00, 0xf0, 0x11, 0x00


	//----- nvinfo : EIATTR_KPARAM_INFO
	.align		4
.L_718:
        /*0048*/ 	.byte	0x04, 0x17
        /*004a*/ 	.short	(.L_720 - .L_719)
.L_719:
        /*004c*/ 	.word	0x00000000
        /*0050*/ 	.short	0x0000
        /*0052*/ 	.short	0x0000
        /*0054*/ 	.byte	0x00, 0xf0, 0x21, 0x00


	//----- nvinfo : EIATTR_SPARSE_MMA_MASK
	.align		4
.L_720:
        /*0058*/ 	.byte	0x03, 0x50
        /*005a*/ 	.short	0x0000


	//----- nvinfo : EIATTR_MAXREG_COUNT
	.align		4
        /*005c*/ 	.byte	0x03, 0x1b
        /*005e*/ 	.short	0x00ff


	//----- nvinfo : EIATTR_MERCURY_ISA_VERSION
	.align		4
        /*0060*/ 	.byte	0x03, 0x5f
        /*0062*/ 	.short	0x0101


	//----- nvinfo : EIATTR_VRC_CTA_INIT_COUNT
	.align		4
        /*0064*/ 	.byte	0x02, 0x4a
	.zero		1
	.zero		1


	//----- nvinfo : EIATTR_EXIT_INSTR_OFFSETS
	.align		4
        /*0068*/ 	.byte	0x04, 0x1c
        /*006a*/ 	.short	(.L_722 - .L_721)


	//   ....[0]....
.L_721:
        /*006c*/ 	.word	0x00000280


	//   ....[1]....
        /*0070*/ 	.word	0x00000cb0


	//   ....[2]....
        /*0074*/ 	.word	0x00001010


	//   ....[3]....
        /*0078*/ 	.word	0x00001040


	//   ....[4]....
        /*007c*/ 	.word	0x000018f0


	//   ....[5]....
        /*0080*/ 	.word	0x00001bf0


	//----- nvinfo : EIATTR_MAX_THREADS
	.align		4
.L_722:
        /*0084*/ 	.byte	0x04, 0x05
        /*0086*/ 	.short	(.L_724 - .L_723)
.L_723:
        /*0088*/ 	.word	0x00000080
        /*008c*/ 	.word	0x00000001
        /*0090*/ 	.word	0x00000001


	//----- nvinfo : EIATTR_CRS_STACK_SIZE
	.align		4
.L_724:
        /*0094*/ 	.byte	0x04, 0x1e
        /*0096*/ 	.short	(.L_726 - .L_725)
.L_725:
        /*0098*/ 	.word	0x00000000


	//----- nvinfo : EIATTR_CBANK_PARAM_SIZE
	.align		4
.L_726:
        /*009c*/ 	.byte	0x03, 0x19
        /*009e*/ 	.short	0x0030


	//----- nvinfo : EIATTR_PARAM_CBANK
	.align		4
        /*00a0*/ 	.byte	0x04, 0x0a
        /*00a2*/ 	.short	(.L_728 - .L_727)
	.align		4
.L_727:
        /*00a4*/ 	.word	index@(.nv.constant0._ZN3cub18CUB_300001_SM_10006detail9transform16transform_kernelINS2_10policy_hubILb1EN4cuda3std3__45tupleIJN6thrust24THRUST_300001_SM_1000_NS6detail15normal_iteratorINSA_10device_ptrIdEEEEEEEE10policy1000El17WeightCalculationSF_JPdEEEvT0_iT1_T2_DpNS2_10kernel_argIT3_EE)
        /*00a8*/ 	.short	0x0380
        /*00aa*/ 	.short	0x0030


	//----- nvinfo : EIATTR_SW_WAR
	.align		4
.L_728:
        /*00ac*/ 	.byte	0x04, 0x36
        /*00ae*/ 	.short	(.L_730 - .L_729)
.L_729:
        /*00b0*/ 	.word	0x00000008
.L_730:


//--------------------- .nv.info._ZN3cub18CUB_300001_SM_10006detail9transform16transform_kernelINS2_10policy_hubILb1EN4cuda3std3__45tupleIJN6thrust24THRUST_300001_SM_1000_NS6detail15normal_iteratorINSA_10device_ptrIdEEEEEEEE10policy1000Ei17WeightCalculationSF_JPdEEEvT0_iT1_T2_DpNS2_10kernel_argIT3_EE --------------------------
	.section	.nv.info._ZN3cub18CUB_300001_SM_10006detail9transform16transform_kernelINS2_10policy_hubILb1EN4cuda3std3__45tupleIJN6thrust24THRUST_300001_SM_1000_NS6detail15normal_iteratorINSA_10device_ptrIdEEEEEEEE10policy1000Ei17WeightCalculationSF_JPdEEEvT0_iT1_T2_DpNS2_10kernel_argIT3_EE,"",@"SHT_CUDA_INFO"
	.sectionflags	@""
	.align	4


	//----- nvinfo : EIATTR_CUDA_API_VERSION
	.align		4
        /*0000*/ 	.byte	0x04, 0x37
        /*0002*/ 	.short	(.L_732 - .L_731)
.L_731:
        /*0004*/ 	.word	0x00000082


	//----- nvinfo : EIATTR_KPARAM_INFO
	.align		4
.L_732:
        /*0008*/ 	.byte	0x04, 0x17
        /*000a*/ 	.short	(.L_734 - .L_733)
.L_733:
        /*000c*/ 	.word	0x00000000
        /*0010*/ 	.short	0x0004
        /*0012*/ 	.short	0x0018
        /*0014*/ 	.byte	0x00, 0xf0, 0x41, 0x00


	//----- nvinfo : EIATTR_KPARAM_INFO
	.align		4
.L_734:
        /*0018*/ 	.byte	0x04, 0x17
        /*001a*/ 	.short	(.L_736 - .L_735)
.L_735:
        /*001c*/ 	.word	0x00000000
        /*0020*/ 	.short	0x0003
        /*0022*/ 	.short	0x0010
        /*0024*/ 	.byte	0x00, 0xf0, 0x21, 0x00


	//----- nvinfo : EIATTR_KPARAM_INFO
	.align		4
.L_736:
        /*0028*/ 	.byte	0x04, 0x17
        /*002a*/ 	.short	(.L_738 - .L_737)
.L_737:
        /*002c*/ 	.word	0x00000000
        /*0030*/ 	.short	0x0002
        /*0032*/ 	.short	0x0008
        /*0034*/ 	.byte	0x00, 0xf0, 0x21, 0x00


	//----- nvinfo : EIATTR_KPARAM_INFO
	.align		4
.L_738:
        /*0038*/ 	.byte	0x04, 0x17
        /*003a*/ 	.short	(.L_740 - .L_739)
.L_739:
        /*003c*/ 	.word	0x00000000
        /*0040*/ 	.short	0x0001
        /*0042*/ 	.short	0x0004
        /*0044*/ 	.byte	0x00, 0xf0, 0x11, 0x00


	//----- nvinfo : EIATTR_KPARAM_INFO
	.align		4
.L_740:
        /*0048*/ 	.byte	0x04, 0x17
        /*004a*/ 	.short	(.L_742 - .L_741)
.L_741:
        /*004c*/ 	.word	0x00000000
        /*0050*/ 	.short	0x0000
        /*0052*/ 	.short	0x0000
        /*0054*/ 	.byte	0x00, 0xf0, 0x11, 0x00


	//----- nvinfo : EIATTR_SPARSE_MMA_MASK
	.align		4
.L_742:
        /*0058*/ 	.byte	0x03, 0x50
        /*005a*/ 	.short	0x0000


	//----- nvinfo : EIATTR_MAXREG_COUNT
	.align		4
        /*005c*/ 	.byte	0x03, 0x1b
        /*005e*/ 	.short	0x00ff


	//----- nvinfo : EIATTR_MERCURY_ISA_VERSION
	.align		4
        /*0060*/ 	.byte	0x03, 0x5f
        /*0062*/ 	.short	0x0101


	//----- nvinfo : EIATTR_VRC_CTA_INIT_COUNT
	.align		4
        /*0064*/ 	.byte	0x02, 0x4a
	.zero		1
	.zero		1


	//----- nvinfo : EIATTR_EXIT_INSTR_OFFSETS
	.align		4
        /*0068*/ 	.byte	0x04, 0x1c
        /*006a*/ 	.short	(.L_744 - .L_743)


	//   ....[0]....
.L_743:
        /*006c*/ 	.word	0x00000200


	//   ....[1]....
        /*0070*/ 	.word	0x00000a60


	//   ....[2]....
        /*0074*/ 	.word	0x00000d10


	//   ....[3]....
        /*0078*/ 	.word	0x00000d40


	//   ....[4]....
        /*007c*/ 	.word	0x00001760


	//   ....[5]....
        /*0080*/ 	.word	0x00001a30


	//----- nvinfo : EIATTR_MAX_THREADS
	.align		4
.L_744:
        /*0084*/ 	.byte	0x04, 0x05
        /*0086*/ 	.short	(.L_746 - .L_745)
.L_745:
        /*0088*/ 	.word	0x00000080
        /*008c*/ 	.word	0x00000001
        /*0090*/ 	.word	0x00000001


	//----- nvinfo : EIATTR_CRS_STACK_SIZE
	.align		4
.L_746:
        /*0094*/ 	.byte	0x04, 0x1e
        /*0096*/ 	.short	(.L_748 - .L_747)
.L_747:
        /*0098*/ 	.word	0x00000000


	//----- nvinfo : EIATTR_CBANK_PARAM_SIZE
	.align		4
.L_748:
        /*009c*/ 	.byte	0x03, 0x19
        /*009e*/ 	.short	0x0028


	//----- nvinfo : EIATTR_PARAM_CBANK
	.align		4
        /*00a0*/ 	.byte	0x04, 0x0a
        /*00a2*/ 	.short	(.L_750 - .L_749)
	.align		4
.L_749:
        /*00a4*/ 	.word	index@(.nv.constant0._ZN3cub18CUB_300001_SM_10006detail9transform16transform_kernelINS2_10policy_hubILb1EN4cuda3std3__45tupleIJN6thrust24THRUST_300001_SM_1000_NS6detail15normal_iteratorINSA_10device_ptrIdEEEEEEEE10policy1000Ei17WeightCalculationSF_JPdEEEvT0_iT1_T2_DpNS2_10kernel_argIT3_EE)
        /*00a8*/ 	.short	0x0380
        /*00aa*/ 	.short	0x0028


	//----- nvinfo : EIATTR_SW_WAR
	.align		4
.L_750:
        /*00ac*/ 	.byte	0x04, 0x36
        /*00ae*/ 	.short	(.L_752 - .L_751)
.L_751:
        /*00b0*/ 	.word	0x00000008
.L_752:


//--------------------- .nv.info._ZN3cub18CUB_300001_SM_10006detail8for_each13static_kernelINS2_12policy_hub_t12policy_500_tEmN6thrust24THRUST_300001_SM_1000_NS8cuda_cub20__uninitialized_fill7functorINS7_10device_ptrIdEEdEEEEvT0_T1_ --------------------------
	.section	.nv.info._ZN3cub18CUB_300001_SM_10006detail8for_each13static_kernelINS2_12policy_hub_t12policy_500_tEmN6thrust24THRUST_300001_SM_1000_NS8cuda_cub20__uninitialized_fill7functorINS7_10device_ptrIdEEdEEEEvT0_T1_,"",@"SHT_CUDA_INFO"
	.sectionflags	@""
	.align	4


	//----- nvinfo : EIATTR_CUDA_API_VERSION
	.align		4
        /*0000*/ 	.byte	0x04, 0x37
        /*0002*/ 	.short	(.L_754 - .L_753)
.L_753:
        /*0004*/ 	.word	0x00000082


	//----- nvinfo : EIATTR_KPARAM_INFO
	.align		4
.L_754:
        /*0008*/ 	.byte	0x04, 0x17
        /*000a*/ 	.short	(.L_756 - .L_755)
.L_755:
        /*000c*/ 	.word	0x00000000
        /*0010*/ 	.short	0x0001
        /*0012*/ 	.short	0x0008
        /*0014*/ 	.byte	0x00, 0xf0, 0x41, 0x00


	//----- nvinfo : EIATTR_KPARAM_INFO
	.align		4
.L_756:
        /*0018*/ 	.byte	0x04, 0x17
        /*001a*/ 	.short	(.L_758 - .L_757)
.L_757:
        /*001c*/ 	.word	0x00000000
        /*0020*/ 	.short	0x0000
        /*0022*/ 	.short	0x0000
        /*0024*/ 	.byte	0x00, 0xf0, 0x21, 0x00


	//----- nvinfo : EIATTR_SPARSE_MMA_MASK
	.align		4
.L_758:
        /*0028*/ 	.byte	0x03, 0x50
        /*002a*/ 	.short	0x0000


	//----- nvinfo : EIATTR_MAXREG_COUNT
	.align		4
        /*002c*/ 	.byte	0x03, 0x1b
        /*002e*/ 	.short	0x00ff


	//----- nvinfo : EIATTR_MERCURY_ISA_VERSION
	.align		4
        /*0030*/ 	.byte	0x03, 0x5f
        /*0032*/ 	.short	0x0101


	//----- nvinfo : EIATTR_VRC_CTA_INIT_COUNT
	.align		4
        /*0034*/ 	.byte	0x02, 0x4a
	.zero		1
	.zero		1


	//----- nvinfo : EIATTR_EXIT_INSTR_OFFSETS
	.align		4
        /*0038*/ 	.byte	0x04, 0x1c
        /*003a*/ 	.short	(.L_760 - .L_759)


	//   ....[0]....
.L_759:
        /*003c*/ 	.word	0x00000130


	//   ....[1]....
        /*0040*/ 	.word	0x00000230


	//   ....[2]....
        /*0044*/ 	.word	0x00000260


	//----- nvinfo : EIATTR_MAX_THREADS
	.align		4
.L_760:
        /*0048*/ 	.byte	0x04, 0x05
        /*004a*/ 	.short	(.L_762 - .L_761)
.L_761:
        /*004c*/ 	.word	0x00000100
        /*0050*/ 	.word	0x00000001
        /*0054*/ 	.word	0x00000001


	//----- nvinfo : EIATTR_CBANK_PARAM_SIZE
	.align		4
.L_762:
        /*0058*/ 	.byte	0x03, 0x19
        /*005a*/ 	.short	0x0018


	//----- nvinfo : EIATTR_PARAM_CBANK
	.align		4
        /*005c*/ 	.byte	0x04, 0x0a
        /*005e*/ 	.short	(.L_764 - .L_763)
	.align		4
.L_763:
        /*0060*/ 	.word	index@(.nv.constant0._ZN3cub18CUB_300001_SM_10006detail8for_each13static_kernelINS2_12policy_hub_t12policy_500_tEmN6thrust24THRUST_300001_SM_1000_NS8cuda_cub20__uninitialized_fill7functorINS7_10device_ptrIdEEdEEEEvT0_T1_)
        /*0064*/ 	.short	0x0380
        /*0066*/ 	.short	0x0018


	//----- nvinfo : EIATTR_SW_WAR
	.align		4
.L_764:
        /*0068*/ 	.byte	0x04, 0x36
        /*006a*/ 	.short	(.L_766 - .L_765)
.L_765:
        /*006c*/ 	.word	0x00000008
.L_766:


//--------------------- .nv.info._ZN3cub18CUB_300001_SM_10006detail11EmptyKernelIvEEvv --------------------------
	.section	.nv.info._ZN3cub18CUB_300001_SM_10006detail11EmptyKernelIvEEvv,"",@"SHT_CUDA_INFO"
	.sectionflags	@""
	.align	4


	//----- nvinfo : EIATTR_CUDA_API_VERSION
	.align		4
        /*0000*/ 	.byte	0x04, 0x37
        /*0002*/ 	.short	(.L_768 - .L_767)
.L_767:
        /*0004*/ 	.word	0x00000082


	//----- nvinfo : EIATTR_SPARSE_MMA_MASK
	.align		4
.L_768:
        /*0008*/ 	.byte	0x03, 0x50
        /*000a*/ 	.short	0x0000


	//----- nvinfo : EIATTR_MAXREG_COUNT
	.align		4
        /*000c*/ 	.byte	0x03, 0x1b
        /*000e*/ 	.short	0x00ff


	//----- nvinfo : EIATTR_MERCURY_ISA_VERSION
	.align		4
        /*0010*/ 	.byte	0x03, 0x5f
        /*0012*/ 	.short	0x0101


	//----- nvinfo : EIATTR_VRC_CTA_INIT_COUNT
	.align		4
        /*0014*/ 	.byte	0x02, 0x4a
	.zero		1
	.zero		1


	//----- nvinfo : EIATTR_EXIT_INSTR_OFFSETS
	.align		4
        /*0018*/ 	.byte	0x04, 0x1c
        /*001a*/ 	.short	(.L_770 - .L_769)


	//   ....[0]....
.L_769:
        /*001c*/ 	.word	0x00000010


	//----- nvinfo : EIATTR_SW_WAR
	.align		4
.L_770:
        /*0020*/ 	.byte	0x04, 0x36
        /*0022*/ 	.short	(.L_772 - .L_771)
.L_771:
        /*0024*/ 	.word	0x00000008
.L_772:


//--------------------- .nv.callgraph             --------------------------
	.section	.nv.callgraph,"",@"SHT_CUDA_CALLGRAPH"
	.align	4
	.sectionentsize	8
	.align		4
        /*0000*/ 	.word	0x00000000
	.align		4
        /*0004*/ 	.word	0xffffffff
	.align		4
        /*0008*/ 	.word	0x00000000
	.align		4
        /*000c*/ 	.word	0xfffffffe
	.align		4
        /*0010*/ 	.word	0x00000000
	.align		4
        /*0014*/ 	.word	0xfffffffd
	.align		4
        /*0018*/ 	.word	0x00000000
	.align		4
        /*001c*/ 	.word	0xfffffffc


//--------------------- .nv.constant4             --------------------------
	.section	.nv.constant4,"a",@progbits
	.align	8
	.align		8
.nv.constant4:
        /*0000*/ 	.dword	_ZN34_INTERNAL_b09faee2_4_k_cu_d414751e4cuda3std3__45__cpo5beginE
	.align		8
        /*0008*/ 	.dword	_ZN34_INTERNAL_b09faee2_4_k_cu_d414751e4cuda3std3__45__cpo3endE
	.align		8
        /*0010*/ 	.dword	_ZN34_INTERNAL_b09faee2_4_k_cu_d414751e4cuda3std3__45__cpo6cbeginE
	.align		8
        /*0018*/ 	.dword	_ZN34_INTERNAL_b09faee2_4_k_cu_d414751e4cuda3std3__45__cpo4cendE
	.align		8
        /*0020*/ 	.dword	_ZN34_INTERNAL_b09faee2_4_k_cu_d414751e4cuda3std3__45__cpo6rbeginE
	.align		8
        /*0028*/ 	.dword	_ZN34_INTERNAL_b09faee2_4_k_cu_d414751e4cuda3std3__45__cpo4rendE
	.align		8
        /*0030*/ 	.dword	_ZN34_INTERNAL_b09faee2_4_k_cu_d414751e4cuda3std3__45__cpo7crbeginE
	.align		8
        /*0038*/ 	.dword	_ZN34_INTERNAL_b09faee2_4_k_cu_d414751e4cuda3std3__45__cpo5crendE
	.align		8
        /*0040*/ 	.dword	_ZN34_INTERNAL_b09faee2_4_k_cu_d414751e4cuda3std3__436_GLOBAL__N__b09faee2_4_k_cu_d414751e6ignoreE
	.align		8
        /*0048*/ 	.dword	_ZN34_INTERNAL_b09faee2_4_k_cu_d414751e4cuda3std3__419piecewise_constructE
	.align		8
        /*0050*/ 	.dword	_ZN34_INTERNAL_b09faee2_4_k_cu_d414751e4cuda3std3__48in_placeE
	.align		8
        /*0058*/ 	.dword	_ZN34_INTERNAL_b09faee2_4_k_cu_d414751e4cuda3std3__420unreachable_sentinelE
	.align		8
        /*0060*/ 	.dword	_ZN34_INTERNAL_b09faee2_4_k_cu_d414751e4cuda3std3__47nulloptE
	.align		8
        /*0068*/ 	.dword	_ZN34_INTERNAL_b09faee2_4_k_cu_d414751e4cuda3std3__48unexpectE
	.align		8
        /*0070*/ 	.dword	_ZN34_INTERNAL_b09faee2_4_k_cu_d414751e4cuda3std6ranges3__45__cpo4swapE
	.align		8
        /*0078*/ 	.dword	_ZN34_INTERNAL_b09faee2_4_k_cu_d414751e4cuda3std6ranges3__45__cpo9iter_moveE
	.align		8
        /*0080*/ 	.dword	_ZN34_INTERNAL_b09faee2_4_k_cu_d414751e4cuda3std6ranges3__45__cpo5beginE
	.align		8
        /*0088*/ 	.dword	_ZN34_INTERNAL_b09faee2_4_k_cu_d414751e4cuda3std6ranges3__45__cpo3endE
	.align		8
        /*0090*/ 	.dword	_ZN34_INTERNAL_b09faee2_4_k_cu_d414751e4cuda3std6ranges3__45__cpo6cbeginE
	.align		8
        /*0098*/ 	.dword	_ZN34_INTERNAL_b09faee2_4_k_cu_d414751e4cuda3std6ranges3__45__cpo4cendE
	.align		8
        /*00a0*/ 	.dword	_ZN34_INTERNAL_b09faee2_4_k_cu_d414751e4cuda3std6ranges3__45__cpo7advanceE
	.align		8
        /*00a8*/ 	.dword	_ZN34_INTERNAL_b09faee2_4_k_cu_d414751e4cuda3std6ranges3__45__cpo9iter_swapE
	.align		8
        /*00b0*/ 	.dword	_ZN34_INTERNAL_b09faee2_4_k_cu_d414751e4cuda3std6ranges3__45__cpo4nextE
	.align		8
        /*00b8*/ 	.dword	_ZN34_INTERNAL_b09faee2_4_k_cu_d414751e4cuda3std6ranges3__45__cpo4prevE
	.align		8
        /*00c0*/ 	.dword	_ZN34_INTERNAL_b09faee2_4_k_cu_d414751e4cuda3std6ranges3__45__cpo4dataE
	.align		8
        /*00c8*/ 	.dword	_ZN34_INTERNAL_b09faee2_4_k_cu_d414751e4cuda3std6ranges3__45__cpo5cdataE
	.align		8
        /*00d0*/ 	.dword	_ZN34_INTERNAL_b09faee2_4_k_cu_d414751e4cuda3std6ranges3__45__cpo4sizeE
	.align		8
        /*00d8*/ 	.dword	_ZN34_INTERNAL_b09faee2_4_k_cu_d414751e4cuda3std6ranges3__45__cpo5ssizeE
	.align		8
        /*00e0*/ 	.dword	_ZN34_INTERNAL_b09faee2_4_k_cu_d414751e4cuda3std6ranges3__45__cpo8distanceE
	.align		8
        /*00e8*/ 	.dword	_ZN34_INTERNAL_b09faee2_4_k_cu_d414751e6thrust24THRUST_300001_SM_1000_NS8cuda_cub3parE
	.align		8
        /*00f0*/ 	.dword	_ZN34_INTERNAL_b09faee2_4_k_cu_d414751e6thrust24THRUST_300001_SM_1000_NS8cuda_cub10par_nosyncE
	.align		8
        /*00f8*/ 	.dword	_ZN34_INTERNAL_b09faee2_4_k_cu_d414751e6thrust24THRUST_300001_SM_1000_NS6system6detail10sequential3seqE
	.align		8
        /*0100*/ 	.dword	_ZN34_INTERNAL_b09faee2_4_k_cu_d414751e6thrust24THRUST_300001_SM_1000_NS12placeholders2_1E
	.align		8
        /*0108*/ 	.dword	_ZN34_INTERNAL_b09faee2_4_k_cu_d414751e6thrust24THRUST_300001_SM_1000_NS12placeholders2_2E
	.align		8
        /*0110*/ 	.dword	_ZN34_INTERNAL_b09faee2_4_k_cu_d414751e6thrust24THRUST_300001_SM_1000_NS12placeholders2_3E
	.align		8
        /*0118*/ 	.dword	_ZN34_INTERNAL_b09faee2_4_k_cu_d414751e6thrust24THRUST_300001_SM_1000_NS12placeholders2_4E
	.align		8
        /*0120*/ 	.dword	_ZN34_INTERNAL_b09faee2_4_k_cu_d414751e6thrust24THRUST_300001_SM_1000_NS12placeholders2_5E
	.align		8
        /*0128*/ 	.dword	_ZN34_INTERNAL_b09faee2_4_k_cu_d414751e6thrust24THRUST_300001_SM_1000_NS12placeholders2_6E
	.align		8
        /*0130*/ 	.dword	_ZN34_INTERNAL_b09faee2_4_k_cu_d414751e6thrust24THRUST_300001_SM_1000_NS12placeholders2_7E
	.align		8
        /*0138*/ 	.dword	_ZN34_INTERNAL_b09faee2_4_k_cu_d414751e6thrust24THRUST_300001_SM_1000_NS12placeholders2_8E
	.align		8
        /*0140*/ 	.dword	_ZN34_INTERNAL_b09faee2_4_k_cu_d414751e6thrust24THRUST_300001_SM_1000_NS12placeholders2_9E
	.align		8
        /*0148*/ 	.dword	_ZN34_INTERNAL_b09faee2_4_k_cu_d414751e6thrust24THRUST_300001_SM_1000_NS12placeholders3_10E
	.align		8
        /*0150*/ 	.dword	_ZN34_INTERNAL_b09faee2_4_k_cu_d414751e6thrust24THRUST_300001_SM_1000_NS3seqE


//--------------------- .text._ZN3cub18CUB_300001_SM_10006detail6reduce18DeviceReduceKernelINS2_10policy_hubIdyN4cuda3std3__44plusIdEEE10Policy1000EN6thrust24THRUST_300001_SM_1000_NS17counting_iteratorIiNSD_11use_defaultESF_SF_EEyS9_d6DValueEEvT0_PT3_T1_NS0_13GridEvenShareISL_EET2_T4_ --------------------------
	.section	.text._ZN3cub18CUB_300001_SM_10006detail6reduce18DeviceReduceKernelINS2_10policy_hubIdyN4cuda3std3__44plusIdEEE10Policy1000EN6thrust24THRUST_300001_SM_1000_NS17counting_iteratorIiNSD_11use_defaultESF_SF_EEyS9_d6DValueEEvT0_PT3_T1_NS0_13GridEvenShareISL_EET2_T4_,"ax",@progbits
	.align	128
        .global         _ZN3cub18CUB_300001_SM_10006detail6reduce18DeviceReduceKernelINS2_10policy_hubIdyN4cuda3std3__44plusIdEEE10Policy1000EN6thrust24THRUST_300001_SM_1000_NS17counting_iteratorIiNSD_11use_defaultESF_SF_EEyS9_d6DValueEEvT0_PT3_T1_NS0_13GridEvenShareISL_EET2_T4_
        .type           _ZN3cub18CUB_300001_SM_10006detail6reduce18DeviceReduceKernelINS2_10policy_hubIdyN4cuda3std3__44plusIdEEE10Policy1000EN6thrust24THRUST_300001_SM_1000_NS17counting_iteratorIiNSD_11use_defaultESF_SF_EEyS9_d6DValueEEvT0_PT3_T1_NS0_13GridEvenShareISL_EET2_T4_,@function
        .size           _ZN3cub18CUB_300001_SM_10006detail6reduce18DeviceReduceKernelINS2_10policy_hubIdyN4cuda3std3__44plusIdEEE10Policy1000EN6thrust24THRUST_300001_SM_1000_NS17counting_iteratorIiNSD_11use_defaultESF_SF_EEyS9_d6DValueEEvT0_PT3_T1_NS0_13GridEvenShareISL_EET2_T4_,(.L_x_4608 - _ZN3cub18CUB_300001_SM_10006detail6reduce18DeviceReduceKernelINS2_10policy_hubIdyN4cuda3std3__44plusIdEEE10Policy1000EN6thrust24THRUST_300001_SM_1000_NS17counting_iteratorIiNSD_11use_defaultESF_SF_EEyS9_d6DValueEEvT0_PT3_T1_NS0_13GridEvenShareISL_EET2_T4_)
        .other          _ZN3cub18CUB_300001_SM_10006detail6reduce18DeviceReduceKernelINS2_10policy_hubIdyN4cuda3std3__44plusIdEEE10Policy1000EN6thrust24THRUST_300001_SM_1000_NS17counting_iteratorIiNSD_11use_defaultESF_SF_EEyS9_d6DValueEEvT0_PT3_T1_NS0_13GridEvenShareISL_EET2_T4_,@"STO_CUDA_ENTRY STV_DEFAULT"
_ZN3cub18CUB_300001_SM_10006detail6reduce18DeviceReduceKernelINS2_10policy_hubIdyN4cuda3std3__44plusIdEEE10Policy1000EN6thrust24THRUST_300001_SM_1000_NS17counting_iteratorIiNSD_11use_defaultESF_SF_EEyS9_d6DValueEEvT0_PT3_T1_NS0_13GridEvenShareISL_EET2_T4_:
.text._ZN3cub18CUB_300001_SM_10006detail6reduce18DeviceReduceKernelINS2_10policy_hubIdyN4cuda3std3__44plusIdEEE10Policy1000EN6thrust24THRUST_300001_SM_1000_NS17counting_iteratorIiNSD_11use_defaultESF_SF_EEyS9_d6DValueEEvT0_PT3_T1_NS0_13GridEvenShareISL_EET2_T4_:
[----:B------:R-:W-:Y:S08]  /*0000*/  LDC R1, c[0x0][0x37c] ;  /* 0x0000df00ff017b82 */ /* 0x000ff00000000800 */
[----:B------:R-:W0:Y:S01]  /*0010*/  S2UR UR9, SR_CTAID.X ;  /* 0x00000000000979c3 */ /* 0x000e220000002500 */
[----:B------:R-:W1:Y:S01]  /*0020*/  LDCU.64 UR16, c[0x0][0x358] ;  /* 0x00006b00ff1077ac */ /* 0x000e620008000a00 */
[----:B------:R-:W-:Y:S01]  /*0030*/  BSSY.RECONVERGENT B0, `(.L_x_0) ;  /* 0x0001b99000007945 */ /* 0x000fe20003800200 */
[----:B------:R-:W-:Y:S01]  /*0040*/  UMOV UR4, URZ ;  /* 0x000000ff00047c82 */ /* 0x000fe20008000000 */
[----:B------:R-:W-:-:S04]  /*0050*/  UMOV UR5, 0x40000000 ;  /* 0x4000000000057882 */ /* 0x000fc80000000000 */
[----:B------:R-:W2:Y:S01]  /*0060*/  LDC.64 R4, c[0x0][0x3b8] ;  /* 0x0000ee00ff047b82 */ /* 0x000ea20000000a00 */
[----:B0-----:R-:W-:-:S06]  /*0070*/  UIMAD UR9, UR9, 0xe00, URZ ;  /* 0x00000e00090978a4 */ /* 0x001fcc000f8e02ff */
[----:B--2---:R-:W-:-:S04]  /*0080*/  IADD3 R7, P0, PT, R4, -UR9, RZ ;  /* 0x8000000904077c10 */ /* 0x004fc8000ff1e0ff */
[----:B------:R-:W-:Y:S02]  /*0090*/  IADD3.X R6, PT, PT, R5, -0x1, RZ, P0, !PT ;  /* 0xffffffff05067810 */ /* 0x000fe400007fe4ff */
[----:B------:R-:W-:-:S04]  /*00a0*/  ISETP.GT.U32.AND P0, PT, R7, 0xdff, PT ;  /* 0x00000dff0700780c */ /* 0x000fc80003f04070 */
[----:B------:R-:W-:-:S13]  /*00b0*/  ISETP.GT.U32.AND.EX P0, PT, R6, RZ, PT, P0 ;  /* 0x000000ff0600720c */ /* 0x000fda0003f04100 */
[----:B-1----:R-:W-:Y:S05]  /*00c0*/  @P0 BRA `(.L_x_1) ;  /* 0x0000004800d40947 */ /* 0x002fea0003800000 */
[----:B------:R-:W0:Y:S01]  /*00d0*/  S2R R3, SR_TID.X ;  /* 0x0000000000037919 */ /* 0x000e220000002100 */
[----:B------:R-:W-:Y:S01]  /*00e0*/  VIADD R4, R4, -UR9 ;  /* 0x8000000904047c36 */ /* 0x000fe20008000000 */
[----:B------:R-:W-:Y:S01]  /*00f0*/  BSSY.RECONVERGENT B1, `(.L_x_2) ;  /* 0x00000da000017945 */ /* 0x000fe20003800200 */
[----:B------:R-:W-:-:S03]  /*0100*/  CS2R R48, SRZ ;  /* 0x0000000000307805 */ /* 0x000fc6000001ff00 */
[----:B0-----:R-:W-:Y:S01]  /*0110*/  ISETP.GE.AND P0, PT, R3, R4, PT ;  /* 0x000000040300720c */ /* 0x001fe20003f06270 */
[----:B------:R-:W-:-:S12]  /*0120*/  IMAD.MOV.U32 R5, RZ, RZ, R3 ;  /* 0x000000ffff057224 */ /* 0x000fd800078e0003 */
[----:B------:R-:W-:Y:S05]  /*0130*/  @P0 BRA `(.L_x_3) ;  /* 0x0000000c00540947 */ /* 0x000fea0003800000 */
[----:B------:R-:W0:Y:S01]  /*0140*/  LDC R0, c[0x0][0x408] ;  /* 0x00010200ff007b82 */ /* 0x000e220000000800 */
[----:B------:R-:W-:Y:S02]  /*0150*/  CS2R R34, SRZ ;  /* 0x0000000000227805 */ /* 0x000fe4000001ff00 */
[----:B0-----:R-:W-:-:S13]  /*0160*/  ISETP.GE.AND P0, PT, R0, 0x1, PT ;  /* 0x000000010000780c */ /* 0x001fda0003f06270 */
[----:B------:R-:W-:Y:S05]  /*0170*/  @!P0 BRA `(.L_x_4) ;  /* 0x0000000800888947 */ /* 0x000fea0003800000 */
[C---:B------:R-:W-:Y:S01]  /*0180*/  VIADD R2, R0.reuse, 0xffffffff ;  /* 0xffffffff00027836 */ /* 0x040fe20000000000 */
[----:B------:R-:W-:Y:S01]  /*0190*/  LOP3.LUT R5, R0, 0x3, RZ, 0xc0, !PT ;  /* 0x0000000300057812 */ /* 0x000fe200078ec0ff */
[----:B------:R-:W-:Y:S01]  /*01a0*/  IMAD.MOV.U32 R6, RZ, RZ, RZ ;  /* 0x000000ffff067224 */ /* 0x000fe200078e00ff */
[----:B------:R-:W-:Y:S02]  /*01b0*/  CS2R R34, SRZ ;  /* 0x0000000000227805 */ /* 0x000fe4000001ff00 */
[----:B------:R-:W-:-:S13]  /*01c0*/  ISETP.GE.U32.AND P0, PT, R2, 0x3, PT ;  /* 0x000000030200780c */ /* 0x000fda0003f06070 */
[----:B------:R-:W-:Y:S05]  /*01d0*/  @!P0 BRA `(.L_x_5) ;  /* 0x0000000400d88947 */ /* 0x000fea0003800000 */
[----:B------:R-:W0:Y:S01]  /*01e0*/  LDC.64 R42, c[0x0][0x3e8] ;  /* 0x0000fa00ff2a7b82 */ /* 0x000e220000000a00 */
[----:B------:R-:W-:Y:S01]  /*01f0*/  LOP3.LUT R6, R0, 0x7ffffffc, RZ, 0xc0, !PT ;  /* 0x7ffffffc00067812 */ /* 0x000fe200078ec0ff */
[----:B------:R-:W-:Y:S01]  /*0200*/  IMAD.MOV.U32 R7, RZ, RZ, RZ ;  /* 0x000000ffff077224 */ /* 0x000fe200078e00ff */
[----:B------:R-:W-:-:S05]  /*0210*/  CS2R R34, SRZ ;  /* 0x0000000000227805 */ /* 0x000fca000001ff00 */
[----:B------:R-:W1:Y:S02]  /*0220*/  LDC.64 R40, c[0x0][0x3f0] ;  /* 0x0000fc00ff287b82 */ /* 0x000e640000000a00 */
.L_x_17:
[----:B-1----:R-:W-:-:S05]  /*0230*/  IMAD.WIDE.U32 R36, R7, 0x8, R40 ;  /* 0x0000000807247825 */ /* 0x002fca00078e0028 */
[----:B------:R-:W2:Y:S01]  /*0240*/  LDG.E.64 R8, desc[UR16][R36.64] ;  /* 0x0000001024087981 */ /* 0x000ea2000c1e1b00 */
[----:B0-----:R-:W-:-:S05]  /*0250*/  IMAD.WIDE.U32 R38, R7, 0x8, R42 ;  /* 0x0000000807267825 */ /* 0x001fca00078e002a */
[----:B------:R0:W5:Y:S01]  /*0260*/  LDG.E.64 R10, desc[UR16][R38.64] ;  /* 0x00000010260a7981 */ /* 0x000162000c1e1b00 */
[----:B------:R-:W-:Y:S01]  /*0270*/  VIADD R7, R7, 0x4 ;  /* 0x0000000407077836 */ /* 0x000fe20000000000 */
[----:B------:R-:W-:Y:S01]  /*0280*/  BSSY.RECONVERGENT B2, `(.L_x_6) ;  /* 0x0000006000027945 */ /* 0x000fe20003800200 */
[----:B------:R-:W-:-:S03]  /*0290*/  MOV R0, 0x2e0 ;  /* 0x000002e000007802 */ /* 0x000fc60000000f00 */
[----:B------:R-:W-:Y:S01]  /*02a0*/  ISETP.NE.AND P2, PT, R7, R6, PT ;  /* 0x000000060700720c */ /* 0x000fe20003f45270 */
[----:B--2---:R-:W-:-:S10]  /*02b0*/  DADD R14, -RZ, |R8| ;  /* 0x00000000ff0e7229 */ /* 0x004fd40000000508 */
[----:B0-----:R-:W-:-:S07]  /*02c0*/  IMAD.MOV.U32 R2, RZ, RZ, R14 ;  /* 0x000000ffff027224 */ /* 0x001fce00078e000e */
[----:B-----5:R-:W-:Y:S05]  /*02d0*/  CALL.REL.NOINC `($_ZN3cub18CUB_300001_SM_10006detail6reduce18DeviceReduceKernelINS2_10policy_hubIdyN4cuda3std3__44plusIdEEE10Policy1000EN6thrust24THRUST_300001_SM_1000_NS17counting_iteratorIiNSD_11use_defaultESF_SF_EEyS9_d6DValueEEvT0_PT3_T1_NS0_13GridEvenShareISL_EET2_T4_$__internal_accurate_pow) ;  /* 0x000001bc00487944 */ /* 0x020fea0003c00000 */
[----:B------:R-:W-:Y:S05]  /*02e0*/  BSYNC.RECONVERGENT B2 ;  /* 0x0000000000027941 */ /* 0x000fea0003800200 */
.L_x_6:
[----:B------:R0:W5:Y:S04]  /*02f0*/  LDG.E.64 R12, desc[UR16][R36.64+0x8] ;  /* 0x00000810240c7981 */ /* 0x000168000c1e1b00 */
[----:B------:R0:W5:Y:S01]  /*0300*/  LDG.E.64 R32, desc[UR16][R38.64+0x8] ;  /* 0x0000081026207981 */ /* 0x000162000c1e1b00 */
[C---:B------:R-:W-:Y:S02]  /*0310*/  DADD R14, R8.reuse, 2 ;  /* 0x40000000080e7429 */ /* 0x040fe40000000000 */
[C---:B------:R-:W-:Y:S02]  /*0320*/  DSETP.NEU.AND P0, PT, R8.reuse, RZ, PT ;  /* 0x000000ff0800722a */ /* 0x040fe40003f0d000 */
[----:B------:R-:W-:-:S06]  /*0330*/  DSETP.NEU.AND P3, PT, R8, 1, PT ;  /* 0x3ff000000800742a */ /* 0x000fcc0003f6d000 */
[----:B------:R-:W-:Y:S02]  /*0340*/  LOP3.LUT R14, R15, 0x7ff00000, RZ, 0xc0, !PT ;  /* 0x7ff000000f0e7812 */ /* 0x000fe400078ec0ff */
[----:B------:R-:W-:Y:S02]  /*0350*/  FSEL R15, R21, RZ, P0 ;  /* 0x000000ff150f7208 */ /* 0x000fe40000000000 */
[----:B------:R-:W-:Y:S02]  /*0360*/  ISETP.NE.AND P1, PT, R14, 0x7ff00000, PT ;  /* 0x7ff000000e00780c */ /* 0x000fe40003f25270 */
[----:B------:R-:W-:-:S11]  /*0370*/  FSEL R14, R2, RZ, P0 ;  /* 0x000000ff020e7208 */ /* 0x000fd60000000000 */
[----:B0-----:R-:W-:Y:S05]  /*0380*/  @P1 BRA `(.L_x_7) ;  /* 0x0000000000181947 */ /* 0x001fea0003800000 */
[----:B------:R-:W-:-:S14]  /*0390*/  DSETP.NAN.AND P0, PT, R8, R8, PT ;  /* 0x000000080800722a */ /* 0x000fdc0003f08000 */
[----:B------:R-:W-:Y:S01]  /*03a0*/  @P0 DADD R14, R8, 2 ;  /* 0x40000000080e0429 */ /* 0x000fe20000000000 */
[----:B------:R-:W-:Y:S10]  /*03b0*/  @P0 BRA `(.L_x_7) ;  /* 0x00000000000c0947 */ /* 0x000ff40003800000 */
[----:B------:R-:W-:-:S14]  /*03c0*/  DSETP.NEU.AND P0, PT, |R8|, +INF , PT ;  /* 0x7ff000000800742a */ /* 0x000fdc0003f0d200 */
[----:B------:R-:W-:Y:S02]  /*03d0*/  @!P0 IMAD.MOV.U32 R14, RZ, RZ, 0x0 ;  /* 0x00000000ff0e8424 */ /* 0x000fe400078e00ff */
[----:B------:R-:W-:-:S07]  /*03e0*/  @!P0 IMAD.MOV.U32 R15, RZ, RZ, 0x7ff00000 ;  /* 0x7ff00000ff0f8424 */ /* 0x000fce00078e00ff */
.L_x_7:
[----:B-----5:R-:W-:Y:S01]  /*03f0*/  DADD R16, -RZ, |R12| ;  /* 0x00000000ff107229 */ /* 0x020fe2000000050c */
[----:B------:R-:W-:Y:S01]  /*0400*/  FSEL R8, R14, RZ, P3 ;  /* 0x000000ff0e087208 */ /* 0x000fe20001800000 */
[----:B------:R-:W-:Y:S01]  /*0410*/  BSSY.RECONVERGENT B2, `(.L_x_8) ;  /* 0x0000007000027945 */ /* 0x000fe20003800200 */
[----:B------:R-:W-:Y:S02]  /*0420*/  FSEL R9, R15, 1.875, P3 ;  /* 0x3ff000000f097808 */ /* 0x000fe40001800000 */
[----:B------:R-:W-:-:S04]  /*0430*/  MOV R0, 0x480 ;  /* 0x0000048000007802 */ /* 0x000fc80000000f00 */
[----:B------:R-:W-:Y:S01]  /*0440*/  DFMA R34, R10, R8, R34 ;  /* 0x000000080a22722b */ /* 0x000fe20000000022 */
[----:B------:R-:W-:Y:S02]  /*0450*/  IMAD.MOV.U32 R2, RZ, RZ, R16 ;  /* 0x000000ffff027224 */ /* 0x000fe400078e0010 */
[----:B------:R-:W-:-:S08]  /*0460*/  IMAD.MOV.U32 R15, RZ, RZ, R17 ;  /* 0x000000ffff0f7224 */ /* 0x000fd000078e0011 */
[----:B------:R-:W-:Y:S05]  /*0470*/  CALL.REL.NOINC `($_ZN3cub18CUB_300001_SM_10006detail6reduce18DeviceReduceKernelINS2_10policy_hubIdyN4cuda3std3__44plusIdEEE10Policy1000EN6thrust24THRUST_300001_SM_1000_NS17counting_iteratorIiNSD_11use_defaultESF_SF_EEyS9_d6DValueEEvT0_PT3_T1_NS0_13GridEvenShareISL_EET2_T4_$__internal_accurate_pow) ;  /* 0x000001b800e07944 */ /* 0x000fea0003c00000 */
[----:B------:R-:W-:Y:S05]  /*0480*/  BSYNC.RECONVERGENT B2 ;  /* 0x0000000000027941 */ /* 0x000fea0003800200 */
.L_x_8:
[C---:B------:R-:W-:Y:S02]  /*0490*/  DADD R8, R12.reuse, 2 ;  /* 0x400000000c087429 */ /* 0x040fe40000000000 */
[----:B------:R-:W-:-:S06]  /*04a0*/  DSETP.NEU.AND P0, PT, R12, RZ, PT ;  /* 0x000000ff0c00722a */ /* 0x000fcc0003f0d000 */
[----:B------:R-:W-:Y:S02]  /*04b0*/  FSEL R14, R2, RZ, P0 ;  /* 0x000000ff020e7208 */ /* 0x000fe40000000000 */
[----:B------:R-:W-:Y:S02]  /*04c0*/  LOP3.LUT R8, R9, 0x7ff00000, RZ, 0xc0, !PT ;  /* 0x7ff0000009087812 */ /* 0x000fe400078ec0ff */
[----:B------:R-:W-:Y:S02]  /*04d0*/  FSEL R15, R21, RZ, P0 ;  /* 0x000000ff150f7208 */ /* 0x000fe40000000000 */
[----:B------:R-:W-:-:S13]  /*04e0*/  ISETP.NE.AND P1, PT, R8, 0x7ff00000, PT ;  /* 0x7ff000000800780c */ /* 0x000fda0003f25270 */
[----:B------:R-:W-:Y:S05]  /*04f0*/  @P1 BRA `(.L_x_9) ;  /* 0x0000000000201947 */ /* 0x000fea0003800000 */
[----:B------:R-:W-:-:S14]  /*0500*/  DSETP.NAN.AND P0, PT, R12, R12, PT ;  /* 0x0000000c0c00722a */ /* 0x000fdc0003f08000 */
[----:B------:R-:W-:Y:S05]  /*0510*/  @P0 BRA `(.L_x_10) ;  /* 0x0000000000140947 */ /* 0x000fea0003800000 */
[----:B------:R-:W-:-:S14]  /*0520*/  DSETP.NEU.AND P0, PT, |R12|, +INF , PT ;  /* 0x7ff000000c00742a */ /* 0x000fdc0003f0d200 */
[----:B------:R-:W-:Y:S05]  /*0530*/  @P0 BRA `(.L_x_9) ;  /* 0x0000000000100947 */ /* 0x000fea0003800000 */
[----:B------:R-:W-:Y:S02]  /*0540*/  IMAD.MOV.U32 R14, RZ, RZ, 0x0 ;  /* 0x00000000ff0e7424 */ /* 0x000fe400078e00ff */
[----:B------:R-:W-:Y:S01]  /*0550*/  IMAD.MOV.U32 R15, RZ, RZ, 0x7ff00000 ;  /* 0x7ff00000ff0f7424 */ /* 0x000fe200078e00ff */
[----:B------:R-:W-:Y:S06]  /*0560*/  BRA `(.L_x_9) ;  /* 0x0000000000047947 */ /* 0x000fec0003800000 */
.L_x_10:
[----:B------:R-:W-:-:S11]  /*0570*/  DADD R14, R12, 2 ;  /* 0x400000000c0e7429 */ /* 0x000fd60000000000 */
.L_x_9:
[----:B------:R-:W2:Y:S04]  /*0580*/  LDG.E.64 R8, desc[UR16][R36.64+0x10] ;  /* 0x0000101024087981 */ /* 0x000ea8000c1e1b00 */
[----:B------:R0:W5:Y:S01]  /*0590*/  LDG.E.64 R10, desc[UR16][R38.64+0x10] ;  /* 0x00001010260a7981 */ /* 0x000162000c1e1b00 */
[----:B------:R-:W-:Y:S01]  /*05a0*/  DSETP.NEU.AND P0, PT, R12, 1, PT ;  /* 0x3ff000000c00742a */ /* 0x000fe20003f0d000 */
[----:B------:R-:W-:Y:S01]  /*05b0*/  BSSY.RECONVERGENT B2, `(.L_x_11) ;  /* 0x0000009000027945 */ /* 0x000fe20003800200 */
[----:B------:R-:W-:-:S04]  /*05c0*/  MOV R0, 0x640 ;  /* 0x0000064000007802 */ /* 0x000fc80000000f00 */
[----:B------:R-:W-:Y:S02]  /*05d0*/  FSEL R12, R14, RZ, P0 ;  /* 0x000000ff0e0c7208 */ /* 0x000fe40000000000 */
[----:B------:R-:W-:-:S06]  /*05e0*/  FSEL R13, R15, 1.875, P0 ;  /* 0x3ff000000f0d7808 */ /* 0x000fcc0000000000 */
[----:B------:R-:W-:Y:S02]  /*05f0*/  DFMA R32, R32, R12, R34 ;  /* 0x0000000c2020722b */ /* 0x000fe40000000022 */
[----:B--2---:R-:W-:-:S10]  /*0600*/  DADD R16, -RZ, |R8| ;  /* 0x00000000ff107229 */ /* 0x004fd40000000508 */
[----:B------:R-:W-:Y:S02]  /*0610*/  IMAD.MOV.U32 R2, RZ, RZ, R16 ;  /* 0x000000ffff027224 */ /* 0x000fe400078e0010 */
[----:B0-----:R-:W-:-:S07]  /*0620*/  IMAD.MOV.U32 R15, RZ, RZ, R17 ;  /* 0x000000ffff0f7224 */ /* 0x001fce00078e0011 */
[----:B-----5:R-:W-:Y:S05]  /*0630*/  CALL.REL.NOINC `($_ZN3cub18CUB_300001_SM_10006detail6reduce18DeviceReduceKernelINS2_10policy_hubIdyN4cuda3std3__44plusIdEEE10Policy1000EN6thrust24THRUST_300001_SM_1000_NS17counting_iteratorIiNSD_11use_defaultESF_SF_EEyS9_d6DValueEEvT0_PT3_T1_NS0_13GridEvenShareISL_EET2_T4_$__internal_accurate_pow) ;  /* 0x000001b800707944 */ /* 0x020fea0003c00000 */
[----:B------:R-:W-:Y:S05]  /*0640*/  BSYNC.RECONVERGENT B2 ;  /* 0x0000000000027941 */ /* 0x000fea0003800200 */
.L_x_11:
[C---:B------:R-:W-:Y:S02]  /*0650*/  DADD R12, R8.reuse, 2 ;  /* 0x40000000080c7429 */ /* 0x040fe40000000000 */
[----:B------:R-:W-:-:S08]  /*0660*/  DSETP.NEU.AND P0, PT, R8, RZ, PT ;  /* 0x000000ff0800722a */ /* 0x000fd00003f0d000 */
[----:B------:R-:W-:Y:S02]  /*0670*/  LOP3.LUT R12, R13, 0x7ff00000, RZ, 0xc0, !PT ;  /* 0x7ff000000d0c7812 */ /* 0x000fe400078ec0ff */
[----:B------:R-:W-:Y:S02]  /*0680*/  FSEL R13, R21, RZ, P0 ;  /* 0x000000ff150d7208 */ /* 0x000fe40000000000 */
[----:B------:R-:W-:Y:S02]  /*0690*/  ISETP.NE.AND P1, PT, R12, 0x7ff00000, PT ;  /* 0x7ff000000c00780c */ /* 0x000fe40003f25270 */
[----:B------:R-:W-:-:S11]  /*06a0*/  FSEL R12, R2, RZ, P0 ;  /* 0x000000ff020c7208 */ /* 0x000fd60000000000 */
        /* <DEDUP_REMOVED lines=8> */
.L_x_13:
[----:B------:R-:W-:-:S11]  /*0730*/  DADD R12, R8, 2 ;  /* 0x40000000080c7429 */ /* 0x000fd60000000000 */
.L_x_12:
        /* <DEDUP_REMOVED lines=9> */
[----:B0-----:R-:W-:-:S07]  /*07d0*/  IMAD.MOV.U32 R2, RZ, RZ, R14 ;  /* 0x000000ffff027224 */ /* 0x001fce00078e000e */
[----:B-----5:R-:W-:Y:S05]  /*07e0*/  CALL.REL.NOINC `($_ZN3cub18CUB_300001_SM_10006detail6reduce18DeviceReduceKernelINS2_10policy_hubIdyN4cuda3std3__44plusIdEEE10Policy1000EN6thrust24THRUST_300001_SM_1000_NS17counting_iteratorIiNSD_11use_defaultESF_SF_EEyS9_d6DValueEEvT0_PT3_T1_NS0_13GridEvenShareISL_EET2_T4_$__internal_accurate_pow) ;  /* 0x000001b800047944 */ /* 0x020fea0003c00000 */
[----:B------:R-:W-:Y:S05]  /*07f0*/  BSYNC.RECONVERGENT B2 ;  /* 0x0000000000027941 */ /* 0x000fea0003800200 */
.L_x_14:
        /* <DEDUP_REMOVED lines=14> */
.L_x_16:
[----:B------:R-:W-:-:S11]  /*08e0*/  DADD R8, R36, 2 ;  /* 0x4000000024087429 */ /* 0x000fd60000000000 */
.L_x_15:
[----:B------:R-:W-:-:S06]  /*08f0*/  DSETP.NEU.AND P0, PT, R36, 1, PT ;  /* 0x3ff000002400742a */ /* 0x000fcc0003f0d000 */
[----:B------:R-:W-:Y:S02]  /*0900*/  FSEL R8, R8, RZ, P0 ;  /* 0x000000ff08087208 */ /* 0x000fe40000000000 */
[----:B------:R-:W-:-:S06]  /*0910*/  FSEL R9, R9, 1.875, P0 ;  /* 0x3ff0000009097808 */ /* 0x000fcc0000000000 */
[----:B------:R-:W-:Y:S01]  /*0920*/  DFMA R34, R34, R8, R10 ;  /* 0x000000082222722b */ /* 0x000fe2000000000a */
[----:B------:R-:W-:Y:S10]  /*0930*/  @P2 BRA `(.L_x_17) ;  /* 0xfffffff8003c2947 */ /* 0x000ff4000383ffff */
.L_x_5:
[----:B------:R-:W-:-:S13]  /*0940*/  ISETP.NE.AND P0, PT, R5, RZ, PT ;  /* 0x000000ff0500720c */ /* 0x000fda0003f05270 */
[----:B------:R-:W-:Y:S05]  /*0950*/  @!P0 BRA `(.L_x_4) ;  /* 0x0000000000908947 */ /* 0x000fea0003800000 */
[----:B------:R-:W0:Y:S01]  /*0960*/  LDC.64 R12, c[0x0][0x3e8] ;  /* 0x0000fa00ff0c7b82 */ /* 0x000e220000000a00 */
[----:B------:R-:W-:-:S07]  /*0970*/  IMAD.MOV.U32 R8, RZ, RZ, RZ ;  /* 0x000000ffff087224 */ /* 0x000fce00078e00ff */
[----:B------:R-:W1:Y:S02]  /*0980*/  LDC.64 R10, c[0x0][0x3f0] ;  /* 0x0000fc00ff0a7b82 */ /* 0x000e640000000a00 */
.L_x_21:
[----:B-1----:R-:W-:-:S06]  /*0990*/  IMAD.WIDE.U32 R32, R6, 0x8, R10 ;  /* 0x0000000806207825 */ /* 0x002fcc00078e000a */
[----:B------:R-:W2:Y:S01]  /*09a0*/  LDG.E.64 R32, desc[UR16][R32.64] ;  /* 0x0000001020207981 */ /* 0x000ea2000c1e1b00 */
[----:B0-----:R-:W-:-:S06]  /*09b0*/  IMAD.WIDE.U32 R36, R6, 0x8, R12 ;  /* 0x0000000806247825 */ /* 0x001fcc00078e000c */
[----:B------:R-:W5:Y:S01]  /*09c0*/  LDG.E.64 R36, desc[UR16][R36.64] ;  /* 0x0000001024247981 */ /* 0x000f62000c1e1b00 */
[----:B------:R-:W-:Y:S01]  /*09d0*/  VIADD R8, R8, 0x1 ;  /* 0x0000000108087836 */ /* 0x000fe20000000000 */
[----:B------:R-:W-:Y:S01]  /*09e0*/  BSSY.RECONVERGENT B2, `(.L_x_18) ;  /* 0x0000006000027945 */ /* 0x000fe20003800200 */
[----:B------:R-:W-:-:S03]  /*09f0*/  MOV R0, 0xa40 ;  /* 0x00000a4000007802 */ /* 0x000fc60000000f00 */
[----:B------:R-:W-:Y:S01]  /*0a00*/  ISETP.NE.AND P2, PT, R8, R5, PT ;  /* 0x000000050800720c */ /* 0x000fe20003f45270 */
[----:B--2---:R-:W-:-:S10]  /*0a10*/  DADD R14, -RZ, |R32| ;  /* 0x00000000ff0e7229 */ /* 0x004fd40000000520 */
[----:B------:R-:W-:-:S07]  /*0a20*/  IMAD.MOV.U32 R2, RZ, RZ, R14 ;  /* 0x000000ffff027224 */ /* 0x000fce00078e000e */
[----:B-----5:R-:W-:Y:S05]  /*0a30*/  CALL.REL.NOINC `($_ZN3cub18CUB_300001_SM_10006detail6reduce18DeviceReduceKernelINS2_10policy_hubIdyN4cuda3std3__44plusIdEEE10Policy1000EN6thrust24THRUST_300001_SM_1000_NS17counting_iteratorIiNSD_11use_defaultESF_SF_EEyS9_d6DValueEEvT0_PT3_T1_NS0_13GridEvenShareISL_EET2_T4_$__internal_accurate_pow) ;  /* 0x000001b400707944 */ /* 0x020fea0003c00000 */
[----:B------:R-:W-:Y:S05]  /*0a40*/  BSYNC.RECONVERGENT B2 ;  /* 0x0000000000027941 */ /* 0x000fea0003800200 */
.L_x_18:
        /* <DEDUP_REMOVED lines=14> */
.L_x_20:
[----:B------:R-:W-:-:S11]  /*0b30*/  DADD R14, R32, 2 ;  /* 0x40000000200e7429 */ /* 0x000fd60000000000 */
.L_x_19:
[----:B------:R-:W-:Y:S01]  /*0b40*/  DSETP.NEU.AND P0, PT, R32, 1, PT ;  /* 0x3ff000002000742a */ /* 0x000fe20003f0d000 */
[----:B------:R-:W-:-:S05]  /*0b50*/  VIADD R6, R6, 0x1 ;  /* 0x0000000106067836 */ /* 0x000fca0000000000 */
[----:B------:R-:W-:Y:S02]  /*0b60*/  FSEL R14, R14, RZ, P0 ;  /* 0x000000ff0e0e7208 */ /* 0x000fe40000000000 */
[----:B------:R-:W-:-:S06]  /*0b70*/  FSEL R15, R15, 1.875, P0 ;  /* 0x3ff000000f0f7808 */ /* 0x000fcc0000000000 */
[----:B------:R-:W-:Y:S01]  /*0b80*/  DFMA R34, R36, R14, R34 ;  /* 0x0000000e2422722b */ /* 0x000fe20000000022 */
[----:B------:R-:W-:Y:S10]  /*0b90*/  @P2 BRA `(.L_x_21) ;  /* 0xfffffffc007c2947 */ /* 0x000ff4000383ffff */
.L_x_4:
[----:B------:R-:W0:Y:S01]  /*0ba0*/  LDCU.64 UR6, c[0x0][0x400] ;  /* 0x00008000ff0677ac */ /* 0x000e220008000a00 */
[----:B------:R-:W-:Y:S01]  /*0bb0*/  BSSY.RECONVERGENT B2, `(.L_x_22) ;  /* 0x0000005000027945 */ /* 0x000fe20003800200 */
[----:B------:R-:W-:Y:S01]  /*0bc0*/  MOV R0, 0xc00 ;  /* 0x00000c0000007802 */ /* 0x000fe20000000f00 */
[----:B0-----:R-:W-:-:S10]  /*0bd0*/  DADD R14, -RZ, |UR6| ;  /* 0x40000006ff0e7e29 */ /* 0x001fd40008000100 */
[----:B------:R-:W-:-:S07]  /*0be0*/  IMAD.MOV.U32 R2, RZ, RZ, R14 ;  /* 0x000000ffff027224 */ /* 0x000fce00078e000e */
[----:B------:R-:W-:Y:S05]  /*0bf0*/  CALL.REL.NOINC `($_ZN3cub18CUB_300001_SM_10006detail6reduce18DeviceReduceKernelINS2_10policy_hubIdyN4cuda3std3__44plusIdEEE10Policy1000EN6thrust24THRUST_300001_SM_1000_NS17counting_iteratorIiNSD_11use_defaultESF_SF_EEyS9_d6DValueEEvT0_PT3_T1_NS0_13GridEvenShareISL_EET2_T4_$__internal_accurate_pow) ;  /* 0x000001b400007944 */ /* 0x000fea0003c00000 */
[----:B------:R-:W-:Y:S05]  /*0c00*/  BSYNC.RECONVERGENT B2 ;  /* 0x0000000000027941 */ /* 0x000fea0003800200 */
.L_x_22:
[----:B------:R-:W0:Y:S01]  /*0c10*/  LDC.64 R8, c[0x0][0x3f8] ;  /* 0x0000fe00ff087b82 */ /* 0x000e220000000a00 */
[----:B------:R-:W-:Y:S02]  /*0c20*/  IMAD.MOV.U32 R10, RZ, RZ, 0x1 ;  /* 0x00000001ff0a7424 */ /* 0x000fe400078e00ff */
[----:B------:R-:W-:-:S05]  /*0c30*/  IMAD.MOV.U32 R20, RZ, RZ, R2 ;  /* 0x000000ffff147224 */ /* 0x000fca00078e0002 */
[----:B------:R-:W1:Y:S01]  /*0c40*/  LDC.64 R14, c[0x0][0x400] ;  /* 0x00010000ff0e7b82 */ /* 0x000e620000000a00 */
[----:B0-----:R-:W-:-:S08]  /*0c50*/  DADD R6, -R8, 1 ;  /* 0x3ff0000008067429 */ /* 0x001fd00000000100 */
[----:B------:R-:W-:Y:S02]  /*0c60*/  DMUL R8, R6, R8 ;  /* 0x0000000806087228 */ /* 0x000fe40000000000 */
[C---:B-1----:R-:W-:Y:S02]  /*0c70*/  DADD R6, R14.reuse, 2 ;  /* 0x400000000e067429 */ /* 0x042fe40000000000 */
[C---:B------:R-:W-:Y:S02]  /*0c80*/  DSETP.NEU.AND P0, PT, R14.reuse, RZ, PT ;  /* 0x000000ff0e00722a */ /* 0x040fe40003f0d000 */
[----:B------:R-:W0:Y:S01]  /*0c90*/  MUFU.RCP64H R11, R9 ;  /* 0x00000009000b7308 */ /* 0x000e220000001800 */
[----:B------:R-:W-:-:S05]  /*0ca0*/  DSETP.NEU.AND P2, PT, R14, 1, PT ;  /* 0x3ff000000e00742a */ /* 0x000fca0003f4d000 */
[----:B------:R-:W-:-:S04]  /*0cb0*/  LOP3.LUT R6, R7, 0x7ff00000, RZ, 0xc0, !PT ;  /* 0x7ff0000007067812 */ /* 0x000fc800078ec0ff */
[----:B------:R-:W-:Y:S02]  /*0cc0*/  ISETP.NE.AND P1, PT, R6, 0x7ff00000, PT ;  /* 0x7ff000000600780c */ /* 0x000fe40003f25270 */
[----:B------:R-:W-:Y:S01]  /*0cd0*/  @!P0 CS2R R20, SRZ ;  /* 0x0000000000148805 */ /* 0x000fe2000001ff00 */
[----:B0-----:R-:W-:-:S08]  /*0ce0*/  DFMA R12, -R8, R10, 1 ;  /* 0x3ff00000080c742b */ /* 0x001fd0000000010a */
[----:B------:R-:W-:-:S08]  /*0cf0*/  DFMA R12, R12, R12, R12 ;  /* 0x0000000c0c0c722b */ /* 0x000fd0000000000c */
[----:B------:R-:W-:-:S08]  /*0d00*/  DFMA R12, R10, R12, R10 ;  /* 0x0000000c0a0c722b */ /* 0x000fd0000000000a */
[----:B------:R-:W-:Y:S01]  /*0d10*/  DFMA R6, -R8, R12, 1 ;  /* 0x3ff000000806742b */ /* 0x000fe2000000010c */
[----:B------:R-:W-:Y:S10]  /*0d20*/  @P1 BRA `(.L_x_23) ;  /* 0x0000000000181947 */ /* 0x000ff40003800000 */
[----:B------:R-:W-:-:S14]  /*0d30*/  DSETP.NAN.AND P0, PT, R14, R14, PT ;  /* 0x0000000e0e00722a */ /* 0x000fdc0003f08000 */
[----:B------:R-:W-:Y:S01]  /*0d40*/  @P0 DADD R20, R14, 2 ;  /* 0x400000000e140429 */ /* 0x000fe20000000000 */
[----:B------:R-:W-:Y:S10]  /*0d50*/  @P0 BRA `(.L_x_23) ;  /* 0x00000000000c0947 */ /* 0x000ff40003800000 */
[----:B------:R-:W-:-:S14]  /*0d60*/  DSETP.NEU.AND P0, PT, |R14|, +INF , PT ;  /* 0x7ff000000e00742a */ /* 0x000fdc0003f0d200 */
[----:B------:R-:W-:Y:S02]  /*0d70*/  @!P0 IMAD.MOV.U32 R20, RZ, RZ, 0x0 ;  /* 0x00000000ff148424 */ /* 0x000fe400078e00ff */
[----:B------:R-:W-:-:S07]  /*0d80*/  @!P0 IMAD.MOV.U32 R21, RZ, RZ, 0x7ff00000 ;  /* 0x7ff00000ff158424 */ /* 0x000fce00078e00ff */
.L_x_23:
[----:B------:R-:W-:Y:S01]  /*0d90*/  DFMA R6, R12, R6, R12 ;  /* 0x000000060c06722b */ /* 0x000fe2000000000c */
[----:B------:R-:W-:Y:S01]  /*0da0*/  FSEL R14, R20, RZ, P2 ;  /* 0x000000ff140e7208 */ /* 0x000fe20001000000 */
[----:B------:R-:W-:Y:S01]  /*0db0*/  BSSY.RECONVERGENT B3, `(.L_x_24) ;  /* 0x000000b000037945 */ /* 0x000fe20003800200 */
[----:B------:R-:W-:-:S04]  /*0dc0*/  FSEL R15, R21, 1.875, P2 ;  /* 0x3ff00000150f7808 */ /* 0x000fc80001000000 */
[----:B------:R-:W-:Y:S02]  /*0dd0*/  FSETP.GEU.AND P1, PT, |R15|, 6.5827683646048100446e-37, PT ;  /* 0x036000000f00780b */ /* 0x000fe40003f2e200 */
[----:B------:R-:W-:-:S08]  /*0de0*/  DMUL R46, R6, R14 ;  /* 0x0000000e062e7228 */ /* 0x000fd00000000000 */
[----:B------:R-:W-:-:S08]  /*0df0*/  DFMA R10, -R8, R46, R14 ;  /* 0x0000002e080a722b */ /* 0x000fd0000000010e */
[----:B------:R-:W-:-:S10]  /*0e00*/  DFMA R46, R6, R10, R46 ;  /* 0x0000000a062e722b */ /* 0x000fd4000000002e */
[----:B------:R-:W-:-:S05]  /*0e10*/  FFMA R0, RZ, R9, R47 ;  /* 0x00000009ff007223 */ /* 0x000fca000000002f */
[----:B------:R-:W-:-:S13]  /*0e20*/  FSETP.GT.AND P0, PT, |R0|, 1.469367938527859385e-39, PT ;  /* 0x001000000000780b */ /* 0x000fda0003f04200 */
[----:B------:R-:W-:Y:S05]  /*0e30*/  @P0 BRA P1, `(.L_x_25) ;  /* 0x0000000000080947 */ /* 0x000fea0000800000 */
[----:B------:R-:W-:-:S07]  /*0e40*/  MOV R0, 0xe60 ;  /* 0x00000e6000007802 */ /* 0x000fce0000000f00 */
[----:B------:R-:W-:Y:S05]  /*0e50*/  CALL.REL.NOINC `($__internal_0_$__cuda_sm20_div_rn_f64_full) ;  /* 0x000001a800f47944 */ /* 0x000fea0003c00000 */
.L_x_25:
[----:B------:R-:W-:Y:S05]  /*0e60*/  BSYNC.RECONVERGENT B3 ;  /* 0x0000000000037941 */ /* 0x000fea0003800200 */
.L_x_24:
[----:B------:R-:W-:Y:S01]  /*0e70*/  DADD R48, -R46, R34 ;  /* 0x000000002e307229 */ /* 0x000fe20000000122 */
[----:B------:R-:W-:-:S10]  /*0e80*/  VIADD R5, R3, 0x200 ;  /* 0x0000020003057836 */ /* 0x000fd40000000000 */
.L_x_3:
[----:B------:R-:W-:Y:S05]  /*0e90*/  BSYNC.RECONVERGENT B1 ;  /* 0x0000000000017941 */ /* 0x000fea0003800200 */
.L_x_2:
[----:B------:R-:W-:Y:S01]  /*0ea0*/  ISETP.GE.AND P0, PT, R5, R4, PT ;  /* 0x000000040500720c */ /* 0x000fe20003f06270 */
[----:B------:R-:W-:-:S12]  /*0eb0*/  BSSY.RECONVERGENT B1, `(.L_x_26) ;  /* 0x0000313000017945 */ /* 0x000fd80003800200 */
[----:B------:R-:W-:Y:S05]  /*0ec0*/  @P0 BRA `(.L_x_27) ;  /* 0x0000003000440947 */ /* 0x000fea0003800000 */
[----:B------:R-:W0:Y:S01]  /*0ed0*/  LDCU.64 UR6, c[0x0][0x400] ;  /* 0x00008000ff0677ac */ /* 0x000e220008000a00 */
[----:B------:R-:W1:Y:S01]  /*0ee0*/  LDC R0, c[0x0][0x408] ;  /* 0x00010200ff007b82 */ /* 0x000e620000000800 */
[----:B------:R-:W-:Y:S01]  /*0ef0*/  BSSY.RECONVERGENT B2, `(.L_x_28) ;  /* 0x0000006000027945 */ /* 0x000fe20003800200 */
[----:B0-----:R-:W-:Y:S01]  /*0f00*/  DADD R14, -RZ, |UR6| ;  /* 0x40000006ff0e7e29 */ /* 0x001fe20008000100 */
[----:B-1----:R-:W-:Y:S02]  /*0f10*/  ISETP.GE.AND P2, PT, R0, 0x1, PT ;  /* 0x000000010000780c */ /* 0x002fe40003f46270 */
[----:B------:R-:W-:-:S07]  /*0f20*/  MOV R0, 0xf50 ;  /* 0x00000f5000007802 */ /* 0x000fce0000000f00 */
[----:B------:R-:W-:-:S07]  /*0f30*/  IMAD.MOV.U32 R2, RZ, RZ, R14 ;  /* 0x000000ffff027224 */ /* 0x000fce00078e000e */
[----:B------:R-:W-:Y:S05]  /*0f40*/  CALL.REL.NOINC `($_ZN3cub18CUB_300001_SM_10006detail6reduce18DeviceReduceKernelINS2_10policy_hubIdyN4cuda3std3__44plusIdEEE10Policy1000EN6thrust24THRUST_300001_SM_1000_NS17counting_iteratorIiNSD_11use_defaultESF_SF_EEyS9_d6DValueEEvT0_PT3_T1_NS0_13GridEvenShareISL_EET2_T4_$__internal_accurate_pow) ;  /* 0x000001b0002c7944 */ /* 0x000fea0003c00000 */
[----:B------:R-:W-:Y:S05]  /*0f50*/  BSYNC.RECONVERGENT B2 ;  /* 0x0000000000027941 */ /* 0x000fea0003800200 */
.L_x_28:
[----:B------:R-:W0:Y:S01]  /*0f60*/  LDC.64 R16, c[0x0][0x400] ;  /* 0x00010000ff107b82 */ /* 0x000e220000000a00 */
[----:B------:R-:W-:-:S07]  /*0f70*/  IMAD.MOV.U32 R12, RZ, RZ, R21 ;  /* 0x000000ffff0c7224 */ /* 0x000fce00078e0015 */
[----:B------:R-:W1:Y:S01]  /*0f80*/  LDC.64 R10, c[0x0][0x3f8] ;  /* 0x0000fe00ff0a7b82 */ /* 0x000e620000000a00 */
[C---:B0-----:R-:W-:Y:S02]  /*0f90*/  DADD R6, R16.reuse, 2 ;  /* 0x4000000010067429 */ /* 0x041fe40000000000 */
[----:B------:R-:W-:Y:S02]  /*0fa0*/  DADD R32, R16, 2 ;  /* 0x4000000010207429 */ /* 0x000fe40000000000 */
[----:B-1----:R-:W-:-:S06]  /*0fb0*/  DADD R8, -R10, 1 ;  /* 0x3ff000000a087429 */ /* 0x002fcc0000000100 */
[----:B------:R-:W-:Y:S01]  /*0fc0*/  LOP3.LUT R6, R7, 0x7ff00000, RZ, 0xc0, !PT ;  /* 0x7ff0000007067812 */ /* 0x000fe200078ec0ff */
[----:B------:R-:W-:Y:S01]  /*0fd0*/  IMAD.MOV.U32 R7, RZ, RZ, R2 ;  /* 0x000000ffff077224 */ /* 0x000fe200078e0002 */
[----:B------:R-:W-:Y:S01]  /*0fe0*/  DMUL R10, R8, R10 ;  /* 0x0000000a080a7228 */ /* 0x000fe20000000000 */
[----:B------:R-:W-:Y:S10]  /*0ff0*/  @!P2 BRA `(.L_x_29) ;  /* 0x000000100048a947 */ /* 0x000ff40003800000 */
[----:B------:R-:W0:Y:S01]  /*1000*/  MUFU.RCP64H R9, R11 ;  /* 0x0000000b00097308 */ /* 0x000e220000001800 */
[----:B------:R-:W-:Y:S01]  /*1010*/  IMAD.MOV.U32 R8, RZ, RZ, 0x1 ;  /* 0x00000001ff087424 */ /* 0x000fe200078e00ff */
[C---:B------:R-:W-:Y:S01]  /*1020*/  DSETP.NAN.AND P0, PT, R16.reuse, R16, PT ;  /* 0x000000101000722a */ /* 0x040fe20003f08000 */
[----:B------:R-:W-:Y:S01]  /*1030*/  ISETP.NE.AND P2, PT, R6, 0x7ff00000, PT ;  /* 0x7ff000000600780c */ /* 0x000fe20003f45270 */
[C---:B------:R-:W-:Y:S01]  /*1040*/  DSETP.NEU.AND P3, PT, R16.reuse, RZ, PT ;  /* 0x000000ff1000722a */ /* 0x040fe20003f6d000 */
[----:B------:R-:W1:Y:S01]  /*1050*/  LDC R0, c[0x0][0x408] ;  /* 0x00010200ff007b82 */ /* 0x000e620000000800 */
[----:B------:R-:W-:Y:S01]  /*1060*/  DSETP.NEU.AND P1, PT, |R16|, +INF , PT ;  /* 0x7ff000001000742a */ /* 0x000fe20003f2d200 */
[----:B------:R-:W-:Y:S03]  /*1070*/  BSSY.RECONVERGENT B3, `(.L_x_30) ;  /* 0x000001b000037945 */ /* 0x000fe60003800200 */
[----:B------:R-:W-:-:S02]  /*1080*/  FSEL R13, R7, RZ, P3 ;  /* 0x000000ff070d7208 */ /* 0x000fc40001800000 */
[----:B------:R-:W-:-:S04]  /*1090*/  FSEL R19, R12, RZ, P3 ;  /* 0x000000ff0c137208 */ /* 0x000fc80001800000 */
[----:B------:R-:W-:Y:S01]  /*10a0*/  @P0 FSEL R13, R13, R32, P2 ;  /* 0x000000200d0d0208 */ /* 0x000fe20001000000 */
[----:B0-----:R-:W-:Y:S01]  /*10b0*/  DFMA R14, -R10, R8, 1 ;  /* 0x3ff000000a0e742b */ /* 0x001fe20000000108 */
[----:B------:R-:W-:Y:S01]  /*10c0*/  @P0 FSEL R19, R19, R33, P2 ;  /* 0x0000002113130208 */ /* 0x000fe20001000000 */
[----:B------:R-:W-:Y:S01]  /*10d0*/  DSETP.NEU.AND P0, PT, R16, 1, PT ;  /* 0x3ff000001000742a */ /* 0x000fe20003f0d000 */
[----:B------:R-:W-:Y:S02]  /*10e0*/  @!P2 FSEL R13, R13, RZ, P1 ;  /* 0x000000ff0d0da208 */ /* 0x000fe40000800000 */
[----:B------:R-:W-:-:S03]  /*10f0*/  @!P2 FSEL R19, R19, +QNAN , P1 ;  /* 0x7ff000001313a808 */ /* 0x000fc60000800000 */
[----:B------:R-:W-:-:S08]  /*1100*/  DFMA R14, R14, R14, R14 ;  /* 0x0000000e0e0e722b */ /* 0x000fd0000000000e */
[----:B------:R-:W-:-:S08]  /*1110*/  DFMA R14, R8, R14, R8 ;  /* 0x0000000e080e722b */ /* 0x000fd00000000008 */
[----:B------:R-:W-:-:S08]  /*1120*/  DFMA R6, -R10, R14, 1 ;  /* 0x3ff000000a06742b */ /* 0x000fd0000000010e */
[----:B------:R-:W-:Y:S01]  /*1130*/  DFMA R8, R14, R6, R14 ;  /* 0x000000060e08722b */ /* 0x000fe2000000000e */
[----:B------:R-:W-:Y:S02]  /*1140*/  FSEL R14, R13, RZ, P0 ;  /* 0x000000ff0d0e7208 */ /* 0x000fe40000000000 */
[----:B------:R-:W-:-:S04]  /*1150*/  FSEL R15, R19, 1.875, P0 ;  /* 0x3ff00000130f7808 */ /* 0x000fc80000000000 */
[----:B------:R-:W-:Y:S02]  /*1160*/  FSETP.GEU.AND P1, PT, |R15|, 6.5827683646048100446e-37, PT ;  /* 0x036000000f00780b */ /* 0x000fe40003f2e200 */
[----:B------:R-:W-:-:S08]  /*1170*/  DMUL R46, R8, R14 ;  /* 0x0000000e082e7228 */ /* 0x000fd00000000000 */
[----:B------:R-:W-:-:S08]  /*1180*/  DFMA R6, -R10, R46, R14 ;  /* 0x0000002e0a06722b */ /* 0x000fd0000000010e */
[----:B------:R-:W-:Y:S01]  /*1190*/  DFMA R46, R8, R6, R46 ;  /* 0x00000006082e722b */ /* 0x000fe2000000002e */
[----:B-1----:R-:W-:-:S09]  /*11a0*/  LOP3.LUT R6, R0, 0x7ffffffc, RZ, 0xc0, !PT ;  /* 0x7ffffffc00067812 */ /* 0x002fd200078ec0ff */
[----:B------:R-:W-:-:S05]  /*11b0*/  FFMA R2, RZ, R11, R47 ;  /* 0x0000000bff027223 */ /* 0x000fca000000002f */
[----:B------:R-:W-:-:S13]  /*11c0*/  FSETP.GT.AND P0, PT, |R2|, 1.469367938527859385e-39, PT ;  /* 0x001000000200780b */ /* 0x000fda0003f04200 */
[----:B------:R-:W-:Y:S05]  /*11d0*/  @P0 BRA P1, `(.L_x_31) ;  /* 0x0000000000100947 */ /* 0x000fea0000800000 */
[----:B------:R-:W-:Y:S01]  /*11e0*/  IMAD.MOV.U32 R8, RZ, RZ, R10 ;  /* 0x000000ffff087224 */ /* 0x000fe200078e000a */
[----:B------:R-:W-:Y:S01]  /*11f0*/  MOV R0, 0x1220 ;  /* 0x0000122000007802 */ /* 0x000fe20000000f00 */
[----:B------:R-:W-:-:S07]  /*1200*/  IMAD.MOV.U32 R9, RZ, RZ, R11 ;  /* 0x000000ffff097224 */ /* 0x000fce00078e000b */
[----:B------:R-:W-:Y:S05]  /*1210*/  CALL.REL.NOINC `($__internal_0_$__cuda_sm20_div_rn_f64_full) ;  /* 0x000001a800047944 */ /* 0x000fea0003c00000 */
.L_x_31:
[----:B------:R-:W-:Y:S05]  /*1220*/  BSYNC.RECONVERGENT B3 ;  /* 0x0000000000037941 */ /* 0x000fea0003800200 */
.L_x_30:
[----:B------:R-:W0:Y:S01]  /*1230*/  LDC.64 R8, c[0x0][0x3e8] ;  /* 0x0000fa00ff087b82 */ /* 0x000e220000000a00 */
[----:B------:R-:W-:Y:S07]  /*1240*/  BSSY.RECONVERGENT B2, `(.L_x_32) ;  /* 0x00000ec000027945 */ /* 0x000fee0003800200 */
[----:B------:R-:W1:Y:S08]  /*1250*/  LDC.64 R10, c[0x0][0x3f0] ;  /* 0x0000fc00ff0a7b82 */ /* 0x000e700000000a00 */
[----:B------:R-:W2:Y:S01]  /*1260*/  LDC R13, c[0x0][0x408] ;  /* 0x00010200ff0d7b82 */ /* 0x000ea20000000800 */
[----:B0-----:R-:W-:-:S05]  /*1270*/  IADD3 R7, P0, PT, R8, 0x10, RZ ;  /* 0x0000001008077810 */ /* 0x001fca0007f1e0ff */
[----:B------:R-:W-:Y:S01]  /*1280*/  IMAD.X R9, RZ, RZ, R9, P0 ;  /* 0x000000ffff097224 */ /* 0x000fe200000e0609 */
[----:B-1----:R-:W-:-:S05]  /*1290*/  IADD3 R8, P1, PT, R10, 0x10, RZ ;  /* 0x000000100a087810 */ /* 0x002fca0007f3e0ff */
[----:B------:R-:W-:Y:S02]  /*12a0*/  IMAD.X R10, RZ, RZ, R11, P1 ;  /* 0x000000ffff0a7224 */ /* 0x000fe400008e060b */
[----:B------:R-:W-:Y:S02]  /*12b0*/  IMAD.MOV R11, RZ, RZ, -R6 ;  /* 0x000000ffff0b7224 */ /* 0x000fe400078e0a06 */
[C---:B--2---:R-:W-:Y:S01]  /*12c0*/  VIADD R12, R13.reuse, 0xffffffff ;  /* 0xffffffff0d0c7836 */ /* 0x044fe20000000000 */
[----:B------:R-:W-:-:S07]  /*12d0*/  LOP3.LUT R13, R13, 0x3, RZ, 0xc0, !PT ;  /* 0x000000030d0d7812 */ /* 0x000fce00078ec0ff */
.L_x_57:
[----:B------:R-:W-:Y:S01]  /*12e0*/  ISETP.GE.U32.AND P0, PT, R12, 0x3, PT ;  /* 0x000000030c00780c */ /* 0x000fe20003f06070 */
[----:B------:R-:W-:Y:S01]  /*12f0*/  IMAD.MOV.U32 R15, RZ, RZ, RZ ;  /* 0x000000ffff0f7224 */ /* 0x000fe200078e00ff */
[----:B------:R-:W-:-:S11]  /*1300*/  CS2R R38, SRZ ;  /* 0x0000000000267805 */ /* 0x000fd6000001ff00 */
[----:B------:R-:W-:Y:S05]  /*1310*/  @!P0 BRA `(.L_x_33) ;  /* 0x0000000400f88947 */ /* 0x000fea0003800000 */
[----:B------:R-:W-:Y:S01]  /*1320*/  IMAD.MOV.U32 R44, RZ, RZ, R8 ;  /* 0x000000ffff2c7224 */ /* 0x000fe200078e0008 */
[----:B------:R-:W-:Y:S01]  /*1330*/  CS2R R38, SRZ ;  /* 0x0000000000267805 */ /* 0x000fe2000001ff00 */
[----:B------:R-:W-:Y:S02]  /*1340*/  IMAD.MOV.U32 R45, RZ, RZ, R10 ;  /* 0x000000ffff2d7224 */ /* 0x000fe400078e000a */
[----:B------:R-:W-:Y:S02]  /*1350*/  IMAD.MOV.U32 R42, RZ, RZ, R7 ;  /* 0x000000ffff2a7224 */ /* 0x000fe400078e0007 */
[----:B------:R-:W-:Y:S02]  /*1360*/  IMAD.MOV.U32 R43, RZ, RZ, R9 ;  /* 0x000000ffff2b7224 */ /* 0x000fe400078e0009 */
[----:B------:R-:W-:-:S07]  /*1370*/  IMAD.MOV.U32 R14, RZ, RZ, R11 ;  /* 0x000000ffff0e7224 */ /* 0x000fce00078e000b */
.L_x_46:
[----:B------:R-:W2:Y:S04]  /*1380*/  LDG.E.64 R34, desc[UR16][R44.64+-0x10] ;  /* 0xfffff0102c227981 */ /* 0x000ea8000c1e1b00 */
[----:B------:R0:W5:Y:S01]  /*1390*/  LDG.E.64 R36, desc[UR16][R42.64+-0x10] ;  /* 0xfffff0102a247981 */ /* 0x000162000c1e1b00 */
[----:B------:R-:W-:Y:S01]  /*13a0*/  BSSY.RECONVERGENT B3, `(.L_x_34) ;  /* 0x0000006000037945 */ /* 0x000fe20003800200 */
[----:B------:R-:W-:Y:S01]  /*13b0*/  MOV R0, 0x1400 ;  /* 0x0000140000007802 */ /* 0x000fe20000000f00 */
[----:B--2---:R-:W-:-:S10]  /*13c0*/  DADD R16, -RZ, |R34| ;  /* 0x00000000ff107229 */ /* 0x004fd40000000522 */
[----:B------:R-:W-:Y:S02]  /*13d0*/  IMAD.MOV.U32 R2, RZ, RZ, R16 ;  /* 0x000000ffff027224 */ /* 0x000fe400078e0010 */
[----:B0-----:R-:W-:-:S07]  /*13e0*/  IMAD.MOV.U32 R15, RZ, RZ, R17 ;  /* 0x000000ffff0f7224 */ /* 0x001fce00078e0011 */
[----:B-----5:R-:W-:Y:S05]  /*13f0*/  CALL.REL.NOINC `($_ZN3cub18CUB_300001_SM_10006detail6reduce18DeviceReduceKernelINS2_10policy_hubIdyN4cuda3std3__44plusIdEEE10Policy1000EN6thrust24THRUST_300001_SM_1000_NS17counting_iteratorIiNSD_11use_defaultESF_SF_EEyS9_d6DValueEEvT0_PT3_T1_NS0_13GridEvenShareISL_EET2_T4_$__internal_accurate_pow) ;  /* 0x000001ac00007944 */ /* 0x020fea0003c00000 */
[----:B------:R-:W-:Y:S05]  /*1400*/  BSYNC.RECONVERGENT B3 ;  /* 0x0000000000037941 */ /* 0x000fea0003800200 */
.L_x_34:
        /* <DEDUP_REMOVED lines=14> */
.L_x_36:
[----:B------:R-:W-:-:S11]  /*14f0*/  DADD R16, R34, 2 ;  /* 0x4000000022107429 */ /* 0x000fd60000000000 */
.L_x_35:
        /* <DEDUP_REMOVED lines=13> */
.L_x_37:
        /* <DEDUP_REMOVED lines=14> */
.L_x_39:
[----:B------:R-:W-:-:S11]  /*16b0*/  DADD R16, R32, 2 ;  /* 0x4000000020107429 */ /* 0x000fd60000000000 */
.L_x_38:
        /* <DEDUP_REMOVED lines=13> */
.L_x_40:
        /* <DEDUP_REMOVED lines=14> */
.L_x_42:
[----:B------:R-:W-:-:S11]  /*1870*/  DADD R16, R36, 2 ;  /* 0x4000000024107429 */ /* 0x000fd60000000000 */
.L_x_41:
        /* <DEDUP_REMOVED lines=13> */
.L_x_43:
        /* <DEDUP_REMOVED lines=14> */
.L_x_45:
[----:B------:R-:W-:-:S11]  /*1a30*/  DADD R16, R32, 2 ;  /* 0x4000000020107429 */ /* 0x000fd60000000000 */
.L_x_44:
[----:B------:R-:W-:Y:S01]  /*1a40*/  DSETP.NEU.AND P0, PT, R32, 1, PT ;  /* 0x3ff000002000742a */ /* 0x000fe20003f0d000 */
[----:B------:R-:W-:Y:S01]  /*1a50*/  VIADD R14, R14, 0x4 ;  /* 0x000000040e0e7836 */ /* 0x000fe20000000000 */
[----:B------:R-:W-:Y:S02]  /*1a60*/  IADD3 R42, P1, PT, R42, 0x20, RZ ;  /* 0x000000202a2a7810 */ /* 0x000fe40007f3e0ff */
[----:B------:R-:W-:Y:S02]  /*1a70*/  IADD3 R44, P2, PT, R44, 0x20, RZ ;  /* 0x000000202c2c7810 */ /* 0x000fe40007f5e0ff */
[----:B------:R-:W-:Y:S01]  /*1a80*/  FSEL R16, R16, RZ, P0 ;  /* 0x000000ff10107208 */ /* 0x000fe20000000000 */
[----:B------:R-:W-:Y:S01]  /*1a90*/  IMAD.X R43, RZ, RZ, R43, P1 ;  /* 0x000000ffff2b7224 */ /* 0x000fe200008e062b */
[----:B------:R-:W-:Y:S01]  /*1aa0*/  FSEL R17, R17, 1.875, P0 ;  /* 0x3ff0000011117808 */ /* 0x000fe20000000000 */
[----:B------:R-:W-:Y:S01]  /*1ab0*/  IMAD.X R45, RZ, RZ, R45, P2 ;  /* 0x000000ffff2d7224 */ /* 0x000fe200010e062d */
[----:B------:R-:W-:-:S04]  /*1ac0*/  ISETP.NE.AND P0, PT, R14, RZ, PT ;  /* 0x000000ff0e00720c */ /* 0x000fc80003f05270 */
[----:B------:R-:W-:-:S09]  /*1ad0*/  DFMA R38, R34, R16, R38 ;  /* 0x000000102226722b */ /* 0x000fd20000000026 */
[----:B------:R-:W-:Y:S05]  /*1ae0*/  @P0 BRA `(.L_x_46) ;  /* 0xfffffff800240947 */ /* 0x000fea000383ffff */
[----:B------:R-:W-:-:S07]  /*1af0*/  IMAD.MOV.U32 R15, RZ, RZ, R6 ;  /* 0x000000ffff0f7224 */ /* 0x000fce00078e0006 */
.L_x_33:
[----:B------:R-:W-:-:S13]  /*1b00*/  ISETP.NE.AND P0, PT, R13, RZ, PT ;  /* 0x000000ff0d00720c */ /* 0x000fda0003f05270 */
[----:B------:R-:W-:Y:S05]  /*1b10*/  @!P0 BRA `(.L_x_47) ;  /* 0x0000000400648947 */ /* 0x000fea0003800000 */
[----:B------:R-:W0:Y:S08]  /*1b20*/  LDC.64 R36, c[0x0][0x3f0] ;  /* 0x0000fc00ff247b82 */ /* 0x000e300000000a00 */
[----:B------:R-:W1:Y:S01]  /*1b30*/  LDC.64 R40, c[0x0][0x3e8] ;  /* 0x0000fa00ff287b82 */ /* 0x000e620000000a00 */
[----:B0-----:R-:W-:-:S05]  /*1b40*/  IMAD.WIDE.U32 R36, R15, 0x8, R36 ;  /* 0x000000080f247825 */ /* 0x001fca00078e0024 */
[----:B------:R-:W2:Y:S01]  /*1b50*/  LDG.E.64 R32, desc[UR16][R36.64] ;  /* 0x0000001024207981 */ /* 0x000ea2000c1e1b00 */
[----:B-1----:R-:W-:-:S05]  /*1b60*/  IMAD.WIDE.U32 R40, R15, 0x8, R40 ;  /* 0x000000080f287825 */ /* 0x002fca00078e0028 */
[----:B------:R0:W5:Y:S01]  /*1b70*/  LDG.E.64 R34, desc[UR16][R40.64] ;  /* 0x0000001028227981 */ /* 0x000162000c1e1b00 */
[----:B------:R-:W-:Y:S01]  /*1b80*/  BSSY.RECONVERGENT B3, `(.L_x_48) ;  /* 0x0000005000037945 */ /* 0x000fe20003800200 */
[----:B------:R-:W-:Y:S01]  /*1b90*/  MOV R0, 0x1bd0 ;  /* 0x00001bd000007802 */ /* 0x000fe20000000f00 */
[----:B--2---:R-:W-:-:S10]  /*1ba0*/  DADD R14, -RZ, |R32| ;  /* 0x00000000ff0e7229 */ /* 0x004fd40000000520 */
[----:B0-----:R-:W-:-:S07]  /*1bb0*/  IMAD.MOV.U32 R2, RZ, RZ, R14 ;  /* 0x000000ffff027224 */ /* 0x001fce00078e000e */
[----:B-----5:R-:W-:Y:S05]  /*1bc0*/  CALL.REL.NOINC `($_ZN3cub18CUB_300001_SM_10006detail6reduce18DeviceReduceKernelINS2_10policy_hubIdyN4cuda3std3__44plusIdEEE10Policy1000EN6thrust24THRUST_300001_SM_1000_NS17counting_iteratorIiNSD_11use_defaultESF_SF_EEyS9_d6DValueEEvT0_PT3_T1_NS0_13GridEvenShareISL_EET2_T4_$__internal_accurate_pow) ;  /* 0x000001a4000c7944 */ /* 0x020fea0003c00000 */
[----:B------:R-:W-:Y:S05]  /*1bd0*/  BSYNC.RECONVERGENT B3 ;  /* 0x0000000000037941 */ /* 0x000fea0003800200 */
.L_x_48:
        /* <DEDUP_REMOVED lines=14> */
.L_x_50:
[----:B------:R-:W-:-:S11]  /*1cc0*/  DADD R14, R32, 2 ;  /* 0x40000000200e7429 */ /* 0x000fd60000000000 */
.L_x_49:
[----:B------:R-:W-:-:S06]  /*1cd0*/  DSETP.NEU.AND P0, PT, R32, 1, PT ;  /* 0x3ff000002000742a */ /* 0x000fcc0003f0d000 */
[----:B------:R-:W-:Y:S02]  /*1ce0*/  FSEL R14, R14, RZ, P0 ;  /* 0x000000ff0e0e7208 */ /* 0x000fe40000000000 */
[----:B------:R-:W-:Y:S02]  /*1cf0*/  FSEL R15, R15, 1.875, P0 ;  /* 0x3ff000000f0f7808 */ /* 0x000fe40000000000 */
[----:B------:R-:W-:-:S04]  /*1d00*/  ISETP.NE.AND P0, PT, R13, 0x1, PT ;  /* 0x000000010d00780c */ /* 0x000fc80003f05270 */
[----:B------:R-:W-:-:S09]  /*1d10*/  DFMA R38, R34, R14, R38 ;  /* 0x0000000e2226722b */ /* 0x000fd20000000026 */
[----:B------:R-:W-:Y:S05]  /*1d20*/  @!P0 BRA `(.L_x_47) ;  /* 0x0000000000e08947 */ /* 0x000fea0003800000 */
[----:B------:R-:W2:Y:S04]  /*1d30*/  LDG.E.64 R32, desc[UR16][R36.64+0x8] ;  /* 0x0000081024207981 */ /* 0x000ea8000c1e1b00 */
[----:B------:R0:W5:Y:S01]  /*1d40*/  LDG.E.64 R34, desc[UR16][R40.64+0x8] ;  /* 0x0000081028227981 */ /* 0x000162000c1e1b00 */
[----:B------:R-:W-:Y:S01]  /*1d50*/  BSSY.RECONVERGENT B3, `(.L_x_51) ;  /* 0x0000005000037945 */ /* 0x000fe20003800200 */
[----:B------:R-:W-:Y:S01]  /*1d60*/  MOV R0, 0x1da0 ;  /* 0x00001da000007802 */ /* 0x000fe20000000f00 */
[----:B--2---:R-:W-:-:S10]  /*1d70*/  DADD R14, -RZ, |R32| ;  /* 0x00000000ff0e7229 */ /* 0x004fd40000000520 */
[----:B0-----:R-:W-:-:S07]  /*1d80*/  IMAD.MOV.U32 R2, RZ, RZ, R14 ;  /* 0x000000ffff027224 */ /* 0x001fce00078e000e */
[----:B-----5:R-:W-:Y:S05]  /*1d90*/  CALL.REL.NOINC `($_ZN3cub18CUB_300001_SM_10006detail6reduce18DeviceReduceKernelINS2_10policy_hubIdyN4cuda3std3__44plusIdEEE10Policy1000EN6thrust24THRUST_300001_SM_1000_NS17counting_iteratorIiNSD_11use_defaultESF_SF_EEyS9_d6DValueEEvT0_PT3_T1_NS0_13GridEvenShareISL_EET2_T4_$__internal_accurate_pow) ;  /* 0x000001a000987944 */ /* 0x020fea0003c00000 */
[----:B------:R-:W-:Y:S05]  /*1da0*/  BSYNC.RECONVERGENT B3 ;  /* 0x0000000000037941 */ /* 0x000fea0003800200 */
.L_x_51:
        /* <DEDUP_REMOVED lines=14> */
.L_x_53:
[----:B------:R-:W-:-:S11]  /*1e90*/  DADD R14, R32, 2 ;  /* 0x40000000200e7429 */ /* 0x000fd60000000000 */
.L_x_52:
[----:B------:R-:W-:-:S06]  /*1ea0*/  DSETP.NEU.AND P0, PT, R32, 1, PT ;  /* 0x3ff000002000742a */ /* 0x000fcc0003f0d000 */
[----:B------:R-:W-:Y:S02]  /*1eb0*/  FSEL R14, R14, RZ, P0 ;  /* 0x000000ff0e0e7208 */ /* 0x000fe40000000000 */
[----:B------:R-:W-:Y:S02]  /*1ec0*/  FSEL R15, R15, 1.875, P0 ;  /* 0x3ff000000f0f7808 */ /* 0x000fe40000000000 */
[----:B------:R-:W-:-:S04]  /*1ed0*/  ISETP.NE.AND P0, PT, R13, 0x2, PT ;  /* 0x000000020d00780c */ /* 0x000fc80003f05270 */
[----:B------:R-:W-:-:S09]  /*1ee0*/  DFMA R38, R34, R14, R38 ;  /* 0x0000000e2226722b */ /* 0x000fd20000000026 */
[----:B------:R-:W-:Y:S05]  /*1ef0*/  @!P0 BRA `(.L_x_47) ;  /* 0x00000000006c8947 */ /* 0x000fea0003800000 */
[----:B------:R-:W2:Y:S04]  /*1f00*/  LDG.E.64 R36, desc[UR16][R36.64+0x10] ;  /* 0x0000101024247981 */ /* 0x000ea8000c1e1b00 */
[----:B------:R-:W5:Y:S01]  /*1f10*/  LDG.E.64 R40, desc[UR16][R40.64+0x10] ;  /* 0x0000101028287981 */ /* 0x000f62000c1e1b00 */
[----:B------:R-:W-:Y:S01]  /*1f20*/  BSSY.RECONVERGENT B3, `(.L_x_54) ;  /* 0x0000005000037945 */ /* 0x000fe20003800200 */
[----:B------:R-:W-:Y:S01]  /*1f30*/  MOV R0, 0x1f70 ;  /* 0x00001f7000007802 */ /* 0x000fe20000000f00 */
[----:B--2---:R-:W-:-:S10]  /*1f40*/  DADD R14, -RZ, |R36| ;  /* 0x00000000ff0e7229 */ /* 0x004fd40000000524 */
[----:B------:R-:W-:-:S07]  /*1f50*/  IMAD.MOV.U32 R2, RZ, RZ, R14 ;  /* 0x000000ffff027224 */ /* 0x000fce00078e000e */
[----:B-----5:R-:W-:Y:S05]  /*1f60*/  CALL.REL.NOINC `($_ZN3cub18CUB_300001_SM_10006detail6reduce18DeviceReduceKernelINS2_10policy_hubIdyN4cuda3std3__44plusIdEEE10Policy1000EN6thrust24THRUST_300001_SM_1000_NS17counting_iteratorIiNSD_11use_defaultESF_SF_EEyS9_d6DValueEEvT0_PT3_T1_NS0_13GridEvenShareISL_EET2_T4_$__internal_accurate_pow) ;  /* 0x000001a000247944 */ /* 0x020fea0003c00000 */
[----:B------:R-:W-:Y:S05]  /*1f70*/  BSYNC.RECONVERGENT B3 ;  /* 0x0000000000037941 */ /* 0x000fea0003800200 */
.L_x_54:
        /* <DEDUP_REMOVED lines=14> */
.L_x_56:
[----:B------:R-:W-:-:S11]  /*2060*/  DADD R14, R36, 2 ;  /* 0x40000000240e7429 */ /* 0x000fd60000000000 */
.L_x_55:
[----:B------:R-:W-:-:S06]  /*2070*/  DSETP.NEU.AND P0, PT, R36, 1, PT ;  /* 0x3ff000002400742a */ /* 0x000fcc0003f0d000 */
[----:B------:R-:W-:Y:S02]  /*2080*/  FSEL R14, R14, RZ, P0 ;  /* 0x000000ff0e0e7208 */ /* 0x000fe40000000000 */
[----:B------:R-:W-:-:S06]  /*2090*/  FSEL R15, R15, 1.875, P0 ;  /* 0x3ff000000f0f7808 */ /* 0x000fcc0000000000 */
[----:B------:R-:W-:-:S11]  /*20a0*/  DFMA R38, R40, R14, R38 ;  /* 0x0000000e2826722b */ /* 0x000fd60000000026 */
.L_x_47:
[----:B------:R-:W-:Y:S01]  /*20b0*/  VIADD R5, R5, 0x200 ;  /* 0x0000020005057836 */ /* 0x000fe20000000000 */
[----:B------:R-:W-:-:S04]  /*20c0*/  DADD R38, -R46, R38 ;  /* 0x000000002e267229 */ /* 0x000fc80000000126 */
[----:B------:R-:W-:-:S04]  /*20d0*/  ISETP.GE.AND P0, PT, R5, R4, PT ;  /* 0x000000040500720c */ /* 0x000fc80003f06270 */
[----:B------:R-:W-:-:S09]  /*20e0*/  DADD R48, R38, R48 ;  /* 0x0000000026307229 */ /* 0x000fd20000000030 */
[----:B------:R-:W-:Y:S05]  /*20f0*/  @!P0 BRA `(.L_x_57) ;  /* 0xfffffff000788947 */ /* 0x000fea000383ffff */
[----:B------:R-:W-:Y:S05]  /*2100*/  BSYNC.RECONVERGENT B2 ;  /* 0x0000000000027941 */ /* 0x000fea0003800200 */
.L_x_32:
[----:B------:R-:W-:Y:S05]  /*2110*/  BRA `(.L_x_27) ;  /* 0x0000001c00b07947 */ /* 0x000fea0003800000 */
.L_x_29:
[----:B------:R-:W-:-:S14]  /*2120*/  DSETP.NAN.AND P0, PT, R16, R16, PT ;  /* 0x000000101000722a */ /* 0x000fdc0003f08000 */
[----:B------:R-:W-:Y:S05]  /*2130*/  @!P0 BRA `(.L_x_58) ;  /* 0x0000000c00c88947 */ /* 0x000fea0003800000 */
[----:B------:R-:W-:-:S14]  /*2140*/  DSETP.NEU.AND P0, PT, R16, RZ, PT ;  /* 0x000000ff1000722a */ /* 0x000fdc0003f0d000 */
[----:B------:R-:W-:Y:S05]  /*2150*/  @P0 BRA `(.L_x_59) ;  /* 0x0000000400d80947 */ /* 0x000fea0003800000 */
[----:B------:R-:W0:Y:S01]  /*2160*/  LDC R0, c[0x0][0x3b8] ;  /* 0x0000ee00ff007b82 */ /* 0x000e220000000800 */
[----:B------:R-:W-:Y:S01]  /*2170*/  LOP3.LUT R7, RZ, R5, RZ, 0x33, !PT ;  /* 0x00000005ff077212 */ /* 0x000fe200078e33ff */
[----:B------:R-:W-:Y:S03]  /*2180*/  BSSY.RECONVERGENT B3, `(.L_x_60) ;  /* 0x0000026000037945 */ /* 0x000fe60003800200 */
[----:B0-----:R-:W-:-:S04]  /*2190*/  IADD3 R7, PT, PT, R0, -UR9, R7 ;  /* 0x8000000900077c10 */ /* 0x001fc8000fffe007 */
[----:B------:R-:W-:-:S04]  /*21a0*/  LOP3.LUT R0, R7, 0x600, RZ, 0xc0, !PT ;  /* 0x0000060007007812 */ /* 0x000fc800078ec0ff */
[----:B------:R-:W-:-:S13]  /*21b0*/  ISETP.NE.AND P0, PT, R0, 0x600, PT ;  /* 0x000006000000780c */ /* 0x000fda0003f05270 */
[----:B------:R-:W-:Y:S05]  /*21c0*/  @!P0 BRA `(.L_x_61) ;  /* 0x0000000000848947 */ /* 0x000fea0003800000 */
[----:B------:R-:W0:Y:S01]  /*21d0*/  MUFU.RCP64H R9, R11 ;  /* 0x0000000b00097308 */ /* 0x000e220000001800 */
[----:B------:R-:W-:Y:S01]  /*21e0*/  IMAD.MOV.U32 R8, RZ, RZ, 0x1 ;  /* 0x00000001ff087424 */ /* 0x000fe200078e00ff */
[----:B------:R-:W-:Y:S01]  /*21f0*/  ISETP.NE.AND P1, PT, R6, 0x7ff00000, PT ;  /* 0x7ff000000600780c */ /* 0x000fe20003f25270 */
[----:B------:R-:W-:-:S03]  /*2200*/  DSETP.NEU.AND P0, PT, R16, 1, PT ;  /* 0x3ff000001000742a */ /* 0x000fc60003f0d000 */
[----:B------:R-:W-:Y:S02]  /*2210*/  FSEL R14, R33, RZ, !P1 ;  /* 0x000000ff210e7208 */ /* 0x000fe40004800000 */
[----:B------:R-:W-:Y:S02]  /*2220*/  FSEL R0, R32, RZ, !P1 ;  /* 0x000000ff20007208 */ /* 0x000fe40004800000 */
[----:B------:R-:W-:Y:S02]  /*2230*/  FSEL R15, R14, 1.875, P0 ;  /* 0x3ff000000e0f7808 */ /* 0x000fe40000000000 */
[----:B------:R-:W-:Y:S02]  /*2240*/  FSEL R14, R0, RZ, P0 ;  /* 0x000000ff000e7208 */ /* 0x000fe40000000000 */
[----:B------:R-:W-:Y:S01]  /*2250*/  FSETP.GEU.AND P1, PT, |R15|, 6.5827683646048100446e-37, PT ;  /* 0x036000000f00780b */ /* 0x000fe20003f2e200 */
[----:B0-----:R-:W-:-:S08]  /*2260*/  DFMA R12, -R10, R8, 1 ;  /* 0x3ff000000a0c742b */ /* 0x001fd00000000108 */
[----:B------:R-:W-:-:S08]  /*2270*/  DFMA R12, R12, R12, R12 ;  /* 0x0000000c0c0c722b */ /* 0x000fd0000000000c */
[----:B------:R-:W-:-:S08]  /*2280*/  DFMA R12, R8, R12, R8 ;  /* 0x0000000c080c722b */ /* 0x000fd00000000008 */
[----:B------:R-:W-:-:S08]  /*2290*/  DFMA R8, -R10, R12, 1 ;  /* 0x3ff000000a08742b */ /* 0x000fd0000000010c */
[----:B------:R-:W-:-:S08]  /*22a0*/  DFMA R12, R12, R8, R12 ;  /* 0x000000080c0c722b */ /* 0x000fd0000000000c */
[----:B------:R-:W-:-:S08]  /*22b0*/  DMUL R46, R12, R14 ;  /* 0x0000000e0c2e7228 */ /* 0x000fd00000000000 */
[----:B------:R-:W-:-:S08]  /*22c0*/  DFMA R8, -R10, R46, R14 ;  /* 0x0000002e0a08722b */ /* 0x000fd0000000010e */
[----:B------:R-:W-:-:S10]  /*22d0*/  DFMA R46, R12, R8, R46 ;  /* 0x000000080c2e722b */ /* 0x000fd4000000002e */
[----:B------:R-:W-:-:S05]  /*22e0*/  FFMA R0, RZ, R11, R47 ;  /* 0x0000000bff007223 */ /* 0x000fca000000002f */
[----:B------:R-:W-:-:S13]  /*22f0*/  FSETP.GT.AND P0, PT, |R0|, 1.469367938527859385e-39, PT ;  /* 0x001000000000780b */ /* 0x000fda0003f04200 */
[----:B------:R-:W-:Y:S05]  /*2300*/  @P0 BRA P1, `(.L_x_62) ;  /* 0x0000000000100947 */ /* 0x000fea0000800000 */
[----:B------:R-:W-:Y:S01]  /*2310*/  IMAD.MOV.U32 R8, RZ, RZ, R10 ;  /* 0x000000ffff087224 */ /* 0x000fe200078e000a */
[----:B------:R-:W-:Y:S01]  /*2320*/  MOV R0, 0x2350 ;  /* 0x0000235000007802 */ /* 0x000fe20000000f00 */
[----:B------:R-:W-:-:S07]  /*2330*/  IMAD.MOV.U32 R9, RZ, RZ, R11 ;  /* 0x000000ffff097224 */ /* 0x000fce00078e000b */
[----:B------:R-:W-:Y:S05]  /*2340*/  CALL.REL.NOINC `($__internal_0_$__cuda_sm20_div_rn_f64_full) ;  /* 0x0000019400b87944 */ /* 0x000fea0003c00000 */
.L_x_62:
[----:B------:R-:W-:Y:S01]  /*2350*/  LEA.HI R0, R7, 0x1, RZ, 0x17 ;  /* 0x0000000107007811 */ /* 0x000fe200078fb8ff */
[----:B------:R-:W-:Y:S01]  /*2360*/  DADD R46, RZ, -R46 ;  /* 0x00000000ff2e7229 */ /* 0x000fe2000000082e */
[----:B------:R-:W-:Y:S02]  /*2370*/  IMAD.MOV.U32 R2, RZ, RZ, RZ ;  /* 0x000000ffff027224 */ /* 0x000fe400078e00ff */
[----:B------:R-:W-:-:S08]  /*2380*/  LOP3.LUT R9, R0, 0x3, RZ, 0xc0, !PT ;  /* 0x0000000300097812 */ /* 0x000fd000078ec0ff */
.L_x_63:
[----:B------:R-:W-:Y:S01]  /*2390*/  VIADD R2, R2, 0x1 ;  /* 0x0000000102027836 */ /* 0x000fe20000000000 */
[----:B------:R-:W-:Y:S01]  /*23a0*/  DADD R48, R46, R48 ;  /* 0x000000002e307229 */ /* 0x000fe20000000030 */
[----:B------:R-:W-:-:S03]  /*23b0*/  VIADD R5, R5, 0x200 ;  /* 0x0000020005057836 */ /* 0x000fc60000000000 */
[----:B------:R-:W-:-:S13]  /*23c0*/  ISETP.NE.AND P0, PT, R2, R9, PT ;  /* 0x000000090200720c */ /* 0x000fda0003f05270 */
[----:B------:R-:W-:Y:S05]  /*23d0*/  @P0 BRA `(.L_x_63) ;  /* 0xfffffffc00ec0947 */ /* 0x000fea000383ffff */
.L_x_61:
[----:B------:R-:W-:Y:S05]  /*23e0*/  BSYNC.RECONVERGENT B3 ;  /* 0x0000000000037941 */ /* 0x000fea0003800200 */
.L_x_60:
[----:B------:R-:W-:-:S13]  /*23f0*/  ISETP.GE.U32.AND P0, PT, R7, 0x600, PT ;  /* 0x000006000700780c */ /* 0x000fda0003f06070 */
[----:B------:R-:W-:Y:S05]  /*2400*/  @!P0 BRA `(.L_x_27) ;  /* 0x0000001800f48947 */ /* 0x000fea0003800000 */
[----:B------:R-:W0:Y:S01]  /*2410*/  MUFU.RCP64H R13, R11 ;  /* 0x0000000b000d7308 */ /* 0x000e220000001800 */
[----:B------:R-:W-:Y:S01]  /*2420*/  IMAD.MOV.U32 R12, RZ, RZ, 0x1 ;  /* 0x00000001ff0c7424 */ /* 0x000fe200078e00ff */
[----:B------:R-:W1:Y:S01]  /*2430*/  LDC.64 R8, c[0x0][0x400] ;  /* 0x00010000ff087b82 */ /* 0x000e620000000a00 */
[----:B------:R-:W-:-:S04]  /*2440*/  ISETP.NE.AND P1, PT, R6, 0x7ff00000, PT ;  /* 0x7ff000000600780c */ /* 0x000fc80003f25270 */
[----:B------:R-:W-:Y:S02]  /*2450*/  FSEL R0, R32, RZ, !P1 ;  /* 0x000000ff20007208 */ /* 0x000fe40004800000 */
[----:B------:R-:W-:Y:S01]  /*2460*/  FSEL R32, R33, RZ, !P1 ;  /* 0x000000ff21207208 */ /* 0x000fe20004800000 */
[----:B0-----:R-:W-:-:S08]  /*2470*/  DFMA R14, -R10, R12, 1 ;  /* 0x3ff000000a0e742b */ /* 0x001fd0000000010c */
[----:B------:R-:W-:Y:S02]  /*2480*/  DFMA R14, R14, R14, R14 ;  /* 0x0000000e0e0e722b */ /* 0x000fe4000000000e */
[----:B-1----:R-:W-:-:S06]  /*2490*/  DSETP.NEU.AND P0, PT, R8, 1, PT ;  /* 0x3ff000000800742a */ /* 0x002fcc0003f0d000 */
        /* <DEDUP_REMOVED lines=16> */
.L_x_64:
[----:B------:R-:W-:Y:S01]  /*25a0*/  IMAD.IADD R0, R4, 0x1, -R5 ;  /* 0x0000000104007824 */ /* 0x000fe200078e0a05 */
[----:B------:R-:W-:Y:S01]  /*25b0*/  BSSY.RECONVERGENT B2, `(.L_x_65) ;  /* 0x000001a000027945 */ /* 0x000fe20003800200 */
[----:B------:R-:W-:Y:S01]  /*25c0*/  DADD R46, RZ, -R46 ;  /* 0x00000000ff2e7229 */ /* 0x000fe2000000082e */
[----:B------:R-:W-:Y:S02]  /*25d0*/  PLOP3.LUT P0, PT, PT, PT, PT, 0x80, 0x8 ;  /* 0x000000000008781c */ /* 0x000fe40003f0f070 */
[----:B------:R-:W-:-:S13]  /*25e0*/  ISETP.GT.AND P1, PT, R0, 0x1800, PT ;  /* 0x000018000000780c */ /* 0x000fda0003f24270 */
[----:B------:R-:W-:Y:S05]  /*25f0*/  @!P1 BRA `(.L_x_66) ;  /* 0x0000000000549947 */ /* 0x000fea0003800000 */
[----:B------:R-:W-:Y:S01]  /*2600*/  PLOP3.LUT P0, PT, PT, PT, PT, 0x8, 0x80 ;  /* 0x000000000080781c */ /* 0x000fe20003f0e170 */
[----:B------:R-:W-:-:S12]  /*2610*/  VIADD R0, R4, 0xffffe800 ;  /* 0xffffe80004007836 */ /* 0x000fd80000000000 */
.L_x_67:
[----:B------:R-:W-:Y:S01]  /*2620*/  DADD R48, R46, R48 ;  /* 0x000000002e307229 */ /* 0x000fe20000000030 */
[----:B------:R-:W-:-:S05]  /*2630*/  VIADD R5, R5, 0x2000 ;  /* 0x0000200005057836 */ /* 0x000fca0000000000 */
[----:B------:R-:W-:Y:S02]  /*2640*/  ISETP.GE.AND P1, PT, R5, R0, PT ;  /* 0x000000000500720c */ /* 0x000fe40003f26270 */
[----:B------:R-:W-:-:S08]  /*2650*/  DADD R48, R46, R48 ;  /* 0x000000002e307229 */ /* 0x000fd00000000030 */
        /* <DEDUP_REMOVED lines=13> */
[----:B------:R-:W-:Y:S01]  /*2730*/  DADD R48, R46, R48 ;  /* 0x000000002e307229 */ /* 0x000fe20000000030 */
[----:B------:R-:W-:Y:S10]  /*2740*/  @!P1 BRA `(.L_x_67) ;  /* 0xfffffffc00b49947 */ /* 0x000ff4000383ffff */
.L_x_66:
[----:B------:R-:W-:Y:S05]  /*2750*/  BSYNC.RECONVERGENT B2 ;  /* 0x0000000000027941 */ /* 0x000fea0003800200 */
.L_x_65:
[----:B------:R-:W-:Y:S01]  /*2760*/  IMAD.IADD R0, R4, 0x1, -R5 ;  /* 0x0000000104007824 */ /* 0x000fe200078e0a05 */
[----:B------:R-:W-:Y:S04]  /*2770*/  BSSY.RECONVERGENT B2, `(.L_x_68) ;  /* 0x000000d000027945 */ /* 0x000fe80003800200 */
[----:B------:R-:W-:-:S13]  /*2780*/  ISETP.GT.AND P1, PT, R0, 0x800, PT ;  /* 0x000008000000780c */ /* 0x000fda0003f24270 */
[----:B------:R-:W-:Y:S05]  /*2790*/  @!P1 BRA `(.L_x_69) ;  /* 0x0000000000289947 */ /* 0x000fea0003800000 */
[----:B------:R-:W-:Y:S01]  /*27a0*/  DADD R48, R48, R46 ;  /* 0x0000000030307229 */ /* 0x000fe2000000002e */
[----:B------:R-:W-:Y:S01]  /*27b0*/  PLOP3.LUT P0, PT, PT, PT, PT, 0x8, 0x80 ;  /* 0x000000000080781c */ /* 0x000fe20003f0e170 */
[----:B------:R-:W-:-:S06]  /*27c0*/  VIADD R5, R5, 0x1000 ;  /* 0x0000100005057836 */ /* 0x000fcc0000000000 */
[----:B------:R-:W-:-:S08]  /*27d0*/  DADD R48, R46, R48 ;  /* 0x000000002e307229 */ /* 0x000fd00000000030 */
[----:B------:R-:W-:-:S08]  /*27e0*/  DADD R48, R46, R48 ;  /* 0x000000002e307229 */ /* 0x000fd00000000030 */
[----:B------:R-:W-:-:S08]  /*27f0*/  DADD R48, R46, R48 ;  /* 0x000000002e307229 */ /* 0x000fd00000000030 */
[----:B------:R-:W-:-:S08]  /*2800*/  DADD R48, R46, R48 ;  /* 0x000000002e307229 */ /* 0x000fd00000000030 */
[----:B------:R-:W-:-:S08]  /*2810*/  DADD R48, R46, R48 ;  /* 0x000000002e307229 */ /* 0x000fd00000000030 */
[----:B------:R-:W-:-:S08]  /*2820*/  DADD R48, R46, R48 ;  /* 0x000000002e307229 */ /* 0x000fd00000000030 */
[----:B------:R-:W-:-:S11]  /*2830*/  DADD R48, R46, R48 ;  /* 0x000000002e307229 */ /* 0x000fd60000000030 */
.L_x_69:
[----:B------:R-:W-:Y:S05]  /*2840*/  BSYNC.RECONVERGENT B2 ;  /* 0x0000000000027941 */ /* 0x000fea0003800200 */
.L_x_68:
[----:B------:R-:W-:-:S13]  /*2850*/  ISETP.LT.OR P0, PT, R5, R4, P0 ;  /* 0x000000040500720c */ /* 0x000fda0000701670 */
[----:B------:R-:W-:Y:S05]  /*2860*/  @!P0 BRA `(.L_x_27) ;  /* 0x0000001400dc8947 */ /* 0x000fea0003800000 */
[----:B------:R-:W-:-:S08]  /*2870*/  DADD R48, R48, R46 ;  /* 0x0000000030307229 */ /* 0x000fd0000000002e */
[----:B------:R-:W-:-:S08]  /*2880*/  DADD R48, R46, R48 ;  /* 0x000000002e307229 */ /* 0x000fd00000000030 */
[----:B------:R-:W-:-:S08]  /*2890*/  DADD R48, R46, R48 ;  /* 0x000000002e307229 */ /* 0x000fd00000000030 */
[----:B------:R-:W-:Y:S01]  /*28a0*/  DADD R48, R46, R48 ;  /* 0x000000002e307229 */ /* 0x000fe20000000030 */
[----:B------:R-:W-:Y:S10]  /*28b0*/  BRA `(.L_x_27) ;  /* 0x0000001400c87947 */ /* 0x000ff40003800000 */
.L_x_59:
        /* <DEDUP_REMOVED lines=10> */
[----:B------:R-:W-:Y:S01]  /*2960*/  DSETP.NEU.AND P0, PT, R16, 1, PT ;  /* 0x3ff000001000742a */ /* 0x000fe20003f0d000 */
[----:B------:R-:W-:Y:S02]  /*2970*/  BSSY.RECONVERGENT B4, `(.L_x_72) ;  /* 0x0000015000047945 */ /* 0x000fe40003800200 */
[----:B------:R-:W-:Y:S02]  /*2980*/  FSEL R2, R12, R33, P1 ;  /* 0x000000210c027208 */ /* 0x000fe40000800000 */
[----:B------:R-:W-:Y:S01]  /*2990*/  FSEL R0, R7, R32, P1 ;  /* 0x0000002007007208 */ /* 0x000fe20000800000 */
[----:B0-----:R-:W-:-:S08]  /*29a0*/  DFMA R14, -R10, R8, 1 ;  /* 0x3ff000000a0e742b */ /* 0x001fd00000000108 */
[----:B------:R-:W-:-:S08]  /*29b0*/  DFMA R14, R14, R14, R14 ;  /* 0x0000000e0e0e722b */ /* 0x000fd0000000000e */
[----:B------:R-:W-:-:S08]  /*29c0*/  DFMA R14, R8, R14, R8 ;  /* 0x0000000e080e722b */ /* 0x000fd00000000008 */
[----:B------:R-:W-:-:S08]  /*29d0*/  DFMA R8, -R10, R14, 1 ;  /* 0x3ff000000a08742b */ /* 0x000fd0000000010e */
[----:B------:R-:W-:Y:S01]  /*29e0*/  DFMA R16, R14, R8, R14 ;  /* 0x000000080e10722b */ /* 0x000fe2000000000e */
[----:B------:R-:W-:Y:S02]  /*29f0*/  FSEL R15, R2, 1.875, P0 ;  /* 0x3ff00000020f7808 */ /* 0x000fe40000000000 */
[----:B------:R-:W-:Y:S02]  /*2a00*/  FSEL R14, R0, RZ, P0 ;  /* 0x000000ff000e7208 */ /* 0x000fe40000000000 */
[----:B------:R-:W-:-:S04]  /*2a10*/  FSETP.GEU.AND P1, PT, |R15|, 6.5827683646048100446e-37, PT ;  /* 0x036000000f00780b */ /* 0x000fc80003f2e200 */
        /* <DEDUP_REMOVED lines=10> */
.L_x_73:
[----:B------:R-:W-:Y:S05]  /*2ac0*/  BSYNC.RECONVERGENT B4 ;  /* 0x0000000000047941 */ /* 0x000fea0003800200 */
.L_x_72:
[----:B------:R-:W-:Y:S01]  /*2ad0*/  LEA.HI R0, R13, 0x1, RZ, 0x17 ;  /* 0x000000010d007811 */ /* 0x000fe200078fb8ff */
[----:B------:R-:W-:Y:S01]  /*2ae0*/  DADD R46, RZ, -R46 ;  /* 0x00000000ff2e7229 */ /* 0x000fe2000000082e */
[----:B------:R-:W-:Y:S02]  /*2af0*/  IMAD.MOV.U32 R2, RZ, RZ, RZ ;  /* 0x000000ffff027224 */ /* 0x000fe400078e00ff */
[----:B------:R-:W-:-:S08]  /*2b00*/  LOP3.LUT R9, R0, 0x3, RZ, 0xc0, !PT ;  /* 0x0000000300097812 */ /* 0x000fd000078ec0ff */
.L_x_74:
[----:B------:R-:W-:Y:S01]  /*2b10*/  VIADD R2, R2, 0x1 ;  /* 0x0000000102027836 */ /* 0x000fe20000000000 */
[----:B------:R-:W-:Y:S01]  /*2b20*/  DADD R48, R46, R48 ;  /* 0x000000002e307229 */ /* 0x000fe20000000030 */
[----:B------:R-:W-:-:S03]  /*2b30*/  VIADD R5, R5, 0x200 ;  /* 0x0000020005057836 */ /* 0x000fc60000000000 */
[----:B------:R-:W-:-:S13]  /*2b40*/  ISETP.NE.AND P0, PT, R2, R9, PT ;  /* 0x000000090200720c */ /* 0x000fda0003f05270 */
[----:B------:R-:W-:Y:S05]  /*2b50*/  @P0 BRA `(.L_x_74) ;  /* 0xfffffffc00ec0947 */ /* 0x000fea000383ffff */
.L_x_71:
[----:B------:R-:W-:Y:S05]  /*2b60*/  BSYNC.RECONVERGENT B3 ;  /* 0x0000000000037941 */ /* 0x000fea0003800200 */
.L_x_70:
[----:B------:R-:W-:-:S13]  /*2b70*/  ISETP.GE.U32.AND P0, PT, R13, 0x600, PT ;  /* 0x000006000d00780c */ /* 0x000fda0003f06070 */
[----:B------:R-:W-:Y:S05]  /*2b80*/  @!P0 BRA `(.L_x_27) ;  /* 0x0000001400148947 */ /* 0x000fea0003800000 */
[----:B------:R-:W0:Y:S01]  /*2b90*/  MUFU.RCP64H R15, R11 ;  /* 0x0000000b000f7308 */ /* 0x000e220000001800 */
[----:B------:R-:W-:Y:S01]  /*2ba0*/  IMAD.MOV.U32 R14, RZ, RZ, 0x1 ;  /* 0x00000001ff0e7424 */ /* 0x000fe200078e00ff */
[----:B------:R-:W1:Y:S01]  /*2bb0*/  LDC.64 R8, c[0x0][0x400] ;  /* 0x00010000ff087b82 */ /* 0x000e620000000a00 */
[----:B------:R-:W-:Y:S01]  /*2bc0*/  ISETP.NE.AND P1, PT, R6, 0x7ff00000, PT ;  /* 0x7ff000000600780c */ /* 0x000fe20003f25270 */
[----:B------:R-:W-:Y:S03]  /*2bd0*/  BSSY.RECONVERGENT B3, `(.L_x_75) ;  /* 0x0000016000037945 */ /* 0x000fe60003800200 */
[----:B------:R-:W-:Y:S02]  /*2be0*/  FSEL R7, R7, R32, P1 ;  /* 0x0000002007077208 */ /* 0x000fe40000800000 */
[----:B------:R-:W-:Y:S01]  /*2bf0*/  FSEL R12, R12, R33, P1 ;  /* 0x000000210c0c7208 */ /* 0x000fe20000800000 */
        /* <DEDUP_REMOVED lines=19> */
.L_x_76:
[----:B------:R-:W-:Y:S05]  /*2d30*/  BSYNC.RECONVERGENT B3 ;  /* 0x0000000000037941 */ /* 0x000fea0003800200 */
.L_x_75:
        /* <DEDUP_REMOVED lines=8> */
.L_x_79:
        /* <DEDUP_REMOVED lines=19> */
.L_x_78:
[----:B------:R-:W-:Y:S05]  /*2ef0*/  BSYNC.RECONVERGENT B2 ;  /* 0x0000000000027941 */ /* 0x000fea0003800200 */
.L_x_77:
        /* <DEDUP_REMOVED lines=14> */
.L_x_81:
[----:B------:R-:W-:Y:S05]  /*2fe0*/  BSYNC.RECONVERGENT B2 ;  /* 0x0000000000027941 */ /* 0x000fea0003800200 */
.L_x_80:
[----:B------:R-:W-:-:S13]  /*2ff0*/  ISETP.LT.OR P0, PT, R5, R4, P0 ;  /* 0x000000040500720c */ /* 0x000fda0000701670 */
[----:B------:R-:W-:Y:S05]  /*3000*/  @!P0 BRA `(.L_x_27) ;  /* 0x0000000c00f48947 */ /* 0x000fea0003800000 */
[----:B------:R-:W-:-:S08]  /*3010*/  DADD R48, R48, R46 ;  /* 0x0000000030307229 */ /* 0x000fd0000000002e */
[----:B------:R-:W-:-:S08]  /*3020*/  DADD R48, R46, R48 ;  /* 0x000000002e307229 */ /* 0x000fd00000000030 */
[----:B------:R-:W-:-:S08]  /*3030*/  DADD R48, R46, R48 ;  /* 0x000000002e307229 */ /* 0x000fd00000000030 */
[----:B------:R-:W-:Y:S01]  /*3040*/  DADD R48, R46, R48 ;  /* 0x000000002e307229 */ /* 0x000fe20000000030 */
[----:B------:R-:W-:Y:S10]  /*3050*/  BRA `(.L_x_27) ;  /* 0x0000000c00e07947 */ /* 0x000ff40003800000 */
.L_x_58:
        /* <DEDUP_REMOVED lines=11> */
[----:B------:R-:W-:Y:S01]  /*3110*/  DSETP.NEU.AND P0, PT, |R16|, +INF , PT ;  /* 0x7ff000001000742a */ /* 0x000fe20003f0d200 */
[----:B------:R-:W-:-:S05]  /*3120*/  ISETP.NE.AND P1, PT, R6, 0x7ff00000, PT ;  /* 0x7ff000000600780c */ /* 0x000fca0003f25270 */
[----:B------:R-:W-:Y:S01]  /*3130*/  FSEL R14, RZ, +QNAN , P0 ;  /* 0x7ff00000ff0e7808 */ /* 0x000fe20000000000 */
[----:B------:R-:W-:-:S03]  /*3140*/  DSETP.NEU.AND P0, PT, R16, 1, PT ;  /* 0x3ff000001000742a */ /* 0x000fc60003f0d000 */
[----:B------:R-:W-:-:S04]  /*3150*/  FSEL R14, R14, RZ, !P1 ;  /* 0x000000ff0e0e7208 */ /* 0x000fc80004800000 */
[----:B------:R-:W-:Y:S01]  /*3160*/  FSEL R15, R14, 1.875, P0 ;  /* 0x3ff000000e0f7808 */ /* 0x000fe20000000000 */
[----:B0-----:R-:W-:Y:S01]  /*3170*/  DFMA R12, -R10, R8, 1 ;  /* 0x3ff000000a0c742b */ /* 0x001fe20000000108 */
[----:B------:R-:W-:Y:S02]  /*3180*/  IMAD.MOV.U32 R14, RZ, RZ, RZ ;  /* 0x000000ffff0e7224 */ /* 0x000fe400078e00ff */
[----:B------:R-:W-:-:S05]  /*3190*/  FSETP.GEU.AND P1, PT, |R15|, 6.5827683646048100446e-37, PT ;  /* 0x036000000f00780b */ /* 0x000fca0003f2e200 */
        /* <DEDUP_REMOVED lines=10> */
[----:B------:R-:W-:Y:S01]  /*3240*/  IMAD.MOV.U32 R14, RZ, RZ, RZ ;  /* 0x000000ffff0e7224 */ /* 0x000fe200078e00ff */
[----:B------:R-:W-:Y:S01]  /*3250*/  MOV R0, 0x3290 ;  /* 0x0000329000007802 */ /* 0x000fe20000000f00 */
[----:B------:R-:W-:Y:S02]  /*3260*/  IMAD.MOV.U32 R8, RZ, RZ, R10 ;  /* 0x000000ffff087224 */ /* 0x000fe400078e000a */
[----:B------:R-:W-:-:S07]  /*3270*/  IMAD.MOV.U32 R9, RZ, RZ, R11 ;  /* 0x000000ffff097224 */ /* 0x000fce00078e000b */
[----:B------:R-:W-:Y:S05]  /*3280*/  CALL.REL.NOINC `($__internal_0_$__cuda_sm20_div_rn_f64_full) ;  /* 0x0000018400e87944 */ /* 0x000fea0003c00000 */
.L_x_85:
[----:B------:R-:W-:Y:S01]  /*3290*/  LEA.HI R0, R7, 0x1, RZ, 0x17 ;  /* 0x0000000107007811 */ /* 0x000fe200078fb8ff */
[----:B------:R-:W-:Y:S01]  /*32a0*/  DADD R46, RZ, -R46 ;  /* 0x00000000ff2e7229 */ /* 0x000fe2000000082e */
[----:B------:R-:W-:Y:S02]  /*32b0*/  IMAD.MOV.U32 R2, RZ, RZ, RZ ;  /* 0x000000ffff027224 */ /* 0x000fe400078e00ff */
[----:B------:R-:W-:-:S08]  /*32c0*/  LOP3.LUT R9, R0, 0x3, RZ, 0xc0, !PT ;  /* 0x0000000300097812 */ /* 0x000fd000078ec0ff */
.L_x_86:
[----:B------:R-:W-:Y:S01]  /*32d0*/  VIADD R2, R2, 0x1 ;  /* 0x0000000102027836 */ /* 0x000fe20000000000 */
[----:B------:R-:W-:Y:S01]  /*32e0*/  DADD R48, R46, R48 ;  /* 0x000000002e307229 */ /* 0x000fe20000000030 */
[----:B------:R-:W-:-:S03]  /*32f0*/  VIADD R5, R5, 0x200 ;  /* 0x0000020005057836 */ /* 0x000fc60000000000 */
[----:B------:R-:W-:-:S13]  /*3300*/  ISETP.NE.AND P0, PT, R2, R9, PT ;  /* 0x000000090200720c */ /* 0x000fda0003f05270 */
[----:B------:R-:W-:Y:S05]  /*3310*/  @P0 BRA `(.L_x_86) ;  /* 0xfffffffc00ec0947 */ /* 0x000fea000383ffff */
.L_x_84:
[----:B------:R-:W-:Y:S05]  /*3320*/  BSYNC.RECONVERGENT B3 ;  /* 0x0000000000037941 */ /* 0x000fea0003800200 */
.L_x_83:
[----:B------:R-:W-:-:S13]  /*3330*/  ISETP.GE.U32.AND P0, PT, R7, 0x600, PT ;  /* 0x000006000700780c */ /* 0x000fda0003f06070 */
[----:B------:R-:W-:Y:S05]  /*3340*/  @!P0 BRA `(.L_x_27) ;  /* 0x0000000c00248947 */ /* 0x000fea0003800000 */
[----:B------:R-:W0:Y:S01]  /*3350*/  MUFU.RCP64H R13, R11 ;  /* 0x0000000b000d7308 */ /* 0x000e220000001800 */
[----:B------:R-:W-:Y:S01]  /*3360*/  IMAD.MOV.U32 R12, RZ, RZ, 0x1 ;  /* 0x00000001ff0c7424 */ /* 0x000fe200078e00ff */
[----:B------:R-:W1:Y:S01]  /*3370*/  LDC.64 R8, c[0x0][0x400] ;  /* 0x00010000ff087b82 */ /* 0x000e620000000a00 */
[----:B------:R-:W-:-:S04]  /*3380*/  ISETP.NE.AND P1, PT, R6, 0x7ff00000, PT ;  /* 0x7ff000000600780c */ /* 0x000fc80003f25270 */
[----:B0-----:R-:W-:-:S08]  /*3390*/  DFMA R14, -R10, R12, 1 ;  /* 0x3ff000000a0e742b */ /* 0x001fd0000000010c */
[----:B------:R-:W-:Y:S02]  /*33a0*/  DFMA R14, R14, R14, R14 ;  /* 0x0000000e0e0e722b */ /* 0x000fe4000000000e */
[----:B-1----:R-:W-:-:S06]  /*33b0*/  DSETP.NEU.AND P0, PT, |R8|, +INF , PT ;  /* 0x7ff000000800742a */ /* 0x002fcc0003f0d200 */
[----:B------:R-:W-:Y:S01]  /*33c0*/  DFMA R14, R12, R14, R12 ;  /* 0x0000000e0c0e722b */ /* 0x000fe2000000000c */
[----:B------:R-:W-:Y:S01]  /*33d0*/  FSEL R0, RZ, +QNAN , P0 ;  /* 0x7ff00000ff007808 */ /* 0x000fe20000000000 */
[----:B------:R-:W-:-:S03]  /*33e0*/  DSETP.NEU.AND P0, PT, R8, 1, PT ;  /* 0x3ff000000800742a */ /* 0x000fc60003f0d000 */
[----:B------:R-:W-:-:S03]  /*33f0*/  FSEL R0, R0, RZ, !P1 ;  /* 0x000000ff00007208 */ /* 0x000fc60004800000 */
[----:B------:R-:W-:-:S08]  /*3400*/  DFMA R12, -R10, R14, 1 ;  /* 0x3ff000000a0c742b */ /* 0x000fd0000000010e */
[----:B------:R-:W-:Y:S01]  /*3410*/  DFMA R12, R14, R12, R14 ;  /* 0x0000000c0e0c722b */ /* 0x000fe2000000000e */
[----:B------:R-:W-:Y:S01]  /*3420*/  FSEL R15, R0, 1.875, P0 ;  /* 0x3ff00000000f7808 */ /* 0x000fe20000000000 */
[----:B------:R-:W-:-:S03]  /*3430*/  IMAD.MOV.U32 R14, RZ, RZ, RZ ;  /* 0x000000ffff0e7224 */ /* 0x000fc600078e00ff */
[----:B------:R-:W-:-:S03]  /*3440*/  FSETP.GEU.AND P1, PT, |R15|, 6.5827683646048100446e-37, PT ;  /* 0x036000000f00780b */ /* 0x000fc60003f2e200 */
        /* <DEDUP_REMOVED lines=8> */
[----:B------:R-:W-:Y:S02]  /*34d0*/  IMAD.MOV.U32 R9, RZ, RZ, R11 ;  /* 0x000000ffff097224 */ /* 0x000fe400078e000b */
[----:B------:R-:W-:-:S07]  /*34e0*/  IMAD.MOV.U32 R14, RZ, RZ, RZ ;  /* 0x000000ffff0e7224 */ /* 0x000fce00078e00ff */
[----:B------:R-:W-:Y:S05]  /*34f0*/  CALL.REL.NOINC `($__internal_0_$__cuda_sm20_div_rn_f64_full) ;  /* 0x00000184004c7944 */ /* 0x000fea0003c00000 */
.L_x_87:
        /* <DEDUP_REMOVED lines=8> */
.L_x_90:
        /* <DEDUP_REMOVED lines=19> */
.L_x_89:
[----:B------:R-:W-:Y:S05]  /*36b0*/  BSYNC.RECONVERGENT B2 ;  /* 0x0000000000027941 */ /* 0x000fea0003800200 */
.L_x_88:
        /* <DEDUP_REMOVED lines=14> */
.L_x_92:
[----:B------:R-:W-:Y:S05]  /*37a0*/  BSYNC.RECONVERGENT B2 ;  /* 0x0000000000027941 */ /* 0x000fea0003800200 */
.L_x_91:
[----:B------:R-:W-:-:S13]  /*37b0*/  ISETP.LT.OR P0, PT, R5, R4, P0 ;  /* 0x000000040500720c */ /* 0x000fda0000701670 */
[----:B------:R-:W-:Y:S05]  /*37c0*/  @!P0 BRA `(.L_x_27) ;  /* 0x0000000800048947 */ /* 0x000fea0003800000 */
[----:B------:R-:W-:-:S08]  /*37d0*/  DADD R48, R48, R46 ;  /* 0x0000000030307229 */ /* 0x000fd0000000002e */
[----:B------:R-:W-:-:S08]  /*37e0*/  DADD R48, R46, R48 ;  /* 0x000000002e307229 */ /* 0x000fd00000000030 */
[----:B------:R-:W-:-:S08]  /*37f0*/  DADD R48, R46, R48 ;  /* 0x000000002e307229 */ /* 0x000fd00000000030 */
[----:B------:R-:W-:Y:S01]  /*3800*/  DADD R48, R46, R48 ;  /* 0x000000002e307229 */ /* 0x000fe20000000030 */
[----:B------:R-:W-:Y:S10]  /*3810*/  BRA `(.L_x_27) ;  /* 0x0000000400f07947 */ /* 0x000ff40003800000 */
.L_x_82:
        /* <DEDUP_REMOVED lines=9> */
[C---:B------:R-:W-:Y:S01]  /*38b0*/  DSETP.NEU.AND P0, PT, |R16|.reuse, +INF , PT ;  /* 0x7ff000001000742a */ /* 0x040fe20003f0d200 */
[----:B------:R-:W-:Y:S01]  /*38c0*/  ISETP.NE.AND P1, PT, R6, 0x7ff00000, PT ;  /* 0x7ff000000600780c */ /* 0x000fe20003f25270 */
[----:B------:R-:W-:Y:S04]  /*38d0*/  BSSY.RECONVERGENT B4, `(.L_x_95) ;  /* 0x0000018000047945 */ /* 0x000fe80003800200 */
[C---:B------:R-:W-:Y:S02]  /*38e0*/  FSEL R0, R7.reuse, RZ, P0 ;  /* 0x000000ff07007208 */ /* 0x040fe40000000000 */
[----:B------:R-:W-:Y:S01]  /*38f0*/  FSEL R19, R12, +QNAN , P0 ;  /* 0x7ff000000c137808 */ /* 0x000fe20000000000 */
[----:B------:R-:W-:Y:S01]  /*3900*/  DSETP.NEU.AND P0, PT, R16, 1, PT ;  /* 0x3ff000001000742a */ /* 0x000fe20003f0d000 */
[----:B------:R-:W-:-:S02]  /*3910*/  FSEL R0, R7, R0, P1 ;  /* 0x0000000007007208 */ /* 0x000fc40000800000 */
[----:B------:R-:W-:Y:S01]  /*3920*/  FSEL R2, R12, R19, P1 ;  /* 0x000000130c027208 */ /* 0x000fe20000800000 */
[----:B0-----:R-:W-:-:S08]  /*3930*/  DFMA R14, -R10, R8, 1 ;  /* 0x3ff000000a0e742b */ /* 0x001fd00000000108 */
        /* <DEDUP_REMOVED lines=17> */
.L_x_96:
[----:B------:R-:W-:Y:S05]  /*3a50*/  BSYNC.RECONVERGENT B4 ;  /* 0x0000000000047941 */ /* 0x000fea0003800200 */
.L_x_95:
[----:B------:R-:W-:Y:S01]  /*3a60*/  LEA.HI R0, R13, 0x1, RZ, 0x17 ;  /* 0x000000010d007811 */ /* 0x000fe200078fb8ff */
[----:B------:R-:W-:Y:S01]  /*3a70*/  DADD R46, RZ, -R46 ;  /* 0x00000000ff2e7229 */ /* 0x000fe2000000082e */
[----:B------:R-:W-:Y:S02]  /*3a80*/  IMAD.MOV.U32 R2, RZ, RZ, RZ ;  /* 0x000000ffff027224 */ /* 0x000fe400078e00ff */
[----:B------:R-:W-:-:S08]  /*3a90*/  LOP3.LUT R9, R0, 0x3, RZ, 0xc0, !PT ;  /* 0x0000000300097812 */ /* 0x000fd000078ec0ff */
.L_x_97:
[----:B------:R-:W-:Y:S01]  /*3aa0*/  VIADD R2, R2, 0x1 ;  /* 0x0000000102027836 */ /* 0x000fe20000000000 */
[----:B------:R-:W-:Y:S01]  /*3ab0*/  DADD R48, R46, R48 ;  /* 0x000000002e307229 */ /* 0x000fe20000000030 */
[----:B------:R-:W-:-:S03]  /*3ac0*/  VIADD R5, R5, 0x200 ;  /* 0x0000020005057836 */ /* 0x000fc60000000000 */
[----:B------:R-:W-:-:S13]  /*3ad0*/  ISETP.NE.AND P0, PT, R2, R9, PT ;  /* 0x000000090200720c */ /* 0x000fda0003f05270 */
[----:B------:R-:W-:Y:S05]  /*3ae0*/  @P0 BRA `(.L_x_97) ;  /* 0xfffffffc00ec0947 */ /* 0x000fea000383ffff */
.L_x_94:
[----:B------:R-:W-:Y:S05]  /*3af0*/  BSYNC.RECONVERGENT B3 ;  /* 0x0000000000037941 */ /* 0x000fea0003800200 */
.L_x_93:
[----:B------:R-:W-:-:S13]  /*3b00*/  ISETP.GE.U32.AND P0, PT, R13, 0x600, PT ;  /* 0x000006000d00780c */ /* 0x000fda0003f06070 */
[----:B------:R-:W-:Y:S05]  /*3b10*/  @!P0 BRA `(.L_x_27) ;  /* 0x0000000400308947 */ /* 0x000fea0003800000 */
[----:B------:R-:W0:Y:S01]  /*3b20*/  MUFU.RCP64H R15, R11 ;  /* 0x0000000b000f7308 */ /* 0x000e220000001800 */
[----:B------:R-:W-:Y:S01]  /*3b30*/  IMAD.MOV.U32 R14, RZ, RZ, 0x1 ;  /* 0x00000001ff0e7424 */ /* 0x000fe200078e00ff */
[----:B------:R-:W1:Y:S01]  /*3b40*/  LDC.64 R8, c[0x0][0x400] ;  /* 0x00010000ff087b82 */ /* 0x000e620000000a00 */
[----:B------:R-:W-:Y:S01]  /*3b50*/  ISETP.NE.AND P2, PT, R6, 0x7ff00000, PT ;  /* 0x7ff000000600780c */ /* 0x000fe20003f45270 */
[----:B------:R-:W-:Y:S03]  /*3b60*/  BSSY.RECONVERGENT B3, `(.L_x_98) ;  /* 0x0000017000037945 */ /* 0x000fe60003800200 */
[----:B0-----:R-:W-:-:S08]  /*3b70*/  DFMA R16, -R10, R14, 1 ;  /* 0x3ff000000a10742b */ /* 0x001fd0000000010e */
[----:B------:R-:W-:Y:S02]  /*3b80*/  DFMA R16, R16, R16, R16 ;  /* 0x000000101010722b */ /* 0x000fe40000000010 */
[C---:B-1----:R-:W-:Y:S02]  /*3b90*/  DSETP.NEU.AND P1, PT, |R8|.reuse, +INF , PT ;  /* 0x7ff000000800742a */ /* 0x042fe40003f2d200 */
[----:B------:R-:W-:-:S04]  /*3ba0*/  DSETP.NEU.AND P0, PT, R8, 1, PT ;  /* 0x3ff000000800742a */ /* 0x000fc80003f0d000 */
[----:B------:R-:W-:Y:S01]  /*3bb0*/  DFMA R16, R14, R16, R14 ;  /* 0x000000100e10722b */ /* 0x000fe2000000000e */
[----:B------:R-:W-:Y:S02]  /*3bc0*/  @!P2 FSEL R7, R7, RZ, P1 ;  /* 0x000000ff0707a208 */ /* 0x000fe40000800000 */
[----:B------:R-:W-:-:S05]  /*3bd0*/  @!P2 FSEL R12, R12, +QNAN , P1 ;  /* 0x7ff000000c0ca808 */ /* 0x000fca0000800000 */
        /* <DEDUP_REMOVED lines=15> */
.L_x_99:
[----:B------:R-:W-:Y:S05]  /*3cd0*/  BSYNC.RECONVERGENT B3 ;  /* 0x0000000000037941 */ /* 0x000fea0003800200 */
.L_x_98:
        /* <DEDUP_REMOVED lines=8> */
.L_x_102:
        /* <DEDUP_REMOVED lines=19> */
.L_x_101:
[----:B------:R-:W-:Y:S05]  /*3e90*/  BSYNC.RECONVERGENT B2 ;  /* 0x0000000000027941 */ /* 0x000fea0003800200 */
.L_x_100:
        /* <DEDUP_REMOVED lines=14> */
.L_x_104:
[----:B------:R-:W-:Y:S05]  /*3f80*/  BSYNC.RECONVERGENT B2 ;  /* 0x0000000000027941 */ /* 0x000fea0003800200 */
.L_x_103:
[----:B------:R-:W-:-:S13]  /*3f90*/  ISETP.LT.OR P0, PT, R5, R4, P0 ;  /* 0x000000040500720c */ /* 0x000fda0000701670 */
[----:B------:R-:W-:-:S08]  /*3fa0*/  @P0 DADD R6, R48, R46 ;  /* 0x0000000030060229 */ /* 0x000fd0000000002e */
[----:B------:R-:W-:-:S08]  /*3fb0*/  @P0 DADD R6, R46, R6 ;  /* 0x000000002e060229 */ /* 0x000fd00000000006 */
[----:B------:R-:W-:-:S08]  /*3fc0*/  @P0 DADD R6, R46, R6 ;  /* 0x000000002e060229 */ /* 0x000fd00000000006 */
[----:B------:R-:W-:-:S11]  /*3fd0*/  @P0 DADD R48, R46, R6 ;  /* 0x000000002e300229 */ /* 0x000fd60000000006 */
.L_x_27:
[----:B------:R-:W-:Y:S05]  /*3fe0*/  BSYNC.RECONVERGENT B1 ;  /* 0x0000000000017941 */ /* 0x000fea0003800200 */
.L_x_26:
[----:B------:R-:W-:-:S13]  /*3ff0*/  ISETP.GE.AND P0, PT, R4, 0x200, PT ;  /* 0x000002000400780c */ /* 0x000fda0003f06270 */
[----:B------:R-:W-:Y:S05]  /*4000*/  @!P0 BRA `(.L_x_105) ;  /* 0x0000000400148947 */ /* 0x000fea0003800000 */
[----:B------:R-:W0:Y:S01]  /*4010*/  S2R R12, SR_LANEID ;  /* 0x00000000000c7919 */ /* 0x000e220000000000 */
[----:B------:R-:W-:Y:S04]  /*4020*/  SHFL.DOWN PT, R4, R48, 0x1, 0x1f ;  /* 0x08201f0030047f89 */ /* 0x000fe800000e0000 */
[----:B------:R-:W1:Y:S02]  /*4030*/  SHFL.DOWN PT, R5, R49, 0x1, 0x1f ;  /* 0x08201f0031057f89 */ /* 0x000e6400000e0000 */
[----:B-1----:R-:W-:Y:S01]  /*4040*/  DADD R4, R4, R48 ;  /* 0x0000000004047229 */ /* 0x002fe20000000030 */
[C---:B0-----:R-:W-:Y:S02]  /*4050*/  ISETP.GT.AND P0, PT, R12.reuse, 0x1e, PT ;  /* 0x0000001e0c00780c */ /* 0x041fe40003f04270 */
[----:B------:R-:W-:-:S07]  /*4060*/  ISETP.NE.AND P1, PT, R12, RZ, PT ;  /* 0x000000ff0c00720c */ /* 0x000fce0003f25270 */
[----:B------:R-:W-:Y:S02]  /*4070*/  FSEL R6, R48, R4, P0 ;  /* 0x0000000430067208 */ /* 0x000fe40000000000 */
[----:B------:R-:W-:Y:S02]  /*4080*/  FSEL R7, R49, R5, P0 ;  /* 0x0000000531077208 */ /* 0x000fe40000000000 */
[----:B------:R-:W-:Y:S01]  /*4090*/  ISETP.GT.AND P0, PT, R12, 0x1d, PT ;  /* 0x0000001d0c00780c */ /* 0x000fe20003f04270 */
[----:B------:R-:W-:Y:S01]  /*40a0*/  SHFL.DOWN PT, R4, R6, 0x2, 0x1f ;  /* 0x08401f0006047f89 */ /* 0x000fe200000e0000 */
[----:B------:R-:W-:Y:S02]  /*40b0*/  @!P1 MOV R2, 0x400 ;  /* 0x0000040000029802 */ /* 0x000fe40000000f00 */
[----:B------:R-:W-:Y:S01]  /*40c0*/  @!P1 SHF.R.U32.HI R0, RZ, 0x2, R3 ;  /* 0x00000002ff009819 */ /* 0x000fe20000011603 */
[----:B------:R-:W0:Y:S03]  /*40d0*/  SHFL.DOWN PT, R5, R7, 0x2, 0x1f ;  /* 0x08401f0007057f89 */ /* 0x000e2600000e0000 */
[----:B------:R-:W-:Y:S01]  /*40e0*/  @!P1 LOP3.LUT R0, R0, 0xf8, RZ, 0xc0, !PT ;  /* 0x000000f800009812 */ /* 0x000fe200078ec0ff */
[----:B------:R-:W1:Y:S01]  /*40f0*/  @!P1 S2R R13, SR_CgaCtaId ;  /* 0x00000000000d9919 */ /* 0x000e620000008800 */
[----:B0-----:R-:W-:-:S10]  /*4100*/  DADD R4, R4, R6 ;  /* 0x0000000004047229 */ /* 0x001fd40000000006 */
[----:B------:R-:W-:Y:S02]  /*4110*/  FSEL R8, R6, R4, P0 ;  /* 0x0000000406087208 */ /* 0x000fe40000000000 */
[----:B------:R-:W-:Y:S02]  /*4120*/  FSEL R9, R7, R5, P0 ;  /* 0x0000000507097208 */ /* 0x000fe40000000000 */
[----:B------:R-:W-:Y:S01]  /*4130*/  ISETP.GT.AND P0, PT, R12, 0x1b, PT ;  /* 0x0000001b0c00780c */ /* 0x000fe20003f04270 */
[----:B------:R-:W-:Y:S04]  /*4140*/  SHFL.DOWN PT, R4, R8, 0x4, 0x1f ;  /* 0x08801f0008047f89 */ /* 0x000fe800000e0000 */
[----:B------:R-:W0:Y:S02]  /*4150*/  SHFL.DOWN PT, R5, R9, 0x4, 0x1f ;  /* 0x08801f0009057f89 */ /* 0x000e2400000e0000 */
[----:B0-----:R-:W-:-:S10]  /*4160*/  DADD R4, R4, R8 ;  /* 0x0000000004047229 */ /* 0x001fd40000000008 */
[----:B------:R-:W-:Y:S02]  /*4170*/  FSEL R10, R8, R4, P0 ;  /* 0x00000004080a7208 */ /* 0x000fe40000000000 */
[----:B------:R-:W-:Y:S02]  /*4180*/  FSEL R11, R9, R5, P0 ;  /* 0x00000005090b7208 */ /* 0x000fe40000000000 */
[----:B------:R-:W-:Y:S01]  /*4190*/  ISETP.GT.AND P0, PT, R12, 0x17, PT ;  /* 0x000000170c00780c */ /* 0x000fe20003f04270 */
[----:B------:R-:W-:Y:S01]  /*41a0*/  SHFL.DOWN PT, R4, R10, 0x8, 0x1f ;  /* 0x09001f000a047f89 */ /* 0x000fe200000e0000 */
[----:B-1----:R-:W-:-:S03]  /*41b0*/  @!P1 LEA R9, R13, R2, 0x18 ;  /* 0x000000020d099211 */ /* 0x002fc600078ec0ff */
[----:B------:R-:W0:Y:S02]  /*41c0*/  SHFL.DOWN PT, R5, R11, 0x8, 0x1f ;  /* 0x09001f000b057f89 */ /* 0x000e2400000e0000 */
[----:B------:R-:W-:Y:S01]  /*41d0*/  @!P1 IMAD.IADD R9, R0, 0x1, R9 ;  /* 0x0000000100099824 */ /* 0x000fe200078e0209 */
[----:B0-----:R-:W-:-:S10]  /*41e0*/  DADD R4, R4, R10 ;  /* 0x0000000004047229 */ /* 0x001fd4000000000a */
[----:B------:R-:W-:Y:S02]  /*41f0*/  FSEL R6, R10, R4, P0 ;  /* 0x000000040a067208 */ /* 0x000fe40000000000 */
[----:B------:R-:W-:Y:S02]  /*4200*/  FSEL R7, R11, R5, P0 ;  /* 0x000000050b077208 */ /* 0x000fe40000000000 */
[----:B------:R-:W-:Y:S01]  /*4210*/  ISETP.NE.AND P0, PT, R3, RZ, PT ;  /* 0x000000ff0300720c */ /* 0x000fe20003f05270 */
[----:B------:R-:W-:Y:S04]  /*4220*/  SHFL.DOWN PT, R4, R6, 0x10, 0x1f ;  /* 0x0a001f0006047f89 */ /* 0x000fe800000e0000 */
[----:B------:R-:W0:Y:S02]  /*4230*/  SHFL.DOWN PT, R5, R7, 0x10, 0x1f ;  /* 0x0a001f0007057f89 */ /* 0x000e2400000e0000 */
[----:B0-----:R-:W-:-:S07]  /*4240*/  DADD R4, R4, R6 ;  /* 0x0000000004047229 */ /* 0x001fce0000000006 */
[----:B------:R1:W-:Y:S01]  /*4250*/  @!P1 STS.64 [R9+0x10], R4 ;  /* 0x0000100409009388 */ /* 0x0003e20000000a00 */
[----:B------:R-:W-:Y:S01]  /*4260*/  BAR.SYNC.DEFER_BLOCKING 0x0 ;  /* 0x0000000000007b1d */ /* 0x000fe20000010000 */
[----:B------:R-:W-:-:S04]  /*4270*/  ISETP.GT.AND P1, PT, R12, 0xf, PT ;  /* 0x0000000f0c00780c */ /* 0x000fc80003f24270 */
[----:B------:R-:W-:Y:S02]  /*4280*/  FSEL R6, R6, R4, P1 ;  /* 0x0000000406067208 */ /* 0x000fe40000800000 */
[----:B------:R-:W-:Y:S01]  /*4290*/  FSEL R7, R7, R5, P1 ;  /* 0x0000000507077208 */ /* 0x000fe20000800000 */
[----:B------:R-:W-:Y:S06]  /*42a0*/  @P0 BRA `(.L_x_106) ;  /* 0x0000017400c40947 */ /* 0x000fec0003800000 */
[----:B------:R-:W0:Y:S01]  /*42b0*/  S2UR UR5, SR_CgaCtaId ;  /* 0x00000000000579c3 */ /* 0x000e220000008800 */
[----:B------:R-:W-:Y:S02]  /*42c0*/  UMOV UR4, 0x400 ;  /* 0x0000040000047882 */ /* 0x000fe40000000000 */
[----:B0-----:R-:W-:-:S09]  /*42d0*/  ULEA UR4, UR5, UR4, 0x18 ;  /* 0x0000000405047291 */ /* 0x001fd2000f8ec0ff */
[----:B------:R-:W0:Y:S04]  /*42e0*/  LDS.64 R2, [UR4+0x18] ;  /* 0x00001804ff027984 */ /* 0x000e280008000a00 */
[----:B-1----:R-:W1:Y:S04]  /*42f0*/  LDS.128 R8, [UR4+0x20] ;  /* 0x00002004ff087984 */ /* 0x002e680008000c00 */
[----:B------:R-:W2:Y:S01]  /*4300*/  LDS.128 R12, [UR4+0x30] ;  /* 0x00003004ff0c7984 */ /* 0x000ea20008000c00 */
[----:B0-----:R-:W-:-:S03]  /*4310*/  DADD R2, R6, R2 ;  /* 0x0000000006027229 */ /* 0x001fc60000000002 */
[----:B------:R-:W0:Y:S05]  /*4320*/  LDS.128 R4, [UR4+0x40] ;  /* 0x00004004ff047984 */ /* 0x000e2a0008000c00 */
[----:B-1----:R-:W-:-:S08]  /*4330*/  DADD R2, R2, R8 ;  /* 0x0000000002027229 */ /* 0x002fd00000000008 */
[----:B------:R-:W-:Y:S01]  /*4340*/  DADD R2, R2, R10 ;  /* 0x0000000002027229 */ /* 0x000fe2000000000a */
[----:B------:R-:W1:Y:S07]  /*4350*/  LDS.128 R8, [UR4+0x50] ;  /* 0x00005004ff087984 */ /* 0x000e6e0008000c00 */
[----:B--2---:R-:W-:-:S08]  /*4360*/  DADD R2, R2, R12 ;  /* 0x0000000002027229 */ /* 0x004fd0000000000c */
[----:B------:R-:W-:Y:S01]  /*4370*/  DADD R2, R2, R14 ;  /* 0x0000000002027229 */ /* 0x000fe2000000000e */
[----:B------:R-:W2:Y:S07]  /*4380*/  LDS.128 R12, [UR4+0x60] ;  /* 0x00006004ff0c7984 */ /* 0x000eae0008000c00 */
[----:B0-----:R-:W-:-:S08]  /*4390*/  DADD R2, R2, R4 ;  /* 0x0000000002027229 */ /* 0x001fd00000000004 */
[----:B------:R-:W-:Y:S01]  /*43a0*/  DADD R2, R2, R6 ;  /* 0x0000000002027229 */ /* 0x000fe20000000006 */
[----:B------:R-:W0:Y:S07]  /*43b0*/  LDS.128 R4, [UR4+0x70] ;  /* 0x00007004ff047984 */ /* 0x000e2e0008000c00 */
[----:B-1----:R-:W-:-:S08]  /*43c0*/  DADD R2, R2, R8 ;  /* 0x0000000002027229 */ /* 0x002fd00000000008 */
[----:B------:R-:W-:Y:S01]  /*43d0*/  DADD R2, R2, R10 ;  /* 0x0000000002027229 */ /* 0x000fe2000000000a */
[----:B------:R-:W1:Y:S07]  /*43e0*/  LDS.128 R8, [UR4+0x80] ;  /* 0x00008004ff087984 */ /* 0x000e6e0008000c00 */
[----:B--2---:R-:W-:-:S08]  /*43f0*/  DADD R2, R2, R12 ;  /* 0x0000000002027229 */ /* 0x004fd0000000000c */
[----:B------:R-:W-:-:S08]  /*4400*/  DADD R2, R2, R14 ;  /* 0x0000000002027229 */ /* 0x000fd0000000000e */
[----:B0-----:R-:W-:-:S08]  /*4410*/  DADD R2, R2, R4 ;  /* 0x0000000002027229 */ /* 0x001fd00000000004 */
[----:B------:R-:W-:-:S08]  /*4420*/  DADD R2, R2, R6 ;  /* 0x0000000002027229 */ /* 0x000fd00000000006 */
[----:B-1----:R-:W-:-:S08]  /*4430*/  DADD R2, R2, R8 ;  /* 0x0000000002027229 */ /* 0x002fd00000000008 */
[----:B------:R-:W-:Y:S01]  /*4440*/  DADD R6, R2, R10 ;  /* 0x0000000002067229 */ /* 0x000fe2000000000a */
[----:B------:R-:W-:Y:S10]  /*4450*/  BRA `(.L_x_106) ;  /* 0x0000017400587947 */ /* 0x000ff40003800000 */
.L_x_105:
[----:B------:R-:W-:Y:S01]  /*4460*/  LOP3.LUT R0, R3, 0x3e0, RZ, 0xc0, !PT ;  /* 0x000003e003007812 */ /* 0x000fe200078ec0ff */
[----:B------:R-:W0:Y:S03]  /*4470*/  S2R R2, SR_LANEID ;  /* 0x0000000000027919 */ /* 0x000e260000000000 */
[----:B------:R-:W-:Y:S01]  /*4480*/  LOP3.LUT R7, RZ, R0, RZ, 0x33, !PT ;  /* 0x00000000ff077212 */ /* 0x000fe200078e33ff */
[----:B------:R-:W-:-:S04]  /*4490*/  VIADD R5, R0, 0x20 ;  /* 0x0000002000057836 */ /* 0x000fc80000000000 */
[----:B------:R-:W-:Y:S01]  /*44a0*/  IMAD.IADD R7, R4, 0x1, R7 ;  /* 0x0000000104077824 */ /* 0x000fe200078e0207 */
[----:B------:R-:W-:-:S04]  /*44b0*/  ISETP.GT.AND P0, PT, R5, R4, PT ;  /* 0x000000040500720c */ /* 0x000fc80003f04270 */
[----:B------:R-:W-:-:S05]  /*44c0*/  SEL R5, R7, 0x1f, P0 ;  /* 0x0000001f07057807 */ /* 0x000fca0000000000 */
[----:B------:R-:W-:Y:S04]  /*44d0*/  SHFL.DOWN PT, R6, R48, 0x1, R5 ;  /* 0x0820000030067989 */ /* 0x000fe800000e0005 */
[----:B------:R-:W1:Y:S01]  /*44e0*/  SHFL.DOWN PT, R7, R49, 0x1, R5 ;  /* 0x0820000031077989 */ /* 0x000e6200000e0005 */
[C---:B0-----:R-:W-:Y:S01]  /*44f0*/  ISETP.GE.AND P0, PT, R2.reuse, R5, PT ;  /* 0x000000050200720c */ /* 0x041fe20003f06270 */
[C---:B------:R-:W-:Y:S01]  /*4500*/  VIADD R0, R2.reuse, 0x2 ;  /* 0x0000000202007836 */ /* 0x040fe20000000000 */
[----:B------:R-:W-:Y:S01]  /*4510*/  ISETP.NE.AND P1, PT, R2, RZ, PT ;  /* 0x000000ff0200720c */ /* 0x000fe20003f25270 */
[----:B-1----:R-:W-:-:S12]  /*4520*/  DADD R6, R6, R48 ;  /* 0x0000000006067229 */ /* 0x002fd80000000030 */
[----:B------:R-:W0:Y:S01]  /*4530*/  @!P1 S2R R13, SR_CgaCtaId ;  /* 0x00000000000d9919 */ /* 0x000e220000008800 */
[----:B------:R-:W-:Y:S02]  /*4540*/  FSEL R8, R6, R48, !P0 ;  /* 0x0000003006087208 */ /* 0x000fe40004000000 */
[----:B------:R-:W-:Y:S02]  /*4550*/  FSEL R9, R7, R49, !P0 ;  /* 0x0000003107097208 */ /* 0x000fe40004000000 */
[----:B------:R-:W-:Y:S01]  /*4560*/  ISETP.GT.AND P0, PT, R0, R5, PT ;  /* 0x000000050000720c */ /* 0x000fe20003f04270 */
[----:B------:R-:W-:Y:S01]  /*4570*/  SHFL.DOWN PT, R6, R8, 0x2, R5 ;  /* 0x0840000008067989 */ /* 0x000fe200000e0005 */
[----:B------:R-:W-:-:S03]  /*4580*/  VIADD R0, R2, 0x4 ;  /* 0x0000000402007836 */ /* 0x000fc60000000000 */
[----:B------:R-:W1:Y:S02]  /*4590*/  SHFL.DOWN PT, R7, R9, 0x2, R5 ;  /* 0x0840000009077989 */ /* 0x000e6400000e0005 */
[----:B-1----:R-:W-:-:S10]  /*45a0*/  DADD R6, R6, R8 ;  /* 0x0000000006067229 */ /* 0x002fd40000000008 */
[----:B------:R-:W-:Y:S02]  /*45b0*/  FSEL R10, R8, R6, P0 ;  /* 0x00000006080a7208 */ /* 0x000fe40000000000 */
[----:B------:R-:W-:Y:S02]  /*45c0*/  FSEL R11, R9, R7, P0 ;  /* 0x00000007090b7208 */ /* 0x000fe40000000000 */
        /* <DEDUP_REMOVED lines=9> */
[----:B------:R-:W-:Y:S01]  /*4660*/  VIADD R0, R2, 0x10 ;  /* 0x0000001002007836 */ /* 0x000fe20000000000 */
[----:B------:R-:W-:Y:S02]  /*4670*/  @!P1 SHF.R.U32.HI R2, RZ, 0x2, R3 ;  /* 0x00000002ff029819 */ /* 0x000fe40000011603 */
[----:B------:R-:W1:Y:S02]  /*4680*/  SHFL.DOWN PT, R7, R9, 0x8, R5 ;  /* 0x0900000009077989 */ /* 0x000e6400000e0005 */
[----:B------:R-:W-:Y:S01]  /*4690*/  @!P1 LOP3.LUT R2, R2, 0xf8, RZ, 0xc0, !PT ;  /* 0x000000f802029812 */ /* 0x000fe200078ec0ff */
[----:B-1----:R-:W-:-:S10]  /*46a0*/  DADD R6, R6, R8 ;  /* 0x0000000006067229 */ /* 0x002fd40000000008 */
[----:B------:R-:W-:Y:S02]  /*46b0*/  FSEL R10, R8, R6, P0 ;  /* 0x00000006080a7208 */ /* 0x000fe40000000000 */
[----:B------:R-:W-:Y:S02]  /*46c0*/  FSEL R11, R9, R7, P0 ;  /* 0x00000007090b7208 */ /* 0x000fe40000000000 */
[----:B------:R-:W-:Y:S01]  /*46d0*/  ISETP.GT.AND P0, PT, R0, R5, PT ;  /* 0x000000050000720c */ /* 0x000fe20003f04270 */
[----:B------:R-:W-:Y:S01]  /*46e0*/  SHFL.DOWN PT, R6, R10, 0x10, R5 ;  /* 0x0a0000000a067989 */ /* 0x000fe200000e0005 */
[----:B------:R-:W-:-:S03]  /*46f0*/  @!P1 MOV R8, 0x400 ;  /* 0x0000040000089802 */ /* 0x000fc60000000f00 */
[----:B------:R-:W1:Y:S01]  /*4700*/  SHFL.DOWN PT, R7, R11, 0x10, R5 ;  /* 0x0a0000000b077989 */ /* 0x000e6200000e0005 */
[----:B0-----:R-:W-:-:S05]  /*4710*/  @!P1 LEA R13, R13, R8, 0x18 ;  /* 0x000000080d0d9211 */ /* 0x001fca00078ec0ff */
[----:B------:R-:W-:Y:S01]  /*4720*/  @!P1 IMAD.IADD R13, R2, 0x1, R13 ;  /* 0x00000001020d9824 */ /* 0x000fe200078e020d */
[----:B-1----:R-:W-:-:S10]  /*4730*/  DADD R6, R6, R10 ;  /* 0x0000000006067229 */ /* 0x002fd4000000000a */
[----:B------:R-:W-:Y:S02]  /*4740*/  FSEL R6, R10, R6, P0 ;  /* 0x000000060a067208 */ /* 0x000fe40000000000 */
[----:B------:R-:W-:Y:S02]  /*4750*/  FSEL R7, R11, R7, P0 ;  /* 0x000000070b077208 */ /* 0x000fe40000000000 */
[----:B------:R-:W-:-:S03]  /*4760*/  ISETP.NE.AND P0, PT, R3, RZ, PT ;  /* 0x000000ff0300720c */ /* 0x000fc60003f05270 */
[----:B------:R0:W-:Y:S01]  /*4770*/  @!P1 STS.64 [R13+0x10], R6 ;  /* 0x000010060d009388 */ /* 0x0001e20000000a00 */
[----:B------:R-:W-:Y:S09]  /*4780*/  BAR.SYNC.DEFER_BLOCKING 0x0 ;  /* 0x0000000000007b1d */ /* 0x000ff20000010000 */
[----:B------:R-:W-:Y:S05]  /*4790*/  @P0 BRA `(.L_x_106) ;  /* 0x0000017000880947 */ /* 0x000fea0003800000 */
[----:B------:R-:W1:Y:S01]  /*47a0*/  S2UR UR5, SR_CgaCtaId ;  /* 0x00000000000579c3 */ /* 0x000e620000008800 */
[----:B------:R-:W-:Y:S01]  /*47b0*/  UMOV UR4, 0x400 ;  /* 0x0000040000047882 */ /* 0x000fe20000000000 */
[----:B------:R-:W-:Y:S01]  /*47c0*/  ISETP.GT.AND P1, PT, R4, 0x20, PT ;  /* 0x000000200400780c */ /* 0x000fe20003f24270 */
[----:B-1----:R-:W-:-:S09]  /*47d0*/  ULEA UR4, UR5, UR4, 0x18 ;  /* 0x0000000405047291 */ /* 0x002fd2000f8ec0ff */
[----:B------:R-:W1:Y:S04]  /*47e0*/  LDS.64 R2, [UR4+0x18] ;  /* 0x00001804ff027984 */ /* 0x000e680008000a00 */
[----:B------:R-:W2:Y:S04]  /*47f0*/  LDS.128 R8, [UR4+0x20] ;  /* 0x00002004ff087984 */ /* 0x000ea80008000c00 */
[----:B0-----:R-:W0:Y:S01]  /*4800*/  LDS.128 R12, [UR4+0x30] ;  /* 0x00003004ff0c7984 */ /* 0x001e220008000c00 */
[----:B-1----:R-:W-:-:S10]  /*4810*/  DADD R2, R6, R2 ;  /* 0x0000000006027229 */ /* 0x002fd40000000002 */
[----:B------:R-:W-:Y:S02]  /*4820*/  FSEL R2, R2, R6, P1 ;  /* 0x0000000602027208 */ /* 0x000fe40000800000 */
[----:B------:R-:W-:Y:S02]  /*4830*/  FSEL R3, R3, R7, P1 ;  /* 0x0000000703037208 */ /* 0x000fe40000800000 */
[----:B------:R-:W-:-:S04]  /*4840*/  ISETP.GT.AND P1, PT, R4, 0x40, PT ;  /* 0x000000400400780c */ /* 0x000fc80003f24270 */
[----:B--2---:R-:W-:-:S10]  /*4850*/  DADD R8, R8, R2 ;  /* 0x0000000008087229 */ /* 0x004fd40000000002 */
[----:B------:R-:W-:Y:S02]  /*4860*/  FSEL R2, R8, R2, P1 ;  /* 0x0000000208027208 */ /* 0x000fe40000800000 */
[----:B------:R-:W-:Y:S02]  /*4870*/  FSEL R3, R9, R3, P1 ;  /* 0x0000000309037208 */ /* 0x000fe40000800000 */
[----:B------:R-:W-:-:S04]  /*4880*/  ISETP.GT.AND P1, PT, R4, 0x60, PT ;  /* 0x000000600400780c */ /* 0x000fc80003f24270 */
[----:B------:R-:W-:-:S10]  /*4890*/  DADD R10, R2, R10 ;  /* 0x00000000020a7229 */ /* 0x000fd4000000000a */
[----:B------:R-:W-:Y:S02]  /*48a0*/  FSEL R2, R10, R2, P1 ;  /* 0x000000020a027208 */ /* 0x000fe40000800000 */
[----:B------:R-:W-:Y:S02]  /*48b0*/  FSEL R3, R11, R3, P1 ;  /* 0x000000030b037208 */ /* 0x000fe40000800000 */
[----:B------:R-:W1:Y:S01]  /*48c0*/  LDS.128 R8, [UR4+0x40] ;  /* 0x00004004ff087984 */ /* 0x000e620008000c00 */
[----:B------:R-:W-:-:S03]  /*48d0*/  ISETP.GT.AND P1, PT, R4, 0x80, PT ;  /* 0x000000800400780c */ /* 0x000fc60003f24270 */
[----:B0-----:R-:W-:-:S10]  /*48e0*/  DADD R12, R12, R2 ;  /* 0x000000000c0c7229 */ /* 0x001fd40000000002 */
[----:B------:R-:W-:Y:S02]  /*48f0*/  FSEL R2, R12, R2, P1 ;  /* 0x000000020c027208 */ /* 0x000fe40000800000 */
[----:B------:R-:W-:Y:S02]  /*4900*/  FSEL R3, R13, R3, P1 ;  /* 0x000000030d037208 */ /* 0x000fe40000800000 */
[----:B------:R-:W-:-:S04]  /*4910*/  ISETP.GT.AND P1, PT, R4, 0xa0, PT ;  /* 0x000000a00400780c */ /* 0x000fc80003f24270 */
[----:B------:R-:W-:-:S10]  /*4920*/  DADD R14, R2, R14 ;  /* 0x00000000020e7229 */ /* 0x000fd4000000000e */
[----:B------:R-:W-:Y:S02]  /*4930*/  FSEL R2, R14, R2, P1 ;  /* 0x000000020e027208 */ /* 0x000fe40000800000 */
[----:B------:R-:W-:Y:S02]  /*4940*/  FSEL R3, R15, R3, P1 ;  /* 0x000000030f037208 */ /* 0x000fe40000800000 */
[----:B------:R-:W0:Y:S01]  /*4950*/  LDS.128 R12, [UR4+0x50] ;  /* 0x00005004ff0c7984 */ /* 0x000e220008000c00 */
[----:B------:R-:W-:-:S03]  /*4960*/  ISETP.GT.AND P1, PT, R4, 0xc0, PT ;  /* 0x000000c00400780c */ /* 0x000fc60003f24270 */
[----:B-1----:R-:W-:-:S10]  /*4970*/  DADD R8, R8, R2 ;  /* 0x0000000008087229 */ /* 0x002fd40000000002 */
        /* <DEDUP_REMOVED lines=33> */
[----:B------:R-:W-:-:S04]  /*4b90*/  ISETP.GT.AND P1, PT, R4, 0x1c0, PT ;  /* 0x000001c00400780c */ /* 0x000fc80003f24270 */
[----:B-1----:R-:W-:-:S10]  /*4ba0*/  DADD R8, R8, R2 ;  /* 0x0000000008087229 */ /* 0x002fd40000000002 */
[----:B------:R-:W-:Y:S02]  /*4bb0*/  FSEL R2, R8, R2, P1 ;  /* 0x0000000208027208 */ /* 0x000fe40000800000 */
[----:B------:R-:W-:Y:S02]  /*4bc0*/  FSEL R3, R9, R3, P1 ;  /* 0x0000000309037208 */ /* 0x000fe40000800000 */
[----:B------:R-:W-:-:S04]  /*4bd0*/  ISETP.GT.AND P1, PT, R4, 0x1e0, PT ;  /* 0x000001e00400780c */ /* 0x000fc80003f24270 */
[----:B------:R-:W-:-:S10]  /*4be0*/  DADD R10, R2, R10 ;  /* 0x00000000020a7229 */ /* 0x000fd4000000000a */
[----:B------:R-:W-:Y:S02]  /*4bf0*/  FSEL R6, R10, R2, P1 ;  /* 0x000000020a067208 */ /* 0x000fe40000800000 */
[----:B------:R-:W-:Y:S01]  /*4c00*/  FSEL R7, R11, R3, P1 ;  /* 0x000000030b077208 */ /* 0x000fe20000800000 */
[----:B------:R-:W-:Y:S06]  /*4c10*/  BRA `(.L_x_106) ;  /* 0x0000016c00687947 */ /* 0x000fec0003800000 */
.L_x_1:
[----:B------:R-:W0:Y:S01]  /*4c20*/  LDCU.64 UR10, c[0x0][0x400] ;  /* 0x00008000ff0a77ac */ /* 0x000e220008000a00 */
[----:B------:R-:W-:Y:S01]  /*4c30*/  BSSY.RECONVERGENT B1, `(.L_x_107) ;  /* 0x0000007000017945 */ /* 0x000fe20003800200 */
[----:B------:R-:W-:Y:S01]  /*4c40*/  MOV R0, 0x4ca0 ;  /* 0x00004ca000007802 */ /* 0x000fe20000000f00 */
[----:B------:R-:W1:Y:S01]  /*4c50*/  LDCU UR6, c[0x0][0x408] ;  /* 0x00008100ff0677ac */ /* 0x000e620008000800 */
[----:B0-----:R-:W-:Y:S01]  /*4c60*/  DADD R2, -RZ, |UR10| ;  /* 0x4000000aff027e29 */ /* 0x001fe20008000100 */
[----:B-1----:R-:W-:-:S09]  /*4c70*/  UISETP.GE.AND UP1, UPT, UR6, 0x1, UPT ;  /* 0x000000010600788c */ /* 0x002fd2000bf26270 */
[----:B------:R-:W-:-:S07]  /*4c80*/  IMAD.MOV.U32 R15, RZ, RZ, R3 ;  /* 0x000000ffff0f7224 */ /* 0x000fce00078e0003 */
[----:B------:R-:W-:Y:S05]  /*4c90*/  CALL.REL.NOINC `($_ZN3cub18CUB_300001_SM_10006detail6reduce18DeviceReduceKernelINS2_10policy_hubIdyN4cuda3std3__44plusIdEEE10Policy1000EN6thrust24THRUST_300001_SM_1000_NS17counting_iteratorIiNSD_11use_defaultESF_SF_EEyS9_d6DValueEEvT0_PT3_T1_NS0_13GridEvenShareISL_EET2_T4_$__internal_accurate_pow) ;  /* 0x0000017000d87944 */ /* 0x000fea0003c00000 */
[----:B------:R-:W-:Y:S05]  /*4ca0*/  BSYNC.RECONVERGENT B1 ;  /* 0x0000000000017941 */ /* 0x000fea0003800200 */
.L_x_107:
[----:B------:R-:W0:Y:S01]  /*4cb0*/  LDC.64 R16, c[0x0][0x400] ;  /* 0x00010000ff107b82 */ /* 0x000e220000000a00 */
[----:B------:R-:W-:-:S07]  /*4cc0*/  IMAD.MOV.U32 R3, RZ, RZ, R21 ;  /* 0x000000ffff037224 */ /* 0x000fce00078e0015 */
[----:B------:R-:W1:Y:S01]  /*4cd0*/  LDC.64 R10, c[0x0][0x3f8] ;  /* 0x0000fe00ff0a7b82 */ /* 0x000e620000000a00 */
[----:B0-----:R-:W-:Y:S02]  /*4ce0*/  DADD R8, R16, 2 ;  /* 0x4000000010087429 */ /* 0x001fe40000000000 */
[----:B-1----:R-:W-:-:S08]  /*4cf0*/  DADD R4, -R10, 1 ;  /* 0x3ff000000a047429 */ /* 0x002fd00000000100 */
[----:B------:R-:W-:Y:S01]  /*4d00*/  DMUL R10, R4, R10 ;  /* 0x0000000a040a7228 */ /* 0x000fe20000000000 */
[----:B------:R-:W-:Y:S01]  /*4d10*/  IMAD.MOV.U32 R5, RZ, RZ, R2 ;  /* 0x000000ffff057224 */ /* 0x000fe200078e0002 */
[----:B------:R-:W-:Y:S01]  /*4d20*/  LOP3.LUT R4, R9, 0x7ff00000, RZ, 0xc0, !PT ;  /* 0x7ff0000009047812 */ /* 0x000fe200078ec0ff */
[----:B------:R-:W-:Y:S08]  /*4d30*/  BRA.U !UP1, `(.L_x_108) ;  /* 0x0000006109747547 */ /* 0x000ff0000b800000 */
[----:B------:R-:W0:Y:S01]  /*4d40*/  LDCU UR6, c[0x0][0x408] ;  /* 0x00008100ff0677ac */ /* 0x000e220008000800 */
[----:B------:R-:W-:Y:S01]  /*4d50*/  IMAD.MOV.U32 R8, RZ, RZ, RZ ;  /* 0x000000ffff087224 */ /* 0x000fe200078e00ff */
[----:B------:R-:W-:Y:S01]  /*4d60*/  CS2R R12, SRZ ;  /* 0x00000000000c7805 */ /* 0x000fe2000001ff00 */
[----:B0-----:R-:W-:Y:S02]  /*4d70*/  UIADD3 UR7, UPT, UPT, UR6, -0x1, URZ ;  /* 0xffffffff06077890 */ /* 0x001fe4000fffe0ff */
[----:B------:R-:W-:Y:S02]  /*4d80*/  ULOP3.LUT UR8, UR6, 0x3, URZ, 0xc0, !UPT ;  /* 0x0000000306087892 */ /* 0x000fe4000f8ec0ff */
[----:B------:R-:W-:-:S09]  /*4d90*/  UISETP.GE.U32.AND UP0, UPT, UR7, 0x3, UPT ;  /* 0x000000030700788c */ /* 0x000fd2000bf06070 */
[----:B------:R-:W-:Y:S05]  /*4da0*/  BRA.U !UP0, `(.L_x_109) ;  /* 0x0000000508e47547 */ /* 0x000fea000b800000 */
[----:B------:R-:W0:Y:S01]  /*4db0*/  LDC.64 R34, c[0x0][0x3e8] ;  /* 0x0000fa00ff227b82 */ /* 0x000e220000000a00 */
[----:B------:R-:W-:Y:S01]  /*4dc0*/  ULOP3.LUT UR6, UR6, 0x7ffffffc, URZ, 0xc0, !UPT ;  /* 0x7ffffffc06067892 */ /* 0x000fe2000f8ec0ff */
[----:B------:R-:W-:Y:S01]  /*4dd0*/  IMAD.MOV.U32 R9, RZ, RZ, RZ ;  /* 0x000000ffff097224 */ /* 0x000fe200078e00ff */
[----:B------:R-:W-:-:S04]  /*4de0*/  CS2R R12, SRZ ;  /* 0x00000000000c7805 */ /* 0x000fc8000001ff00 */
[----:B------:R-:W-:Y:S01]  /*4df0*/  IMAD.U32 R8, RZ, RZ, UR6 ;  /* 0x00000006ff087e24 */ /* 0x000fe2000f8e00ff */
[----:B------:R-:W1:Y:S06]  /*4e00*/  LDC.64 R32, c[0x0][0x3f0] ;  /* 0x0000fc00ff207b82 */ /* 0x000e6c0000000a00 */
.L_x_122:
        /* <DEDUP_REMOVED lines=12> */
.L_x_110:
        /* <DEDUP_REMOVED lines=14> */
.L_x_112:
[----:B------:R-:W-:-:S11]  /*4fb0*/  DADD R14, R44, 2 ;  /* 0x400000002c0e7429 */ /* 0x000fd60000000000 */
.L_x_111:
        /* <DEDUP_REMOVED lines=13> */
.L_x_113:
        /* <DEDUP_REMOVED lines=14> */
.L_x_115:
[----:B------:R-:W-:-:S11]  /*5170*/  DADD R14, R36, 2 ;  /* 0x40000000240e7429 */ /* 0x000fd60000000000 */
.L_x_114:
        /* <DEDUP_REMOVED lines=13> */
.L_x_116:
        /* <DEDUP_REMOVED lines=14> */
.L_x_118:
[----:B------:R-:W-:-:S11]  /*5330*/  DADD R16, R12, 2 ;  /* 0x400000000c107429 */ /* 0x000fd60000000000 */
.L_x_117:
[----:B------:R-:W2:Y:S04]  /*5340*/  LDG.E.64 R40, desc[UR16][R40.64+0x18] ;  /* 0x0000181028287981 */ /* 0x000ea8000c1e1b00 */
[----:B------:R-:W5:Y:S01]  /*5350*/  LDG.E.64 R42, desc[UR16][R42.64+0x18] ;  /* 0x000018102a2a7981 */ /* 0x000f62000c1e1b00 */
[----:B------:R-:W-:Y:S01]  /*5360*/  DSETP.NEU.AND P0, PT, R12, 1, PT ;  /* 0x3ff000000c00742a */ /* 0x000fe20003f0d000 */
[----:B------:R-:W-:Y:S01]  /*5370*/  BSSY.RECONVERGENT B1, `(.L_x_119) ;  /* 0x0000008000017945 */ /* 0x000fe20003800200 */
[----:B------:R-:W-:-:S04]  /*5380*/  MOV R0, 0x53f0 ;  /* 0x000053f000007802 */ /* 0x000fc80000000f00 */
[----:B------:R-:W-:Y:S02]  /*5390*/  FSEL R12, R16, RZ, P0 ;  /* 0x000000ff100c7208 */ /* 0x000fe40000000000 */
[----:B------:R-:W-:-:S06]  /*53a0*/  FSEL R13, R17, 1.875, P0 ;  /* 0x3ff00000110d7808 */ /* 0x000fcc0000000000 */
[----:B------:R-:W-:Y:S02]  /*53b0*/  DFMA R38, R44, R12, R38 ;  /* 0x0000000c2c26722b */ /* 0x000fe40000000026 */
[----:B--2---:R-:W-:-:S10]  /*53c0*/  DADD R14, -RZ, |R40| ;  /* 0x00000000ff0e7229 */ /* 0x004fd40000000528 */
[----:B------:R-:W-:-:S07]  /*53d0*/  IMAD.MOV.U32 R2, RZ, RZ, R14 ;  /* 0x000000ffff027224 */ /* 0x000fce00078e000e */
[----:B-----5:R-:W-:Y:S05]  /*53e0*/  CALL.REL.NOINC `($_ZN3cub18CUB_300001_SM_10006detail6reduce18DeviceReduceKernelINS2_10policy_hubIdyN4cuda3std3__44plusIdEEE10Policy1000EN6thrust24THRUST_300001_SM_1000_NS17counting_iteratorIiNSD_11use_defaultESF_SF_EEyS9_d6DValueEEvT0_PT3_T1_NS0_13GridEvenShareISL_EET2_T4_$__internal_accurate_pow) ;  /* 0x0000016c00047944 */ /* 0x020fea0003c00000 */
[----:B------:R-:W-:Y:S05]  /*53f0*/  BSYNC.RECONVERGENT B1 ;  /* 0x0000000000017941 */ /* 0x000fea0003800200 */
.L_x_119:
        /* <DEDUP_REMOVED lines=14> */
.L_x_121:
[----:B------:R-:W-:-:S11]  /*54e0*/  DADD R12, R40, 2 ;  /* 0x40000000280c7429 */ /* 0x000fd60000000000 */
.L_x_120:
[----:B------:R-:W-:-:S06]  /*54f0*/  DSETP.NEU.AND P0, PT, R40, 1, PT ;  /* 0x3ff000002800742a */ /* 0x000fcc0003f0d000 */
[----:B------:R-:W-:Y:S02]  /*5500*/  FSEL R12, R12, RZ, P0 ;  /* 0x000000ff0c0c7208 */ /* 0x000fe40000000000 */
[----:B------:R-:W-:-:S06]  /*5510*/  FSEL R13, R13, 1.875, P0 ;  /* 0x3ff000000d0d7808 */ /* 0x000fcc0000000000 */
[----:B------:R-:W-:Y:S01]  /*5520*/  DFMA R12, R42, R12, R38 ;  /* 0x0000000c2a0c722b */ /* 0x000fe20000000026 */
[----:B------:R-:W-:Y:S10]  /*5530*/  @P2 BRA `(.L_x_122) ;  /* 0xfffffff800342947 */ /* 0x000ff4000383ffff */
.L_x_109:
[----:B------:R-:W-:-:S09]  /*5540*/  UISETP.NE.AND UP0, UPT, UR8, URZ, UPT ;  /* 0x000000ff0800728c */ /* 0x000fd2000bf05270 */
[----:B------:R-:W-:Y:S05]  /*5550*/  BRA.U !UP0, `(.L_x_123) ;  /* 0x0000000508647547 */ /* 0x000fea000b800000 */
        /* <DEDUP_REMOVED lines=12> */
.L_x_124:
        /* <DEDUP_REMOVED lines=14> */
.L_x_126:
[----:B------:R-:W-:-:S11]  /*5700*/  DADD R14, R34, 2 ;  /* 0x40000000220e7429 */ /* 0x000fd60000000000 */
.L_x_125:
[----:B------:R-:W-:Y:S01]  /*5710*/  DSETP.NEU.AND P0, PT, R34, 1, PT ;  /* 0x3ff000002200742a */ /* 0x000fe20003f0d000 */
[----:B------:R-:W-:-:S05]  /*5720*/  UISETP.NE.AND UP0, UPT, UR8, 0x1, UPT ;  /* 0x000000010800788c */ /* 0x000fca000bf05270 */
[----:B------:R-:W-:Y:S02]  /*5730*/  FSEL R14, R14, RZ, P0 ;  /* 0x000000ff0e0e7208 */ /* 0x000fe40000000000 */
[----:B------:R-:W-:-:S06]  /*5740*/  FSEL R15, R15, 1.875, P0 ;  /* 0x3ff000000f0f7808 */ /* 0x000fcc0000000000 */
[----:B------:R-:W-:Y:S01]  /*5750*/  DFMA R12, R8, R14, R12 ;  /* 0x0000000e080c722b */ /* 0x000fe2000000000c */
[----:B------:R-:W-:Y:S10]  /*5760*/  BRA.U !UP0, `(.L_x_123) ;  /* 0x0000000108e07547 */ /* 0x000ff4000b800000 */
        /* <DEDUP_REMOVED lines=8> */
.L_x_127:
        /* <DEDUP_REMOVED lines=14> */
.L_x_129:
[----:B------:R-:W-:-:S11]  /*58d0*/  DADD R14, R8, 2 ;  /* 0x40000000080e7429 */ /* 0x000fd60000000000 */
.L_x_128:
[----:B------:R-:W-:Y:S01]  /*58e0*/  DSETP.NEU.AND P0, PT, R8, 1, PT ;  /* 0x3ff000000800742a */ /* 0x000fe20003f0d000 */
[----:B------:R-:W-:-:S05]  /*58f0*/  UISETP.NE.AND UP0, UPT, UR8, 0x2, UPT ;  /* 0x000000020800788c */ /* 0x000fca000bf05270 */
[----:B------:R-:W-:Y:S02]  /*5900*/  FSEL R8, R14, RZ, P0 ;  /* 0x000000ff0e087208 */ /* 0x000fe40000000000 */
[----:B------:R-:W-:-:S06]  /*5910*/  FSEL R9, R15, 1.875, P0 ;  /* 0x3ff000000f097808 */ /* 0x000fcc0000000000 */
[----:B------:R-:W-:Y:S01]  /*5920*/  DFMA R12, R34, R8, R12 ;  /* 0x00000008220c722b */ /* 0x000fe2000000000c */
[----:B------:R-:W-:Y:S10]  /*5930*/  BRA.U !UP0, `(.L_x_123) ;  /* 0x00000001086c7547 */ /* 0x000ff4000b800000 */
        /* <DEDUP_REMOVED lines=8> */
.L_x_130:
        /* <DEDUP_REMOVED lines=14> */
.L_x_132:
[----:B------:R-:W-:-:S11]  /*5aa0*/  DADD R8, R32, 2 ;  /* 0x4000000020087429 */ /* 0x000fd60000000000 */
.L_x_131:
[----:B------:R-:W-:-:S06]  /*5ab0*/  DSETP.NEU.AND P0, PT, R32, 1, PT ;  /* 0x3ff000002000742a */ /* 0x000fcc0003f0d000 */
[----:B------:R-:W-:Y:S02]  /*5ac0*/  FSEL R8, R8, RZ, P0 ;  /* 0x000000ff08087208 */ /* 0x000fe40000000000 */
[----:B------:R-:W-:-:S06]  /*5ad0*/  FSEL R9, R9, 1.875, P0 ;  /* 0x3ff0000009097808 */ /* 0x000fcc0000000000 */
[----:B------:R-:W-:-:S11]  /*5ae0*/  DFMA R12, R36, R8, R12 ;  /* 0x00000008240c722b */ /* 0x000fd6000000000c */
.L_x_123:
[----:B------:R-:W-:Y:S01]  /*5af0*/  UISETP.GE.U32.AND UP0, UPT, UR7, 0x3, UPT ;  /* 0x000000030700788c */ /* 0x000fe2000bf06070 */
[----:B------:R-:W-:Y:S01]  /*5b00*/  IMAD.MOV.U32 R8, RZ, RZ, RZ ;  /* 0x000000ffff087224 */ /* 0x000fe200078e00ff */
[----:B------:R-:W-:-:S07]  /*5b10*/  CS2R R32, SRZ ;  /* 0x0000000000207805 */ /* 0x000fce000001ff00 */
[----:B------:R-:W-:Y:S05]  /*5b20*/  BRA.U !UP0, `(.L_x_133) ;  /* 0x0000000508e87547 */ /* 0x000fea000b800000 */
[----:B------:R-:W0:Y:S01]  /*5b30*/  LDC R8, c[0x0][0x408] ;  /* 0x00010200ff087b82 */ /* 0x000e220000000800 */
[----:B------:R-:W-:Y:S01]  /*5b40*/  IMAD.MOV.U32 R9, RZ, RZ, RZ ;  /* 0x000000ffff097224 */ /* 0x000fe200078e00ff */
[----:B------:R-:W-:-:S06]  /*5b50*/  CS2R R32, SRZ ;  /* 0x0000000000207805 */ /* 0x000fcc000001ff00 */
[----:B------:R-:W1:Y:S01]  /*5b60*/  LDC.64 R34, c[0x0][0x3e8] ;  /* 0x0000fa00ff227b82 */ /* 0x000e620000000a00 */
[----:B0-----:R-:W-:-:S07]  /*5b70*/  LOP3.LUT R8, R8, 0x7ffffffc, RZ, 0xc0, !PT ;  /* 0x7ffffffc08087812 */ /* 0x001fce00078ec0ff */
.L_x_146:
[----:B------:R-:W0:Y:S01]  /*5b80*/  LDC.64 R40, c[0x0][0x3f0] ;  /* 0x0000fc00ff287b82 */ /* 0x000e220000000a00 */
[----:B-1----:R-:W-:-:S05]  /*5b90*/  IMAD.WIDE.U32 R42, R9, 0x8, R34 ;  /* 0x00000008092a7825 */ /* 0x002fca00078e0022 */
[----:B------:R1:W5:Y:S01]  /*5ba0*/  LDG.E.64 R46, desc[UR16][R42.64] ;  /* 0x000000102a2e7981 */ /* 0x000362000c1e1b00 */
[----:B0-----:R-:W-:-:S05]  /*5bb0*/  IMAD.WIDE.U32 R40, R9, 0x8, R40 ;  /* 0x0000000809287825 */ /* 0x001fca00078e0028 */
[----:B------:R-:W2:Y:S01]  /*5bc0*/  LDG.E.64 R44, desc[UR16][R40.64] ;  /* 0x00000010282c7981 */ /* 0x000ea2000c1e1b00 */
[----:B------:R-:W-:Y:S01]  /*5bd0*/  VIADD R9, R9, 0x4 ;  /* 0x0000000409097836 */ /* 0x000fe20000000000 */
[----:B------:R-:W-:Y:S01]  /*5be0*/  BSSY.RECONVERGENT B1, `(.L_x_134) ;  /* 0x0000006000017945 */ /* 0x000fe20003800200 */
[----:B------:R-:W-:-:S03]  /*5bf0*/  MOV R0, 0x5c40 ;  /* 0x00005c4000007802 */ /* 0x000fc60000000f00 */
[----:B------:R-:W-:Y:S01]  /*5c00*/  ISETP.NE.AND P2, PT, R9, R8, PT ;  /* 0x000000080900720c */ /* 0x000fe20003f45270 */
[----:B--2---:R-:W-:-:S10]  /*5c10*/  DADD R14, -RZ, |R44| ;  /* 0x00000000ff0e7229 */ /* 0x004fd4000000052c */
[----:B-1----:R-:W-:-:S07]  /*5c20*/  IMAD.MOV.U32 R2, RZ, RZ, R14 ;  /* 0x000000ffff027224 */ /* 0x002fce00078e000e */
[----:B-----5:R-:W-:Y:S05]  /*5c30*/  CALL.REL.NOINC `($_ZN3cub18CUB_300001_SM_10006detail6reduce18DeviceReduceKernelINS2_10policy_hubIdyN4cuda3std3__44plusIdEEE10Policy1000EN6thrust24THRUST_300001_SM_1000_NS17counting_iteratorIiNSD_11use_defaultESF_SF_EEyS9_d6DValueEEvT0_PT3_T1_NS0_13GridEvenShareISL_EET2_T4_$__internal_accurate_pow) ;  /* 0x0000016000f07944 */ /* 0x020fea0003c00000 */
[----:B------:R-:W-:Y:S05]  /*5c40*/  BSYNC.RECONVERGENT B1 ;  /* 0x0000000000017941 */ /* 0x000fea0003800200 */
.L_x_134:
        /* <DEDUP_REMOVED lines=14> */
.L_x_136:
[----:B------:R-:W-:-:S11]  /*5d30*/  DADD R14, R44, 2 ;  /* 0x400000002c0e7429 */ /* 0x000fd60000000000 */
.L_x_135:
        /* <DEDUP_REMOVED lines=13> */
.L_x_137:
        /* <DEDUP_REMOVED lines=14> */
.L_x_139:
[----:B------:R-:W-:-:S11]  /*5ef0*/  DADD R14, R36, 2 ;  /* 0x40000000240e7429 */ /* 0x000fd60000000000 */
.L_x_138:
        /* <DEDUP_REMOVED lines=13> */
.L_x_140:
        /* <DEDUP_REMOVED lines=14> */
.L_x_142:
[----:B------:R-:W-:-:S11]  /*60b0*/  DADD R14, R32, 2 ;  /* 0x40000000200e7429 */ /* 0x000fd60000000000 */
.L_x_141:
        /* <DEDUP_REMOVED lines=10> */
[----:B------:R-:W-:-:S07]  /*6160*/  IMAD.MOV.U32 R15, RZ, RZ, R17 ;  /* 0x000000ffff0f7224 */ /* 0x000fce00078e0011 */
[----:B-----5:R-:W-:Y:S05]  /*6170*/  CALL.REL.NOINC `($_ZN3cub18CUB_300001_SM_10006detail6reduce18DeviceReduceKernelINS2_10policy_hubIdyN4cuda3std3__44plusIdEEE10Policy1000EN6thrust24THRUST_300001_SM_1000_NS17counting_iteratorIiNSD_11use_defaultESF_SF_EEyS9_d6DValueEEvT0_PT3_T1_NS0_13GridEvenShareISL_EET2_T4_$__internal_accurate_pow) ;  /* 0x0000015c00a07944 */ /* 0x020fea0003c00000 */
[----:B------:R-:W-:Y:S05]  /*6180*/  BSYNC.RECONVERGENT B1 ;  /* 0x0000000000017941 */ /* 0x000fea0003800200 */
.L_x_143:
        /* <DEDUP_REMOVED lines=14> */
.L_x_145:
[----:B------:R-:W-:-:S11]  /*6270*/  DADD R14, R40, 2 ;  /* 0x40000000280e7429 */ /* 0x000fd60000000000 */
.L_x_144:
[----:B------:R-:W-:-:S06]  /*6280*/  DSETP.NEU.AND P0, PT, R40, 1, PT ;  /* 0x3ff000002800742a */ /* 0x000fcc0003f0d000 */
[----:B------:R-:W-:Y:S02]  /*6290*/  FSEL R32, R14, RZ, P0 ;  /* 0x000000ff0e207208 */ /* 0x000fe40000000000 */
[----:B------:R-:W-:-:S06]  /*62a0*/  FSEL R33, R15, 1.875, P0 ;  /* 0x3ff000000f217808 */ /* 0x000fcc0000000000 */
[----:B------:R-:W-:Y:S01]  /*62b0*/  DFMA R32, R42, R32, R38 ;  /* 0x000000202a20722b */ /* 0x000fe20000000026 */
[----:B------:R-:W-:Y:S10]  /*62c0*/  @P2 BRA `(.L_x_146) ;  /* 0xfffffff8002c2947 */ /* 0x000ff4000383ffff */
.L_x_133:
        /* <DEDUP_REMOVED lines=14> */
.L_x_148:
        /* <DEDUP_REMOVED lines=14> */
.L_x_150:
[----:B------:R-:W-:-:S11]  /*6490*/  DADD R14, R36, 2 ;  /* 0x40000000240e7429 */ /* 0x000fd60000000000 */
.L_x_149:
        /* <DEDUP_REMOVED lines=14> */
.L_x_151:
        /* <DEDUP_REMOVED lines=14> */
.L_x_153:
[----:B------:R-:W-:-:S11]  /*6660*/  DADD R14, R8, 2 ;  /* 0x40000000080e7429 */ /* 0x000fd60000000000 */
.L_x_152:
        /* <DEDUP_REMOVED lines=14> */
.L_x_154:
        /* <DEDUP_REMOVED lines=14> */
.L_x_156:
[----:B------:R-:W-:-:S11]  /*6830*/  DADD R8, R34, 2 ;  /* 0x4000000022087429 */ /* 0x000fd60000000000 */
.L_x_155:
[----:B------:R-:W-:-:S06]  /*6840*/  DSETP.NEU.AND P0, PT, R34, 1, PT ;  /* 0x3ff000002200742a */ /* 0x000fcc0003f0d000 */
[----:B------:R-:W-:Y:S02]  /*6850*/  FSEL R8, R8, RZ, P0 ;  /* 0x000000ff08087208 */ /* 0x000fe40000000000 */
[----:B------:R-:W-:-:S06]  /*6860*/  FSEL R9, R9, 1.875, P0 ;  /* 0x3ff0000009097808 */ /* 0x000fcc0000000000 */
[----:B------:R-:W-:-:S11]  /*6870*/  DFMA R32, R38, R8, R32 ;  /* 0x000000082620722b */ /* 0x000fd60000000020 */
.L_x_147:
[----:B------:R-:W-:Y:S01]  /*6880*/  UISETP.GE.U32.AND UP0, UPT, UR7, 0x3, UPT ;  /* 0x000000030700788c */ /* 0x000fe2000bf06070 */
[----:B------:R-:W-:Y:S01]  /*6890*/  IMAD.MOV.U32 R8, RZ, RZ, RZ ;  /* 0x000000ffff087224 */ /* 0x000fe200078e00ff */
[----:B------:R-:W-:-:S07]  /*68a0*/  CS2R R34, SRZ ;  /* 0x0000000000227805 */ /* 0x000fce000001ff00 */
[----:B------:R-:W-:Y:S05]  /*68b0*/  BRA.U !UP0, `(.L_x_157) ;  /* 0x0000000508e87547 */ /* 0x000fea000b800000 */
[----:B------:R-:W0:Y:S01]  /*68c0*/  LDC R8, c[0x0][0x408] ;  /* 0x00010200ff087b82 */ /* 0x000e220000000800 */
[----:B------:R-:W-:Y:S01]  /*68d0*/  IMAD.MOV.U32 R9, RZ, RZ, RZ ;  /* 0x000000ffff097224 */ /* 0x000fe200078e00ff */
[----:B------:R-:W-:Y:S02]  /*68e0*/  CS2R R34, SRZ ;  /* 0x0000000000227805 */ /* 0x000fe4000001ff00 */
[----:B0-----:R-:W-:-:S07]  /*68f0*/  LOP3.LUT R8, R8, 0x7ffffffc, RZ, 0xc0, !PT ;  /* 0x7ffffffc08087812 */ /* 0x001fce00078ec0ff */
.L_x_170:
[----:B------:R-:W0:Y:S08]  /*6900*/  LDC.64 R40, c[0x0][0x3f0] ;  /* 0x0000fc00ff287b82 */ /* 0x000e300000000a00 */
[----:B------:R-:W1:Y:S01]  /*6910*/  LDC.64 R42, c[0x0][0x3e8] ;  /* 0x0000fa00ff2a7b82 */ /* 0x000e620000000a00 */
[----:B0-----:R-:W-:-:S05]  /*6920*/  IMAD.WIDE.U32 R40, R9, 0x8, R40 ;  /* 0x0000000809287825 */ /* 0x001fca00078e0028 */
[----:B------:R-:W2:Y:S01]  /*6930*/  LDG.E.64 R44, desc[UR16][R40.64] ;  /* 0x00000010282c7981 */ /* 0x000ea2000c1e1b00 */
[----:B-1----:R-:W-:-:S05]  /*6940*/  IMAD.WIDE.U32 R42, R9, 0x8, R42 ;  /* 0x00000008092a7825 */ /* 0x002fca00078e002a */
        /* <DEDUP_REMOVED lines=9> */
.L_x_158:
        /* <DEDUP_REMOVED lines=14> */
.L_x_160:
[----:B------:R-:W-:-:S11]  /*6ac0*/  DADD R14, R44, 2 ;  /* 0x400000002c0e7429 */ /* 0x000fd60000000000 */
.L_x_159:
        /* <DEDUP_REMOVED lines=13> */
.L_x_161:
        /* <DEDUP_REMOVED lines=14> */
.L_x_163:
[----:B------:R-:W-:-:S11]  /*6c80*/  DADD R14, R36, 2 ;  /* 0x40000000240e7429 */ /* 0x000fd60000000000 */
.L_x_162:
        /* <DEDUP_REMOVED lines=13> */
.L_x_164:
        /* <DEDUP_REMOVED lines=14> */
.L_x_166:
[----:B------:R-:W-:-:S11]  /*6e40*/  DADD R14, R34, 2 ;  /* 0x40000000220e7429 */ /* 0x000fd60000000000 */
.L_x_165:
        /* <DEDUP_REMOVED lines=13> */
.L_x_167:
        /* <DEDUP_REMOVED lines=14> */
.L_x_169:
[----:B------:R-:W-:-:S11]  /*7000*/  DADD R14, R40, 2 ;  /* 0x40000000280e7429 */ /* 0x000fd60000000000 */
.L_x_168:
[----:B------:R-:W-:-:S06]  /*7010*/  DSETP.NEU.AND P0, PT, R40, 1, PT ;  /* 0x3ff000002800742a */ /* 0x000fcc0003f0d000 */
[----:B------:R-:W-:Y:S02]  /*7020*/  FSEL R34, R14, RZ, P0 ;  /* 0x000000ff0e227208 */ /* 0x000fe40000000000 */
[----:B------:R-:W-:-:S06]  /*7030*/  FSEL R35, R15, 1.875, P0 ;  /* 0x3ff000000f237808 */ /* 0x000fcc0000000000 */
[----:B------:R-:W-:Y:S01]  /*7040*/  DFMA R34, R42, R34, R38 ;  /* 0x000000222a22722b */ /* 0x000fe20000000026 */
[----:B------:R-:W-:Y:S10]  /*7050*/  @P2 BRA `(.L_x_170) ;  /* 0xfffffff800282947 */ /* 0x000ff4000383ffff */
.L_x_157:
        /* <DEDUP_REMOVED lines=14> */
.L_x_172:
        /* <DEDUP_REMOVED lines=14> */
.L_x_174:
[----:B------:R-:W-:-:S11]  /*7220*/  DADD R14, R38, 2 ;  /* 0x40000000260e7429 */ /* 0x000fd60000000000 */
.L_x_173:
        /* <DEDUP_REMOVED lines=14> */
.L_x_175:
        /* <DEDUP_REMOVED lines=14> */
.L_x_177:
[----:B------:R-:W-:-:S11]  /*73f0*/  DADD R14, R8, 2 ;  /* 0x40000000080e7429 */ /* 0x000fd60000000000 */
.L_x_176:
        /* <DEDUP_REMOVED lines=14> */
.L_x_178:
        /* <DEDUP_REMOVED lines=14> */
.L_x_180:
[----:B------:R-:W-:-:S11]  /*75c0*/  DADD R8, R36, 2 ;  /* 0x4000000024087429 */ /* 0x000fd60000000000 */
.L_x_179:
[----:B------:R-:W-:-:S06]  /*75d0*/  DSETP.NEU.AND P0, PT, R36, 1, PT ;  /* 0x3ff000002400742a */ /* 0x000fcc0003f0d000 */
[----:B------:R-:W-:Y:S02]  /*75e0*/  FSEL R8, R8, RZ, P0 ;  /* 0x000000ff08087208 */ /* 0x000fe40000000000 */
[----:B------:R-:W-:-:S06]  /*75f0*/  FSEL R9, R9, 1.875, P0 ;  /* 0x3ff0000009097808 */ /* 0x000fcc0000000000 */
[----:B------:R-:W-:-:S11]  /*7600*/  DFMA R34, R40, R8, R34 ;  /* 0x000000082822722b */ /* 0x000fd60000000022 */
.L_x_171:
        /* <DEDUP_REMOVED lines=8> */
.L_x_194:
        /* <DEDUP_REMOVED lines=14> */
.L_x_182:
        /* <DEDUP_REMOVED lines=14> */
.L_x_184:
[----:B------:R-:W-:-:S11]  /*7850*/  DADD R14, R46, 2 ;  /* 0x400000002e0e7429 */ /* 0x000fd60000000000 */
.L_x_183:
        /* <DEDUP_REMOVED lines=13> */
.L_x_185:
        /* <DEDUP_REMOVED lines=14> */
.L_x_187:
[----:B------:R-:W-:-:S11]  /*7a10*/  DADD R14, R38, 2 ;  /* 0x40000000260e7429 */ /* 0x000fd60000000000 */
.L_x_186:
        /* <DEDUP_REMOVED lines=13> */
.L_x_188:
        /* <DEDUP_REMOVED lines=14> */
.L_x_190:
[----:B------:R-:W-:-:S11]  /*7bd0*/  DADD R14, R36, 2 ;  /* 0x40000000240e7429 */ /* 0x000fd60000000000 */
.L_x_189:
        /* <DEDUP_REMOVED lines=13> */
.L_x_191:
        /* <DEDUP_REMOVED lines=14> */
.L_x_193:
[----:B------:R-:W-:-:S11]  /*7d90*/  DADD R14, R42, 2 ;  /* 0x400000002a0e7429 */ /* 0x000fd60000000000 */
.L_x_192:
[----:B------:R-:W-:-:S06]  /*7da0*/  DSETP.NEU.AND P0, PT, R42, 1, PT ;  /* 0x3ff000002a00742a */ /* 0x000fcc0003f0d000 */
[----:B------:R-:W-:Y:S02]  /*7db0*/  FSEL R36, R14, RZ, P0 ;  /* 0x000000ff0e247208 */ /* 0x000fe40000000000 */
[----:B------:R-:W-:-:S06]  /*7dc0*/  FSEL R37, R15, 1.875, P0 ;  /* 0x3ff000000f257808 */ /* 0x000fcc0000000000 */
[----:B------:R-:W-:Y:S01]  /*7dd0*/  DFMA R36, R44, R36, R40 ;  /* 0x000000242c24722b */ /* 0x000fe20000000028 */
[----:B------:R-:W-:Y:S10]  /*7de0*/  @P2 BRA `(.L_x_194) ;  /* 0xfffffff800282947 */ /* 0x000ff4000383ffff */
.L_x_181:
        /* <DEDUP_REMOVED lines=14> */
.L_x_196:
        /* <DEDUP_REMOVED lines=14> */
.L_x_198:
[----:B------:R-:W-:-:S11]  /*7fb0*/  DADD R14, R40, 2 ;  /* 0x40000000280e7429 */ /* 0x000fd60000000000 */
.L_x_197:
        /* <DEDUP_REMOVED lines=14> */
.L_x_199:
        /* <DEDUP_REMOVED lines=14> */
.L_x_201:
[----:B------:R-:W-:-:S11]  /*8180*/  DADD R14, R8, 2 ;  /* 0x40000000080e7429 */ /* 0x000fd60000000000 */
.L_x_200:
        /* <DEDUP_REMOVED lines=14> */
.L_x_202:
        /* <DEDUP_REMOVED lines=14> */
.L_x_204:
[----:B------:R-:W-:-:S11]  /*8350*/  DADD R8, R38, 2 ;  /* 0x4000000026087429 */ /* 0x000fd60000000000 */
.L_x_203:
[----:B------:R-:W-:-:S06]  /*8360*/  DSETP.NEU.AND P0, PT, R38, 1, PT ;  /* 0x3ff000002600742a */ /* 0x000fcc0003f0d000 */
[----:B------:R-:W-:Y:S02]  /*8370*/  FSEL R8, R8, RZ, P0 ;  /* 0x000000ff08087208 */ /* 0x000fe40000000000 */
[----:B------:R-:W-:-:S06]  /*8380*/  FSEL R9, R9, 1.875, P0 ;  /* 0x3ff0000009097808 */ /* 0x000fcc0000000000 */
[----:B------:R-:W-:-:S11]  /*8390*/  DFMA R36, R42, R8, R36 ;  /* 0x000000082a24722b */ /* 0x000fd60000000024 */
.L_x_195:
[----:B------:R-:W-:Y:S01]  /*83a0*/  UISETP.GE.U32.AND UP0, UPT, UR7, 0x3, UPT ;  /* 0x000000030700788c */ /* 0x000fe2000bf06070 */
[----:B------:R-:W-:Y:S01]  /*83b0*/  IMAD.MOV.U32 R15, RZ, RZ, RZ ;  /* 0x000000ffff0f7224 */ /* 0x000fe200078e00ff */
[----:B------:R-:W-:-:S07]  /*83c0*/  CS2R R38, SRZ ;  /* 0x0000000000267805 */ /* 0x000fce000001ff00 */
[----:B------:R-:W-:Y:S05]  /*83d0*/  BRA.U !UP0, `(.L_x_205) ;  /* 0x0000000508e87547 */ /* 0x000fea000b800000 */
[----:B------:R-:W-:Y:S01]  /*83e0*/  IMAD.MOV.U32 R8, RZ, RZ, RZ ;  /* 0x000000ffff087224 */ /* 0x000fe200078e00ff */
[----:B------:R-:W-:-:S07]  /*83f0*/  CS2R R38, SRZ ;  /* 0x0000000000267805 */ /* 0x000fce000001ff00 */
.L_x_218:
        /* <DEDUP_REMOVED lines=12> */
.L_x_206:
        /* <DEDUP_REMOVED lines=14> */
.L_x_208:
[----:B------:R-:W-:-:S11]  /*85a0*/  DADD R14, R48, 2 ;  /* 0x40000000300e7429 */ /* 0x000fd60000000000 */
.L_x_207:
        /* <DEDUP_REMOVED lines=13> */
.L_x_209:
        /* <DEDUP_REMOVED lines=14> */
.L_x_211:
[----:B------:R-:W-:-:S11]  /*8760*/  DADD R14, R40, 2 ;  /* 0x40000000280e7429 */ /* 0x000fd60000000000 */
.L_x_210:
        /* <DEDUP_REMOVED lines=13> */
.L_x_212:
        /* <DEDUP_REMOVED lines=14> */
.L_x_214:
[----:B------:R-:W-:-:S11]  /*8920*/  DADD R14, R38, 2 ;  /* 0x40000000260e7429 */ /* 0x000fd60000000000 */
.L_x_213:
        /* <DEDUP_REMOVED lines=13> */
.L_x_215:
        /* <DEDUP_REMOVED lines=14> */
.L_x_217:
[----:B------:R-:W-:-:S11]  /*8ae0*/  DADD R14, R44, 2 ;  /* 0x400000002c0e7429 */ /* 0x000fd60000000000 */
.L_x_216:
[----:B------:R-:W0:Y:S01]  /*8af0*/  LDC R0, c[0x0][0x408] ;  /* 0x00010200ff007b82 */ /* 0x000e220000000800 */
[----:B------:R-:W-:Y:S01]  /*8b00*/  DSETP.NEU.AND P0, PT, R44, 1, PT ;  /* 0x3ff000002c00742a */ /* 0x000fe20003f0d000 */
[----:B------:R-:W-:-:S05]  /*8b10*/  VIADD R8, R8, 0x4 ;  /* 0x0000000408087836 */ /* 0x000fca0000000000 */
[----:B------:R-:W-:Y:S02]  /*8b20*/  FSEL R39, R15, 1.875, P0 ;  /* 0x3ff000000f277808 */ /* 0x000fe40000000000 */
[----:B------:R-:W-:-:S06]  /*8b30*/  FSEL R38, R14, RZ, P0 ;  /* 0x000000ff0e267208 */ /* 0x000fcc0000000000 */
[----:B------:R-:W-:Y:S01]  /*8b40*/  DFMA R38, R46, R38, R42 ;  /* 0x000000262e26722b */ /* 0x000fe2000000002a */
[----:B0-----:R-:W-:-:S04]  /*8b50*/  LOP3.LUT R15, R0, 0x7ffffffc, RZ, 0xc0, !PT ;  /* 0x7ffffffc000f7812 */ /* 0x001fc800078ec0ff */
[----:B------:R-:W-:-:S13]  /*8b60*/  ISETP.NE.AND P0, PT, R8, R15, PT ;  /* 0x0000000f0800720c */ /* 0x000fda0003f05270 */
[----:B------:R-:W-:Y:S05]  /*8b70*/  @P0 BRA `(.L_x_218) ;  /* 0xfffffff800200947 */ /* 0x000fea000383ffff */
.L_x_205:
        /* <DEDUP_REMOVED lines=14> */
.L_x_220:
        /* <DEDUP_REMOVED lines=14> */
.L_x_222:
[----:B------:R-:W-:-:S11]  /*8d40*/  DADD R14, R8, 2 ;  /* 0x40000000080e7429 */ /* 0x000fd60000000000 */
.L_x_221:
        /* <DEDUP_REMOVED lines=14> */
.L_x_223:
        /* <DEDUP_REMOVED lines=14> */
.L_x_225:
[----:B------:R-:W-:-:S11]  /*8f10*/  DADD R14, R8, 2 ;  /* 0x40000000080e7429 */ /* 0x000fd60000000000 */
.L_x_224:
        /* <DEDUP_REMOVED lines=14> */
.L_x_226:
        /* <DEDUP_REMOVED lines=14> */
.L_x_228:
[----:B------:R-:W-:-:S11]  /*90e0*/  DADD R8, R42, 2 ;  /* 0x400000002a087429 */ /* 0x000fd60000000000 */
.L_x_227:
[----:B------:R-:W-:-:S06]  /*90f0*/  DSETP.NEU.AND P0, PT, R42, 1, PT ;  /* 0x3ff000002a00742a */ /* 0x000fcc0003f0d000 */
[----:B------:R-:W-:Y:S02]  /*9100*/  FSEL R8, R8, RZ, P0 ;  /* 0x000000ff08087208 */ /* 0x000fe40000000000 */
[----:B------:R-:W-:-:S06]  /*9110*/  FSEL R9, R9, 1.875, P0 ;  /* 0x3ff0000009097808 */ /* 0x000fcc0000000000 */
[----:B------:R-:W-:-:S11]  /*9120*/  DFMA R38, R44, R8, R38 ;  /* 0x000000082c26722b */ /* 0x000fd60000000026 */
.L_x_219:
[----:B------:R-:W-:Y:S01]  /*9130*/  UISETP.GE.U32.AND UP0, UPT, UR7, 0x3, UPT ;  /* 0x000000030700788c */ /* 0x000fe2000bf06070 */
[----:B------:R-:W-:Y:S01]  /*9140*/  IMAD.MOV.U32 R15, RZ, RZ, RZ ;  /* 0x000000ffff0f7224 */ /* 0x000fe200078e00ff */
[----:B------:R-:W-:-:S07]  /*9150*/  CS2R R40, SRZ ;  /* 0x0000000000287805 */ /* 0x000fce000001ff00 */
[----:B------:R-:W-:Y:S05]  /*9160*/  BRA.U !UP0, `(.L_x_229) ;  /* 0x0000000508e87547 */ /* 0x000fea000b800000 */
[----:B------:R-:W-:Y:S01]  /*9170*/  IMAD.MOV.U32 R8, RZ, RZ, RZ ;  /* 0x000000ffff087224 */ /* 0x000fe200078e00ff */
[----:B------:R-:W-:-:S07]  /*9180*/  CS2R R40, SRZ ;  /* 0x0000000000287805 */ /* 0x000fce000001ff00 */
.L_x_242:
        /* <DEDUP_REMOVED lines=12> */
.L_x_230:
        /* <DEDUP_REMOVED lines=14> */
.L_x_232:
[----:B------:R-:W-:-:S11]  /*9330*/  DADD R14, R50, 2 ;  /* 0x40000000320e7429 */ /* 0x000fd60000000000 */
.L_x_231:
        /* <DEDUP_REMOVED lines=13> */
.L_x_233:
        /* <DEDUP_REMOVED lines=14> */
.L_x_235:
[----:B------:R-:W-:-:S11]  /*94f0*/  DADD R14, R42, 2 ;  /* 0x400000002a0e7429 */ /* 0x000fd60000000000 */
.L_x_234:
        /* <DEDUP_REMOVED lines=13> */
.L_x_236:
        /* <DEDUP_REMOVED lines=14> */
.L_x_238:
[----:B------:R-:W-:-:S11]  /*96b0*/  DADD R14, R40, 2 ;  /* 0x40000000280e7429 */ /* 0x000fd60000000000 */
.L_x_237:
        /* <DEDUP_REMOVED lines=13> */
.L_x_239:
        /* <DEDUP_REMOVED lines=14> */
.L_x_241:
[----:B------:R-:W-:-:S11]  /*9870*/  DADD R14, R46, 2 ;  /* 0x400000002e0e7429 */ /* 0x000fd60000000000 */
.L_x_240:
        /* <DEDUP_REMOVED lines=9> */
.L_x_229:
        /* <DEDUP_REMOVED lines=14> */
.L_x_244:
        /* <DEDUP_REMOVED lines=14> */
.L_x_246:
[----:B------:R-:W-:-:S11]  /*9ad0*/  DADD R14, R8, 2 ;  /* 0x40000000080e7429 */ /* 0x000fd60000000000 */
.L_x_245:
        /* <DEDUP_REMOVED lines=14> */
.L_x_247:
        /* <DEDUP_REMOVED lines=14> */
.L_x_249:
[----:B------:R-:W-:-:S11]  /*9ca0*/  DADD R14, R8, 2 ;  /* 0x40000000080e7429 */ /* 0x000fd60000000000 */
.L_x_248:
        /* <DEDUP_REMOVED lines=14> */
.L_x_250:
        /* <DEDUP_REMOVED lines=14> */
.L_x_252:
[----:B------:R-:W-:-:S11]  /*9e70*/  DADD R8, R44, 2 ;  /* 0x400000002c087429 */ /* 0x000fd60000000000 */
.L_x_251:
[----:B------:R-:W-:-:S06]  /*9e80*/  DSETP.NEU.AND P0, PT, R44, 1, PT ;  /* 0x3ff000002c00742a */ /* 0x000fcc0003f0d000 */
[----:B------:R-:W-:Y:S02]  /*9e90*/  FSEL R8, R8, RZ, P0 ;  /* 0x000000ff08087208 */ /* 0x000fe40000000000 */
[----:B------:R-:W-:-:S06]  /*9ea0*/  FSEL R9, R9, 1.875, P0 ;  /* 0x3ff0000009097808 */ /* 0x000fcc0000000000 */
[----:B------:R-:W-:-:S11]  /*9eb0*/  DFMA R40, R46, R8, R40 ;  /* 0x000000082e28722b */ /* 0x000fd60000000028 */
.L_x_243:
[----:B------:R-:W-:Y:S01]  /*9ec0*/  UISETP.GE.U32.AND UP0, UPT, UR7, 0x3, UPT ;  /* 0x000000030700788c */ /* 0x000fe2000bf06070 */
[----:B------:R-:W-:Y:S01]  /*9ed0*/  IMAD.MOV.U32 R15, RZ, RZ, RZ ;  /* 0x000000ffff0f7224 */ /* 0x000fe200078e00ff */
[----:B------:R-:W-:-:S07]  /*9ee0*/  CS2R R44, SRZ ;  /* 0x00000000002c7805 */ /* 0x000fce000001ff00 */
[----:B------:R-:W-:Y:S05]  /*9ef0*/  BRA.U !UP0, `(.L_x_253) ;  /* 0x0000000508ec7547 */ /* 0x000fea000b800000 */
[----:B------:R-:W-:Y:S01]  /*9f00*/  IMAD.MOV.U32 R8, RZ, RZ, RZ ;  /* 0x000000ffff087224 */ /* 0x000fe200078e00ff */
[----:B------:R-:W-:-:S07]  /*9f10*/  CS2R R44, SRZ ;  /* 0x00000000002c7805 */ /* 0x000fce000001ff00 */
.L_x_266:
        /* <DEDUP_REMOVED lines=12> */
.L_x_254:
        /* <DEDUP_REMOVED lines=14> */
.L_x_256:
[----:B------:R-:W-:-:S11]  /*a0c0*/  DADD R14, R42, 2 ;  /* 0x400000002a0e7429 */ /* 0x000fd60000000000 */
.L_x_255:
        /* <DEDUP_REMOVED lines=13> */
.L_x_257:
        /* <DEDUP_REMOVED lines=14> */
.L_x_259:
[----:B------:R-:W-:-:S11]  /*a280*/  DADD R14, R46, 2 ;  /* 0x400000002e0e7429 */ /* 0x000fd60000000000 */
.L_x_258:
        /* <DEDUP_REMOVED lines=13> */
.L_x_260:
        /* <DEDUP_REMOVED lines=14> */
.L_x_262:
[----:B------:R-:W-:-:S11]  /*a440*/  DADD R14, R42, 2 ;  /* 0x400000002a0e7429 */ /* 0x000fd60000000000 */
.L_x_261:
        /* <DEDUP_REMOVED lines=13> */
.L_x_263:
        /* <DEDUP_REMOVED lines=14> */
.L_x_265:
[----:B------:R-:W-:-:S11]  /*a600*/  DADD R14, R52, 2 ;  /* 0x40000000340e7429 */ /* 0x000fd60000000000 */
.L_x_264:
[----:B------:R-:W0:Y:S01]  /*a610*/  LDC R0, c[0x0][0x408] ;  /* 0x00010200ff007b82 */ /* 0x000e220000000800 */
[----:B------:R-:W-:Y:S01]  /*a620*/  DSETP.NEU.AND P0, PT, R52, 1, PT ;  /* 0x3ff000003400742a */ /* 0x000fe20003f0d000 */
[----:B------:R-:W-:-:S05]  /*a630*/  VIADD R8, R8, 0x4 ;  /* 0x0000000408087836 */ /* 0x000fca0000000000 */
[----:B------:R-:W-:Y:S02]  /*a640*/  FSEL R14, R14, RZ, P0 ;  /* 0x000000ff0e0e7208 */ /* 0x000fe40000000000 */
[----:B------:R-:W-:-:S06]  /*a650*/  FSEL R15, R15, 1.875, P0 ;  /* 0x3ff000000f0f7808 */ /* 0x000fcc0000000000 */
[----:B------:R-:W-:Y:S01]  /*a660*/  DFMA R44, R54, R14, R44 ;  /* 0x0000000e362c722b */ /* 0x000fe2000000002c */
[----:B0-----:R-:W-:-:S04]  /*a670*/  LOP3.LUT R9, R0, 0x7ffffffc, RZ, 0xc0, !PT ;  /* 0x7ffffffc00097812 */ /* 0x001fc800078ec0ff */
[----:B------:R-:W-:-:S13]  /*a680*/  ISETP.NE.AND P0, PT, R8, R9, PT ;  /* 0x000000090800720c */ /* 0x000fda0003f05270 */
[----:B------:R-:W-:Y:S05]  /*a690*/  @P0 BRA `(.L_x_266) ;  /* 0xfffffff800200947 */ /* 0x000fea000383ffff */
[----:B------:R-:W-:-:S07]  /*a6a0*/  IMAD.MOV.U32 R15, RZ, RZ, R9 ;  /* 0x000000ffff0f7224 */ /* 0x000fce00078e0009 */
.L_x_253:
        /* <DEDUP_REMOVED lines=14> */
.L_x_268:
        /* <DEDUP_REMOVED lines=14> */
.L_x_270:
[----:B------:R-:W-:-:S11]  /*a870*/  DADD R14, R8, 2 ;  /* 0x40000000080e7429 */ /* 0x000fd60000000000 */
.L_x_269:
        /* <DEDUP_REMOVED lines=14> */
.L_x_271:
        /* <DEDUP_REMOVED lines=14> */
.L_x_273:
[----:B------:R-:W-:-:S11]  /*aa40*/  DADD R14, R8, 2 ;  /* 0x40000000080e7429 */ /* 0x000fd60000000000 */
.L_x_272:
        /* <DEDUP_REMOVED lines=14> */
.L_x_274:
        /* <DEDUP_REMOVED lines=14> */
.L_x_276:
[----:B------:R-:W-:-:S11]  /*ac10*/  DADD R8, R46, 2 ;  /* 0x400000002e087429 */ /* 0x000fd60000000000 */
.L_x_275:
[----:B------:R-:W-:-:S06]  /*ac20*/  DSETP.NEU.AND P0, PT, R46, 1, PT ;  /* 0x3ff000002e00742a */ /* 0x000fcc0003f0d000 */
[----:B------:R-:W-:Y:S02]  /*ac30*/  FSEL R8, R8, RZ, P0 ;  /* 0x000000ff08087208 */ /* 0x000fe40000000000 */
[----:B------:R-:W-:-:S06]  /*ac40*/  FSEL R9, R9, 1.875, P0 ;  /* 0x3ff0000009097808 */ /* 0x000fcc0000000000 */
[----:B------:R-:W-:-:S11]  /*ac50*/  DFMA R44, R48, R8, R44 ;  /* 0x00000008302c722b */ /* 0x000fd6000000002c */
.L_x_267:
[----:B------:R-:W0:Y:S01]  /*ac60*/  MUFU.RCP64H R15, R11 ;  /* 0x0000000b000f7308 */ /* 0x000e220000001800 */
[----:B------:R-:W1:Y:S01]  /*ac70*/  LDC.64 R8, c[0x0][0x400] ;  /* 0x00010000ff087b82 */ /* 0x000e620000000a00 */
[----:B------:R-:W-:Y:S01]  /*ac80*/  IMAD.MOV.U32 R14, RZ, RZ, 0x1 ;  /* 0x00000001ff0e7424 */ /* 0x000fe200078e00ff */
[----:B------:R-:W-:Y:S01]  /*ac90*/  ISETP.NE.AND P0, PT, R4, 0x7ff00000, PT ;  /* 0x7ff000000400780c */ /* 0x000fe20003f05270 */
[----:B------:R-:W-:Y:S04]  /*aca0*/  BSSY.RECONVERGENT B1, `(.L_x_277) ;  /* 0x000001e000017945 */ /* 0x000fe80003800200 */
[----:B0-----:R-:W-:-:S08]  /*acb0*/  DFMA R16, -R10, R14, 1 ;  /* 0x3ff000000a10742b */ /* 0x001fd0000000010e */
[----:B------:R-:W-:Y:S02]  /*acc0*/  DFMA R16, R16, R16, R16 ;  /* 0x000000101010722b */ /* 0x000fe40000000010 */
[C---:B-1----:R-:W-:Y:S02]  /*acd0*/  DSETP.NAN.AND P1, PT, R8.reuse, R8, PT ;  /* 0x000000080800722a */ /* 0x042fe40003f28000 */
[C---:B------:R-:W-:Y:S02]  /*ace0*/  DSETP.NEU.AND P2, PT, R8.reuse, RZ, PT ;  /* 0x000000ff0800722a */ /* 0x040fe40003f4d000 */
[----:B------:R-:W-:Y:S02]  /*acf0*/  DSETP.NEU.AND P3, PT, |R8|, +INF , PT ;  /* 0x7ff000000800742a */ /* 0x000fe40003f6d200 */
[----:B------:R-:W-:Y:S02]  /*ad00*/  DFMA R16, R14, R16, R14 ;  /* 0x000000100e10722b */ /* 0x000fe4000000000e */
[----:B------:R-:W-:Y:S01]  /*ad10*/  DADD R14, R8, 2 ;  /* 0x40000000080e7429 */ /* 0x000fe20000000000 */
[----:B------:R-:W-:-:S02]  /*ad20*/  FSEL R21, R5, RZ, P2 ;  /* 0x000000ff05157208 */ /* 0x000fc40001000000 */
[----:B------:R-:W-:-:S03]  /*ad30*/  FSEL R23, R3, RZ, P2 ;  /* 0x000000ff03177208 */ /* 0x000fc60001000000 */
[----:B------:R-:W-:-:S04]  /*ad40*/  DFMA R18, -R10, R16, 1 ;  /* 0x3ff000000a12742b */ /* 0x000fc80000000110 */
[----:B------:R-:W-:Y:S02]  /*ad50*/  @P1 FSEL R21, R21, R14, P0 ;  /* 0x0000000e15151208 */ /* 0x000fe40000000000 */
[----:B------:R-:W-:Y:S01]  /*ad60*/  @P1 FSEL R23, R23, R15, P0 ;  /* 0x0000000f17171208 */ /* 0x000fe20000000000 */
[----:B------:R-:W-:Y:S01]  /*ad70*/  DSETP.NEU.AND P1, PT, R8, 1, PT ;  /* 0x3ff000000800742a */ /* 0x000fe20003f2d000 */
[----:B------:R-:W-:Y:S01]  /*ad80*/  @!P0 FSEL R21, R21, RZ, P3 ;  /* 0x000000ff15158208 */ /* 0x000fe20001800000 */
[----:B------:R-:W-:Y:S01]  /*ad90*/  DFMA R18, R16, R18, R16 ;  /* 0x000000121012722b */ /* 0x000fe20000000010 */
[----:B------:R-:W-:-:S03]  /*ada0*/  @!P0 FSEL R23, R23, +QNAN , P3 ;  /* 0x7ff0000017178808 */ /* 0x000fc60001800000 */
        /* <DEDUP_REMOVED lines=13> */
.L_x_278:
[----:B------:R-:W-:Y:S05]  /*ae80*/  BSYNC.RECONVERGENT B1 ;  /* 0x0000000000017941 */ /* 0x000fea0003800200 */
.L_x_277:
[C---:B------:R-:W-:Y:S02]  /*ae90*/  DADD R44, -R46.reuse, R44 ;  /* 0x000000002e2c7229 */ /* 0x040fe4000000012c */
[C---:B------:R-:W-:Y:S02]  /*aea0*/  DADD R32, -R46.reuse, R32 ;  /* 0x000000002e207229 */ /* 0x040fe40000000120 */
[C---:B------:R-:W-:Y:S02]  /*aeb0*/  DADD R34, -R46.reuse, R34 ;  /* 0x000000002e227229 */ /* 0x040fe40000000122 */
[C---:B------:R-:W-:Y:S02]  /*aec0*/  DADD R36, -R46.reuse, R36 ;  /* 0x000000002e247229 */ /* 0x040fe40000000124 */
[C---:B------:R-:W-:Y:S02]  /*aed0*/  DADD R38, -R46.reuse, R38 ;  /* 0x000000002e267229 */ /* 0x040fe40000000126 */
[----:B------:R-:W-:-:S02]  /*aee0*/  DADD R40, -R46, R40 ;  /* 0x000000002e287229 */ /* 0x000fc40000000128 */
[----:B------:R-:W-:Y:S01]  /*aef0*/  DADD R12, -R46, R12 ;  /* 0x000000002e0c7229 */ /* 0x000fe2000000010c */
[----:B------:R-:W-:Y:S10]  /*af00*/  BRA `(.L_x_279) ;  /* 0x00000008009c7947 */ /* 0x000ff40003800000 */
.L_x_108:
[----:B------:R-:W-:-:S14]  /*af10*/  DSETP.NAN.AND P0, PT, R16, R16, PT ;  /* 0x000000101000722a */ /* 0x000fdc0003f08000 */
[----:B------:R-:W-:Y:S05]  /*af20*/  @!P0 BRA `(.L_x_280) ;  /* 0x0000000400448947 */ /* 0x000fea0003800000 */
[C---:B------:R-:W-:Y:S02]  /*af30*/  DSETP.NEU.AND P0, PT, R16.reuse, RZ, PT ;  /* 0x000000ff1000722a */ /* 0x040fe40003f0d000 */
[----:B------:R-:W-:-:S12]  /*af40*/  DADD R8, R16, 2 ;  /* 0x4000000010087429 */ /* 0x000fd80000000000 */
[----:B------:R-:W-:Y:S05]  /*af50*/  @P0 BRA `(.L_x_281) ;  /* 0x0000000000980947 */ /* 0x000fea0003800000 */
[----:B------:R-:W0:Y:S01]  /*af60*/  MUFU.RCP64H R13, R11 ;  /* 0x0000000b000d7308 */ /* 0x000e220000001800 */
[----:B------:R-:W-:Y:S01]  /*af70*/  IMAD.MOV.U32 R12, RZ, RZ, 0x1 ;  /* 0x00000001ff0c7424 */ /* 0x000fe200078e00ff */
[----:B------:R-:W-:Y:S01]  /*af80*/  ISETP.NE.AND P1, PT, R4, 0x7ff00000, PT ;  /* 0x7ff000000400780c */ /* 0x000fe20003f25270 */
[----:B------:R-:W-:-:S03]  /*af90*/  DSETP.NEU.AND P0, PT, R16, 1, PT ;  /* 0x3ff000001000742a */ /* 0x000fc60003f0d000 */
[----:B------:R-:W-:Y:S02]  /*afa0*/  FSEL R0, R8, RZ, !P1 ;  /* 0x000000ff08007208 */ /* 0x000fe40004800000 */
[----:B------:R-:W-:Y:S01]  /*afb0*/  FSEL R8, R9, RZ, !P1 ;  /* 0x000000ff09087208 */ /* 0x000fe20004800000 */
        /* <DEDUP_REMOVED lines=18> */
.L_x_282:
[----:B------:R-:W-:-:S10]  /*b0e0*/  DADD R44, RZ, -R46 ;  /* 0x00000000ff2c7229 */ /* 0x000fd4000000082e */
[--C-:B------:R-:W-:Y:S02]  /*b0f0*/  IMAD.MOV.U32 R40, RZ, RZ, R44.reuse ;  /* 0x000000ffff287224 */ /* 0x100fe400078e002c */
[--C-:B------:R-:W-:Y:S02]  /*b100*/  IMAD.MOV.U32 R41, RZ, RZ, R45.reuse ;  /* 0x000000ffff297224 */ /* 0x100fe400078e002d */
[--C-:B------:R-:W-:Y:S02]  /*b110*/  IMAD.MOV.U32 R38, RZ, RZ, R44.reuse ;  /* 0x000000ffff267224 */ /* 0x100fe400078e002c */
[--C-:B------:R-:W-:Y:S02]  /*b120*/  IMAD.MOV.U32 R39, RZ, RZ, R45.reuse ;  /* 0x000000ffff277224 */ /* 0x100fe400078e002d */
[----:B------:R-:W-:Y:S02]  /*b130*/  IMAD.MOV.U32 R36, RZ, RZ, R44 ;  /* 0x000000ffff247224 */ /* 0x000fe400078e002c */
[----:B------:R-:W-:-:S02]  /*b140*/  IMAD.MOV.U32 R37, RZ, RZ, R45 ;  /* 0x000000ffff257224 */ /* 0x000fc400078e002d */
[--C-:B------:R-:W-:Y:S02]  /*b150*/  IMAD.MOV.U32 R34, RZ, RZ, R44.reuse ;  /* 0x000000ffff227224 */ /* 0x100fe400078e002c */
[--C-:B------:R-:W-:Y:S02]  /*b160*/  IMAD.MOV.U32 R35, RZ, RZ, R45.reuse ;  /* 0x000000ffff237224 */ /* 0x100fe400078e002d */
[--C-:B------:R-:W-:Y:S02]  /*b170*/  IMAD.MOV.U32 R32, RZ, RZ, R44.reuse ;  /* 0x000000ffff207224 */ /* 0x100fe400078e002c */
[--C-:B------:R-:W-:Y:S02]  /*b180*/  IMAD.MOV.U32 R33, RZ, RZ, R45.reuse ;  /* 0x000000ffff217224 */ /* 0x100fe400078e002d */
[----:B------:R-:W-:Y:S02]  /*b190*/  IMAD.MOV.U32 R12, RZ, RZ, R44 ;  /* 0x000000ffff0c7224 */ /* 0x000fe400078e002c */
[----:B------:R-:W-:Y:S01]  /*b1a0*/  IMAD.MOV.U32 R13, RZ, RZ, R45 ;  /* 0x000000ffff0d7224 */ /* 0x000fe200078e002d */
[----:B------:R-:W-:Y:S06]  /*b1b0*/  BRA `(.L_x_279) ;  /* 0x0000000400f07947 */ /* 0x000fec0003800000 */
.L_x_281:
        /* <DEDUP_REMOVED lines=25> */
.L_x_284:
[----:B------:R-:W-:Y:S05]  /*b350*/  BSYNC.RECONVERGENT B1 ;  /* 0x0000000000017941 */ /* 0x000fea0003800200 */
.L_x_283:
        /* <DEDUP_REMOVED lines=14> */
.L_x_280:
[----:B------:R-:W-:-:S14]  /*b440*/  DSETP.NEU.AND P0, PT, R16, RZ, PT ;  /* 0x000000ff1000722a */ /* 0x000fdc0003f0d000 */
[----:B------:R-:W-:Y:S05]  /*b450*/  @P0 BRA `(.L_x_285) ;  /* 0x0000000000a00947 */ /* 0x000fea0003800000 */
[----:B------:R-:W0:Y:S01]  /*b460*/  MUFU.RCP64H R9, R11 ;  /* 0x0000000b00097308 */ /* 0x000e220000001800 */
[----:B------:R-:W-:Y:S01]  /*b470*/  IMAD.MOV.U32 R8, RZ, RZ, 0x1 ;  /* 0x00000001ff087424 */ /* 0x000fe200078e00ff */
[----:B------:R-:W-:Y:S01]  /*b480*/  DSETP.NEU.AND P0, PT, |R16|, +INF , PT ;  /* 0x7ff000001000742a */ /* 0x000fe20003f0d200 */
[----:B------:R-:W-:Y:S01]  /*b490*/  ISETP.NE.AND P1, PT, R4, 0x7ff00000, PT ;  /* 0x7ff000000400780c */ /* 0x000fe20003f25270 */
[----:B------:R-:W-:-:S04]  /*b4a0*/  IMAD.MOV.U32 R14, RZ, RZ, RZ ;  /* 0x000000ffff0e7224 */ /* 0x000fc800078e00ff */
[----:B------:R-:W-:Y:S01]  /*b4b0*/  FSEL R0, RZ, +QNAN , P0 ;  /* 0x7ff00000ff007808 */ /* 0x000fe20000000000 */
[----:B------:R-:W-:-:S03]  /*b4c0*/  DSETP.NEU.AND P0, PT, R16, 1, PT ;  /* 0x3ff000001000742a */ /* 0x000fc60003f0d000 */
[----:B------:R-:W-:-:S04]  /*b4d0*/  FSEL R0, R0, RZ, !P1 ;  /* 0x000000ff00007208 */ /* 0x000fc80004800000 */
[----:B------:R-:W-:Y:S01]  /*b4e0*/  FSEL R15, R0, 1.875, P0 ;  /* 0x3ff00000000f7808 */ /* 0x000fe20000000000 */
[----:B0-----:R-:W-:-:S03]  /*b4f0*/  DFMA R12, -R10, R8, 1 ;  /* 0x3ff000000a0c742b */ /* 0x001fc60000000108 */
        /* <DEDUP_REMOVED lines=16> */
.L_x_286:
        /* <DEDUP_REMOVED lines=14> */
.L_x_285:
[----:B------:R-:W0:Y:S01]  /*b6e0*/  MUFU.RCP64H R9, R11 ;  /* 0x0000000b00097308 */ /* 0x000e220000001800 */
[----:B------:R-:W-:Y:S01]  /*b6f0*/  IMAD.MOV.U32 R8, RZ, RZ, 0x1 ;  /* 0x00000001ff087424 */ /* 0x000fe200078e00ff */
[C---:B------:R-:W-:Y:S01]  /*b700*/  DSETP.NEU.AND P0, PT, |R16|.reuse, +INF , PT ;  /* 0x7ff000001000742a */ /* 0x040fe20003f0d200 */
[----:B------:R-:W-:Y:S01]  /*b710*/  ISETP.NE.AND P1, PT, R4, 0x7ff00000, PT ;  /* 0x7ff000000400780c */ /* 0x000fe20003f25270 */
[----:B------:R-:W-:Y:S04]  /*b720*/  BSSY.RECONVERGENT B1, `(.L_x_287) ;  /* 0x0000018000017945 */ /* 0x000fe80003800200 */
[----:B------:R-:W-:Y:S02]  /*b730*/  FSEL R14, R5, RZ, P0 ;  /* 0x000000ff050e7208 */ /* 0x000fe40000000000 */
[----:B------:R-:W-:Y:S01]  /*b740*/  FSEL R0, R3, +QNAN , P0 ;  /* 0x7ff0000003007808 */ /* 0x000fe20000000000 */
[----:B------:R-:W-:Y:S01]  /*b750*/  DSETP.NEU.AND P0, PT, R16, 1, PT ;  /* 0x3ff000001000742a */ /* 0x000fe20003f0d000 */
[----:B------:R-:W-:-:S02]  /*b760*/  FSEL R14, R5, R14, P1 ;  /* 0x0000000e050e7208 */ /* 0x000fc40000800000 */
[----:B------:R-:W-:Y:S01]  /*b770*/  FSEL R0, R3, R0, P1 ;  /* 0x0000000003007208 */ /* 0x000fe20000800000 */
[----:B0-----:R-:W-:Y:S02]  /*b780*/  DFMA R12, -R10, R8, 1 ;  /* 0x3ff000000a0c742b */ /* 0x001fe40000000108 */
[----:B------:R-:W-:Y:S02]  /*b790*/  FSEL R14, R14, RZ, P0 ;  /* 0x000000ff0e0e7208 */ /* 0x000fe40000000000 */
[----:B------:R-:W-:-:S04]  /*b7a0*/  FSEL R15, R0, 1.875, P0 ;  /* 0x3ff00000000f7808 */ /* 0x000fc80000000000 */
[----:B------:R-:W-:Y:S01]  /*b7b0*/  FSETP.GEU.AND P1, PT, |R15|, 6.5827683646048100446e-37, PT ;  /* 0x036000000f00780b */ /* 0x000fe20003f2e200 */
        /* <DEDUP_REMOVED lines=14> */
.L_x_288:
[----:B------:R-:W-:Y:S05]  /*b8a0*/  BSYNC.RECONVERGENT B1 ;  /* 0x0000000000017941 */ /* 0x000fea0003800200 */
.L_x_287:
        /* <DEDUP_REMOVED lines=12> */
[----:B------:R-:W-:-:S07]  /*b970*/  IMAD.MOV.U32 R13, RZ, RZ, R45 ;  /* 0x000000ffff0d7224 */ /* 0x000fce00078e002d */
.L_x_279:
[----:B------:R-:W0:Y:S01]  /*b980*/  LDCU UR6, c[0x0][0x3c0] ;  /* 0x00007800ff0677ac */ /* 0x000e220008000800 */
[----:B------:R-:W-:-:S08]  /*b990*/  DADD R8, R12, R32 ;  /* 0x000000000c087229 */ /* 0x000fd00000000020 */
[----:B------:R-:W-:-:S08]  /*b9a0*/  DADD R8, R8, R34 ;  /* 0x0000000008087229 */ /* 0x000fd00000000022 */
[----:B------:R-:W-:Y:S01]  /*b9b0*/  DADD R8, R8, R36 ;  /* 0x0000000008087229 */ /* 0x000fe20000000024 */
[----:B0-----:R-:W-:-:S04]  /*b9c0*/  UIMAD UR6, UR6, 0xe00, URZ ;  /* 0x00000e00060678a4 */ /* 0x001fc8000f8e02ff */
[----:B------:R-:W-:Y:S02]  /*b9d0*/  USHF.R.S32.HI UR11, URZ, 0x1f, UR6 ;  /* 0x0000001fff0b7899 */ /* 0x000fe40008011406 */
[----:B------:R-:W-:Y:S01]  /*b9e0*/  ISETP.GE.U32.AND P0, PT, R7, UR6, PT ;  /* 0x0000000607007c0c */ /* 0x000fe2000bf06070 */
[----:B------:R-:W-:-:S03]  /*b9f0*/  DADD R8, R8, R38 ;  /* 0x0000000008087229 */ /* 0x000fc60000000026 */
[----:B------:R-:W-:-:S05]  /*ba00*/  ISETP.GE.U32.AND.EX P0, PT, R6, UR11, PT, P0 ;  /* 0x0000000b06007c0c */ /* 0x000fca000bf06100 */
[----:B------:R-:W-:-:S08]  /*ba10*/  DADD R8, R8, R40 ;  /* 0x0000000008087229 */ /* 0x000fd00000000028 */
[----:B------:R-:W-:Y:S01]  /*ba20*/  DADD R12, R8, R44 ;  /* 0x00000000080c7229 */ /* 0x000fe2000000002c */
[----:B------:R-:W-:Y:S10]  /*ba30*/  @!P0 BRA `(.L_x_289) ;  /* 0x000000f800cc8947 */ /* 0x000ff40003800000 */
[----:B------:R-:W0:Y:S01]  /*ba40*/  LDCU UR8, c[0x0][0x408] ;  /* 0x00008100ff0877ac */ /* 0x000e220008000800 */
[----:B------:R-:W1:Y:S01]  /*ba50*/  LDC.64 R18, c[0x0][0x400] ;  /* 0x00010000ff127b82 */ /* 0x000e620000000a00 */
[----:B------:R-:W2:Y:S01]  /*ba60*/  LDCU.64 UR12, c[0x0][0x3b8] ;  /* 0x00007700ff0c77ac */ /* 0x000ea20008000a00 */
[----:B0-----:R-:W-:Y:S02]  /*ba70*/  UISETP.GE.AND UP1, UPT, UR8, 0x1, UPT ;  /* 0x000000010800788c */ /* 0x001fe4000bf26270 */
[----:B--2---:R-:W-:Y:S01]  /*ba80*/  UIADD3 UR7, UP0, UPT, UR12, -0xe00, URZ ;  /* 0xfffff2000c077890 */ /* 0x004fe2000ff1e0ff */
[----:B-1----:R-:W-:-:S03]  /*ba90*/  DADD R34, R18, 2 ;  /* 0x4000000012227429 */ /* 0x002fc60000000000 */
[----:B------:R-:W-:-:S03]  /*baa0*/  UIADD3.X UR10, UPT, UPT, UR13, -0x1, URZ, UP0, !UPT ;  /* 0xffffffff0d0a7890 */ /* 0x000fc600087fe4ff */
[----:B------:R-:W-:Y:S09]  /*bab0*/  BRA.U !UP1, `(.L_x_290) ;  /* 0x000000c109dc7547 */ /* 0x000ff2000b800000 */
[----:B------:R-:W0:Y:S01]  /*bac0*/  MUFU.RCP64H R7, R11 ;  /* 0x0000000b00077308 */ /* 0x000e220000001800 */
[----:B------:R-:W-:Y:S01]  /*bad0*/  IMAD.MOV.U32 R6, RZ, RZ, 0x1 ;  /* 0x00000001ff067424 */ /* 0x000fe200078e00ff */
[C---:B------:R-:W-:Y:S01]  /*bae0*/  DSETP.NEU.AND P1, PT, R18.reuse, RZ, PT ;  /* 0x000000ff1200722a */ /* 0x040fe20003f2d000 */
[----:B------:R-:W-:Y:S01]  /*baf0*/  BSSY.RECONVERGENT B1, `(.L_x_291) ;  /* 0x000001e000017945 */ /* 0x000fe20003800200 */
[C---:B------:R-:W-:Y:S02]  /*bb00*/  DSETP.NEU.AND P0, PT, |R18|.reuse, +INF , PT ;  /* 0x7ff000001200742a */ /* 0x040fe40003f0d200 */
[----:B------:R-:W-:Y:S02]  /*bb10*/  DSETP.NEU.AND P2, PT, R18, 1, PT ;  /* 0x3ff000001200742a */ /* 0x000fe40003f4d000 */
[----:B0-----:R-:W-:-:S08]  /*bb20*/  DFMA R8, -R10, R6, 1 ;  /* 0x3ff000000a08742b */ /* 0x001fd00000000106 */
[----:B------:R-:W-:-:S08]  /*bb30*/  DFMA R8, R8, R8, R8 ;  /* 0x000000080808722b */ /* 0x000fd00000000008 */
[----:B------:R-:W-:Y:S01]  /*bb40*/  DFMA R8, R6, R8, R6 ;  /* 0x000000080608722b */ /* 0x000fe20000000006 */
[----:B------:R-:W-:Y:S02]  /*bb50*/  FSEL R6, R5, RZ, P1 ;  /* 0x000000ff05067208 */ /* 0x000fe40000800000 */
[----:B------:R-:W-:Y:S02]  /*bb60*/  FSEL R7, R3, RZ, P1 ;  /* 0x000000ff03077208 */ /* 0x000fe40000800000 */
[----:B------:R-:W-:-:S03]  /*bb70*/  ISETP.NE.AND P1, PT, R4, 0x7ff00000, PT ;  /* 0x7ff000000400780c */ /* 0x000fc60003f25270 */
[----:B------:R-:W-:Y:S01]  /*bb80*/  DFMA R14, -R10, R8, 1 ;  /* 0x3ff000000a0e742b */ /* 0x000fe20000000108 */
[C---:B------:R-:W-:Y:S02]  /*bb90*/  FSEL R17, R6.reuse, RZ, P0 ;  /* 0x000000ff06117208 */ /* 0x040fe40000000000 */
[C---:B------:R-:W-:Y:S02]  /*bba0*/  FSEL R2, R7.reuse, +QNAN , P0 ;  /* 0x7ff0000007027808 */ /* 0x040fe40000000000 */
[----:B------:R-:W-:Y:S02]  /*bbb0*/  FSEL R0, R6, R17, P1 ;  /* 0x0000001106007208 */ /* 0x000fe40000800000 */
[----:B------:R-:W-:Y:S01]  /*bbc0*/  FSEL R2, R7, R2, P1 ;  /* 0x0000000207027208 */ /* 0x000fe20000800000 */
        /* <DEDUP_REMOVED lines=14> */
[----:B------:R-:W-:Y:S02]  /*bcb0*/  IMAD.MOV.U32 R32, RZ, RZ, R46 ;  /* 0x000000ffff207224 */ /* 0x000fe400078e002e */
[----:B------:R-:W-:-:S07]  /*bcc0*/  IMAD.MOV.U32 R33, RZ, RZ, R47 ;  /* 0x000000ffff217224 */ /* 0x000fce00078e002f */
.L_x_292:
[----:B------:R-:W-:Y:S05]  /*bcd0*/  BSYNC.RECONVERGENT B1 ;  /* 0x0000000000017941 */ /* 0x000fea0003800200 */
.L_x_291:
[----:B------:R-:W0:Y:S01]  /*bce0*/  MUFU.RCP64H R9, R11 ;  /* 0x0000000b00097308 */ /* 0x000e220000001800 */
[----:B------:R-:W-:Y:S01]  /*bcf0*/  IMAD.MOV.U32 R8, RZ, RZ, 0x1 ;  /* 0x00000001ff087424 */ /* 0x000fe200078e00ff */
[----:B------:R-:W-:Y:S01]  /*bd00*/  FSEL R6, R6, R34, P1 ;  /* 0x0000002206067208 */ /* 0x000fe20000800000 */
[----:B------:R-:W-:Y:S01]  /*bd10*/  BSSY.RECONVERGENT B1, `(.L_x_293) ;  /* 0x0000016000017945 */ /* 0x000fe20003800200 */
[----:B------:R-:W-:-:S03]  /*bd20*/  FSEL R7, R7, R35, P1 ;  /* 0x0000002307077208 */ /* 0x000fc60000800000 */
        /* <DEDUP_REMOVED lines=20> */
.L_x_294:
[----:B------:R-:W-:Y:S05]  /*be70*/  BSYNC.RECONVERGENT B1 ;  /* 0x0000000000017941 */ /* 0x000fea0003800200 */
.L_x_293:
[----:B------:R-:W-:-:S04]  /*be80*/  UIADD3 UR9, UP0, UPT, UR9, UR6, URZ ;  /* 0x0000000609097290 */ /* 0x000fc8000ff1e0ff */
[----:B------:R-:W-:Y:S02]  /*be90*/  UIADD3.X UR8, UPT, UPT, URZ, UR11, URZ, UP0, !UPT ;  /* 0x0000000bff087290 */ /* 0x000fe400087fe4ff */
[----:B------:R-:W-:-:S04]  /*bea0*/  UISETP.GT.U32.AND UP0, UPT, UR9, UR7, UPT ;  /* 0x000000070900728c */ /* 0x000fc8000bf04070 */
[----:B------:R-:W-:-:S09]  /*beb0*/  UISETP.GT.U32.AND.EX UP0, UPT, UR8, UR10, UPT, UP0 ;  /* 0x0000000a0800728c */ /* 0x000fd2000bf04100 */
[----:B------:R-:W-:Y:S05]  /*bec0*/  BRA.U UP0, `(.L_x_295) ;  /* 0x000000c500b07547 */ /* 0x000fea000b800000 */
[----:B------:R-:W0:Y:S02]  /*bed0*/  LDCU UR11, c[0x0][0x408] ;  /* 0x00008100ff0b77ac */ /* 0x000e240008000800 */
[----:B0-----:R-:W-:Y:S02]  /*bee0*/  UIADD3 UR20, UPT, UPT, UR11, -0x1, URZ ;  /* 0xffffffff0b147890 */ /* 0x001fe4000fffe0ff */
[----:B------:R-:W-:Y:S02]  /*bef0*/  ULOP3.LUT UR21, UR11, 0x3, URZ, 0xc0, !UPT ;  /* 0x000000030b157892 */ /* 0x000fe4000f8ec0ff */
[----:B------:R-:W-:-:S12]  /*bf00*/  ULOP3.LUT UR14, UR11, 0x7ffffffc, URZ, 0xc0, !UPT ;  /* 0x7ffffffc0b0e7892 */ /* 0x000fd8000f8ec0ff */
.L_x_634:
[----:B------:R-:W0:Y:S02]  /*bf10*/  LDC.64 R6, c[0x0][0x400] ;  /* 0x00010000ff067b82 */ /* 0x000e240000000a00 */
[----:B0-----:R-:W-:-:S14]  /*bf20*/  DSETP.NAN.AND P0, PT, R6, R6, PT ;  /* 0x000000060600722a */ /* 0x001fdc0003f08000 */
[----:B------:R-:W-:Y:S05]  /*bf30*/  @P0 BRA `(.L_x_296) ;  /* 0x0000005c00b80947 */ /* 0x000fea0003800000 */
[----:B------:R-:W-:Y:S01]  /*bf40*/  UISETP.GE.U32.AND UP0, UPT, UR20, 0x3, UPT ;  /* 0x000000031400788c */ /* 0x000fe2000bf06070 */
[----:B------:R-:W-:Y:S01]  /*bf50*/  IMAD.MOV.U32 R15, RZ, RZ, RZ ;  /* 0x000000ffff0f7224 */ /* 0x000fe200078e00ff */
[----:B------:R-:W-:-:S07]  /*bf60*/  CS2R R34, SRZ ;  /* 0x0000000000227805 */ /* 0x000fce000001ff00 */
[----:B------:R-:W-:Y:S05]  /*bf70*/  BRA.U !UP0, `(.L_x_297) ;  /* 0x0000000508e47547 */ /* 0x000fea000b800000 */
[----:B------:R-:W-:Y:S01]  /*bf80*/  IMAD.MOV.U32 R6, RZ, RZ, RZ ;  /* 0x000000ffff067224 */ /* 0x000fe200078e00ff */
[----:B------:R-:W-:-:S07]  /*bf90*/  CS2R R34, SRZ ;  /* 0x0000000000227805 */ /* 0x000fce000001ff00 */
.L_x_310:
        /* <DEDUP_REMOVED lines=9> */
[----:B------:R-:W-:Y:S01]  /*c030*/  ISETP.NE.AND P2, PT, R6, UR14, PT ;  /* 0x0000000e06007c0c */ /* 0x000fe2000bf45270 */
[----:B--2---:R-:W-:-:S10]  /*c040*/  DADD R14, -RZ, |R44| ;  /* 0x00000000ff0e7229 */ /* 0x004fd4000000052c */
[----:B0-----:R-:W-:-:S07]  /*c050*/  IMAD.MOV.U32 R2, RZ, RZ, R14 ;  /* 0x000000ffff027224 */ /* 0x001fce00078e000e */
[----:B-----5:R-:W-:Y:S05]  /*c060*/  CALL.REL.NOINC `($_ZN3cub18CUB_300001_SM_10006detail6reduce18DeviceReduceKernelINS2_10policy_hubIdyN4cuda3std3__44plusIdEEE10Policy1000EN6thrust24THRUST_300001_SM_1000_NS17counting_iteratorIiNSD_11use_defaultESF_SF_EEyS9_d6DValueEEvT0_PT3_T1_NS0_13GridEvenShareISL_EET2_T4_$__internal_accurate_pow) ;  /* 0x000000fc00e47944 */ /* 0x020fea0003c00000 */
[----:B------:R-:W-:Y:S05]  /*c070*/  BSYNC.RECONVERGENT B1 ;  /* 0x0000000000017941 */ /* 0x000fea0003800200 */
.L_x_298:
        /* <DEDUP_REMOVED lines=14> */
.L_x_300:
[----:B------:R-:W-:-:S11]  /*c160*/  DADD R14, R44, 2 ;  /* 0x400000002c0e7429 */ /* 0x000fd60000000000 */
.L_x_299:
        /* <DEDUP_REMOVED lines=13> */
.L_x_301:
        /* <DEDUP_REMOVED lines=14> */
.L_x_303:
[----:B------:R-:W-:-:S11]  /*c320*/  DADD R14, R36, 2 ;  /* 0x40000000240e7429 */ /* 0x000fd60000000000 */
.L_x_302:
        /* <DEDUP_REMOVED lines=13> */
.L_x_304:
        /* <DEDUP_REMOVED lines=14> */
.L_x_306:
[----:B------:R-:W-:-:S11]  /*c4e0*/  DADD R14, R34, 2 ;  /* 0x40000000220e7429 */ /* 0x000fd60000000000 */
.L_x_305:
        /* <DEDUP_REMOVED lines=13> */
.L_x_307:
        /* <DEDUP_REMOVED lines=14> */
.L_x_309:
[----:B------:R-:W-:-:S11]  /*c6a0*/  DADD R14, R40, 2 ;  /* 0x40000000280e7429 */ /* 0x000fd60000000000 */
.L_x_308:
[----:B------:R-:W-:-:S06]  /*c6b0*/  DSETP.NEU.AND P0, PT, R40, 1, PT ;  /* 0x3ff000002800742a */ /* 0x000fcc0003f0d000 */
[----:B------:R-:W-:Y:S02]  /*c6c0*/  FSEL R34, R14, RZ, P0 ;  /* 0x000000ff0e227208 */ /* 0x000fe40000000000 */
[----:B------:R-:W-:-:S06]  /*c6d0*/  FSEL R35, R15, 1.875, P0 ;  /* 0x3ff000000f237808 */ /* 0x000fcc0000000000 */
[----:B------:R-:W-:Y:S01]  /*c6e0*/  DFMA R34, R42, R34, R38 ;  /* 0x000000222a22722b */ /* 0x000fe20000000026 */
[----:B------:R-:W-:Y:S10]  /*c6f0*/  @P2 BRA `(.L_x_310) ;  /* 0xfffffff800282947 */ /* 0x000ff4000383ffff */
[----:B------:R-:W-:-:S07]  /*c700*/  IMAD.U32 R15, RZ, RZ, UR14 ;  /* 0x0000000eff0f7e24 */ /* 0x000fce000f8e00ff */
.L_x_297:
        /* <DEDUP_REMOVED lines=14> */
.L_x_312:
        /* <DEDUP_REMOVED lines=14> */
.L_x_314:
[----:B------:R-:W-:-:S11]  /*c8d0*/  DADD R14, R6, 2 ;  /* 0x40000000060e7429 */ /* 0x000fd60000000000 */
.L_x_313:
        /* <DEDUP_REMOVED lines=14> */
.L_x_315:
        /* <DEDUP_REMOVED lines=14> */
.L_x_317:
[----:B------:R-:W-:-:S11]  /*caa0*/  DADD R14, R6, 2 ;  /* 0x40000000060e7429 */ /* 0x000fd60000000000 */
.L_x_316:
        /* <DEDUP_REMOVED lines=14> */
.L_x_318:
        /* <DEDUP_REMOVED lines=14> */
.L_x_320:
[----:B------:R-:W-:-:S11]  /*cc70*/  DADD R6, R38, 2 ;  /* 0x4000000026067429 */ /* 0x000fd60000000000 */
.L_x_319:
[----:B------:R-:W-:-:S06]  /*cc80*/  DSETP.NEU.AND P0, PT, R38, 1, PT ;  /* 0x3ff000002600742a */ /* 0x000fcc0003f0d000 */
[----:B------:R-:W-:Y:S02]  /*cc90*/  FSEL R6, R6, RZ, P0 ;  /* 0x000000ff06067208 */ /* 0x000fe40000000000 */
[----:B------:R-:W-:-:S06]  /*cca0*/  FSEL R7, R7, 1.875, P0 ;  /* 0x3ff0000007077808 */ /* 0x000fcc0000000000 */
[----:B------:R-:W-:-:S11]  /*ccb0*/  DFMA R34, R40, R6, R34 ;  /* 0x000000062822722b */ /* 0x000fd60000000022 */
.L_x_311:
[----:B------:R-:W-:Y:S01]  /*ccc0*/  UISETP.GE.U32.AND UP0, UPT, UR20, 0x3, UPT ;  /* 0x000000031400788c */ /* 0x000fe2000bf06070 */
[----:B------:R-:W-:Y:S01]  /*ccd0*/  IMAD.MOV.U32 R15, RZ, RZ, RZ ;  /* 0x000000ffff0f7224 */ /* 0x000fe200078e00ff */
[----:B------:R-:W-:-:S07]  /*cce0*/  CS2R R36, SRZ ;  /* 0x0000000000247805 */ /* 0x000fce000001ff00 */
[----:B------:R-:W-:Y:S05]  /*ccf0*/  BRA.U !UP0, `(.L_x_321) ;  /* 0x0000000508e47547 */ /* 0x000fea000b800000 */
[----:B------:R-:W-:Y:S01]  /*cd00*/  IMAD.MOV.U32 R6, RZ, RZ, RZ ;  /* 0x000000ffff067224 */ /* 0x000fe200078e00ff */
[----:B------:R-:W-:-:S07]  /*cd10*/  CS2R R36, SRZ ;  /* 0x0000000000247805 */ /* 0x000fce000001ff00 */
.L_x_334:
        /* <DEDUP_REMOVED lines=14> */
.L_x_322:
        /* <DEDUP_REMOVED lines=14> */
.L_x_324:
[----:B------:R-:W-:-:S11]  /*cee0*/  DADD R14, R46, 2 ;  /* 0x400000002e0e7429 */ /* 0x000fd60000000000 */
.L_x_323:
        /* <DEDUP_REMOVED lines=13> */
.L_x_325:
        /* <DEDUP_REMOVED lines=14> */
.L_x_327:
[----:B------:R-:W-:-:S11]  /*d0a0*/  DADD R14, R38, 2 ;  /* 0x40000000260e7429 */ /* 0x000fd60000000000 */
.L_x_326:
        /* <DEDUP_REMOVED lines=13> */
.L_x_328:
        /* <DEDUP_REMOVED lines=14> */
.L_x_330:
[----:B------:R-:W-:-:S11]  /*d260*/  DADD R14, R36, 2 ;  /* 0x40000000240e7429 */ /* 0x000fd60000000000 */
.L_x_329:
        /* <DEDUP_REMOVED lines=13> */
.L_x_331:
        /* <DEDUP_REMOVED lines=14> */
.L_x_333:
[----:B------:R-:W-:-:S11]  /*d420*/  DADD R14, R42, 2 ;  /* 0x400000002a0e7429 */ /* 0x000fd60000000000 */
.L_x_332:
[----:B------:R-:W-:-:S06]  /*d430*/  DSETP.NEU.AND P0, PT, R42, 1, PT ;  /* 0x3ff000002a00742a */ /* 0x000fcc0003f0d000 */
[----:B------:R-:W-:Y:S02]  /*d440*/  FSEL R36, R14, RZ, P0 ;  /* 0x000000ff0e247208 */ /* 0x000fe40000000000 */
[----:B------:R-:W-:-:S06]  /*d450*/  FSEL R37, R15, 1.875, P0 ;  /* 0x3ff000000f257808 */ /* 0x000fcc0000000000 */
[----:B------:R-:W-:Y:S01]  /*d460*/  DFMA R36, R44, R36, R40 ;  /* 0x000000242c24722b */ /* 0x000fe20000000028 */
[----:B------:R-:W-:Y:S10]  /*d470*/  @P2 BRA `(.L_x_334) ;  /* 0xfffffff800282947 */ /* 0x000ff4000383ffff */
[----:B------:R-:W-:-:S07]  /*d480*/  IMAD.U32 R15, RZ, RZ, UR14 ;  /* 0x0000000eff0f7e24 */ /* 0x000fce000f8e00ff */
.L_x_321:
        /* <DEDUP_REMOVED lines=14> */
.L_x_336:
        /* <DEDUP_REMOVED lines=14> */
.L_x_338:
[----:B------:R-:W-:-:S11]  /*d650*/  DADD R14, R6, 2 ;  /* 0x40000000060e7429 */ /* 0x000fd60000000000 */
.L_x_337:
        /* <DEDUP_REMOVED lines=14> */
.L_x_339:
        /* <DEDUP_REMOVED lines=14> */
.L_x_341:
[----:B------:R-:W-:-:S11]  /*d820*/  DADD R14, R6, 2 ;  /* 0x40000000060e7429 */ /* 0x000fd60000000000 */
.L_x_340:
        /* <DEDUP_REMOVED lines=14> */
.L_x_342:
        /* <DEDUP_REMOVED lines=14> */
.L_x_344:
[----:B------:R-:W-:-:S11]  /*d9f0*/  DADD R6, R40, 2 ;  /* 0x4000000028067429 */ /* 0x000fd60000000000 */
.L_x_343:
[----:B------:R-:W-:-:S06]  /*da00*/  DSETP.NEU.AND P0, PT, R40, 1, PT ;  /* 0x3ff000002800742a */ /* 0x000fcc0003f0d000 */
[----:B------:R-:W-:Y:S02]  /*da10*/  FSEL R6, R6, RZ, P0 ;  /* 0x000000ff06067208 */ /* 0x000fe40000000000 */
[----:B------:R-:W-:-:S06]  /*da20*/  FSEL R7, R7, 1.875, P0 ;  /* 0x3ff0000007077808 */ /* 0x000fcc0000000000 */
[----:B------:R-:W-:-:S11]  /*da30*/  DFMA R36, R42, R6, R36 ;  /* 0x000000062a24722b */ /* 0x000fd60000000024 */
.L_x_335:
[----:B------:R-:W-:Y:S01]  /*da40*/  UISETP.GE.U32.AND UP0, UPT, UR20, 0x3, UPT ;  /* 0x000000031400788c */ /* 0x000fe2000bf06070 */
[----:B------:R-:W-:Y:S01]  /*da50*/  IMAD.MOV.U32 R15, RZ, RZ, RZ ;  /* 0x000000ffff0f7224 */ /* 0x000fe200078e00ff */
[----:B------:R-:W-:-:S07]  /*da60*/  CS2R R38, SRZ ;  /* 0x0000000000267805 */ /* 0x000fce000001ff00 */
[----:B------:R-:W-:Y:S05]  /*da70*/  BRA.U !UP0, `(.L_x_345) ;  /* 0x0000000508e47547 */ /* 0x000fea000b800000 */
[----:B------:R-:W-:Y:S01]  /*da80*/  IMAD.MOV.U32 R6, RZ, RZ, RZ ;  /* 0x000000ffff067224 */ /* 0x000fe200078e00ff */
[----:B------:R-:W-:-:S07]  /*da90*/  CS2R R38, SRZ ;  /* 0x0000000000267805 */ /* 0x000fce000001ff00 */
.L_x_358:
        /* <DEDUP_REMOVED lines=14> */
.L_x_346:
        /* <DEDUP_REMOVED lines=14> */
.L_x_348:
[----:B------:R-:W-:-:S11]  /*dc60*/  DADD R14, R48, 2 ;  /* 0x40000000300e7429 */ /* 0x000fd60000000000 */
.L_x_347:
        /* <DEDUP_REMOVED lines=13> */
.L_x_349:
        /* <DEDUP_REMOVED lines=14> */
.L_x_351:
[----:B------:R-:W-:-:S11]  /*de20*/  DADD R14, R40, 2 ;  /* 0x40000000280e7429 */ /* 0x000fd60000000000 */
.L_x_350:
        /* <DEDUP_REMOVED lines=13> */
.L_x_352:
        /* <DEDUP_REMOVED lines=14> */
.L_x_354:
[----:B------:R-:W-:-:S11]  /*dfe0*/  DADD R14, R38, 2 ;  /* 0x40000000260e7429 */ /* 0x000fd60000000000 */
.L_x_353:
        /* <DEDUP_REMOVED lines=13> */
.L_x_355:
        /* <DEDUP_REMOVED lines=14> */
.L_x_357:
[----:B------:R-:W-:-:S11]  /*e1a0*/  DADD R14, R44, 2 ;  /* 0x400000002c0e7429 */ /* 0x000fd60000000000 */
.L_x_356:
[----:B------:R-:W-:-:S06]  /*e1b0*/  DSETP.NEU.AND P0, PT, R44, 1, PT ;  /* 0x3ff000002c00742a */ /* 0x000fcc0003f0d000 */
[----:B------:R-:W-:Y:S02]  /*e1c0*/  FSEL R38, R14, RZ, P0 ;  /* 0x000000ff0e267208 */ /* 0x000fe40000000000 */
[----:B------:R-:W-:-:S06]  /*e1d0*/  FSEL R39, R15, 1.875, P0 ;  /* 0x3ff000000f277808 */ /* 0x000fcc0000000000 */
[----:B------:R-:W-:Y:S01]  /*e1e0*/  DFMA R38, R46, R38, R42 ;  /* 0x000000262e26722b */ /* 0x000fe2000000002a */
[----:B------:R-:W-:Y:S10]  /*e1f0*/  @P2 BRA `(.L_x_358) ;  /* 0xfffffff800282947 */ /* 0x000ff4000383ffff */
[----:B------:R-:W-:-:S07]  /*e200*/  IMAD.U32 R15, RZ, RZ, UR14 ;  /* 0x0000000eff0f7e24 */ /* 0x000fce000f8e00ff */
.L_x_345:
        /* <DEDUP_REMOVED lines=14> */
.L_x_360:
        /* <DEDUP_REMOVED lines=14> */
.L_x_362:
[----:B------:R-:W-:-:S11]  /*e3d0*/  DADD R14, R6, 2 ;  /* 0x40000000060e7429 */ /* 0x000fd60000000000 */
.L_x_361:
        /* <DEDUP_REMOVED lines=14> */
.L_x_363:
        /* <DEDUP_REMOVED lines=14> */
.L_x_365:
[----:B------:R-:W-:-:S11]  /*e5a0*/  DADD R14, R6, 2 ;  /* 0x40000000060e7429 */ /* 0x000fd60000000000 */
.L_x_364:
        /* <DEDUP_REMOVED lines=14> */
.L_x_366:
        /* <DEDUP_REMOVED lines=14> */
.L_x_368:
[----:B------:R-:W-:-:S11]  /*e770*/  DADD R6, R42, 2 ;  /* 0x400000002a067429 */ /* 0x000fd60000000000 */
.L_x_367:
[----:B------:R-:W-:-:S06]  /*e780*/  DSETP.NEU.AND P0, PT, R42, 1, PT ;  /* 0x3ff000002a00742a */ /* 0x000fcc0003f0d000 */
[----:B------:R-:W-:Y:S02]  /*e790*/  FSEL R6, R6, RZ, P0 ;  /* 0x000000ff06067208 */ /* 0x000fe40000000000 */
[----:B------:R-:W-:-:S06]  /*e7a0*/  FSEL R7, R7, 1.875, P0 ;  /* 0x3ff0000007077808 */ /* 0x000fcc0000000000 */
[----:B------:R-:W-:-:S11]  /*e7b0*/  DFMA R38, R44, R6, R38 ;  /* 0x000000062c26722b */ /* 0x000fd60000000026 */
.L_x_359:
[----:B------:R-:W-:Y:S01]  /*e7c0*/  UISETP.GE.U32.AND UP0, UPT, UR20, 0x3, UPT ;  /* 0x000000031400788c */ /* 0x000fe2000bf06070 */
[----:B------:R-:W-:Y:S01]  /*e7d0*/  IMAD.MOV.U32 R15, RZ, RZ, RZ ;  /* 0x000000ffff0f7224 */ /* 0x000fe200078e00ff */
[----:B------:R-:W-:-:S07]  /*e7e0*/  CS2R R40, SRZ ;  /* 0x0000000000287805 */ /* 0x000fce000001ff00 */
[----:B------:R-:W-:Y:S05]  /*e7f0*/  BRA.U !UP0, `(.L_x_369) ;  /* 0x0000000508e47547 */ /* 0x000fea000b800000 */
[----:B------:R-:W-:Y:S01]  /*e800*/  IMAD.MOV.U32 R6, RZ, RZ, RZ ;  /* 0x000000ffff067224 */ /* 0x000fe200078e00ff */
[----:B------:R-:W-:-:S07]  /*e810*/  CS2R R40, SRZ ;  /* 0x0000000000287805 */ /* 0x000fce000001ff00 */
.L_x_382:
        /* <DEDUP_REMOVED lines=14> */
.L_x_370:
        /* <DEDUP_REMOVED lines=14> */
.L_x_372:
[----:B------:R-:W-:-:S11]  /*e9e0*/  DADD R14, R50, 2 ;  /* 0x40000000320e7429 */ /* 0x000fd60000000000 */
.L_x_371:
        /* <DEDUP_REMOVED lines=13> */
.L_x_373:
        /* <DEDUP_REMOVED lines=14> */
.L_x_375:
[----:B------:R-:W-:-:S11]  /*eba0*/  DADD R14, R42, 2 ;  /* 0x400000002a0e7429 */ /* 0x000fd60000000000 */
.L_x_374:
        /* <DEDUP_REMOVED lines=13> */
.L_x_376:
        /* <DEDUP_REMOVED lines=14> */
.L_x_378:
[----:B------:R-:W-:-:S11]  /*ed60*/  DADD R14, R40, 2 ;  /* 0x40000000280e7429 */ /* 0x000fd60000000000 */
.L_x_377:
        /* <DEDUP_REMOVED lines=13> */
.L_x_379:
        /* <DEDUP_REMOVED lines=14> */
.L_x_381:
[----:B------:R-:W-:-:S11]  /*ef20*/  DADD R14, R46, 2 ;  /* 0x400000002e0e7429 */ /* 0x000fd60000000000 */
.L_x_380:
[----:B------:R-:W-:-:S06]  /*ef30*/  DSETP.NEU.AND P0, PT, R46, 1, PT ;  /* 0x3ff000002e00742a */ /* 0x000fcc0003f0d000 */
[----:B------:R-:W-:Y:S02]  /*ef40*/  FSEL R40, R14, RZ, P0 ;  /* 0x000000ff0e287208 */ /* 0x000fe40000000000 */
[----:B------:R-:W-:-:S06]  /*ef50*/  FSEL R41, R15, 1.875, P0 ;  /* 0x3ff000000f297808 */ /* 0x000fcc0000000000 */
[----:B------:R-:W-:Y:S01]  /*ef60*/  DFMA R40, R48, R40, R44 ;  /* 0x000000283028722b */ /* 0x000fe2000000002c */
[----:B------:R-:W-:Y:S10]  /*ef70*/  @P2 BRA `(.L_x_382) ;  /* 0xfffffff800282947 */ /* 0x000ff4000383ffff */
[----:B------:R-:W-:-:S07]  /*ef80*/  IMAD.U32 R15, RZ, RZ, UR14 ;  /* 0x0000000eff0f7e24 */ /* 0x000fce000f8e00ff */
.L_x_369:
        /* <DEDUP_REMOVED lines=14> */
.L_x_384:
        /* <DEDUP_REMOVED lines=14> */
.L_x_386:
[----:B------:R-:W-:-:S11]  /*f150*/  DADD R14, R6, 2 ;  /* 0x40000000060e7429 */ /* 0x000fd60000000000 */
.L_x_385:
        /* <DEDUP_REMOVED lines=14> */
.L_x_387:
        /* <DEDUP_REMOVED lines=14> */
.L_x_389:
[----:B------:R-:W-:-:S11]  /*f320*/  DADD R14, R6, 2 ;  /* 0x40000000060e7429 */ /* 0x000fd60000000000 */
.L_x_388:
        /* <DEDUP_REMOVED lines=14> */
.L_x_390:
        /* <DEDUP_REMOVED lines=14> */
.L_x_392:
[----:B------:R-:W-:-:S11]  /*f4f0*/  DADD R6, R44, 2 ;  /* 0x400000002c067429 */ /* 0x000fd60000000000 */
.L_x_391:
[----:B------:R-:W-:-:S06]  /*f500*/  DSETP.NEU.AND P0, PT, R44, 1, PT ;  /* 0x3ff000002c00742a */ /* 0x000fcc0003f0d000 */
[----:B------:R-:W-:Y:S02]  /*f510*/  FSEL R6, R6, RZ, P0 ;  /* 0x000000ff06067208 */ /* 0x000fe40000000000 */
[----:B------:R-:W-:-:S06]  /*f520*/  FSEL R7, R7, 1.875, P0 ;  /* 0x3ff0000007077808 */ /* 0x000fcc0000000000 */
[----:B------:R-:W-:-:S11]  /*f530*/  DFMA R40, R46, R6, R40 ;  /* 0x000000062e28722b */ /* 0x000fd60000000028 */
.L_x_383:
[----:B------:R-:W-:Y:S01]  /*f540*/  UISETP.GE.U32.AND UP0, UPT, UR20, 0x3, UPT ;  /* 0x000000031400788c */ /* 0x000fe2000bf06070 */
[----:B------:R-:W-:Y:S01]  /*f550*/  IMAD.MOV.U32 R15, RZ, RZ, RZ ;  /* 0x000000ffff0f7224 */ /* 0x000fe200078e00ff */
[----:B------:R-:W-:-:S07]  /*f560*/  CS2R R42, SRZ ;  /* 0x00000000002a7805 */ /* 0x000fce000001ff00 */
[----:B------:R-:W-:Y:S05]  /*f570*/  BRA.U !UP0, `(.L_x_393) ;  /* 0x0000000508e47547 */ /* 0x000fea000b800000 */
[----:B------:R-:W-:Y:S01]  /*f580*/  IMAD.MOV.U32 R6, RZ, RZ, RZ ;  /* 0x000000ffff067224 */ /* 0x000fe200078e00ff */
[----:B------:R-:W-:-:S07]  /*f590*/  CS2R R42, SRZ ;  /* 0x00000000002a7805 */ /* 0x000fce000001ff00 */
.L_x_406:
        /* <DEDUP_REMOVED lines=14> */
.L_x_394:
        /* <DEDUP_REMOVED lines=14> */
.L_x_396:
[----:B------:R-:W-:-:S11]  /*f760*/  DADD R14, R52, 2 ;  /* 0x40000000340e7429 */ /* 0x000fd60000000000 */
.L_x_395:
        /* <DEDUP_REMOVED lines=13> */
.L_x_397:
        /* <DEDUP_REMOVED lines=14> */
.L_x_399:
[----:B------:R-:W-:-:S11]  /*f920*/  DADD R14, R44, 2 ;  /* 0x400000002c0e7429 */ /* 0x000fd60000000000 */
.L_x_398:
        /* <DEDUP_REMOVED lines=13> */
.L_x_400:
        /* <DEDUP_REMOVED lines=14> */
.L_x_402:
[----:B------:R-:W-:-:S11]  /*fae0*/  DADD R14, R42, 2 ;  /* 0x400000002a0e7429 */ /* 0x000fd60000000000 */
.L_x_401:
        /* <DEDUP_REMOVED lines=13> */
.L_x_403:
        /* <DEDUP_REMOVED lines=14> */
.L_x_405:
[----:B------:R-:W-:-:S11]  /*fca0*/  DADD R14, R48, 2 ;  /* 0x40000000300e7429 */ /* 0x000fd60000000000 */
.L_x_404:
[----:B------:R-:W-:-:S06]  /*fcb0*/  DSETP.NEU.AND P0, PT, R48, 1, PT ;  /* 0x3ff000003000742a */ /* 0x000fcc0003f0d000 */
[----:B------:R-:W-:Y:S02]  /*fcc0*/  FSEL R42, R14, RZ, P0 ;  /* 0x000000ff0e2a7208 */ /* 0x000fe40000000000 */
[----:B------:R-:W-:-:S06]  /*fcd0*/  FSEL R43, R15, 1.875, P0 ;  /* 0x3ff000000f2b7808 */ /* 0x000fcc0000000000 */
[----:B------:R-:W-:Y:S01]  /*fce0*/  DFMA R42, R50, R42, R46 ;  /* 0x0000002a322a722b */ /* 0x000fe2000000002e */
[----:B------:R-:W-:Y:S10]  /*fcf0*/  @P2 BRA `(.L_x_406) ;  /* 0xfffffff800282947 */ /* 0x000ff4000383ffff */
[----:B------:R-:W-:-:S07]  /*fd00*/  IMAD.U32 R15, RZ, RZ, UR14 ;  /* 0x0000000eff0f7e24 */ /* 0x000fce000f8e00ff */
.L_x_393:
        /* <DEDUP_REMOVED lines=13> */
.L_x_408:
        /* <DEDUP_REMOVED lines=14> */
.L_x_410:
[----:B------:R-:W-:-:S11]  /*fec0*/  DADD R14, R6, 2 ;  /* 0x40000000060e7429 */ /* 0x000fd60000000000 */
.L_x_409:
        /* <DEDUP_REMOVED lines=14> */
.L_x_411:
        /* <DEDUP_REMOVED lines=14> */
.L_x_413:
[----:B------:R-:W-:-:S11]  /*10090*/  DADD R14, R6, 2 ;  /* 0x40000000060e7429 */ /* 0x000fd60000000000 */
.L_x_412:
        /* <DEDUP_REMOVED lines=14> */
.L_x_414:
        /* <DEDUP_REMOVED lines=14> */
.L_x_416:
[----:B------:R-:W-:-:S11]  /*10260*/  DADD R6, R46, 2 ;  /* 0x400000002e067429 */ /* 0x000fd60000000000 */
.L_x_415:
[----:B------:R-:W-:-:S06]  /*10270*/  DSETP.NEU.AND P0, PT, R46, 1, PT ;  /* 0x3ff000002e00742a */ /* 0x000fcc0003f0d000 */
[----:B------:R-:W-:Y:S02]  /*10280*/  FSEL R6, R6, RZ, P0 ;  /* 0x000000ff06067208 */ /* 0x000fe40000000000 */
[----:B------:R-:W-:-:S06]  /*10290*/  FSEL R7, R7, 1.875, P0 ;  /* 0x3ff0000007077808 */ /* 0x000fcc0000000000 */
[----:B------:R-:W-:-:S11]  /*102a0*/  DFMA R42, R48, R6, R42 ;  /* 0x00000006302a722b */ /* 0x000fd6000000002a */
.L_x_407:
[----:B------:R-:W-:Y:S01]  /*102b0*/  UISETP.GE.U32.AND UP1, UPT, UR20, 0x3, UPT ;  /* 0x000000031400788c */ /* 0x000fe2000bf26070 */
[----:B------:R-:W-:Y:S01]  /*102c0*/  IMAD.MOV.U32 R15, RZ, RZ, RZ ;  /* 0x000000ffff0f7224 */ /* 0x000fe200078e00ff */
[----:B------:R-:W-:-:S07]  /*102d0*/  CS2R R44, SRZ ;  /* 0x00000000002c7805 */ /* 0x000fce000001ff00 */
[----:B------:R-:W-:Y:S05]  /*102e0*/  BRA.U !UP1, `(.L_x_417) ;  /* 0x0000000509e47547 */ /* 0x000fea000b800000 */
[----:B------:R-:W-:Y:S01]  /*102f0*/  IMAD.MOV.U32 R6, RZ, RZ, RZ ;  /* 0x000000ffff067224 */ /* 0x000fe200078e00ff */
[----:B------:R-:W-:-:S07]  /*10300*/  CS2R R44, SRZ ;  /* 0x00000000002c7805 */ /* 0x000fce000001ff00 */
.L_x_430:
        /* <DEDUP_REMOVED lines=14> */
.L_x_418:
        /* <DEDUP_REMOVED lines=14> */
.L_x_420:
[----:B------:R-:W-:-:S11]  /*104d0*/  DADD R14, R54, 2 ;  /* 0x40000000360e7429 */ /* 0x000fd60000000000 */
.L_x_419:
        /* <DEDUP_REMOVED lines=13> */
.L_x_421:
        /* <DEDUP_REMOVED lines=14> */
.L_x_423:
[----:B------:R-:W-:-:S11]  /*10690*/  DADD R14, R46, 2 ;  /* 0x400000002e0e7429 */ /* 0x000fd60000000000 */
.L_x_422:
        /* <DEDUP_REMOVED lines=13> */
.L_x_424:
        /* <DEDUP_REMOVED lines=14> */
.L_x_426:
[----:B------:R-:W-:-:S11]  /*10850*/  DADD R14, R44, 2 ;  /* 0x400000002c0e7429 */ /* 0x000fd60000000000 */
.L_x_425:
        /* <DEDUP_REMOVED lines=13> */
.L_x_427:
        /* <DEDUP_REMOVED lines=14> */
.L_x_429:
[----:B------:R-:W-:-:S11]  /*10a10*/  DADD R14, R50, 2 ;  /* 0x40000000320e7429 */ /* 0x000fd60000000000 */
.L_x_428:
[----:B------:R-:W-:-:S06]  /*10a20*/  DSETP.NEU.AND P0, PT, R50, 1, PT ;  /* 0x3ff000003200742a */ /* 0x000fcc0003f0d000 */
[----:B------:R-:W-:Y:S02]  /*10a30*/  FSEL R44, R14, RZ, P0 ;  /* 0x000000ff0e2c7208 */ /* 0x000fe40000000000 */
[----:B------:R-:W-:-:S06]  /*10a40*/  FSEL R45, R15, 1.875, P0 ;  /* 0x3ff000000f2d7808 */ /* 0x000fcc0000000000 */
[----:B------:R-:W-:Y:S01]  /*10a50*/  DFMA R44, R52, R44, R48 ;  /* 0x0000002c342c722b */ /* 0x000fe20000000030 */
[----:B------:R-:W-:Y:S10]  /*10a60*/  @P2 BRA `(.L_x_430) ;  /* 0xfffffff800282947 */ /* 0x000ff4000383ffff */
[----:B------:R-:W-:-:S07]  /*10a70*/  IMAD.U32 R15, RZ, RZ, UR14 ;  /* 0x0000000eff0f7e24 */ /* 0x000fce000f8e00ff */
.L_x_417:
        /* <DEDUP_REMOVED lines=14> */
.L_x_432:
        /* <DEDUP_REMOVED lines=14> */
.L_x_434:
[----:B------:R-:W-:-:S11]  /*10c40*/  DADD R14, R6, 2 ;  /* 0x40000000060e7429 */ /* 0x000fd60000000000 */
.L_x_433:
        /* <DEDUP_REMOVED lines=14> */
.L_x_435:
        /* <DEDUP_REMOVED lines=14> */
.L_x_437:
[----:B------:R-:W-:-:S11]  /*10e10*/  DADD R14, R6, 2 ;  /* 0x40000000060e7429 */ /* 0x000fd60000000000 */
.L_x_436:
        /* <DEDUP_REMOVED lines=14> */
.L_x_438:
        /* <DEDUP_REMOVED lines=14> */
.L_x_440:
[----:B------:R-:W-:-:S11]  /*10fe0*/  DADD R6, R48, 2 ;  /* 0x4000000030067429 */ /* 0x000fd60000000000 */
.L_x_439:
[----:B------:R-:W-:-:S06]  /*10ff0*/  DSETP.NEU.AND P0, PT, R48, 1, PT ;  /* 0x3ff000003000742a */ /* 0x000fcc0003f0d000 */
[----:B------:R-:W-:Y:S02]  /*11000*/  FSEL R6, R6, RZ, P0 ;  /* 0x000000ff06067208 */ /* 0x000fe40000000000 */
[----:B------:R-:W-:-:S06]  /*11010*/  FSEL R7, R7, 1.875, P0 ;  /* 0x3ff0000007077808 */ /* 0x000fcc0000000000 */
[----:B------:R-:W-:-:S11]  /*11020*/  DFMA R44, R50, R6, R44 ;  /* 0x00000006322c722b */ /* 0x000fd6000000002c */
.L_x_431:
[----:B------:R-:W-:Y:S01]  /*11030*/  IMAD.MOV.U32 R15, RZ, RZ, RZ ;  /* 0x000000ffff0f7224 */ /* 0x000fe200078e00ff */
[----:B------:R-:W-:Y:S01]  /*11040*/  CS2R R48, SRZ ;  /* 0x0000000000307805 */ /* 0x000fe2000001ff00 */
[----:B------:R-:W-:Y:S06]  /*11050*/  BRA.U !UP1, `(.L_x_441) ;  /* 0x0000000509e47547 */ /* 0x000fec000b800000 */
[----:B------:R-:W-:Y:S01]  /*11060*/  IMAD.MOV.U32 R6, RZ, RZ, RZ ;  /* 0x000000ffff067224 */ /* 0x000fe200078e00ff */
[----:B------:R-:W-:-:S07]  /*11070*/  CS2R R48, SRZ ;  /* 0x0000000000307805 */ /* 0x000fce000001ff00 */
.L_x_454:
        /* <DEDUP_REMOVED lines=14> */
.L_x_442:
        /* <DEDUP_REMOVED lines=14> */
.L_x_444:
[----:B------:R-:W-:-:S11]  /*11240*/  DADD R14, R46, 2 ;  /* 0x400000002e0e7429 */ /* 0x000fd60000000000 */
.L_x_443:
        /* <DEDUP_REMOVED lines=13> */
.L_x_445:
        /* <DEDUP_REMOVED lines=14> */
.L_x_447:
[----:B------:R-:W-:-:S11]  /*11400*/  DADD R14, R50, 2 ;  /* 0x40000000320e7429 */ /* 0x000fd60000000000 */
.L_x_446:
        /* <DEDUP_REMOVED lines=13> */
.L_x_448:
        /* <DEDUP_REMOVED lines=14> */
.L_x_450:
[----:B------:R-:W-:-:S11]  /*115c0*/  DADD R14, R46, 2 ;  /* 0x400000002e0e7429 */ /* 0x000fd60000000000 */
.L_x_449:
        /* <DEDUP_REMOVED lines=13> */
.L_x_451:
        /* <DEDUP_REMOVED lines=14> */
.L_x_453:
[----:B------:R-:W-:-:S11]  /*11780*/  DADD R14, R56, 2 ;  /* 0x40000000380e7429 */ /* 0x000fd60000000000 */
.L_x_452:
[----:B------:R-:W-:-:S06]  /*11790*/  DSETP.NEU.AND P0, PT, R56, 1, PT ;  /* 0x3ff000003800742a */ /* 0x000fcc0003f0d000 */
[----:B------:R-:W-:Y:S02]  /*117a0*/  FSEL R14, R14, RZ, P0 ;  /* 0x000000ff0e0e7208 */ /* 0x000fe40000000000 */
[----:B------:R-:W-:-:S06]  /*117b0*/  FSEL R15, R15, 1.875, P0 ;  /* 0x3ff000000f0f7808 */ /* 0x000fcc0000000000 */
[----:B------:R-:W-:Y:S01]  /*117c0*/  DFMA R48, R58, R14, R48 ;  /* 0x0000000e3a30722b */ /* 0x000fe20000000030 */
[----:B------:R-:W-:Y:S10]  /*117d0*/  @P2 BRA `(.L_x_454) ;  /* 0xfffffff800282947 */ /* 0x000ff4000383ffff */
[----:B------:R-:W-:-:S07]  /*117e0*/  IMAD.U32 R15, RZ, RZ, UR14 ;  /* 0x0000000eff0f7e24 */ /* 0x000fce000f8e00ff */
.L_x_441:
        /* <DEDUP_REMOVED lines=14> */
.L_x_456:
        /* <DEDUP_REMOVED lines=14> */
.L_x_458:
[----:B------:R-:W-:-:S11]  /*119b0*/  DADD R14, R6, 2 ;  /* 0x40000000060e7429 */ /* 0x000fd60000000000 */
.L_x_457:
        /* <DEDUP_REMOVED lines=14> */
.L_x_459:
        /* <DEDUP_REMOVED lines=14> */
.L_x_461:
[----:B------:R-:W-:-:S11]  /*11b80*/  DADD R14, R6, 2 ;  /* 0x40000000060e7429 */ /* 0x000fd60000000000 */
.L_x_460:
        /* <DEDUP_REMOVED lines=14> */
.L_x_462:
        /* <DEDUP_REMOVED lines=14> */
.L_x_464:
[----:B------:R-:W-:-:S11]  /*11d50*/  DADD R6, R50, 2 ;  /* 0x4000000032067429 */ /* 0x000fd60000000000 */
.L_x_463:
[----:B------:R-:W-:-:S06]  /*11d60*/  DSETP.NEU.AND P0, PT, R50, 1, PT ;  /* 0x3ff000003200742a */ /* 0x000fcc0003f0d000 */
[----:B------:R-:W-:Y:S02]  /*11d70*/  FSEL R6, R6, RZ, P0 ;  /* 0x000000ff06067208 */ /* 0x000fe40000000000 */
[----:B------:R-:W-:-:S06]  /*11d80*/  FSEL R7, R7, 1.875, P0 ;  /* 0x3ff0000007077808 */ /* 0x000fcc0000000000 */
[----:B------:R-:W-:-:S11]  /*11d90*/  DFMA R48, R52, R6, R48 ;  /* 0x000000063430722b */ /* 0x000fd60000000030 */
.L_x_455:
[----:B------:R-:W-:Y:S02]  /*11da0*/  DADD R48, -R32, R48 ;  /* 0x0000000020307229 */ /* 0x000fe40000000130 */
[--C-:B------:R-:W-:Y:S02]  /*11db0*/  DADD R36, R36, -R32.reuse ;  /* 0x0000000024247229 */ /* 0x100fe40000000820 */
[--C-:B------:R-:W-:Y:S02]  /*11dc0*/  DADD R38, R38, -R32.reuse ;  /* 0x0000000026267229 */ /* 0x100fe40000000820 */
[--C-:B------:R-:W-:Y:S02]  /*11dd0*/  DADD R40, R40, -R32.reuse ;  /* 0x0000000028287229 */ /* 0x100fe40000000820 */
[--C-:B------:R-:W-:Y:S02]  /*11de0*/  DADD R42, R42, -R32.reuse ;  /* 0x000000002a2a7229 */ /* 0x100fe40000000820 */
[----:B------:R-:W-:-:S02]  /*11df0*/  DADD R44, R44, -R32 ;  /* 0x000000002c2c7229 */ /* 0x000fc40000000820 */
[----:B------:R-:W-:Y:S01]  /*11e00*/  DADD R34, R34, -R32 ;  /* 0x0000000022227229 */ /* 0x000fe20000000820 */
[----:B------:R-:W-:Y:S10]  /*11e10*/  BRA `(.L_x_465) ;  /* 0x0000005c00b47947 */ /* 0x000ff40003800000 */
.L_x_296:
[----:B------:R-:W-:Y:S01]  /*11e20*/  UISETP.GE.U32.AND UP0, UPT, UR20, 0x3, UPT ;  /* 0x000000031400788c */ /* 0x000fe2000bf06070 */
[----:B------:R-:W-:Y:S01]  /*11e30*/  IMAD.MOV.U32 R15, RZ, RZ, RZ ;  /* 0x000000ffff0f7224 */ /* 0x000fe200078e00ff */
[----:B------:R-:W-:-:S07]  /*11e40*/  CS2R R34, SRZ ;  /* 0x0000000000227805 */ /* 0x000fce000001ff00 */
[----:B------:R-:W-:Y:S05]  /*11e50*/  BRA.U !UP0, `(.L_x_466) ;  /* 0x0000000508e47547 */ /* 0x000fea000b800000 */
[----:B------:R-:W-:Y:S01]  /*11e60*/  IMAD.MOV.U32 R6, RZ, RZ, RZ ;  /* 0x000000ffff067224 */ /* 0x000fe200078e00ff */
[----:B------:R-:W-:-:S07]  /*11e70*/  CS2R R34, SRZ ;  /* 0x0000000000227805 */ /* 0x000fce000001ff00 */
.L_x_479:
        /* <DEDUP_REMOVED lines=14> */
.L_x_467:
        /* <DEDUP_REMOVED lines=14> */
.L_x_469:
[----:B------:R-:W-:-:S11]  /*12040*/  DADD R14, R44, 2 ;  /* 0x400000002c0e7429 */ /* 0x000fd60000000000 */
.L_x_468:
        /* <DEDUP_REMOVED lines=13> */
.L_x_470:
        /* <DEDUP_REMOVED lines=14> */
.L_x_472:
[----:B------:R-:W-:-:S11]  /*12200*/  DADD R14, R36, 2 ;  /* 0x40000000240e7429 */ /* 0x000fd60000000000 */
.L_x_471:
        /* <DEDUP_REMOVED lines=13> */
.L_x_473:
        /* <DEDUP_REMOVED lines=14> */
.L_x_475:
[----:B------:R-:W-:-:S11]  /*123c0*/  DADD R14, R34, 2 ;  /* 0x40000000220e7429 */ /* 0x000fd60000000000 */
.L_x_474:
        /* <DEDUP_REMOVED lines=13> */
.L_x_476:
        /* <DEDUP_REMOVED lines=14> */
.L_x_478:
[----:B------:R-:W-:-:S11]  /*12580*/  DADD R14, R40, 2 ;  /* 0x40000000280e7429 */ /* 0x000fd60000000000 */
.L_x_477:
[----:B------:R-:W-:-:S06]  /*12590*/  DSETP.NEU.AND P0, PT, R40, 1, PT ;  /* 0x3ff000002800742a */ /* 0x000fcc0003f0d000 */
[----:B------:R-:W-:Y:S02]  /*125a0*/  FSEL R34, R14, RZ, P0 ;  /* 0x000000ff0e227208 */ /* 0x000fe40000000000 */
[----:B------:R-:W-:-:S06]  /*125b0*/  FSEL R35, R15, 1.875, P0 ;  /* 0x3ff000000f237808 */ /* 0x000fcc0000000000 */
[----:B------:R-:W-:Y:S01]  /*125c0*/  DFMA R34, R42, R34, R38 ;  /* 0x000000222a22722b */ /* 0x000fe20000000026 */
[----:B------:R-:W-:Y:S10]  /*125d0*/  @P2 BRA `(.L_x_479) ;  /* 0xfffffff800282947 */ /* 0x000ff4000383ffff */
[----:B------:R-:W-:-:S07]  /*125e0*/  IMAD.U32 R15, RZ, RZ, UR14 ;  /* 0x0000000eff0f7e24 */ /* 0x000fce000f8e00ff */
.L_x_466:
        /* <DEDUP_REMOVED lines=14> */
.L_x_481:
        /* <DEDUP_REMOVED lines=14> */
.L_x_483:
[----:B------:R-:W-:-:S11]  /*127b0*/  DADD R14, R6, 2 ;  /* 0x40000000060e7429 */ /* 0x000fd60000000000 */
.L_x_482:
        /* <DEDUP_REMOVED lines=14> */
.L_x_484:
        /* <DEDUP_REMOVED lines=14> */
.L_x_486:
[----:B------:R-:W-:-:S11]  /*12980*/  DADD R14, R6, 2 ;  /* 0x40000000060e7429 */ /* 0x000fd60000000000 */
.L_x_485:
        /* <DEDUP_REMOVED lines=14> */
.L_x_487:
        /* <DEDUP_REMOVED lines=14> */
.L_x_489:
[----:B------:R-:W-:-:S11]  /*12b50*/  DADD R6, R38, 2 ;  /* 0x4000000026067429 */ /* 0x000fd60000000000 */
.L_x_488:
[----:B------:R-:W-:-:S06]  /*12b60*/  DSETP.NEU.AND P0, PT, R38, 1, PT ;  /* 0x3ff000002600742a */ /* 0x000fcc0003f0d000 */
[----:B------:R-:W-:Y:S02]  /*12b70*/  FSEL R6, R6, RZ, P0 ;  /* 0x000000ff06067208 */ /* 0x000fe40000000000 */
[----:B------:R-:W-:-:S06]  /*12b80*/  FSEL R7, R7, 1.875, P0 ;  /* 0x3ff0000007077808 */ /* 0x000fcc0000000000 */
[----:B------:R-:W-:-:S11]  /*12b90*/  DFMA R34, R40, R6, R34 ;  /* 0x000000062822722b */ /* 0x000fd60000000022 */
.L_x_480:
[----:B------:R-:W-:Y:S01]  /*12ba0*/  UISETP.GE.U32.AND UP0, UPT, UR20, 0x3, UPT ;  /* 0x000000031400788c */ /* 0x000fe2000bf06070 */
[----:B------:R-:W-:Y:S01]  /*12bb0*/  IMAD.MOV.U32 R15, RZ, RZ, RZ ;  /* 0x000000ffff0f7224 */ /* 0x000fe200078e00ff */
[----:B------:R-:W-:-:S07]  /*12bc0*/  CS2R R36, SRZ ;  /* 0x0000000000247805 */ /* 0x000fce000001ff00 */
[----:B------:R-:W-:Y:S05]  /*12bd0*/  BRA.U !UP0, `(.L_x_490) ;  /* 0x0000000508e47547 */ /* 0x000fea000b800000 */
[----:B------:R-:W-:Y:S01]  /*12be0*/  IMAD.MOV.U32 R6, RZ, RZ, RZ ;  /* 0x000000ffff067224 */ /* 0x000fe200078e00ff */
[----:B------:R-:W-:-:S07]  /*12bf0*/  CS2R R36, SRZ ;  /* 0x0000000000247805 */ /* 0x000fce000001ff00 */
.L_x_503:
        /* <DEDUP_REMOVED lines=14> */
.L_x_491:
        /* <DEDUP_REMOVED lines=14> */
.L_x_493:
[----:B------:R-:W-:-:S11]  /*12dc0*/  DADD R14, R46, 2 ;  /* 0x400000002e0e7429 */ /* 0x000fd60000000000 */
.L_x_492:
        /* <DEDUP_REMOVED lines=13> */
.L_x_494:
        /* <DEDUP_REMOVED lines=14> */
.L_x_496:
[----:B------:R-:W-:-:S11]  /*12f80*/  DADD R14, R38, 2 ;  /* 0x40000000260e7429 */ /* 0x000fd60000000000 */
.L_x_495:
        /* <DEDUP_REMOVED lines=13> */
.L_x_497:
        /* <DEDUP_REMOVED lines=14> */
.L_x_499:
[----:B------:R-:W-:-:S11]  /*13140*/  DADD R14, R36, 2 ;  /* 0x40000000240e7429 */ /* 0x000fd60000000000 */
.L_x_498:
        /* <DEDUP_REMOVED lines=13> */
.L_x_500:
        /* <DEDUP_REMOVED lines=14> */
.L_x_502:
[----:B------:R-:W-:-:S11]  /*13300*/  DADD R14, R42, 2 ;  /* 0x400000002a0e7429 */ /* 0x000fd60000000000 */
.L_x_501:
[----:B------:R-:W-:-:S06]  /*13310*/  DSETP.NEU.AND P0, PT, R42, 1, PT ;  /* 0x3ff000002a00742a */ /* 0x000fcc0003f0d000 */
[----:B------:R-:W-:Y:S02]  /*13320*/  FSEL R36, R14, RZ, P0 ;  /* 0x000000ff0e247208 */ /* 0x000fe40000000000 */
[----:B------:R-:W-:-:S06]  /*13330*/  FSEL R37, R15, 1.875, P0 ;  /* 0x3ff000000f257808 */ /* 0x000fcc0000000000 */
[----:B------:R-:W-:Y:S01]  /*13340*/  DFMA R36, R44, R36, R40 ;  /* 0x000000242c24722b */ /* 0x000fe20000000028 */
[----:B------:R-:W-:Y:S10]  /*13350*/  @P2 BRA `(.L_x_503) ;  /* 0xfffffff800282947 */ /* 0x000ff4000383ffff */
[----:B------:R-:W-:-:S07]  /*13360*/  IMAD.U32 R15, RZ, RZ, UR14 ;  /* 0x0000000eff0f7e24 */ /* 0x000fce000f8e00ff */
.L_x_490:
        /* <DEDUP_REMOVED lines=14> */
.L_x_505:
        /* <DEDUP_REMOVED lines=14> */
.L_x_507:
[----:B------:R-:W-:-:S11]  /*13530*/  DADD R14, R6, 2 ;  /* 0x40000000060e7429 */ /* 0x000fd60000000000 */
.L_x_506:
        /* <DEDUP_REMOVED lines=14> */
.L_x_508:
        /* <DEDUP_REMOVED lines=14> */
.L_x_510:
[----:B------:R-:W-:-:S11]  /*13700*/  DADD R14, R6, 2 ;  /* 0x40000000060e7429 */ /* 0x000fd60000000000 */
.L_x_509:
        /* <DEDUP_REMOVED lines=14> */
.L_x_511:
        /* <DEDUP_REMOVED lines=14> */
.L_x_513:
[----:B------:R-:W-:-:S11]  /*138d0*/  DADD R6, R40, 2 ;  /* 0x4000000028067429 */ /* 0x000fd60000000000 */
.L_x_512:
[----:B------:R-:W-:-:S06]  /*138e0*/  DSETP.NEU.AND P0, PT, R40, 1, PT ;  /* 0x3ff000002800742a */ /* 0x000fcc0003f0d000 */
[----:B------:R-:W-:Y:S02]  /*138f0*/  FSEL R6, R6, RZ, P0 ;  /* 0x000000ff06067208 */ /* 0x000fe40000000000 */
[----:B------:R-:W-:-:S06]  /*13900*/  FSEL R7, R7, 1.875, P0 ;  /* 0x3ff0000007077808 */ /* 0x000fcc0000000000 */
[----:B------:R-:W-:-:S11]  /*13910*/  DFMA R36, R42, R6, R36 ;  /* 0x000000062a24722b */ /* 0x000fd60000000024 */
.L_x_504:
[----:B------:R-:W-:Y:S01]  /*13920*/  UISETP.GE.U32.AND UP0, UPT, UR20, 0x3, UPT ;  /* 0x000000031400788c */ /* 0x000fe2000bf06070 */
[----:B------:R-:W-:Y:S01]  /*13930*/  IMAD.MOV.U32 R15, RZ, RZ, RZ ;  /* 0x000000ffff0f7224 */ /* 0x000fe200078e00ff */
[----:B------:R-:W-:-:S07]  /*13940*/  CS2R R38, SRZ ;  /* 0x0000000000267805 */ /* 0x000fce000001ff00 */
[----:B------:R-:W-:Y:S05]  /*13950*/  BRA.U !UP0, `(.L_x_514) ;  /* 0x0000000508e47547 */ /* 0x000fea000b800000 */
[----:B------:R-:W-:Y:S01]  /*13960*/  IMAD.MOV.U32 R6, RZ, RZ, RZ ;  /* 0x000000ffff067224 */ /* 0x000fe200078e00ff */
[----:B------:R-:W-:-:S07]  /*13970*/  CS2R R38, SRZ ;  /* 0x0000000000267805 */ /* 0x000fce000001ff00 */
.L_x_527:
        /* <DEDUP_REMOVED lines=14> */
.L_x_515:
        /* <DEDUP_REMOVED lines=14> */
.L_x_517:
[----:B------:R-:W-:-:S11]  /*13b40*/  DADD R14, R48, 2 ;  /* 0x40000000300e7429 */ /* 0x000fd60000000000 */
.L_x_516:
        /* <DEDUP_REMOVED lines=13> */
.L_x_518:
        /* <DEDUP_REMOVED lines=14> */
.L_x_520:
[----:B------:R-:W-:-:S11]  /*13d00*/  DADD R14, R40, 2 ;  /* 0x40000000280e7429 */ /* 0x000fd60000000000 */
.L_x_519:
        /* <DEDUP_REMOVED lines=13> */
.L_x_521:
        /* <DEDUP_REMOVED lines=14> */
.L_x_523:
[----:B------:R-:W-:-:S11]  /*13ec0*/  DADD R14, R38, 2 ;  /* 0x40000000260e7429 */ /* 0x000fd60000000000 */
.L_x_522:
        /* <DEDUP_REMOVED lines=13> */
.L_x_524:
        /* <DEDUP_REMOVED lines=14> */
.L_x_526:
[----:B------:R-:W-:-:S11]  /*14080*/  DADD R14, R44, 2 ;  /* 0x400000002c0e7429 */ /* 0x000fd60000000000 */
.L_x_525:
[----:B------:R-:W-:-:S06]  /*14090*/  DSETP.NEU.AND P0, PT, R44, 1, PT ;  /* 0x3ff000002c00742a */ /* 0x000fcc0003f0d000 */
[----:B------:R-:W-:Y:S02]  /*140a0*/  FSEL R38, R14, RZ, P0 ;  /* 0x000000ff0e267208 */ /* 0x000fe40000000000 */
[----:B------:R-:W-:-:S06]  /*140b0*/  FSEL R39, R15, 1.875, P0 ;  /* 0x3ff000000f277808 */ /* 0x000fcc0000000000 */
[----:B------:R-:W-:Y:S01]  /*140c0*/  DFMA R38, R46, R38, R42 ;  /* 0x000000262e26722b */ /* 0x000fe2000000002a */
[----:B------:R-:W-:Y:S10]  /*140d0*/  @P2 BRA `(.L_x_527) ;  /* 0xfffffff800282947 */ /* 0x000ff4000383ffff */
[----:B------:R-:W-:-:S07]  /*140e0*/  IMAD.U32 R15, RZ, RZ, UR14 ;  /* 0x0000000eff0f7e24 */ /* 0x000fce000f8e00ff */
.L_x_514:
        /* <DEDUP_REMOVED lines=14> */
.L_x_529:
        /* <DEDUP_REMOVED lines=14> */
.L_x_531:
[----:B------:R-:W-:-:S11]  /*142b0*/  DADD R14, R6, 2 ;  /* 0x40000000060e7429 */ /* 0x000fd60000000000 */
.L_x_530:
        /* <DEDUP_REMOVED lines=14> */
.L_x_532:
        /* <DEDUP_REMOVED lines=14> */
.L_x_534:
[----:B------:R-:W-:-:S11]  /*14480*/  DADD R14, R6, 2 ;  /* 0x40000000060e7429 */ /* 0x000fd60000000000 */
.L_x_533:
        /* <DEDUP_REMOVED lines=14> */
.L_x_535:
        /* <DEDUP_REMOVED lines=14> */
.L_x_537:
[----:B------:R-:W-:-:S11]  /*14650*/  DADD R6, R42, 2 ;  /* 0x400000002a067429 */ /* 0x000fd60000000000 */
.L_x_536:
[----:B------:R-:W-:-:S06]  /*14660*/  DSETP.NEU.AND P0, PT, R42, 1, PT ;  /* 0x3ff000002a00742a */ /* 0x000fcc0003f0d000 */
[----:B------:R-:W-:Y:S02]  /*14670*/  FSEL R6, R6, RZ, P0 ;  /* 0x000000ff06067208 */ /* 0x000fe40000000000 */
[----:B------:R-:W-:-:S06]  /*14680*/  FSEL R7, R7, 1.875, P0 ;  /* 0x3ff0000007077808 */ /* 0x000fcc0000000000 */
[----:B------:R-:W-:-:S11]  /*14690*/  DFMA R38, R44, R6, R38 ;  /* 0x000000062c26722b */ /* 0x000fd60000000026 */
.L_x_528:
[----:B------:R-:W-:Y:S01]  /*146a0*/  UISETP.GE.U32.AND UP0, UPT, UR20, 0x3, UPT ;  /* 0x000000031400788c */ /* 0x000fe2000bf06070 */
[----:B------:R-:W-:Y:S01]  /*146b0*/  IMAD.MOV.U32 R15, RZ, RZ, RZ ;  /* 0x000000ffff0f7224 */ /* 0x000fe200078e00ff */
[----:B------:R-:W-:-:S07]  /*146c0*/  CS2R R40, SRZ ;  /* 0x0000000000287805 */ /* 0x000fce000001ff00 */
[----:B------:R-:W-:Y:S05]  /*146d0*/  BRA.U !UP0, `(.L_x_538) ;  /* 0x0000000508e47547 */ /* 0x000fea000b800000 */
[----:B------:R-:W-:Y:S01]  /*146e0*/  IMAD.MOV.U32 R6, RZ, RZ, RZ ;  /* 0x000000ffff067224 */ /* 0x000fe200078e00ff */
[----:B------:R-:W-:-:S07]  /*146f0*/  CS2R R40, SRZ ;  /* 0x0000000000287805 */ /* 0x000fce000001ff00 */
.L_x_551:
        /* <DEDUP_REMOVED lines=14> */
.L_x_539:
        /* <DEDUP_REMOVED lines=14> */
.L_x_541:
[----:B------:R-:W-:-:S11]  /*148c0*/  DADD R14, R50, 2 ;  /* 0x40000000320e7429 */ /* 0x000fd60000000000 */
.L_x_540:
        /* <DEDUP_REMOVED lines=13> */
.L_x_542:
        /* <DEDUP_REMOVED lines=14> */
.L_x_544:
[----:B------:R-:W-:-:S11]  /*14a80*/  DADD R14, R42, 2 ;  /* 0x400000002a0e7429 */ /* 0x000fd60000000000 */
.L_x_543:
        /* <DEDUP_REMOVED lines=13> */
.L_x_545:
        /* <DEDUP_REMOVED lines=14> */
.L_x_547:
[----:B------:R-:W-:-:S11]  /*14c40*/  DADD R14, R40, 2 ;  /* 0x40000000280e7429 */ /* 0x000fd60000000000 */
.L_x_546:
        /* <DEDUP_REMOVED lines=13> */
.L_x_548:
        /* <DEDUP_REMOVED lines=14> */
.L_x_550:
[----:B------:R-:W-:-:S11]  /*14e00*/  DADD R14, R46, 2 ;  /* 0x400000002e0e7429 */ /* 0x000fd60000000000 */
.L_x_549:
[----:B------:R-:W-:-:S06]  /*14e10*/  DSETP.NEU.AND P0, PT, R46, 1, PT ;  /* 0x3ff000002e00742a */ /* 0x000fcc0003f0d000 */
[----:B------:R-:W-:Y:S02]  /*14e20*/  FSEL R40, R14, RZ, P0 ;  /* 0x000000ff0e287208 */ /* 0x000fe40000000000 */
[----:B------:R-:W-:-:S06]  /*14e30*/  FSEL R41, R15, 1.875, P0 ;  /* 0x3ff000000f297808 */ /* 0x000fcc0000000000 */
[----:B------:R-:W-:Y:S01]  /*14e40*/  DFMA R40, R48, R40, R44 ;  /* 0x000000283028722b */ /* 0x000fe2000000002c */
[----:B------:R-:W-:Y:S10]  /*14e50*/  @P2 BRA `(.L_x_551) ;  /* 0xfffffff800282947 */ /* 0x000ff4000383ffff */
[----:B------:R-:W-:-:S07]  /*14e60*/  IMAD.U32 R15, RZ, RZ, UR14 ;  /* 0x0000000eff0f7e24 */ /* 0x000fce000f8e00ff */
.L_x_538:
        /* <DEDUP_REMOVED lines=14> */
.L_x_553:
        /* <DEDUP_REMOVED lines=14> */
.L_x_555:
[----:B------:R-:W-:-:S11]  /*15030*/  DADD R14, R6, 2 ;  /* 0x40000000060e7429 */ /* 0x000fd60000000000 */
.L_x_554:
        /* <DEDUP_REMOVED lines=14> */
.L_x_556:
        /* <DEDUP_REMOVED lines=14> */
.L_x_558:
[----:B------:R-:W-:-:S11]  /*15200*/  DADD R14, R6, 2 ;  /* 0x40000000060e7429 */ /* 0x000fd60000000000 */
.L_x_557:
        /* <DEDUP_REMOVED lines=14> */
.L_x_559:
        /* <DEDUP_REMOVED lines=14> */
.L_x_561:
[----:B------:R-:W-:-:S11]  /*153d0*/  DADD R6, R44, 2 ;  /* 0x400000002c067429 */ /* 0x000fd60000000000 */
.L_x_560:
[----:B------:R-:W-:-:S06]  /*153e0*/  DSETP.NEU.AND P0, PT, R44, 1, PT ;  /* 0x3ff000002c00742a */ /* 0x000fcc0003f0d000 */
[----:B------:R-:W-:Y:S02]  /*153f0*/  FSEL R6, R6, RZ, P0 ;  /* 0x000000ff06067208 */ /* 0x000fe40000000000 */
[----:B------:R-:W-:-:S06]  /*15400*/  FSEL R7, R7, 1.875, P0 ;  /* 0x3ff0000007077808 */ /* 0x000fcc0000000000 */
[----:B------:R-:W-:-:S11]  /*15410*/  DFMA R40, R46, R6, R40 ;  /* 0x000000062e28722b */ /* 0x000fd60000000028 */
.L_x_552:
[----:B------:R-:W-:Y:S01]  /*15420*/  UISETP.GE.U32.AND UP0, UPT, UR20, 0x3, UPT ;  /* 0x000000031400788c */ /* 0x000fe2000bf06070 */
[----:B------:R-:W-:Y:S01]  /*15430*/  IMAD.MOV.U32 R15, RZ, RZ, RZ ;  /* 0x000000ffff0f7224 */ /* 0x000fe200078e00ff */
[----:B------:R-:W-:-:S07]  /*15440*/  CS2R R42, SRZ ;  /* 0x00000000002a7805 */ /* 0x000fce000001ff00 */
[----:B------:R-:W-:Y:S05]  /*15450*/  BRA.U !UP0, `(.L_x_562) ;  /* 0x0000000508e47547 */ /* 0x000fea000b800000 */
[----:B------:R-:W-:Y:S01]  /*15460*/  IMAD.MOV.U32 R6, RZ, RZ, RZ ;  /* 0x000000ffff067224 */ /* 0x000fe200078e00ff */
[----:B------:R-:W-:-:S07]  /*15470*/  CS2R R42, SRZ ;  /* 0x00000000002a7805 */ /* 0x000fce000001ff00 */
.L_x_575:
        /* <DEDUP_REMOVED lines=14> */
.L_x_563:
        /* <DEDUP_REMOVED lines=14> */
.L_x_565:
[----:B------:R-:W-:-:S11]  /*15640*/  DADD R14, R52, 2 ;  /* 0x40000000340e7429 */ /* 0x000fd60000000000 */
.L_x_564:
        /* <DEDUP_REMOVED lines=13> */
.L_x_566:
        /* <DEDUP_REMOVED lines=14> */
.L_x_568:
[----:B------:R-:W-:-:S11]  /*15800*/  DADD R14, R44, 2 ;  /* 0x400000002c0e7429 */ /* 0x000fd60000000000 */
.L_x_567:
        /* <DEDUP_REMOVED lines=13> */
.L_x_569:
        /* <DEDUP_REMOVED lines=14> */
.L_x_571:
[----:B------:R-:W-:-:S11]  /*159c0*/  DADD R14, R42, 2 ;  /* 0x400000002a0e7429 */ /* 0x000fd60000000000 */
.L_x_570:
        /* <DEDUP_REMOVED lines=13> */
.L_x_572:
        /* <DEDUP_REMOVED lines=14> */
.L_x_574:
[----:B------:R-:W-:-:S11]  /*15b80*/  DADD R14, R48, 2 ;  /* 0x40000000300e7429 */ /* 0x000fd60000000000 */
.L_x_573:
[----:B------:R-:W-:-:S06]  /*15b90*/  DSETP.NEU.AND P0, PT, R48, 1, PT ;  /* 0x3ff000003000742a */ /* 0x000fcc0003f0d000 */
[----:B------:R-:W-:Y:S02]  /*15ba0*/  FSEL R42, R14, RZ, P0 ;  /* 0x000000ff0e2a7208 */ /* 0x000fe40000000000 */
[----:B------:R-:W-:-:S06]  /*15bb0*/  FSEL R43, R15, 1.875, P0 ;  /* 0x3ff000000f2b7808 */ /* 0x000fcc0000000000 */
[----:B------:R-:W-:Y:S01]  /*15bc0*/  DFMA R42, R50, R42, R46 ;  /* 0x0000002a322a722b */ /* 0x000fe2000000002e */
[----:B------:R-:W-:Y:S10]  /*15bd0*/  @P2 BRA `(.L_x_575) ;  /* 0xfffffff800282947 */ /* 0x000ff4000383ffff */
[----:B------:R-:W-:-:S07]  /*15be0*/  IMAD.U32 R15, RZ, RZ, UR14 ;  /* 0x0000000eff0f7e24 */ /* 0x000fce000f8e00ff */
.L_x_562:
        /* <DEDUP_REMOVED lines=13> */
.L_x_577:
        /* <DEDUP_REMOVED lines=14> */
.L_x_579:
[----:B------:R-:W-:-:S11]  /*15da0*/  DADD R14, R6, 2 ;  /* 0x40000000060e7429 */ /* 0x000fd60000000000 */
.L_x_578:
        /* <DEDUP_REMOVED lines=14> */
.L_x_580:
        /* <DEDUP_REMOVED lines=14> */
.L_x_582:
[----:B------:R-:W-:-:S11]  /*15f70*/  DADD R14, R6, 2 ;  /* 0x40000000060e7429 */ /* 0x000fd60000000000 */
.L_x_581:
        /* <DEDUP_REMOVED lines=14> */
.L_x_583:
        /* <DEDUP_REMOVED lines=14> */
.L_x_585:
[----:B------:R-:W-:-:S11]  /*16140*/  DADD R6, R46, 2 ;  /* 0x400000002e067429 */ /* 0x000fd60000000000 */
.L_x_584:
[----:B------:R-:W-:-:S06]  /*16150*/  DSETP.NEU.AND P0, PT, R46, 1, PT ;  /* 0x3ff000002e00742a */ /* 0x000fcc0003f0d000 */
[----:B------:R-:W-:Y:S02]  /*16160*/  FSEL R6, R6, RZ, P0 ;  /* 0x000000ff06067208 */ /* 0x000fe40000000000 */
[----:B------:R-:W-:-:S06]  /*16170*/  FSEL R7, R7, 1.875, P0 ;  /* 0x3ff0000007077808 */ /* 0x000fcc0000000000 */
[----:B------:R-:W-:-:S11]  /*16180*/  DFMA R42, R48, R6, R42 ;  /* 0x00000006302a722b */ /* 0x000fd6000000002a */
.L_x_576:
[----:B------:R-:W-:Y:S01]  /*16190*/  UISETP.GE.U32.AND UP1, UPT, UR20, 0x3, UPT ;  /* 0x000000031400788c */ /* 0x000fe2000bf26070 */
[----:B------:R-:W-:Y:S01]  /*161a0*/  IMAD.MOV.U32 R15, RZ, RZ, RZ ;  /* 0x000000ffff0f7224 */ /* 0x000fe200078e00ff */
[----:B------:R-:W-:-:S07]  /*161b0*/  CS2R R44, SRZ ;  /* 0x00000000002c7805 */ /* 0x000fce000001ff00 */
[----:B------:R-:W-:Y:S05]  /*161c0*/  BRA.U !UP1, `(.L_x_586) ;  /* 0x0000000509e47547 */ /* 0x000fea000b800000 */
[----:B------:R-:W-:Y:S01]  /*161d0*/  IMAD.MOV.U32 R6, RZ, RZ, RZ ;  /* 0x000000ffff067224 */ /* 0x000fe200078e00ff */
[----:B------:R-:W-:-:S07]  /*161e0*/  CS2R R44, SRZ ;  /* 0x00000000002c7805 */ /* 0x000fce000001ff00 */
.L_x_599:
        /* <DEDUP_REMOVED lines=14> */
.L_x_587:
        /* <DEDUP_REMOVED lines=14> */
.L_x_589:
[----:B------:R-:W-:-:S11]  /*163b0*/  DADD R14, R54, 2 ;  /* 0x40000000360e7429 */ /* 0x000fd60000000000 */
.L_x_588:
        /* <DEDUP_REMOVED lines=13> */
.L_x_590:
        /* <DEDUP_REMOVED lines=14> */
.L_x_592:
[----:B------:R-:W-:-:S11]  /*16570*/  DADD R14, R46, 2 ;  /* 0x400000002e0e7429 */ /* 0x000fd60000000000 */
.L_x_591:
        /* <DEDUP_REMOVED lines=13> */
.L_x_593:
        /* <DEDUP_REMOVED lines=14> */
.L_x_595:
[----:B------:R-:W-:-:S11]  /*16730*/  DADD R14, R44, 2 ;  /* 0x400000002c0e7429 */ /* 0x000fd60000000000 */
.L_x_594:
        /* <DEDUP_REMOVED lines=13> */
.L_x_596:
        /* <DEDUP_REMOVED lines=14> */
.L_x_598:
[----:B------:R-:W-:-:S11]  /*168f0*/  DADD R14, R50, 2 ;  /* 0x40000000320e7429 */ /* 0x000fd60000000000 */
.L_x_597:
[----:B------:R-:W-:-:S06]  /*16900*/  DSETP.NEU.AND P0, PT, R50, 1, PT ;  /* 0x3ff000003200742a */ /* 0x000fcc0003f0d000 */
[----:B------:R-:W-:Y:S02]  /*16910*/  FSEL R44, R14, RZ, P0 ;  /* 0x000000ff0e2c7208 */ /* 0x000fe40000000000 */
[----:B------:R-:W-:-:S06]  /*16920*/  FSEL R45, R15, 1.875, P0 ;  /* 0x3ff000000f2d7808 */ /* 0x000fcc0000000000 */
[----:B------:R-:W-:Y:S01]  /*16930*/  DFMA R44, R52, R44, R48 ;  /* 0x0000002c342c722b */ /* 0x000fe20000000030 */
[----:B------:R-:W-:Y:S10]  /*16940*/  @P2 BRA `(.L_x_599) ;  /* 0xfffffff800282947 */ /* 0x000ff4000383ffff */
[----:B------:R-:W-:-:S07]  /*16950*/  IMAD.U32 R15, RZ, RZ, UR14 ;  /* 0x0000000eff0f7e24 */ /* 0x000fce000f8e00ff */
.L_x_586:
        /* <DEDUP_REMOVED lines=14> */
.L_x_601:
        /* <DEDUP_REMOVED lines=14> */
.L_x_603:
[----:B------:R-:W-:-:S11]  /*16b20*/  DADD R14, R6, 2 ;  /* 0x40000000060e7429 */ /* 0x000fd60000000000 */
.L_x_602:
        /* <DEDUP_REMOVED lines=14> */
.L_x_604:
        /* <DEDUP_REMOVED lines=14> */
.L_x_606:
[----:B------:R-:W-:-:S11]  /*16cf0*/  DADD R14, R6, 2 ;  /* 0x40000000060e7429 */ /* 0x000fd60000000000 */
.L_x_605:
        /* <DEDUP_REMOVED lines=14> */
.L_x_607:
        /* <DEDUP_REMOVED lines=14> */
.L_x_609:
[----:B------:R-:W-:-:S11]  /*16ec0*/  DADD R6, R48, 2 ;  /* 0x4000000030067429 */ /* 0x000fd60000000000 */
.L_x_608:
[----:B------:R-:W-:-:S06]  /*16ed0*/  DSETP.NEU.AND P0, PT, R48, 1, PT ;  /* 0x3ff000003000742a */ /* 0x000fcc0003f0d000 */
[----:B------:R-:W-:Y:S02]  /*16ee0*/  FSEL R6, R6, RZ, P0 ;  /* 0x000000ff06067208 */ /* 0x000fe40000000000 */
[----:B------:R-:W-:-:S06]  /*16ef0*/  FSEL R7, R7, 1.875, P0 ;  /* 0x3ff0000007077808 */ /* 0x000fcc0000000000 */
[----:B------:R-:W-:-:S11]  /*16f00*/  DFMA R44, R50, R6, R44 ;  /* 0x00000006322c722b */ /* 0x000fd6000000002c */
.L_x_600:
[----:B------:R-:W-:Y:S01]  /*16f10*/  IMAD.MOV.U32 R15, RZ, RZ, RZ ;  /* 0x000000ffff0f7224 */ /* 0x000fe200078e00ff */
[----:B------:R-:W-:Y:S01]  /*16f20*/  CS2R R48, SRZ ;  /* 0x0000000000307805 */ /* 0x000fe2000001ff00 */
[----:B------:R-:W-:Y:S06]  /*16f30*/  BRA.U !UP1, `(.L_x_610) ;  /* 0x0000000509e47547 */ /* 0x000fec000b800000 */
[----:B------:R-:W-:Y:S01]  /*16f40*/  IMAD.MOV.U32 R6, RZ, RZ, RZ ;  /* 0x000000ffff067224 */ /* 0x000fe200078e00ff */
[----:B------:R-:W-:-:S07]  /*16f50*/  CS2R R48, SRZ ;  /* 0x0000000000307805 */ /* 0x000fce000001ff00 */
.L_x_623:
        /* <DEDUP_REMOVED lines=14> */
.L_x_611:
        /* <DEDUP_REMOVED lines=14> */
.L_x_613:
[----:B------:R-:W-:-:S11]  /*17120*/  DADD R14, R46, 2 ;  /* 0x400000002e0e7429 */ /* 0x000fd60000000000 */
.L_x_612:
        /* <DEDUP_REMOVED lines=13> */
.L_x_614:
        /* <DEDUP_REMOVED lines=14> */
.L_x_616:
[----:B------:R-:W-:-:S11]  /*172e0*/  DADD R14, R50, 2 ;  /* 0x40000000320e7429 */ /* 0x000fd60000000000 */
.L_x_615:
        /* <DEDUP_REMOVED lines=13> */
.L_x_617:
        /* <DEDUP_REMOVED lines=14> */
.L_x_619:
[----:B------:R-:W-:-:S11]  /*174a0*/  DADD R14, R46, 2 ;  /* 0x400000002e0e7429 */ /* 0x000fd60000000000 */
.L_x_618:
        /* <DEDUP_REMOVED lines=13> */
.L_x_620:
        /* <DEDUP_REMOVED lines=14> */
.L_x_622:
[----:B------:R-:W-:-:S11]  /*17660*/  DADD R14, R56, 2 ;  /* 0x40000000380e7429 */ /* 0x000fd60000000000 */
.L_x_621:
[----:B------:R-:W-:-:S06]  /*17670*/  DSETP.NEU.AND P0, PT, R56, 1, PT ;  /* 0x3ff000003800742a */ /* 0x000fcc0003f0d000 */
[----:B------:R-:W-:Y:S02]  /*17680*/  FSEL R14, R14, RZ, P0 ;  /* 0x000000ff0e0e7208 */ /* 0x000fe40000000000 */
[----:B------:R-:W-:-:S06]  /*17690*/  FSEL R15, R15, 1.875, P0 ;  /* 0x3ff000000f0f7808 */ /* 0x000fcc0000000000 */
[----:B------:R-:W-:Y:S01]  /*176a0*/  DFMA R48, R58, R14, R48 ;  /* 0x0000000e3a30722b */ /* 0x000fe20000000030 */
[----:B------:R-:W-:Y:S10]  /*176b0*/  @P2 BRA `(.L_x_623) ;  /* 0xfffffff800282947 */ /* 0x000ff4000383ffff */
[----:B------:R-:W-:-:S07]  /*176c0*/  IMAD.U32 R15, RZ, RZ, UR14 ;  /* 0x0000000eff0f7e24 */ /* 0x000fce000f8e00ff */
.L_x_610:
        /* <DEDUP_REMOVED lines=14> */
.L_x_625:
        /* <DEDUP_REMOVED lines=14> */
.L_x_627:
[----:B------:R-:W-:-:S11]  /*17890*/  DADD R14, R6, 2 ;  /* 0x40000000060e7429 */ /* 0x000fd60000000000 */
.L_x_626:
        /* <DEDUP_REMOVED lines=14> */
.L_x_628:
        /* <DEDUP_REMOVED lines=14> */
.L_x_630:
[----:B------:R-:W-:-:S11]  /*17a60*/  DADD R14, R6, 2 ;  /* 0x40000000060e7429 */ /* 0x000fd60000000000 */
.L_x_629:
        /* <DEDUP_REMOVED lines=14> */
.L_x_631:
        /* <DEDUP_REMOVED lines=14> */
.L_x_633:
[----:B------:R-:W-:-:S11]  /*17c30*/  DADD R6, R50, 2 ;  /* 0x4000000032067429 */ /* 0x000fd60000000000 */
.L_x_632:
[----:B------:R-:W-:-:S06]  /*17c40*/  DSETP.NEU.AND P0, PT, R50, 1, PT ;  /* 0x3ff000003200742a */ /* 0x000fcc0003f0d000 */
[----:B------:R-:W-:Y:S02]  /*17c50*/  FSEL R6, R6, RZ, P0 ;  /* 0x000000ff06067208 */ /* 0x000fe40000000000 */
[----:B------:R-:W-:-:S06]  /*17c60*/  FSEL R7, R7, 1.875, P0 ;  /* 0x3ff0000007077808 */ /* 0x000fcc0000000000 */
[----:B------:R-:W-:-:S11]  /*17c70*/  DFMA R48, R52, R6, R48 ;  /* 0x000000063430722b */ /* 0x000fd60000000030 */
.L_x_624:
[----:B------:R-:W-:Y:S02]  /*17c80*/  DADD R48, -R8, R48 ;  /* 0x0000000008307229 */ /* 0x000fe40000000130 */
[--C-:B------:R-:W-:Y:S02]  /*17c90*/  DADD R36, R36, -R8.reuse ;  /* 0x0000000024247229 */ /* 0x100fe40000000808 */
[--C-:B------:R-:W-:Y:S02]  /*17ca0*/  DADD R38, R38, -R8.reuse ;  /* 0x0000000026267229 */ /* 0x100fe40000000808 */
[--C-:B------:R-:W-:Y:S02]  /*17cb0*/  DADD R40, R40, -R8.reuse ;  /* 0x0000000028287229 */ /* 0x100fe40000000808 */
[--C-:B------:R-:W-:Y:S02]  /*17cc0*/  DADD R42, R42, -R8.reuse ;  /* 0x000000002a2a7229 */ /* 0x100fe40000000808 */
[----:B------:R-:W-:-:S02]  /*17cd0*/  DADD R44, R44, -R8 ;  /* 0x000000002c2c7229 */ /* 0x000fc40000000808 */
[----:B------:R-:W-:-:S11]  /*17ce0*/  DADD R34, R34, -R8 ;  /* 0x0000000022227229 */ /* 0x000fd60000000808 */
.L_x_465:
[----:B------:R-:W-:Y:S01]  /*17cf0*/  DADD R34, R34, R12 ;  /* 0x0000000022227229 */ /* 0x000fe2000000000c */
[----:B------:R-:W0:Y:S01]  /*17d00*/  LDCU.64 UR12, c[0x0][0x3b8] ;  /* 0x00007700ff0c77ac */ /* 0x000e220008000a00 */
[----:B------:R-:W-:-:S06]  /*17d10*/  USHF.R.S32.HI UR15, URZ, 0x1f, UR6 ;  /* 0x0000001fff0f7899 */ /* 0x000fcc0008011406 */
[----:B------:R-:W-:-:S08]  /*17d20*/  DADD R34, R34, R36 ;  /* 0x0000000022227229 */ /* 0x000fd00000000024 */
[----:B------:R-:W-:Y:S01]  /*17d30*/  DADD R34, R34, R38 ;  /* 0x0000000022227229 */ /* 0x000fe20000000026 */
[----:B0-----:R-:W-:-:S04]  /*17d40*/  UIADD3 UR11, UP0, UPT, -UR9, UR12, URZ ;  /* 0x0000000c090b7290 */ /* 0x001fc8000ff1e1ff */
[----:B------:R-:W-:-:S03]  /*17d50*/  UIADD3.X UR12, UPT, UPT, ~UR8, UR13, URZ, UP0, !UPT ;  /* 0x0000000d080c7290 */ /* 0x000fc600087fe5ff */
[----:B------:R-:W-:Y:S01]  /*17d60*/  DADD R34, R34, R40 ;  /* 0x0000000022227229 */ /* 0x000fe20000000028 */
[----:B------:R-:W-:-:S04]  /*17d70*/  UISETP.GE.U32.AND UP0, UPT, UR11, UR6, UPT ;  /* 0x000000060b00728c */ /* 0x000fc8000bf06070 */
[----:B------:R-:W-:-:S03]  /*17d80*/  UISETP.GE.U32.AND.EX UP0, UPT, UR12, UR15, UPT, UP0 ;  /* 0x0000000f0c00728c */ /* 0x000fc6000bf06100 */
[----:B------:R-:W-:-:S08]  /*17d90*/  DADD R34, R34, R42 ;  /* 0x0000000022227229 */ /* 0x000fd0000000002a */
[----:B------:R-:W-:-:S08]  /*17da0*/  DADD R34, R34, R44 ;  /* 0x0000000022227229 */ /* 0x000fd0000000002c */
[----:B------:R-:W-:Y:S01]  /*17db0*/  DADD R12, R34, R48 ;  /* 0x00000000220c7229 */ /* 0x000fe20000000030 */
[----:B------:R-:W-:Y:S10]  /*17dc0*/  BRA.U !UP0, `(.L_x_289) ;  /* 0x0000003508e87547 */ /* 0x000ff4000b800000 */
[----:B------:R-:W-:-:S04]  /*17dd0*/  UIADD3 UR9, UP0, UPT, UR6, UR9, URZ ;  /* 0x0000000906097290 */ /* 0x000fc8000ff1e0ff */
[----:B------:R-:W-:Y:S02]  /*17de0*/  UIADD3.X UR8, UPT, UPT, UR15, UR8, URZ, UP0, !UPT ;  /* 0x000000080f087290 */ /* 0x000fe400087fe4ff */
[----:B------:R-:W-:-:S04]  /*17df0*/  UISETP.GT.U32.AND UP0, UPT, UR9, UR7, UPT ;  /* 0x000000070900728c */ /* 0x000fc8000bf04070 */
[----:B------:R-:W-:-:S09]  /*17e00*/  UISETP.GT.U32.AND.EX UP0, UPT, UR8, UR10, UPT, UP0 ;  /* 0x0000000a0800728c */ /* 0x000fd2000bf04100 */
[----:B------:R-:W-:Y:S05]  /*17e10*/  BRA.U !UP0, `(.L_x_634) ;  /* 0xffffff41083c7547 */ /* 0x000fea000b83ffff */
[----:B------:R-:W-:Y:S05]  /*17e20*/  BRA `(.L_x_295) ;  /* 0x0000000400d87947 */ /* 0x000fea0003800000 */
.L_x_290:
[----:B------:R-:W-:-:S14]  /*17e30*/  DSETP.NAN.AND P0, PT, R18, R18, PT ;  /* 0x000000121200722a */ /* 0x000fdc0003f08000 */
[----:B------:R-:W-:Y:S05]  /*17e40*/  @P0 BRA `(.L_x_635) ;  /* 0x0000000000e80947 */ /* 0x000fea0003800000 */
[----:B------:R-:W-:Y:S01]  /*17e50*/  UIADD3 UR9, UP0, UPT, UR9, UR6, URZ ;  /* 0x0000000609097290 */ /* 0x000fe2000ff1e0ff */
[C---:B------:R-:W-:Y:S01]  /*17e60*/  DSETP.NEU.AND P0, PT, |R18|.reuse, +INF , PT ;  /* 0x7ff000001200742a */ /* 0x040fe20003f0d200 */
[----:B------:R-:W0:Y:S01]  /*17e70*/  LDCU.64 UR14, c[0x0][0x400] ;  /* 0x00008000ff0e77ac */ /* 0x000e220008000a00 */
[----:B------:R-:W-:Y:S01]  /*17e80*/  DSETP.NEU.AND P1, PT, R18, 1, PT ;  /* 0x3ff000001200742a */ /* 0x000fe20003f2d000 */
[----:B------:R-:W-:-:S03]  /*17e90*/  UIADD3.X UR8, UPT, UPT, URZ, UR11, URZ, UP0, !UPT ;  /* 0x0000000bff087290 */ /* 0x000fc600087fe4ff */
[----:B------:R-:W-:Y:S01]  /*17ea0*/  ISETP.NE.OR P0, PT, R4, 0x7ff00000, P0 ;  /* 0x7ff000000400780c */ /* 0x000fe20000705670 */
[----:B------:R-:W-:Y:S01]  /*17eb0*/  UISETP.GT.U32.AND UP0, UPT, UR9, UR7, UPT ;  /* 0x000000070900728c */ /* 0x000fe2000bf04070 */
[----:B------:R-:W2:Y:S02]  /*17ec0*/  LDCU.64 UR18, c[0x0][0x3b8] ;  /* 0x00007700ff1277ac */ /* 0x000ea40008000a00 */
[----:B------:R-:W-:Y:S02]  /*17ed0*/  FSEL R6, R5, RZ, P0 ;  /* 0x000000ff05067208 */ /* 0x000fe40000000000 */
[----:B------:R-:W-:Y:S01]  /*17ee0*/  FSEL R7, R3, +QNAN , P0 ;  /* 0x7ff0000003077808 */ /* 0x000fe20000000000 */
[----:B------:R-:W-:Y:S01]  /*17ef0*/  UISETP.GT.U32.AND.EX UP0, UPT, UR8, UR10, UPT, UP0 ;  /* 0x0000000a0800728c */ /* 0x000fe2000bf04100 */
[----:B------:R-:W-:Y:S02]  /*17f00*/  FSEL R32, RZ, +QNAN , P0 ;  /* 0x7ff00000ff207808 */ /* 0x000fe40000000000 */
[----:B------:R-:W-:-:S02]  /*17f10*/  FSEL R6, R6, RZ, P1 ;  /* 0x000000ff06067208 */ /* 0x000fc40000800000 */
[----:B------:R-:W-:Y:S02]  /*17f20*/  FSEL R7, R7, 1.875, P1 ;  /* 0x3ff0000007077808 */ /* 0x000fe40000800000 */
[----:B------:R-:W-:Y:S02]  /*17f30*/  FSEL R32, R32, 1.875, P1 ;  /* 0x3ff0000020207808 */ /* 0x000fe40000800000 */
[----:B0-----:R-:W-:Y:S05]  /*17f40*/  BRA.U UP0, `(.L_x_295) ;  /* 0x0000000500907547 */ /* 0x001fea000b800000 */
.L_x_638:
[----:B------:R-:W0:Y:S01]  /*17f50*/  MUFU.RCP64H R9, R11 ;  /* 0x0000000b00097308 */ /* 0x000e220000001800 */
[----:B------:R-:W-:Y:S01]  /*17f60*/  IMAD.MOV.U32 R8, RZ, RZ, 0x1 ;  /* 0x00000001ff087424 */ /* 0x000fe200078e00ff */
[----:B------:R-:W-:Y:S01]  /*17f70*/  DSETP.NEU.AND P0, PT, RZ, UR14, PT ;  /* 0x0000000eff007e2a */ /* 0x000fe2000bf0d000 */
[----:B------:R-:W-:Y:S04]  /*17f80*/  BSSY.RECONVERGENT B1, `(.L_x_636) ;  /* 0x0000013000017945 */ /* 0x000fe80003800200 */
[----:B0-----:R-:W-:-:S08]  /*17f90*/  DFMA R14, -R10, R8, 1 ;  /* 0x3ff000000a0e742b */ /* 0x001fd00000000108 */
[----:B------:R-:W-:-:S08]  /*17fa0*/  DFMA R14, R14, R14, R14 ;  /* 0x0000000e0e0e722b */ /* 0x000fd0000000000e */
[----:B------:R-:W-:-:S08]  /*17fb0*/  DFMA R14, R8, R14, R8 ;  /* 0x0000000e080e722b */ /* 0x000fd00000000008 */
[----:B------:R-:W-:-:S08]  /*17fc0*/  DFMA R8, -R10, R14, 1 ;  /* 0x3ff000000a08742b */ /* 0x000fd0000000010e */
[----:B------:R-:W-:Y:S01]  /*17fd0*/  DFMA R16, R14, R8, R14 ;  /* 0x000000080e10722b */ /* 0x000fe2000000000e */
[----:B------:R-:W-:Y:S02]  /*17fe0*/  FSEL R15, R32, R7, !P0 ;  /* 0x00000007200f7208 */ /* 0x000fe40004000000 */
        /* <DEDUP_REMOVED lines=11> */
[----:B--2---:R-:W-:Y:S05]  /*180a0*/  CALL.REL.NOINC `($__internal_0_$__cuda_sm20_div_rn_f64_full) ;  /* 0x0000003800607944 */ /* 0x004fea0003c00000 */
.L_x_637:
[----:B--2---:R-:W-:Y:S05]  /*180b0*/  BSYNC.RECONVERGENT B1 ;  /* 0x0000000000017941 */ /* 0x004fea0003800200 */
.L_x_636:
[----:B------:R-:W-:Y:S01]  /*180c0*/  DADD R46, RZ, -R46 ;  /* 0x00000000ff2e7229 */ /* 0x000fe2000000082e */
[----:B------:R-:W-:-:S04]  /*180d0*/  UIADD3 UR12, UP0, UPT, -UR9, UR18, URZ ;  /* 0x00000012090c7290 */ /* 0x000fc8000ff1e1ff */
[----:B------:R-:W-:Y:S02]  /*180e0*/  UIADD3.X UR13, UPT, UPT, ~UR8, UR19, URZ, UP0, !UPT ;  /* 0x00000013080d7290 */ /* 0x000fe400087fe5ff */
[----:B------:R-:W-:Y:S01]  /*180f0*/  UISETP.GE.U32.AND UP0, UPT, UR12, UR6, UPT ;  /* 0x000000060c00728c */ /* 0x000fe2000bf06070 */
[----:B------:R-:W-:-:S03]  /*18100*/  DADD R12, R46, R12 ;  /* 0x000000002e0c7229 */ /* 0x000fc6000000000c */
[----:B------:R-:W-:-:S05]  /*18110*/  UISETP.GE.U32.AND.EX UP0, UPT, UR13, UR11, UPT, UP0 ;  /* 0x0000000b0d00728c */ /* 0x000fca000bf06100 */
[----:B------:R-:W-:-:S08]  /*18120*/  DADD R12, R46, R12 ;  /* 0x000000002e0c7229 */ /* 0x000fd0000000000c */
[----:B------:R-:W-:-:S08]  /*18130*/  DADD R12, R46, R12 ;  /* 0x000000002e0c7229 */ /* 0x000fd0000000000c */
[----:B------:R-:W-:-:S08]  /*18140*/  DADD R12, R46, R12 ;  /* 0x000000002e0c7229 */ /* 0x000fd0000000000c */
        /* <DEDUP_REMOVED lines=10> */
.L_x_635:
[----:B------:R-:W-:Y:S01]  /*181f0*/  UIADD3 UR9, UP0, UPT, UR9, UR6, URZ ;  /* 0x0000000609097290 */ /* 0x000fe2000ff1e0ff */
[----:B------:R-:W-:Y:S01]  /*18200*/  ISETP.NE.AND P1, PT, R4, 0x7ff00000, PT ;  /* 0x7ff000000400780c */ /* 0x000fe20003f25270 */
[----:B------:R-:W-:Y:S01]  /*18210*/  DSETP.NEU.AND P0, PT, R18, 1, PT ;  /* 0x3ff000001200742a */ /* 0x000fe20003f0d000 */
[----:B------:R-:W0:Y:S02]  /*18220*/  LDCU.64 UR14, c[0x0][0x400] ;  /* 0x00008000ff0e77ac */ /* 0x000e240008000a00 */
[----:B------:R-:W-:Y:S01]  /*18230*/  FSEL R6, R5, R34, P1 ;  /* 0x0000002205067208 */ /* 0x000fe20000800000 */
[----:B------:R-:W-:Y:S01]  /*18240*/  UIADD3.X UR8, UPT, UPT, URZ, UR11, URZ, UP0, !UPT ;  /* 0x0000000bff087290 */ /* 0x000fe200087fe4ff */
[----:B------:R-:W-:Y:S01]  /*18250*/  FSEL R7, R3, R35, P1 ;  /* 0x0000002303077208 */ /* 0x000fe20000800000 */
[----:B------:R-:W-:Y:S01]  /*18260*/  UISETP.GT.U32.AND UP0, UPT, UR9, UR7, UPT ;  /* 0x000000070900728c */ /* 0x000fe2000bf04070 */
[----:B------:R-:W-:Y:S01]  /*18270*/  FSEL R31, R34, RZ, !P1 ;  /* 0x000000ff221f7208 */ /* 0x000fe20004800000 */
[----:B------:R-:W1:Y:S01]  /*18280*/  LDCU.64 UR18, c[0x0][0x3b8] ;  /* 0x00007700ff1277ac */ /* 0x000e620008000a00 */
[----:B------:R-:W-:-:S02]  /*18290*/  FSEL R32, R35, RZ, !P1 ;  /* 0x000000ff23207208 */ /* 0x000fc40004800000 */
[----:B------:R-:W-:Y:S01]  /*182a0*/  FSEL R6, R6, RZ, P0 ;  /* 0x000000ff06067208 */ /* 0x000fe20000000000 */
[----:B------:R-:W-:Y:S01]  /*182b0*/  UISETP.GT.U32.AND.EX UP0, UPT, UR8, UR10, UPT, UP0 ;  /* 0x0000000a0800728c */ /* 0x000fe2000bf04100 */
[----:B------:R-:W-:Y:S02]  /*182c0*/  FSEL R7, R7, 1.875, P0 ;  /* 0x3ff0000007077808 */ /* 0x000fe40000000000 */
[----:B------:R-:W-:Y:S02]  /*182d0*/  FSEL R31, R31, RZ, P0 ;  /* 0x000000ff1f1f7208 */ /* 0x000fe40000000000 */
[----:B------:R-:W-:-:S04]  /*182e0*/  FSEL R32, R32, 1.875, P0 ;  /* 0x3ff0000020207808 */ /* 0x000fc80000000000 */
[----:B0-----:R-:W-:Y:S05]  /*182f0*/  BRA.U UP0, `(.L_x_295) ;  /* 0x0000000100a47547 */ /* 0x001fea000b800000 */
.L_x_641:
        /* <DEDUP_REMOVED lines=10> */
[----:B------:R-:W-:Y:S02]  /*183a0*/  FSEL R14, R31, R6, !P0 ;  /* 0x000000061f0e7208 */ /* 0x000fe40004000000 */
        /* <DEDUP_REMOVED lines=10> */
[----:B-1----:R-:W-:Y:S05]  /*18450*/  CALL.REL.NOINC `($__internal_0_$__cuda_sm20_div_rn_f64_full) ;  /* 0x0000003400747944 */ /* 0x002fea0003c00000 */
.L_x_640:
[----:B-1----:R-:W-:Y:S05]  /*18460*/  BSYNC.RECONVERGENT B1 ;  /* 0x0000000000017941 */ /* 0x002fea0003800200 */
.L_x_639:
        /* <DEDUP_REMOVED lines=18> */
.L_x_295:
[----:B------:R-:W0:Y:S01]  /*18590*/  LDC.64 R8, c[0x0][0x3b8] ;  /* 0x0000ee00ff087b82 */ /* 0x000e220000000a00 */
[----:B------:R-:W-:Y:S01]  /*185a0*/  IMAD.U32 R0, RZ, RZ, UR8 ;  /* 0x00000008ff007e24 */ /* 0x000fe2000f8e00ff */
[----:B0-----:R-:W-:-:S04]  /*185b0*/  ISETP.LE.U32.AND P0, PT, R8, UR9, PT ;  /* 0x0000000908007c0c */ /* 0x001fc8000bf03070 */
[----:B------:R-:W-:-:S13]  /*185c0*/  ISETP.GE.U32.AND.EX P0, PT, R0, R9, PT, P0 ;  /* 0x000000090000720c */ /* 0x000fda0003f06100 */
[----:B------:R-:W-:Y:S05]  /*185d0*/  @P0 BRA `(.L_x_289) ;  /* 0x0000002c00e40947 */ /* 0x000fea0003800000 */
[----:B------:R-:W0:Y:S01]  /*185e0*/  S2R R6, SR_TID.X ;  /* 0x0000000000067919 */ /* 0x000e220000002100 */
[----:B------:R-:W-:Y:S01]  /*185f0*/  VIADD R7, R8, -UR9 ;  /* 0x8000000908077c36 */ /* 0x000fe20008000000 */
[----:B------:R-:W-:Y:S04]  /*18600*/  BSSY.RECONVERGENT B1, `(.L_x_289) ;  /* 0x00002f6000017945 */ /* 0x000fe80003800200 */
[----:B0-----:R-:W-:-:S13]  /*18610*/  ISETP.GE.AND P0, PT, R6, R7, PT ;  /* 0x000000070600720c */ /* 0x001fda0003f06270 */
[----:B------:R-:W-:Y:S05]  /*18620*/  @P0 BRA `(.L_x_642) ;  /* 0x0000002c00cc0947 */ /* 0x000fea0003800000 */
[----:B------:R-:W0:Y:S08]  /*18630*/  LDC R0, c[0x0][0x408] ;  /* 0x00010200ff007b82 */ /* 0x000e300000000800 */
[----:B------:R-:W3:Y:S01]  /*18640*/  LDC.64 R16, c[0x0][0x400] ;  /* 0x00010000ff107b82 */ /* 0x000ee20000000a00 */
[----:B0-----:R-:W-:Y:S01]  /*18650*/  ISETP.GE.AND P0, PT, R0, 0x1, PT ;  /* 0x000000010000780c */ /* 0x001fe20003f06270 */
[----:B---3--:R-:W-:-:S12]  /*18660*/  DADD R32, R16, 2 ;  /* 0x4000000010207429 */ /* 0x008fd80000000000 */
[----:B------:R-:W-:Y:S05]  /*18670*/  @!P0 BRA `(.L_x_643) ;  /* 0x0000001000188947 */ /* 0x000fea0003800000 */
[----:B------:R-:W0:Y:S01]  /*18680*/  MUFU.RCP64H R9, R11 ;  /* 0x0000000b00097308 */ /* 0x000e220000001800 */
[----:B------:R-:W-:Y:S01]  /*18690*/  IMAD.MOV.U32 R8, RZ, RZ, 0x1 ;  /* 0x00000001ff087424 */ /* 0x000fe200078e00ff */
[C---:B------:R-:W-:Y:S01]  /*186a0*/  DSETP.NAN.AND P0, PT, R16.reuse, R16, PT ;  /* 0x000000101000722a */ /* 0x040fe20003f08000 */
[----:B------:R-:W-:Y:S01]  /*186b0*/  ISETP.NE.AND P2, PT, R4, 0x7ff00000, PT ;  /* 0x7ff000000400780c */ /* 0x000fe20003f45270 */
[C---:B------:R-:W-:Y:S01]  /*186c0*/  DSETP.NEU.AND P3, PT, R16.reuse, RZ, PT ;  /* 0x000000ff1000722a */ /* 0x040fe20003f6d000 */
[----:B------:R-:W-:Y:S01]  /*186d0*/  BSSY.RECONVERGENT B3, `(.L_x_644) ;  /* 0x0000020000037945 */ /* 0x000fe20003800200 */
[----:B------:R-:W-:-:S04]  /*186e0*/  DSETP.NEU.AND P1, PT, |R16|, +INF , PT ;  /* 0x7ff000001000742a */ /* 0x000fc80003f2d200 */
[----:B------:R-:W-:-:S06]  /*186f0*/  FSEL R19, R3, RZ, P3 ;  /* 0x000000ff03137208 */ /* 0x000fcc0001800000 */
[----:B------:R-:W-:Y:S01]  /*18700*/  @P0 FSEL R19, R19, R33, P2 ;  /* 0x0000002113130208 */ /* 0x000fe20001000000 */
[----:B0-----:R-:W-:-:S03]  /*18710*/  DFMA R14, -R10, R8, 1 ;  /* 0x3ff000000a0e742b */ /* 0x001fc60000000108 */
[----:B------:R-:W-:-:S05]  /*18720*/  @!P2 FSEL R19, R19, +QNAN , P1 ;  /* 0x7ff000001313a808 */ /* 0x000fca0000800000 */
[----:B------:R-:W-:-:S08]  /*18730*/  DFMA R14, R14, R14, R14 ;  /* 0x0000000e0e0e722b */ /* 0x000fd0000000000e */
[----:B------:R-:W-:Y:S01]  /*18740*/  DFMA R14, R8, R14, R8 ;  /* 0x0000000e080e722b */ /* 0x000fe20000000008 */
[----:B------:R-:W-:-:S04]  /*18750*/  FSEL R9, R5, RZ, P3 ;  /* 0x000000ff05097208 */ /* 0x000fc80001800000 */
[----:B------:R-:W-:Y:S01]  /*18760*/  @P0 FSEL R9, R9, R32, P2 ;  /* 0x0000002009090208 */ /* 0x000fe20001000000 */
[----:B------:R-:W-:Y:S02]  /*18770*/  DSETP.NEU.AND P0, PT, R16, 1, PT ;  /* 0x3ff000001000742a */ /* 0x000fe40003f0d000 */
[----:B------:R-:W-:Y:S01]  /*18780*/  DFMA R2, -R10, R14, 1 ;  /* 0x3ff000000a02742b */ /* 0x000fe2000000010e */
[----:B------:R-:W-:-:S07]  /*18790*/  @!P2 FSEL R9, R9, RZ, P1 ;  /* 0x000000ff0909a208 */ /* 0x000fce0000800000 */
[----:B------:R-:W-:Y:S01]  /*187a0*/  DFMA R4, R14, R2, R14 ;  /* 0x000000020e04722b */ /* 0x000fe2000000000e */
[----:B------:R-:W-:Y:S02]  /*187b0*/  FSEL R14, R9, RZ, P0 ;  /* 0x000000ff090e7208 */ /* 0x000fe40000000000 */
[----:B------:R-:W-:-:S04]  /*187c0*/  FSEL R15, R19, 1.875, P0 ;  /* 0x3ff00000130f7808 */ /* 0x000fc80000000000 */
[----:B------:R-:W-:Y:S02]  /*187d0*/  FSETP.GEU.AND P1, PT, |R15|, 6.5827683646048100446e-37, PT ;  /* 0x036000000f00780b */ /* 0x000fe40003f2e200 */
[----:B------:R-:W-:-:S08]  /*187e0*/  DMUL R32, R4, R14 ;  /* 0x0000000e04207228 */ /* 0x000fd00000000000 */
[----:B------:R-:W-:-:S08]  /*187f0*/  DFMA R2, -R10, R32, R14 ;  /* 0x000000200a02722b */ /* 0x000fd0000000010e */
[----:B------:R-:W-:Y:S01]  /*18800*/  DFMA R32, R4, R2, R32 ;  /* 0x000000020420722b */ /* 0x000fe20000000020 */
[C---:B------:R-:W-:Y:S01]  /*18810*/  VIADD R3, R0.reuse, 0xffffffff ;  /* 0xffffffff00037836 */ /* 0x040fe20000000000 */
[C---:B------:R-:W-:Y:S02]  /*18820*/  LOP3.LUT R4, R0.reuse, 0x3, RZ, 0xc0, !PT ;  /* 0x0000000300047812 */ /* 0x040fe400078ec0ff */
[----:B------:R-:W-:-:S06]  /*18830*/  LOP3.LUT R5, R0, 0x7ffffffc, RZ, 0xc0, !PT ;  /* 0x7ffffffc00057812 */ /* 0x000fcc00078ec0ff */
[----:B------:R-:W-:-:S05]  /*18840*/  FFMA R2, RZ, R11, R33 ;  /* 0x0000000bff027223 */ /* 0x000fca0000000021 */
[----:B------:R-:W-:-:S13]  /*18850*/  FSETP.GT.AND P0, PT, |R2|, 1.469367938527859385e-39, PT ;  /* 0x001000000200780b */ /* 0x000fda0003f04200 */
[----:B------:R-:W-:Y:S05]  /*18860*/  @P0 BRA P1, `(.L_x_645) ;  /* 0x0000000000180947 */ /* 0x000fea0000800000 */
[----:B------:R-:W-:Y:S01]  /*18870*/  IMAD.MOV.U32 R9, RZ, RZ, R11 ;  /* 0x000000ffff097224 */ /* 0x000fe200078e000b */
[----:B------:R-:W-:Y:S01]  /*18880*/  MOV R0, 0x188b0 ;  /* 0x000188b000007802 */ /* 0x000fe20000000f00 */
[----:B------:R-:W-:-:S07]  /*18890*/  IMAD.MOV.U32 R8, RZ, RZ, R10 ;  /* 0x000000ffff087224 */ /* 0x000fce00078e000a */
[----:B-12---:R-:W-:Y:S05]  /*188a0*/  CALL.REL.NOINC `($__internal_0_$__cuda_sm20_div_rn_f64_full) ;  /* 0x0000003000607944 */ /* 0x006fea0003c00000 */
[----:B------:R-:W-:Y:S02]  /*188b0*/  IMAD.MOV.U32 R32, RZ, RZ, R46 ;  /* 0x000000ffff207224 */ /* 0x000fe400078e002e */
[----:B------:R-:W-:-:S07]  /*188c0*/  IMAD.MOV.U32 R33, RZ, RZ, R47 ;  /* 0x000000ffff217224 */ /* 0x000fce00078e002f */
.L_x_645:
[----:B-12---:R-:W-:Y:S05]  /*188d0*/  BSYNC.RECONVERGENT B3 ;  /* 0x0000000000037941 */ /* 0x006fea0003800200 */
.L_x_644:
[----:B------:R-:W-:Y:S01]  /*188e0*/  BSSY.RECONVERGENT B2, `(.L_x_646) ;  /* 0x00000de000027945 */ /* 0x000fe20003800200 */
.L_x_671:
[----:B------:R-:W-:Y:S01]  /*188f0*/  ISETP.GE.U32.AND P0, PT, R3, 0x3, PT ;  /* 0x000000030300780c */ /* 0x000fe20003f06070 */
[----:B------:R-:W-:Y:S01]  /*18900*/  IMAD.MOV.U32 R11, RZ, RZ, RZ ;  /* 0x000000ffff0b7224 */ /* 0x000fe200078e00ff */
[----:B------:R-:W-:-:S11]  /*18910*/  CS2R R38, SRZ ;  /* 0x0000000000267805 */ /* 0x000fd6000001ff00 */
[----:B------:R-:W-:Y:S05]  /*18920*/  @!P0 BRA `(.L_x_647) ;  /* 0x0000000400e48947 */ /* 0x000fea0003800000 */
[----:B------:R-:W0:Y:S01]  /*18930*/  LDC.64 R34, c[0x0][0x3e8] ;  /* 0x0000fa00ff227b82 */ /* 0x000e220000000a00 */
[----:B------:R-:W-:Y:S01]  /*18940*/  IMAD.MOV.U32 R8, RZ, RZ, RZ ;  /* 0x000000ffff087224 */ /* 0x000fe200078e00ff */
[----:B------:R-:W-:-:S06]  /*18950*/  CS2R R38, SRZ ;  /* 0x0000000000267805 */ /* 0x000fcc000001ff00 */
[----:B------:R-:W1:Y:S02]  /*18960*/  LDC.64 R10, c[0x0][0x3f0] ;  /* 0x0000fc00ff0a7b82 */ /* 0x000e640000000a00 */
.L_x_660:
        /* <DEDUP_REMOVED lines=12> */
.L_x_648:
        /* <DEDUP_REMOVED lines=14> */
.L_x_650:
[----:B------:R-:W-:-:S11]  /*18b10*/  DADD R14, R36, 2 ;  /* 0x40000000240e7429 */ /* 0x000fd60000000000 */
.L_x_649:
        /* <DEDUP_REMOVED lines=13> */
.L_x_651:
        /* <DEDUP_REMOVED lines=14> */
.L_x_653:
[----:B------:R-:W-:-:S11]  /*18cd0*/  DADD R14, R40, 2 ;  /* 0x40000000280e7429 */ /* 0x000fd60000000000 */
.L_x_652:
        /* <DEDUP_REMOVED lines=13> */
.L_x_654:
        /* <DEDUP_REMOVED lines=14> */
.L_x_656:
[----:B------:R-:W-:-:S11]  /*18e90*/  DADD R14, R36, 2 ;  /* 0x40000000240e7429 */ /* 0x000fd60000000000 */
.L_x_655:
        /* <DEDUP_REMOVED lines=13> */
.L_x_657:
        /* <DEDUP_REMOVED lines=14> */
.L_x_659:
[----:B------:R-:W-:-:S11]  /*19050*/  DADD R14, R46, 2 ;  /* 0x400000002e0e7429 */ /* 0x000fd60000000000 */
.L_x_658:
[----:B------:R-:W-:-:S06]  /*19060*/  DSETP.NEU.AND P0, PT, R46, 1, PT ;  /* 0x3ff000002e00742a */ /* 0x000fcc0003f0d000 */
[----:B------:R-:W-:Y:S02]  /*19070*/  FSEL R14, R14, RZ, P0 ;  /* 0x000000ff0e0e7208 */ /* 0x000fe40000000000 */
[----:B------:R-:W-:-:S06]  /*19080*/  FSEL R15, R15, 1.875, P0 ;  /* 0x3ff000000f0f7808 */ /* 0x000fcc0000000000 */
[----:B------:R-:W-:Y:S01]  /*19090*/  DFMA R38, R48, R14, R38 ;  /* 0x0000000e3026722b */ /* 0x000fe20000000026 */
[----:B------:R-:W-:Y:S10]  /*190a0*/  @P2 BRA `(.L_x_660) ;  /* 0xfffffff800302947 */ /* 0x000ff4000383ffff */
[----:B------:R-:W-:-:S07]  /*190b0*/  IMAD.MOV.U32 R11, RZ, RZ, R5 ;  /* 0x000000ffff0b7224 */ /* 0x000fce00078e0005 */
.L_x_647:
        /* <DEDUP_REMOVED lines=14> */
.L_x_662:
        /* <DEDUP_REMOVED lines=14> */
.L_x_664:
[----:B------:R-:W-:-:S11]  /*19280*/  DADD R14, R8, 2 ;  /* 0x40000000080e7429 */ /* 0x000fd60000000000 */
.L_x_663:
        /* <DEDUP_REMOVED lines=14> */
.L_x_665:
        /* <DEDUP_REMOVED lines=14> */
.L_x_667:
[----:B------:R-:W-:-:S11]  /*19450*/  DADD R14, R8, 2 ;  /* 0x40000000080e7429 */ /* 0x000fd60000000000 */
.L_x_666:
        /* <DEDUP_REMOVED lines=14> */
.L_x_668:
        /* <DEDUP_REMOVED lines=14> */
.L_x_670:
[----:B------:R-:W-:-:S11]  /*19620*/  DADD R8, R34, 2 ;  /* 0x4000000022087429 */ /* 0x000fd60000000000 */
.L_x_669:
[----:B------:R-:W-:-:S06]  /*19630*/  DSETP.NEU.AND P0, PT, R34, 1, PT ;  /* 0x3ff000002200742a */ /* 0x000fcc0003f0d000 */
[----:B------:R-:W-:Y:S02]  /*19640*/  FSEL R8, R8, RZ, P0 ;  /* 0x000000ff08087208 */ /* 0x000fe40000000000 */
[----:B------:R-:W-:-:S06]  /*19650*/  FSEL R9, R9, 1.875, P0 ;  /* 0x3ff0000009097808 */ /* 0x000fcc0000000000 */
[----:B------:R-:W-:-:S11]  /*19660*/  DFMA R38, R36, R8, R38 ;  /* 0x000000082426722b */ /* 0x000fd60000000026 */
.L_x_661:
[----:B------:R-:W-:Y:S01]  /*19670*/  VIADD R6, R6, 0x200 ;  /* 0x0000020006067836 */ /* 0x000fe20000000000 */
[----:B------:R-:W-:-:S04]  /*19680*/  DADD R38, -R32, R38 ;  /* 0x0000000020267229 */ /* 0x000fc80000000126 */
[----:B------:R-:W-:-:S04]  /*19690*/  ISETP.GE.AND P0, PT, R6, R7, PT ;  /* 0x000000070600720c */ /* 0x000fc80003f06270 */
[----:B------:R-:W-:-:S09]  /*196a0*/  DADD R12, R38, R12 ;  /* 0x00000000260c7229 */ /* 0x000fd2000000000c */
[----:B------:R-:W-:Y:S05]  /*196b0*/  @!P0 BRA `(.L_x_671) ;  /* 0xfffffff0008c8947 */ /* 0x000fea000383ffff */
[----:B------:R-:W-:Y:S05]  /*196c0*/  BSYNC.RECONVERGENT B2 ;  /* 0x0000000000027941 */ /* 0x000fea0003800200 */
.L_x_646:
[----:B------:R-:W-:Y:S05]  /*196d0*/  BRA `(.L_x_642) ;  /* 0x0000001c00a07947 */ /* 0x000fea0003800000 */
.L_x_643:
[----:B------:R-:W-:-:S14]  /*196e0*/  DSETP.NAN.AND P0, PT, R16, R16, PT ;  /* 0x000000101000722a */ /* 0x000fdc0003f08000 */
[----:B------:R-:W-:Y:S05]  /*196f0*/  @!P0 BRA `(.L_x_672) ;  /* 0x0000000c00c08947 */ /* 0x000fea0003800000 */
[----:B------:R-:W-:-:S14]  /*19700*/  DSETP.NEU.AND P0, PT, R16, RZ, PT ;  /* 0x000000ff1000722a */ /* 0x000fdc0003f0d000 */
[----:B------:R-:W-:Y:S05]  /*19710*/  @P0 BRA `(.L_x_673) ;  /* 0x0000000400d40947 */ /* 0x000fea0003800000 */
[----:B------:R-:W-:Y:S01]  /*19720*/  LOP3.LUT R3, RZ, R6, RZ, 0x33, !PT ;  /* 0x00000006ff037212 */ /* 0x000fe200078e33ff */
[----:B------:R-:W-:Y:S03]  /*19730*/  BSSY.RECONVERGENT B3, `(.L_x_674) ;  /* 0x0000026000037945 */ /* 0x000fe60003800200 */
[----:B------:R-:W-:-:S04]  /*19740*/  IADD3 R3, PT, PT, R8, -UR9, R3 ;  /* 0x8000000908037c10 */ /* 0x000fc8000fffe003 */
        /* <DEDUP_REMOVED lines=26> */
[----:B-12---:R-:W-:Y:S05]  /*198f0*/  CALL.REL.NOINC `($__internal_0_$__cuda_sm20_div_rn_f64_full) ;  /* 0x00000020004c7944 */ /* 0x006fea0003c00000 */
.L_x_676:
[----:B------:R-:W-:Y:S01]  /*19900*/  LEA.HI R0, R3, 0x1, RZ, 0x17 ;  /* 0x0000000103007811 */ /* 0x000fe200078fb8ff */
[----:B------:R-:W-:Y:S01]  /*19910*/  DADD R46, RZ, -R46 ;  /* 0x00000000ff2e7229 */ /* 0x000fe2000000082e */
[----:B------:R-:W-:Y:S02]  /*19920*/  IMAD.MOV.U32 R2, RZ, RZ, RZ ;  /* 0x000000ffff027224 */ /* 0x000fe400078e00ff */
[----:B------:R-:W-:-:S08]  /*19930*/  LOP3.LUT R5, R0, 0x3, RZ, 0xc0, !PT ;  /* 0x0000000300057812 */ /* 0x000fd000078ec0ff */
.L_x_677:
[----:B------:R-:W-:Y:S01]  /*19940*/  VIADD R2, R2, 0x1 ;  /* 0x0000000102027836 */ /* 0x000fe20000000000 */
[----:B------:R-:W-:Y:S01]  /*19950*/  DADD R12, R46, R12 ;  /* 0x000000002e0c7229 */ /* 0x000fe2000000000c */
[----:B------:R-:W-:-:S03]  /*19960*/  VIADD R6, R6, 0x200 ;  /* 0x0000020006067836 */ /* 0x000fc60000000000 */
[----:B------:R-:W-:-:S13]  /*19970*/  ISETP.NE.AND P0, PT, R2, R5, PT ;  /* 0x000000050200720c */ /* 0x000fda0003f05270 */
[----:B------:R-:W-:Y:S05]  /*19980*/  @P0 BRA `(.L_x_677) ;  /* 0xfffffffc00ec0947 */ /* 0x000fea000383ffff */
.L_x_675:
[----:B-12---:R-:W-:Y:S05]  /*19990*/  BSYNC.RECONVERGENT B3 ;  /* 0x0000000000037941 */ /* 0x006fea0003800200 */
.L_x_674:
        /* <DEDUP_REMOVED lines=27> */
.L_x_678:
        /* <DEDUP_REMOVED lines=8> */
.L_x_681:
        /* <DEDUP_REMOVED lines=19> */
.L_x_680:
[----:B------:R-:W-:Y:S05]  /*19d00*/  BSYNC.RECONVERGENT B2 ;  /* 0x0000000000027941 */ /* 0x000fea0003800200 */
.L_x_679:
        /* <DEDUP_REMOVED lines=14> */
.L_x_683:
[----:B------:R-:W-:Y:S05]  /*19df0*/  BSYNC.RECONVERGENT B2 ;  /* 0x0000000000027941 */ /* 0x000fea0003800200 */
.L_x_682:
[----:B------:R-:W-:-:S13]  /*19e00*/  ISETP.LT.OR P0, PT, R6, R7, P0 ;  /* 0x000000070600720c */ /* 0x000fda0000701670 */
[----:B------:R-:W-:Y:S05]  /*19e10*/  @!P0 BRA `(.L_x_642) ;  /* 0x0000001400d08947 */ /* 0x000fea0003800000 */
[----:B------:R-:W-:-:S08]  /*19e20*/  DADD R12, R12, R46 ;  /* 0x000000000c0c7229 */ /* 0x000fd0000000002e */
[----:B------:R-:W-:-:S08]  /*19e30*/  DADD R12, R46, R12 ;  /* 0x000000002e0c7229 */ /* 0x000fd0000000000c */
[----:B------:R-:W-:-:S08]  /*19e40*/  DADD R12, R46, R12 ;  /* 0x000000002e0c7229 */ /* 0x000fd0000000000c */
[----:B------:R-:W-:Y:S01]  /*19e50*/  DADD R12, R46, R12 ;  /* 0x000000002e0c7229 */ /* 0x000fe2000000000c */
[----:B------:R-:W-:Y:S10]  /*19e60*/  BRA `(.L_x_642) ;  /* 0x0000001400bc7947 */ /* 0x000ff40003800000 */
.L_x_673:
        /* <DEDUP_REMOVED lines=31> */
.L_x_687:
[----:B-12---:R-:W-:Y:S05]  /*1a060*/  BSYNC.RECONVERGENT B4 ;  /* 0x0000000000047941 */ /* 0x006fea0003800200 */
.L_x_686:
[----:B------:R-:W-:Y:S01]  /*1a070*/  LEA.HI R0, R31, 0x1, RZ, 0x17 ;  /* 0x000000011f007811 */ /* 0x000fe200078fb8ff */
[----:B------:R-:W-:Y:S01]  /*1a080*/  DADD R46, RZ, -R46 ;  /* 0x00000000ff2e7229 */ /* 0x000fe2000000082e */
[----:B------:R-:W-:Y:S02]  /*1a090*/  IMAD.MOV.U32 R2, RZ, RZ, RZ ;  /* 0x000000ffff027224 */ /* 0x000fe400078e00ff */
[----:B------:R-:W-:-:S08]  /*1a0a0*/  LOP3.LUT R9, R0, 0x3, RZ, 0xc0, !PT ;  /* 0x0000000300097812 */ /* 0x000fd000078ec0ff */
.L_x_688:
[----:B------:R-:W-:Y:S01]  /*1a0b0*/  VIADD R2, R2, 0x1 ;  /* 0x0000000102027836 */ /* 0x000fe20000000000 */
[----:B------:R-:W-:Y:S01]  /*1a0c0*/  DADD R12, R46, R12 ;  /* 0x000000002e0c7229 */ /* 0x000fe2000000000c */
[----:B------:R-:W-:-:S03]  /*1a0d0*/  VIADD R6, R6, 0x200 ;  /* 0x0000020006067836 */ /* 0x000fc60000000000 */
[----:B------:R-:W-:-:S13]  /*1a0e0*/  ISETP.NE.AND P0, PT, R2, R9, PT ;  /* 0x000000090200720c */ /* 0x000fda0003f05270 */
[----:B------:R-:W-:Y:S05]  /*1a0f0*/  @P0 BRA `(.L_x_688) ;  /* 0xfffffffc00ec0947 */ /* 0x000fea000383ffff */
.L_x_685:
[----:B-12---:R-:W-:Y:S05]  /*1a100*/  BSYNC.RECONVERGENT B3 ;  /* 0x0000000000037941 */ /* 0x006fea0003800200 */
.L_x_684:
        /* <DEDUP_REMOVED lines=28> */
.L_x_690:
[----:B------:R-:W-:Y:S05]  /*1a2d0*/  BSYNC.RECONVERGENT B3 ;  /* 0x0000000000037941 */ /* 0x000fea0003800200 */
.L_x_689:
        /* <DEDUP_REMOVED lines=8> */
.L_x_693:
        /* <DEDUP_REMOVED lines=19> */
.L_x_692:
[----:B------:R-:W-:Y:S05]  /*1a490*/  BSYNC.RECONVERGENT B2 ;  /* 0x0000000000027941 */ /* 0x000fea0003800200 */
.L_x_691:
        /* <DEDUP_REMOVED lines=14> */
.L_x_695:
[----:B------:R-:W-:Y:S05]  /*1a580*/  BSYNC.RECONVERGENT B2 ;  /* 0x0000000000027941 */ /* 0x000fea0003800200 */
.L_x_694:
[----:B------:R-:W-:-:S13]  /*1a590*/  ISETP.LT.OR P0, PT, R6, R7, P0 ;  /* 0x000000070600720c */ /* 0x000fda0000701670 */
[----:B------:R-:W-:Y:S05]  /*1a5a0*/  @!P0 BRA `(.L_x_642) ;  /* 0x0000000c00ec8947 */ /* 0x000fea0003800000 */
[----:B------:R-:W-:-:S08]  /*1a5b0*/  DADD R12, R12, R46 ;  /* 0x000000000c0c7229 */ /* 0x000fd0000000002e */
[----:B------:R-:W-:-:S08]  /*1a5c0*/  DADD R12, R46, R12 ;  /* 0x000000002e0c7229 */ /* 0x000fd0000000000c */
[----:B------:R-:W-:-:S08]  /*1a5d0*/  DADD R12, R46, R12 ;  /* 0x000000002e0c7229 */ /* 0x000fd0000000000c */
[----:B------:R-:W-:Y:S01]  /*1a5e0*/  DADD R12, R46, R12 ;  /* 0x000000002e0c7229 */ /* 0x000fe2000000000c */
[----:B------:R-:W-:Y:S10]  /*1a5f0*/  BRA `(.L_x_642) ;  /* 0x0000000c00d87947 */ /* 0x000ff40003800000 */
.L_x_672:
        /* <DEDUP_REMOVED lines=14> */
[----:B------:R-:W-:Y:S01]  /*1a6e0*/  FSEL R0, R0, RZ, !P1 ;  /* 0x000000ff00007208 */ /* 0x000fe20004800000 */
[----:B0-----:R-:W-:-:S08]  /*1a6f0*/  DFMA R14, -R10, R8, 1 ;  /* 0x3ff000000a0e742b */ /* 0x001fd00000000108 */
[----:B------:R-:W-:-:S08]  /*1a700*/  DFMA R14, R14, R14, R14 ;  /* 0x0000000e0e0e722b */ /* 0x000fd0000000000e */
[----:B------:R-:W-:-:S08]  /*1a710*/  DFMA R14, R8, R14, R8 ;  /* 0x0000000e080e722b */ /* 0x000fd00000000008 */
        /* <DEDUP_REMOVED lines=15> */
[----:B-12---:R-:W-:Y:S05]  /*1a810*/  CALL.REL.NOINC `($__internal_0_$__cuda_sm20_div_rn_f64_full) ;  /* 0x0000001000847944 */ /* 0x006fea0003c00000 */
.L_x_699:
[----:B------:R-:W-:Y:S01]  /*1a820*/  LEA.HI R0, R3, 0x1, RZ, 0x17 ;  /* 0x0000000103007811 */ /* 0x000fe200078fb8ff */
[----:B------:R-:W-:Y:S01]  /*1a830*/  DADD R46, RZ, -R46 ;  /* 0x00000000ff2e7229 */ /* 0x000fe2000000082e */
[----:B------:R-:W-:Y:S02]  /*1a840*/  IMAD.MOV.U32 R2, RZ, RZ, RZ ;  /* 0x000000ffff027224 */ /* 0x000fe400078e00ff */
[----:B------:R-:W-:-:S08]  /*1a850*/  LOP3.LUT R5, R0, 0x3, RZ, 0xc0, !PT ;  /* 0x0000000300057812 */ /* 0x000fd000078ec0ff */
.L_x_700:
[----:B------:R-:W-:Y:S01]  /*1a860*/  VIADD R2, R2, 0x1 ;  /* 0x0000000102027836 */ /* 0x000fe20000000000 */
[----:B------:R-:W-:Y:S01]  /*1a870*/  DADD R12, R46, R12 ;  /* 0x000000002e0c7229 */ /* 0x000fe2000000000c */
[----:B------:R-:W-:-:S03]  /*1a880*/  VIADD R6, R6, 0x200 ;  /* 0x0000020006067836 */ /* 0x000fc60000000000 */
[----:B------:R-:W-:-:S13]  /*1a890*/  ISETP.NE.AND P0, PT, R2, R5, PT ;  /* 0x000000050200720c */ /* 0x000fda0003f05270 */
[----:B------:R-:W-:Y:S05]  /*1a8a0*/  @P0 BRA `(.L_x_700) ;  /* 0xfffffffc00ec0947 */ /* 0x000fea000383ffff */
.L_x_698:
[----:B-12---:R-:W-:Y:S05]  /*1a8b0*/  BSYNC.RECONVERGENT B3 ;  /* 0x0000000000037941 */ /* 0x006fea0003800200 */
.L_x_697:
        /* <DEDUP_REMOVED lines=29> */
.L_x_701:
        /* <DEDUP_REMOVED lines=8> */
.L_x_704:
        /* <DEDUP_REMOVED lines=19> */
.L_x_703:
[----:B------:R-:W-:Y:S05]  /*1ac40*/  BSYNC.RECONVERGENT B2 ;  /* 0x0000000000027941 */ /* 0x000fea0003800200 */
.L_x_702:
        /* <DEDUP_REMOVED lines=14> */
.L_x_706:
[----:B------:R-:W-:Y:S05]  /*1ad30*/  BSYNC.RECONVERGENT B2 ;  /* 0x0000000000027941 */ /* 0x000fea0003800200 */
.L_x_705:
[----:B------:R-:W-:-:S13]  /*1ad40*/  ISETP.LT.OR P0, PT, R6, R7, P0 ;  /* 0x000000070600720c */ /* 0x000fda0000701670 */
[----:B------:R-:W-:Y:S05]  /*1ad50*/  @!P0 BRA `(.L_x_642) ;  /* 0x0000000800008947 */ /* 0x000fea0003800000 */
[----:B------:R-:W-:-:S08]  /*1ad60*/  DADD R12, R12, R46 ;  /* 0x000000000c0c7229 */ /* 0x000fd0000000002e */
[----:B------:R-:W-:-:S08]  /*1ad70*/  DADD R12, R46, R12 ;  /* 0x000000002e0c7229 */ /* 0x000fd0000000000c */
[----:B------:R-:W-:-:S08]  /*1ad80*/  DADD R12, R46, R12 ;  /* 0x000000002e0c7229 */ /* 0x000fd0000000000c */
[----:B------:R-:W-:Y:S01]  /*1ad90*/  DADD R12, R46, R12 ;  /* 0x000000002e0c7229 */ /* 0x000fe2000000000c */
[----:B------:R-:W-:Y:S10]  /*1ada0*/  BRA `(.L_x_642) ;  /* 0x0000000400ec7947 */ /* 0x000ff40003800000 */
.L_x_696:
        /* <DEDUP_REMOVED lines=34> */
.L_x_710:
[----:B-12---:R-:W-:Y:S05]  /*1afd0*/  BSYNC.RECONVERGENT B4 ;  /* 0x0000000000047941 */ /* 0x006fea0003800200 */
.L_x_709:
[----:B------:R-:W-:Y:S01]  /*1afe0*/  LEA.HI R0, R31, 0x1, RZ, 0x17 ;  /* 0x000000011f007811 */ /* 0x000fe200078fb8ff */
[----:B------:R-:W-:Y:S01]  /*1aff0*/  DADD R46, RZ, -R46 ;  /* 0x00000000ff2e7229 */ /* 0x000fe2000000082e */
[----:B------:R-:W-:Y:S02]  /*1b000*/  IMAD.MOV.U32 R2, RZ, RZ, RZ ;  /* 0x000000ffff027224 */ /* 0x000fe400078e00ff */
[----:B------:R-:W-:-:S08]  /*1b010*/  LOP3.LUT R9, R0, 0x3, RZ, 0xc0, !PT ;  /* 0x0000000300097812 */ /* 0x000fd000078ec0ff */
.L_x_711:
[----:B------:R-:W-:Y:S01]  /*1b020*/  VIADD R2, R2, 0x1 ;  /* 0x0000000102027836 */ /* 0x000fe20000000000 */
[----:B------:R-:W-:Y:S01]  /*1b030*/  DADD R12, R46, R12 ;  /* 0x000000002e0c7229 */ /* 0x000fe2000000000c */
[----:B------:R-:W-:-:S03]  /*1b040*/  VIADD R6, R6, 0x200 ;  /* 0x0000020006067836 */ /* 0x000fc60000000000 */
[----:B------:R-:W-:-:S13]  /*1b050*/  ISETP.NE.AND P0, PT, R2, R9, PT ;  /* 0x000000090200720c */ /* 0x000fda0003f05270 */
[----:B------:R-:W-:Y:S05]  /*1b060*/  @P0 BRA `(.L_x_711) ;  /* 0xfffffffc00ec0947 */ /* 0x000fea000383ffff */
.L_x_708:
[----:B-12---:R-:W-:Y:S05]  /*1b070*/  BSYNC.RECONVERGENT B3 ;  /* 0x0000000000037941 */ /* 0x006fea0003800200 */
.L_x_707:
        /* <DEDUP_REMOVED lines=29> */
.L_x_713:
[----:B------:R-:W-:Y:S05]  /*1b250*/  BSYNC.RECONVERGENT B3 ;  /* 0x0000000000037941 */ /* 0x000fea0003800200 */
.L_x_712:
        /* <DEDUP_REMOVED lines=8> */
.L_x_716:
        /* <DEDUP_REMOVED lines=19> */
.L_x_715:
[----:B------:R-:W-:Y:S05]  /*1b410*/  BSYNC.RECONVERGENT B2 ;  /* 0x0000000000027941 */ /* 0x000fea0003800200 */
.L_x_714:
        /* <DEDUP_REMOVED lines=14> */
.L_x_718:
[----:B------:R-:W-:Y:S05]  /*1b500*/  BSYNC.RECONVERGENT B2 ;  /* 0x0000000000027941 */ /* 0x000fea0003800200 */
.L_x_717:
[----:B------:R-:W-:-:S13]  /*1b510*/  ISETP.LT.OR P0, PT, R6, R7, P0 ;  /* 0x000000070600720c */ /* 0x000fda0000701670 */
[----:B------:R-:W-:-:S08]  /*1b520*/  @P0 DADD R2, R12, R46 ;  /* 0x000000000c020229 */ /* 0x000fd0000000002e */
[----:B------:R-:W-:-:S08]  /*1b530*/  @P0 DADD R2, R46, R2 ;  /* 0x000000002e020229 */ /* 0x000fd00000000002 */
[----:B------:R-:W-:-:S08]  /*1b540*/  @P0 DADD R2, R46, R2 ;  /* 0x000000002e020229 */ /* 0x000fd00000000002 */
[----:B------:R-:W-:-:S11]  /*1b550*/  @P0 DADD R12, R46, R2 ;  /* 0x000000002e0c0229 */ /* 0x000fd60000000002 */
.L_x_642:
[----:B-12---:R-:W-:Y:S05]  /*1b560*/  BSYNC.RECONVERGENT B1 ;  /* 0x0000000000017941 */ /* 0x006fea0003800200 */
.L_x_289:
[----:B------:R-:W0:Y:S01]  /*1b570*/  S2R R10, SR_LANEID ;  /* 0x00000000000a7919 */ /* 0x000e220000000000 */
[----:B------:R-:W-:Y:S04]  /*1b580*/  SHFL.DOWN PT, R2, R12, 0x1, 0x1f ;  /* 0x08201f000c027f89 */ /* 0x000fe800000e0000 */
[----:B------:R-:W3:Y:S01]  /*1b590*/  SHFL.DOWN PT, R3, R13, 0x1, 0x1f ;  /* 0x08201f000d037f89 */ /* 0x000ee200000e0000 */
[----:B------:R-:W4:Y:S01]  /*1b5a0*/  S2R R0, SR_TID.X ;  /* 0x0000000000007919 */ /* 0x000f220000002100 */
[----:B---3--:R-:W-:Y:S01]  /*1b5b0*/  DADD R2, R2, R12 ;  /* 0x0000000002027229 */ /* 0x008fe2000000000c */
[C---:B0-----:R-:W-:Y:S02]  /*1b5c0*/  ISETP.GT.AND P0, PT, R10.reuse, 0x1e, PT ;  /* 0x0000001e0a00780c */ /* 0x041fe40003f04270 */
[----:B------:R-:W-:-:S07]  /*1b5d0*/  ISETP.NE.AND P1, PT, R10, RZ, PT ;  /* 0x000000ff0a00720c */ /* 0x000fce0003f25270 */
[----:B------:R-:W-:Y:S02]  /*1b5e0*/  FSEL R4, R12, R2, P0 ;  /* 0x000000020c047208 */ /* 0x000fe40000000000 */
[----:B------:R-:W-:Y:S02]  /*1b5f0*/  FSEL R5, R13, R3, P0 ;  /* 0x000000030d057208 */ /* 0x000fe40000000000 */
[----:B------:R-:W-:Y:S01]  /*1b600*/  ISETP.GT.AND P0, PT, R10, 0x1d, PT ;  /* 0x0000001d0a00780c */ /* 0x000fe20003f04270 */
[----:B------:R-:W-:Y:S04]  /*1b610*/  SHFL.DOWN PT, R2, R4, 0x2, 0x1f ;  /* 0x08401f0004027f89 */ /* 0x000fe800000e0000 */
[----:B------:R-:W0:Y:S01]  /*1b620*/  SHFL.DOWN PT, R3, R5, 0x2, 0x1f ;  /* 0x08401f0005037f89 */ /* 0x000e2200000e0000 */
[----:B------:R-:W3:Y:S01]  /*1b630*/  @!P1 S2R R12, SR_CgaCtaId ;  /* 0x00000000000c9919 */ /* 0x000ee20000008800 */
        /* <DEDUP_REMOVED lines=11> */
[----:B------:R-:W-:Y:S02]  /*1b6f0*/  @!P1 MOV R7, 0x400 ;  /* 0x0000040000079802 */ /* 0x000fe40000000f00 */
[----:B----4-:R-:W-:Y:S01]  /*1b700*/  @!P1 SHF.R.U32.HI R6, RZ, 0x2, R0 ;  /* 0x00000002ff069819 */ /* 0x010fe20000011600 */
[----:B------:R-:W0:Y:S01]  /*1b710*/  SHFL.DOWN PT, R3, R9, 0x8, 0x1f ;  /* 0x09001f0009037f89 */ /* 0x000e2200000e0000 */
[----:B---3--:R-:W-:-:S02]  /*1b720*/  @!P1 LEA R7, R12, R7, 0x18 ;  /* 0x000000070c079211 */ /* 0x008fc400078ec0ff */
[----:B------:R-:W-:Y:S01]  /*1b730*/  @!P1 LOP3.LUT R6, R6, 0xf8, RZ, 0xc0, !PT ;  /* 0x000000f806069812 */ /* 0x000fe200078ec0ff */
[----:B0-----:R-:W-:-:S10]  /*1b740*/  DADD R2, R2, R8 ;  /* 0x0000000002027229 */ /* 0x001fd40000000008 */
[----:B------:R-:W-:Y:S02]  /*1b750*/  FSEL R4, R8, R2, P0 ;  /* 0x0000000208047208 */ /* 0x000fe40000000000 */
[----:B------:R-:W-:Y:S01]  /*1b760*/  FSEL R5, R9, R3, P0 ;  /* 0x0000000309057208 */ /* 0x000fe20000000000 */
[----:B------:R-:W-:Y:S01]  /*1b770*/  @!P1 IMAD.IADD R9, R6, 0x1, R7 ;  /* 0x0000000106099824 */ /* 0x000fe200078e0207 */
        /* <DEDUP_REMOVED lines=13> */
[----:B---3--:R-:W0:Y:S04]  /*1b850*/  LDS.64 R2, [UR4+0x18] ;  /* 0x00001804ff027984 */ /* 0x008e280008000a00 */
[----:B------:R-:W3:Y:S04]  /*1b860*/  LDS.128 R8, [UR4+0x20] ;  /* 0x00002004ff087984 */ /* 0x000ee80008000c00 */
[----:B------:R-:W4:Y:S01]  /*1b870*/  LDS.128 R12, [UR4+0x30] ;  /* 0x00003004ff0c7984 */ /* 0x000f220008000c00 */
[----:B0-----:R-:W-:-:S03]  /*1b880*/  DADD R2, R6, R2 ;  /* 0x0000000006027229 */ /* 0x001fc60000000002 */
[----:B------:R-:W0:Y:S05]  /*1b890*/  LDS.128 R4, [UR4+0x40] ;  /* 0x00004004ff047984 */ /* 0x000e2a0008000c00 */
[----:B---3--:R-:W-:-:S08]  /*1b8a0*/  DADD R2, R2, R8 ;  /* 0x0000000002027229 */ /* 0x008fd00000000008 */
[----:B------:R-:W-:Y:S01]  /*1b8b0*/  DADD R2, R2, R10 ;  /* 0x0000000002027229 */ /* 0x000fe2000000000a */
[----:B------:R-:W3:Y:S07]  /*1b8c0*/  LDS.128 R8, [UR4+0x50] ;  /* 0x00005004ff087984 */ /* 0x000eee0008000c00 */
[----:B----4-:R-:W-:-:S08]  /*1b8d0*/  DADD R2, R2, R12 ;  /* 0x0000000002027229 */ /* 0x010fd0000000000c */
[----:B------:R-:W-:Y:S01]  /*1b8e0*/  DADD R2, R2, R14 ;  /* 0x0000000002027229 */ /* 0x000fe2000000000e */
[----:B------:R-:W4:Y:S07]  /*1b8f0*/  LDS.128 R12, [UR4+0x60] ;  /* 0x00006004ff0c7984 */ /* 0x000f2e0008000c00 */
[----:B0-----:R-:W-:-:S08]  /*1b900*/  DADD R2, R2, R4 ;  /* 0x0000000002027229 */ /* 0x001fd00000000004 */
[----:B------:R-:W-:Y:S01]  /*1b910*/  DADD R2, R2, R6 ;  /* 0x0000000002027229 */ /* 0x000fe20000000006 */
[----:B------:R-:W0:Y:S07]  /*1b920*/  LDS.128 R4, [UR4+0x70] ;  /* 0x00007004ff047984 */ /* 0x000e2e0008000c00 */
[----:B---3--:R-:W-:-:S08]  /*1b930*/  DADD R2, R2, R8 ;  /* 0x0000000002027229 */ /* 0x008fd00000000008 */
[----:B------:R-:W-:Y:S01]  /*1b940*/  DADD R2, R2, R10 ;  /* 0x0000000002027229 */ /* 0x000fe2000000000a */
[----:B------:R-:W3:Y:S07]  /*1b950*/  LDS.128 R8, [UR4+0x80] ;  /* 0x00008004ff087984 */ /* 0x000eee0008000c00 */
[----:B----4-:R-:W-:-:S08]  /*1b960*/  DADD R2, R2, R12 ;  /* 0x0000000002027229 */ /* 0x010fd0000000000c */
[----:B------:R-:W-:-:S08]  /*1b970*/  DADD R2, R2, R14 ;  /* 0x0000000002027229 */ /* 0x000fd0000000000e */
[----:B0-----:R-:W-:-:S08]  /*1b980*/  DADD R2, R2, R4 ;  /* 0x0000000002027229 */ /* 0x001fd00000000004 */
[----:B------:R-:W-:-:S08]  /*1b990*/  DADD R2, R2, R6 ;  /* 0x0000000002027229 */ /* 0x000fd00000000006 */
[----:B---3--:R-:W-:-:S08]  /*1b9a0*/  DADD R2, R2, R8 ;  /* 0x0000000002027229 */ /* 0x008fd00000000008 */
[----:B------:R-:W-:-:S11]  /*1b9b0*/  DADD R6, R2, R10 ;  /* 0x0000000002067229 */ /* 0x000fd6000000000a */
.L_x_106:
[----:B-12---:R-:W-:Y:S05]  /*1b9c0*/  BSYNC.RECONVERGENT B0 ;  /* 0x0000000000007941 */ /* 0x006fea0003800200 */
.L_x_0:
[----:B------:R-:W-:Y:S05]  /*1b9d0*/  @P0 EXIT ;  /* 0x000000000000094d */ /* 0x000fea0003800000 */
[----:B------:R-:W1:Y:S01]  /*1b9e0*/  S2R R5, SR_CTAID.X ;  /* 0x0000000000057919 */ /* 0x000e620000002500 */
[----:B---3--:R-:W1:Y:S02]  /*1b9f0*/  LDC.64 R2, c[0x0][0x388] ;  /* 0x0000e200ff027b82 */ /* 0x008e640000000a00 */
[----:B-1----:R-:W-:-:S05]  /*1ba00*/  IMAD.WIDE.U32 R2, R5, 0x8, R2 ;  /* 0x0000000805027825 */ /* 0x002fca00078e0002 */
[----:B------:R-:W-:Y:S01]  /*1ba10*/  STG.E.64 desc[UR16][R2.64], R6 ;  /* 0x0000000602007986 */ /* 0x000fe2000c101b10 */
[----:B------:R-:W-:Y:S05]  /*1ba20*/  EXIT ;  /* 0x000000000000794d */ /* 0x000fea0003800000 */
        .weak           $__internal_0_$__cuda_sm20_div_rn_f64_full
        .type           $__internal_0_$__cuda_sm20_div_rn_f64_full,@function
        .size           $__internal_0_$__cuda_sm20_div_rn_f64_full,($_ZN3cub18CUB_300001_SM_10006detail6reduce18DeviceReduceKernelINS2_10policy_hubIdyN4cuda3std3__44plusIdEEE10Policy1000EN6thrust24THRUST_300001_SM_1000_NS17counting_iteratorIiNSD_11use_defaultESF_SF_EEyS9_d6DValueEEvT0_PT3_T1_NS0_13GridEvenShareISL_EET2_T4_$__internal_accurate_pow - $__internal_0_$__cuda_sm20_div_rn_f64_full)
$__internal_0_$__cuda_sm20_div_rn_f64_full:
[C---:B------:R-:W-:Y:S01]  /*1ba30*/  FSETP.GEU.AND P0, PT, |R9|.reuse, 1.469367938527859385e-39, PT ;  /* 0x001000000900780b */ /* 0x040fe20003f0e200 */
[----:B------:R-:W-:Y:S01]  /*1ba40*/  IMAD.MOV.U32 R20, RZ, RZ, 0x1 ;  /* 0x00000001ff147424 */ /* 0x000fe200078e00ff */
[----:B------:R-:W-:Y:S01]  /*1ba50*/  LOP3.LUT R24, R9, 0x800fffff, RZ, 0xc0, !PT ;  /* 0x800fffff09187812 */ /* 0x000fe200078ec0ff */
[----:B------:R-:W-:Y:S01]  /*1ba60*/  IMAD.MOV.U32 R26, RZ, RZ, 0x1ca00000 ;  /* 0x1ca00000ff1a7424 */ /* 0x000fe200078e00ff */
[C---:B------:R-:W-:Y:S01]  /*1ba70*/  FSETP.GEU.AND P4, PT, |R15|.reuse, 1.469367938527859385e-39, PT ;  /* 0x001000000f00780b */ /* 0x040fe20003f8e200 */
[----:B------:R-:W-:Y:S01]  /*1ba80*/  IMAD.MOV.U32 R22, RZ, RZ, R14 ;  /* 0x000000ffff167224 */ /* 0x000fe200078e000e */
[----:B------:R-:W-:Y:S01]  /*1ba90*/  LOP3.LUT R25, R24, 0x3ff00000, RZ, 0xfc, !PT ;  /* 0x3ff0000018197812 */ /* 0x000fe200078efcff */
[----:B------:R-:W-:Y:S01]  /*1baa0*/  IMAD.MOV.U32 R24, RZ, RZ, R8 ;  /* 0x000000ffff187224 */ /* 0x000fe200078e0008 */
[----:B------:R-:W-:Y:S01]  /*1bab0*/  LOP3.LUT R2, R15, 0x7ff00000, RZ, 0xc0, !PT ;  /* 0x7ff000000f027812 */ /* 0x000fe200078ec0ff */
[----:B------:R-:W-:Y:S01]  /*1bac0*/  BSSY.RECONVERGENT B2, `(.L_x_719) ;  /* 0x000004e000027945 */ /* 0x000fe20003800200 */
[----:B------:R-:W-:-:S03]  /*1bad0*/  LOP3.LUT R28, R9, 0x7ff00000, RZ, 0xc0, !PT ;  /* 0x7ff00000091c7812 */ /* 0x000fc600078ec0ff */
[----:B------:R-:W-:Y:S01]  /*1bae0*/  @!P0 DMUL R24, R8, 8.98846567431157953865e+307 ;  /* 0x7fe0000008188828 */ /* 0x000fe20000000000 */
[----:B------:R-:W-:Y:S01]  /*1baf0*/  ISETP.GE.U32.AND P3, PT, R2, R28, PT ;  /* 0x0000001c0200720c */ /* 0x000fe20003f66070 */
[----:B------:R-:W-:Y:S02]  /*1bb00*/  IMAD.MOV.U32 R27, RZ, RZ, R2 ;  /* 0x000000ffff1b7224 */ /* 0x000fe400078e0002 */
[----:B------:R-:W-:Y:S02]  /*1bb10*/  @!P4 LOP3.LUT R17, R9, 0x7ff00000, RZ, 0xc0, !PT ;  /* 0x7ff000000911c812 */ /* 0x000fe400078ec0ff */
[----:B------:R-:W0:Y:S01]  /*1bb20*/  MUFU.RCP64H R21, R25 ;  /* 0x0000001900157308 */ /* 0x000e220000001800 */
[----:B------:R-:W-:Y:S02]  /*1bb30*/  SEL R23, R26, 0x63400000, !P3 ;  /* 0x634000001a177807 */ /* 0x000fe40005800000 */
[----:B------:R-:W-:Y:S02]  /*1bb40*/  @!P4 ISETP.GE.U32.AND P5, PT, R2, R17, PT ;  /* 0x000000110200c20c */ /* 0x000fe40003fa6070 */
[----:B------:R-:W-:-:S02]  /*1bb50*/  LOP3.LUT R23, R23, 0x800fffff, R15, 0xf8, !PT ;  /* 0x800fffff17177812 */ /* 0x000fc400078ef80f */
[----:B------:R-:W-:Y:S02]  /*1bb60*/  @!P4 SEL R17, R26, 0x63400000, !P5 ;  /* 0x634000001a11c807 */ /* 0x000fe40006800000 */
[----:B------:R-:W-:Y:S02]  /*1bb70*/  @!P0 LOP3.LUT R28, R25, 0x7ff00000, RZ, 0xc0, !PT ;  /* 0x7ff00000191c8812 */ /* 0x000fe400078ec0ff */
[----:B------:R-:W-:-:S03]  /*1bb80*/  @!P4 LOP3.LUT R16, R17, 0x80000000, R15, 0xf8, !PT ;  /* 0x800000001110c812 */ /* 0x000fc600078ef80f */
[----:B------:R-:W-:Y:S01]  /*1bb90*/  VIADD R30, R28, 0xffffffff ;  /* 0xffffffff1c1e7836 */ /* 0x000fe20000000000 */
[----:B------:R-:W-:Y:S01]  /*1bba0*/  @!P4 LOP3.LUT R17, R16, 0x100000, RZ, 0xfc, !PT ;  /* 0x001000001011c812 */ /* 0x000fe200078efcff */
[----:B------:R-:W-:Y:S01]  /*1bbb0*/  @!P4 IMAD.MOV.U32 R16, RZ, RZ, RZ ;  /* 0x000000ffff10c224 */ /* 0x000fe200078e00ff */
[----:B0-----:R-:W-:-:S05]  /*1bbc0*/  DFMA R18, R20, -R24, 1 ;  /* 0x3ff000001412742b */ /* 0x001fca0000000818 */
[----:B------:R-:W-:-:S03]  /*1bbd0*/  @!P4 DFMA R22, R22, 2, -R16 ;  /* 0x400000001616c82b */ /* 0x000fc60000000810 */
[----:B------:R-:W-:-:S07]  /*1bbe0*/  DFMA R18, R18, R18, R18 ;  /* 0x000000121212722b */ /* 0x000fce0000000012 */
[----:B------:R-:W-:Y:S01]  /*1bbf0*/  @!P4 LOP3.LUT R27, R23, 0x7ff00000, RZ, 0xc0, !PT ;  /* 0x7ff00000171bc812 */ /* 0x000fe200078ec0ff */
[----:B------:R-:W-:-:S04]  /*1bc00*/  DFMA R20, R20, R18, R20 ;  /* 0x000000121414722b */ /* 0x000fc80000000014 */
[----:B------:R-:W-:-:S04]  /*1bc10*/  VIADD R29, R27, 0xffffffff ;  /* 0xffffffff1b1d7836 */ /* 0x000fc80000000000 */
[----:B------:R-:W-:Y:S01]  /*1bc20*/  DFMA R18, R20, -R24, 1 ;  /* 0x3ff000001412742b */ /* 0x000fe20000000818 */
[----:B------:R-:W-:-:S04]  /*1bc30*/  ISETP.GT.U32.AND P0, PT, R29, 0x7feffffe, PT ;  /* 0x7feffffe1d00780c */ /* 0x000fc80003f04070 */
[----:B------:R-:W-:-:S03]  /*1bc40*/  ISETP.GT.U32.OR P0, PT, R30, 0x7feffffe, P0 ;  /* 0x7feffffe1e00780c */ /* 0x000fc60000704470 */
[----:B------:R-:W-:-:S08]  /*1bc50*/  DFMA R20, R20, R18, R20 ;  /* 0x000000121414722b */ /* 0x000fd00000000014 */
[----:B------:R-:W-:-:S08]  /*1bc60*/  DMUL R16, R20, R22 ;  /* 0x0000001614107228 */ /* 0x000fd00000000000 */
[----:B------:R-:W-:-:S08]  /*1bc70*/  DFMA R18, R16, -R24, R22 ;  /* 0x800000181012722b */ /* 0x000fd00000000016 */
[----:B------:R-:W-:Y:S01]  /*1bc80*/  DFMA R18, R20, R18, R16 ;  /* 0x000000121412722b */ /* 0x000fe20000000010 */
[----:B------:R-:W-:Y:S10]  /*1bc90*/  @P0 BRA `(.L_x_720) ;  /* 0x00000000006c0947 */ /* 0x000ff40003800000 */
[----:B------:R-:W-:-:S04]  /*1bca0*/  LOP3.LUT R15, R9, 0x7ff00000, RZ, 0xc0, !PT ;  /* 0x7ff00000090f7812 */ /* 0x000fc800078ec0ff */
[CC--:B------:R-:W-:Y:S02]  /*1bcb0*/  VIADDMNMX R14, R2.reuse, -R15.reuse, 0xb9600000, !PT ;  /* 0xb9600000020e7446 */ /* 0x0c0fe4000780090f */
[----:B------:R-:W-:Y:S02]  /*1bcc0*/  ISETP.GE.U32.AND P0, PT, R2, R15, PT ;  /* 0x0000000f0200720c */ /* 0x000fe40003f06070 */
[----:B------:R-:W-:Y:S01]  /*1bcd0*/  VIMNMX R2, PT, PT, R14, 0x46a00000, PT ;  /* 0x46a000000e027848 */ /* 0x000fe20003fe0100 */
[----:B------:R-:W-:Y:S01]  /*1bce0*/  IMAD.MOV.U32 R14, RZ, RZ, RZ ;  /* 0x000000ffff0e7224 */ /* 0x000fe200078e00ff */
[----:B------:R-:W-:-:S05]  /*1bcf0*/  SEL R15, R26, 0x63400000, !P0 ;  /* 0x634000001a0f7807 */ /* 0x000fca0004000000 */
[----:B------:R-:W-:-:S04]  /*1bd00*/  IMAD.IADD R2, R2, 0x1, -R15 ;  /* 0x0000000102027824 */ /* 0x000fc800078e0a0f */
[----:B------:R-:W-:-:S06]  /*1bd10*/  VIADD R15, R2, 0x7fe00000 ;  /* 0x7fe00000020f7836 */ /* 0x000fcc0000000000 */
[----:B------:R-:W-:-:S10]  /*1bd20*/  DMUL R16, R18, R14 ;  /* 0x0000000e12107228 */ /* 0x000fd40000000000 */
[----:B------:R-:W-:-:S13]  /*1bd30*/  FSETP.GTU.AND P0, PT, |R17|, 1.469367938527859385e-39, PT ;  /* 0x001000001100780b */ /* 0x000fda0003f0c200 */
[----:B------:R-:W-:Y:S05]  /*1bd40*/  @P0 BRA `(.L_x_721) ;  /* 0x0000000000940947 */ /* 0x000fea0003800000 */
[----:B------:R-:W-:Y:S01]  /*1bd50*/  DFMA R22, R18, -R24, R22 ;  /* 0x800000181216722b */ /* 0x000fe20000000016 */
[----:B------:R-:W-:-:S09]  /*1bd60*/  IMAD.MOV.U32 R20, RZ, RZ, RZ ;  /* 0x000000ffff147224 */ /* 0x000fd200078e00ff */
[C---:B------:R-:W-:Y:S02]  /*1bd70*/  FSETP.NEU.AND P0, PT, R23.reuse, RZ, PT ;  /* 0x000000ff1700720b */ /* 0x040fe40003f0d000 */
[----:B------:R-:W-:-:S04]  /*1bd80*/  LOP3.LUT R8, R23, 0x80000000, R9, 0x48, !PT ;  /* 0x8000000017087812 */ /* 0x000fc800078e4809 */
[----:B------:R-:W-:-:S07]  /*1bd90*/  LOP3.LUT R21, R8, R15, RZ, 0xfc, !PT ;  /* 0x0000000f08157212 */ /* 0x000fce00078efcff */
[----:B------:R-:W-:Y:S05]  /*1bda0*/  @!P0 BRA `(.L_x_721) ;  /* 0x00000000007c8947 */ /* 0x000fea0003800000 */
[----:B------:R-:W-:Y:S01]  /*1bdb0*/  IMAD.MOV R15, RZ, RZ, -R2 ;  /* 0x000000ffff0f7224 */ /* 0x000fe200078e0a02 */
[----:B------:R-:W-:Y:S01]  /*1bdc0*/  IADD3 R2, PT, PT, -R2, -0x43300000, RZ ;  /* 0xbcd0000002027810 */ /* 0x000fe20007ffe1ff */
[----:B------:R-:W-:-:S06]  /*1bdd0*/  IMAD.MOV.U32 R14, RZ, RZ, RZ ;  /* 0x000000ffff0e7224 */ /* 0x000fcc00078e00ff */
[----:B------:R-:W-:Y:S02]  /*1bde0*/  DFMA R14, R16, -R14, R18 ;  /* 0x8000000e100e722b */ /* 0x000fe40000000012 */
[----:B------:R-:W-:-:S08]  /*1bdf0*/  DMUL.RP R18, R18, R20 ;  /* 0x0000001412127228 */ /* 0x000fd00000008000 */
[----:B------:R-:W-:Y:S02]  /*1be00*/  FSETP.NEU.AND P0, PT, |R15|, R2, PT ;  /* 0x000000020f00720b */ /* 0x000fe40003f0d200 */
[----:B------:R-:W-:Y:S02]  /*1be10*/  LOP3.LUT R9, R19, R8, RZ, 0x3c, !PT ;  /* 0x0000000813097212 */ /* 0x000fe400078e3cff */
[----:B------:R-:W-:Y:S02]  /*1be20*/  FSEL R16, R18, R16, !P0 ;  /* 0x0000001012107208 */ /* 0x000fe40004000000 */
[----:B------:R-:W-:Y:S01]  /*1be30*/  FSEL R17, R9, R17, !P0 ;  /* 0x0000001109117208 */ /* 0x000fe20004000000 */
[----:B------:R-:W-:Y:S06]  /*1be40*/  BRA `(.L_x_721) ;  /* 0x0000000000547947 */ /* 0x000fec0003800000 */
.L_x_720:
[----:B------:R-:W-:-:S14]  /*1be50*/  DSETP.NAN.AND P0, PT, R14, R14, PT ;  /* 0x0000000e0e00722a */ /* 0x000fdc0003f08000 */
[----:B------:R-:W-:Y:S05]  /*1be60*/  @P0 BRA `(.L_x_722) ;  /* 0x0000000000440947 */ /* 0x000fea0003800000 */
[----:B------:R-:W-:-:S14]  /*1be70*/  DSETP.NAN.AND P0, PT, R8, R8, PT ;  /* 0x000000080800722a */ /* 0x000fdc0003f08000 */
[----:B------:R-:W-:Y:S05]  /*1be80*/  @P0 BRA `(.L_x_723) ;  /* 0x0000000000300947 */ /* 0x000fea0003800000 */
[----:B------:R-:W-:Y:S01]  /*1be90*/  ISETP.NE.AND P0, PT, R27, R28, PT ;  /* 0x0000001c1b00720c */ /* 0x000fe20003f05270 */
[----:B------:R-:W-:Y:S02]  /*1bea0*/  IMAD.MOV.U32 R16, RZ, RZ, 0x0 ;  /* 0x00000000ff107424 */ /* 0x000fe400078e00ff */
[----:B------:R-:W-:-:S10]  /*1beb0*/  IMAD.MOV.U32 R17, RZ, RZ, -0x80000 ;  /* 0xfff80000ff117424 */ /* 0x000fd400078e00ff */
[----:B------:R-:W-:Y:S05]  /*1bec0*/  @!P0 BRA `(.L_x_721) ;  /* 0x0000000000348947 */ /* 0x000fea0003800000 */
[----:B------:R-:W-:Y:S02]  /*1bed0*/  ISETP.NE.AND P0, PT, R27, 0x7ff00000, PT ;  /* 0x7ff000001b00780c */ /* 0x000fe40003f05270 */
[----:B------:R-:W-:Y:S02]  /*1bee0*/  LOP3.LUT R17, R15, 0x80000000, R9, 0x48, !PT ;  /* 0x800000000f117812 */ /* 0x000fe400078e4809 */
[----:B------:R-:W-:-:S13]  /*1bef0*/  ISETP.EQ.OR P0, PT, R28, RZ, !P0 ;  /* 0x000000ff1c00720c */ /* 0x000fda0004702670 */
[----:B------:R-:W-:Y:S01]  /*1bf00*/  @P0 LOP3.LUT R2, R17, 0x7ff00000, RZ, 0xfc, !PT ;  /* 0x7ff0000011020812 */ /* 0x000fe200078efcff */
[----:B------:R-:W-:Y:S02]  /*1bf10*/  @!P0 IMAD.MOV.U32 R16, RZ, RZ, RZ ;  /* 0x000000ffff108224 */ /* 0x000fe400078e00ff */
[----:B------:R-:W-:Y:S02]  /*1bf20*/  @P0 IMAD.MOV.U32 R16, RZ, RZ, RZ ;  /* 0x000000ffff100224 */ /* 0x000fe400078e00ff */
[----:B------:R-:W-:Y:S01]  /*1bf30*/  @P0 IMAD.MOV.U32 R17, RZ, RZ, R2 ;  /* 0x000000ffff110224 */ /* 0x000fe200078e0002 */
[----:B------:R-:W-:Y:S06]  /*1bf40*/  BRA `(.L_x_721) ;  /* 0x0000000000147947 */ /* 0x000fec0003800000 */
.L_x_723:
[----:B------:R-:W-:Y:S01]  /*1bf50*/  LOP3.LUT R17, R9, 0x80000, RZ, 0xfc, !PT ;  /* 0x0008000009117812 */ /* 0x000fe200078efcff */
[----:B------:R-:W-:Y:S01]  /*1bf60*/  IMAD.MOV.U32 R16, RZ, RZ, R8 ;  /* 0x000000ffff107224 */ /* 0x000fe200078e0008 */
[----:B------:R-:W-:Y:S06]  /*1bf70*/  BRA `(.L_x_721) ;  /* 0x0000000000087947 */ /* 0x000fec0003800000 */
.L_x_722:
[----:B------:R-:W-:Y:S01]  /*1bf80*/  LOP3.LUT R17, R15, 0x80000, RZ, 0xfc, !PT ;  /* 0x000800000f117812 */ /* 0x000fe200078efcff */
[----:B------:R-:W-:-:S07]  /*1bf90*/  IMAD.MOV.U32 R16, RZ, RZ, R14 ;  /* 0x000000ffff107224 */ /* 0x000fce00078e000e */
.L_x_721:
[----:B------:R-:W-:Y:S05]  /*1bfa0*/  BSYNC.RECONVERGENT B2 ;  /* 0x0000000000027941 */ /* 0x000fea0003800200 */
.L_x_719:
[----:B------:R-:W-:Y:S02]  /*1bfb0*/  IMAD.MOV.U32 R8, RZ, RZ, R0 ;  /* 0x000000ffff087224 */ /* 0x000fe400078e0000 */
[----:B------:R-:W-:Y:S02]  /*1bfc0*/  IMAD.MOV.U32 R9, RZ, RZ, 0x0 ;  /* 0x00000000ff097424 */ /* 0x000fe400078e00ff */
[----:B------:R-:W-:Y:S02]  /*1bfd0*/  IMAD.MOV.U32 R46, RZ, RZ, R16 ;  /* 0x000000ffff2e7224 */ /* 0x000fe400078e0010 */
[----:B------:R-:W-:Y:S01]  /*1bfe0*/  IMAD.MOV.U32 R47, RZ, RZ, R17 ;  /* 0x000000ffff2f7224 */ /* 0x000fe200078e0011 */
[----:B------:R-:W-:Y:S06]  /*1bff0*/  RET.REL.NODEC R8 `(_ZN3cub18CUB_300001_SM_10006detail6reduce18DeviceReduceKernelINS2_10policy_hubIdyN4cuda3std3__44plusIdEEE10Policy1000EN6thrust24THRUST_300001_SM_1000_NS17counting_iteratorIiNSD_11use_defaultESF_SF_EEyS9_d6DValueEEvT0_PT3_T1_NS0_13GridEvenShareISL_EET2_T4_) ;  /* 0xfffffe4008007950 */ /* 0x000fec0003c3ffff */
        .type           $_ZN3cub18CUB_300001_SM_10006detail6reduce18DeviceReduceKernelINS2_10policy_hubIdyN4cuda3std3__44plusIdEEE10Policy1000EN6thrust24THRUST_300001_SM_1000_NS17counting_iteratorIiNSD_11use_defaultESF_SF_EEyS9_d6DValueEEvT0_PT3_T1_NS0_13GridEvenShareISL_EET2_T4_$__internal_accurate_pow,@function
        .size           $_ZN3cub18CUB_300001_SM_10006detail6reduce18DeviceReduceKernelINS2_10policy_hubIdyN4cuda3std3__44plusIdEEE10Policy1000EN6thrust24THRUST_300001_SM_1000_NS17counting_iteratorIiNSD_11use_defaultESF_SF_EEyS9_d6DValueEEvT0_PT3_T1_NS0_13GridEvenShareISL_EET2_T4_$__internal_accurate_pow,(.L_x_4608 - $_ZN3cub18CUB_300001_SM_10006detail6reduce18DeviceReduceKernelINS2_10policy_hubIdyN4cuda3std3__44plusIdEEE10Policy1000EN6thrust24THRUST_300001_SM_1000_NS17counting_iteratorIiNSD_11use_defaultESF_SF_EEyS9_d6DValueEEvT0_PT3_T1_NS0_13GridEvenShareISL_EET2_T4_$__internal_accurate_pow)
$_ZN3cub18CUB_300001_SM_10006detail6reduce18DeviceReduceKernelINS2_10policy_hubIdyN4cuda3std3__44plusIdEEE10Policy1000EN6thrust24THRUST_300001_SM_1000_NS17counting_iteratorIiNSD_11use_defaultESF_SF_EEyS9_d6DValueEEvT0_PT3_T1_NS0_13GridEvenShareISL_EET2_T4_$__internal_accurate_pow:
[----:B------:R-:W-:Y:S01]  /*1c000*/  ISETP.GT.U32.AND P0, PT, R15, 0xfffff, PT ;  /* 0x000fffff0f00780c */ /* 0x000fe20003f04070 */
[----:B------:R-:W-:Y:S01]  /*1c010*/  IMAD.MOV.U32 R16, RZ, RZ, R2 ;  /* 0x000000ffff107224 */ /* 0x000fe200078e0002 */
[----:B------:R-:W-:Y:S01]  /*1c020*/  UMOV UR12, 0x7d2cafe2 ;  /* 0x7d2cafe2000c7882 */ /* 0x000fe20000000000 */
[----:B------:R-:W-:Y:S01]  /*1c030*/  IMAD.MOV.U32 R17, RZ, RZ, R15 ;  /* 0x000000ffff117224 */ /* 0x000fe200078e000f */
[----:B------:R-:W-:Y:S01]  /*1c040*/  UMOV UR13, 0x3eb0f5ff ;  /* 0x3eb0f5ff000d7882 */ /* 0x000fe20000000000 */
[----:B------:R-:W-:Y:S01]  /*1c050*/  IMAD.MOV.U32 R18, RZ, RZ, RZ ;  /* 0x000000ffff127224 */ /* 0x000fe200078e00ff */
[----:B------:R-:W-:Y:S01]  /*1c060*/  UMOV UR18, 0xfefa39ef ;  /* 0xfefa39ef00127882 */ /* 0x000fe20000000000 */
[----:B------:R-:W-:Y:S01]  /*1c070*/  IMAD.MOV.U32 R26, RZ, RZ, 0x41ad3b5a ;  /* 0x41ad3b5aff1a7424 */ /* 0x000fe200078e00ff */
[----:B------:R-:W-:Y:S01]  /*1c080*/  UMOV UR19, 0x3fe62e42 ;  /* 0x3fe62e4200137882 */ /* 0x000fe20000000000 */
[----:B------:R-:W-:Y:S01]  /*1c090*/  IMAD.MOV.U32 R27, RZ, RZ, 0x3ed0f5d2 ;  /* 0x3ed0f5d2ff1b7424 */ /* 0x000fe200078e00ff */
[----:B------:R-:W-:-:S03]  /*1c0a0*/  USHF.L.U32 UR11, UR5, 0x1, URZ ;  /* 0x00000001050b7899 */ /* 0x000fc600080006ff */
[----:B------:R-:W-:Y:S01]  /*1c0b0*/  @!P0 DMUL R22, R16, 1.80143985094819840000e+16 ;  /* 0x4350000010168828 */ /* 0x000fe20000000000 */
[----:B------:R-:W-:Y:S01]  /*1c0c0*/  UISETP.GT.U32.AND UP0, UPT, UR11, -0x2000001, UPT ;  /* 0xfdffffff0b00788c */ /* 0x000fe2000bf04070 */
[----:B------:R-:W-:-:S08]  /*1c0d0*/  IMAD.MOV.U32 R16, RZ, RZ, R15 ;  /* 0x000000ffff107224 */ /* 0x000fd000078e000f */
[----:B------:R-:W-:Y:S02]  /*1c0e0*/  @!P0 IMAD.MOV.U32 R16, RZ, RZ, R23 ;  /* 0x000000ffff108224 */ /* 0x000fe400078e0017 */
[----:B------:R-:W-:-:S03]  /*1c0f0*/  @!P0 IMAD.MOV.U32 R2, RZ, RZ, R22 ;  /* 0x000000ffff028224 */ /* 0x000fc600078e0016 */
[----:B------:R-:W-:Y:S01]  /*1c100*/  LOP3.LUT R16, R16, 0x800fffff, RZ, 0xc0, !PT ;  /* 0x800fffff10107812 */ /* 0x000fe200078ec0ff */
[----:B------:R-:W-:-:S03]  /*1c110*/  IMAD.MOV.U32 R20, RZ, RZ, R2 ;  /* 0x000000ffff147224 */ /* 0x000fc600078e0002 */
[----:B------:R-:W-:-:S04]  /*1c120*/  LOP3.LUT R17, R16, 0x3ff00000, RZ, 0xfc, !PT ;  /* 0x3ff0000010117812 */ /* 0x000fc800078efcff */
[----:B------:R-:W-:Y:S01]  /*1c130*/  ISETP.GE.U32.AND P1, PT, R17, 0x3ff6a09f, PT ;  /* 0x3ff6a09f1100780c */ /* 0x000fe20003f26070 */
[----:B------:R-:W-:-:S12]  /*1c140*/  IMAD.MOV.U32 R21, RZ, RZ, R17 ;  /* 0x000000ffff157224 */ /* 0x000fd800078e0011 */
[----:B------:R-:W-:-:S04]  /*1c150*/  @P1 VIADD R2, R21, 0xfff00000 ;  /* 0xfff0000015021836 */ /* 0x000fc80000000000 */
[----:B------:R-:W-:Y:S01]  /*1c160*/  @P1 IMAD.MOV.U32 R21, RZ, RZ, R2 ;  /* 0x000000ffff151224 */ /* 0x000fe200078e0002 */
[----:B------:R-:W-:Y:S02]  /*1c170*/  SHF.R.U32.HI R2, RZ, 0x14, R15 ;  /* 0x00000014ff027819 */ /* 0x000fe4000001160f */
[----:B------:R-:W-:-:S03]  /*1c180*/  @!P0 LEA.HI R2, R23, 0xffffffca, RZ, 0xc ;  /* 0xffffffca17028811 */ /* 0x000fc600078f60ff */
[C---:B------:R-:W-:Y:S02]  /*1c190*/  DADD R28, R20.reuse, 1 ;  /* 0x3ff00000141c7429 */ /* 0x040fe40000000000 */
[----:B------:R-:W-:Y:S01]  /*1c1a0*/  DADD R20, R20, -1 ;  /* 0xbff0000014147429 */ /* 0x000fe20000000000 */
[C---:B------:R-:W-:Y:S02]  /*1c1b0*/  VIADD R15, R2.reuse, 0xfffffc01 ;  /* 0xfffffc01020f7836 */ /* 0x040fe40000000000 */
[----:B------:R-:W-:Y:S01]  /*1c1c0*/  @P1 VIADD R15, R2, 0xfffffc02 ;  /* 0xfffffc02020f1836 */ /* 0x000fe20000000000 */
[----:B------:R-:W0:Y:S02]  /*1c1d0*/  MUFU.RCP64H R19, R29 ;  /* 0x0000001d00137308 */ /* 0x000e240000001800 */
[----:B0-----:R-:W-:-:S08]  /*1c1e0*/  DFMA R16, -R28, R18, 1 ;  /* 0x3ff000001c10742b */ /* 0x001fd00000000112 */
[----:B------:R-:W-:-:S08]  /*1c1f0*/  DFMA R16, R16, R16, R16 ;  /* 0x000000101010722b */ /* 0x000fd00000000010 */
[----:B------:R-:W-:-:S08]  /*1c200*/  DFMA R16, R18, R16, R18 ;  /* 0x000000101210722b */ /* 0x000fd00000000012 */
[----:B------:R-:W-:-:S08]  /*1c210*/  DMUL R18, R20, R16 ;  /* 0x0000001014127228 */ /* 0x000fd00000000000 */
[----:B------:R-:W-:-:S08]  /*1c220*/  DFMA R18, R20, R16, R18 ;  /* 0x000000101412722b */ /* 0x000fd00000000012 */
[----:B------:R-:W-:Y:S02]  /*1c230*/  DMUL R24, R18, R18 ;  /* 0x0000001212187228 */ /* 0x000fe40000000000 */
[----:B------:R-:W-:-:S06]  /*1c240*/  DADD R28, R20, -R18 ;  /* 0x00000000141c7229 */ /* 0x000fcc0000000812 */
[----:B------:R-:W-:Y:S01]  /*1c250*/  DFMA R26, R24, UR12, R26 ;  /* 0x0000000c181a7c2b */ /* 0x000fe2000800001a */
[----:B------:R-:W-:Y:S01]  /*1c260*/  UMOV UR12, 0x75488a3f ;  /* 0x75488a3f000c7882 */ /* 0x000fe20000000000 */
[----:B------:R-:W-:Y:S01]  /*1c270*/  UMOV UR13, 0x3ef3b20a ;  /* 0x3ef3b20a000d7882 */ /* 0x000fe20000000000 */
[----:B------:R-:W-:-:S05]  /*1c280*/  DADD R28, R28, R28 ;  /* 0x000000001c1c7229 */ /* 0x000fca000000001c */
[----:B------:R-:W-:Y:S01]  /*1c290*/  DFMA R26, R24, R26, UR12 ;  /* 0x0000000c181a7e2b */ /* 0x000fe2000800001a */
[----:B------:R-:W-:Y:S01]  /*1c2a0*/  UMOV UR12, 0xe4faecd5 ;  /* 0xe4faecd5000c7882 */ /* 0x000fe20000000000 */
[----:B------:R-:W-:Y:S01]  /*1c2b0*/  UMOV UR13, 0x3f1745cd ;  /* 0x3f1745cd000d7882 */ /* 0x000fe20000000000 */
[----:B------:R-:W-:-:S05]  /*1c2c0*/  DFMA R28, R20, -R18, R28 ;  /* 0x80000012141c722b */ /* 0x000fca000000001c */
[----:B------:R-:W-:Y:S01]  /*1c2d0*/  DFMA R26, R24, R26, UR12 ;  /* 0x0000000c181a7e2b */ /* 0x000fe2000800001a */
[----:B------:R-:W-:Y:S01]  /*1c2e0*/  UMOV UR12, 0x258a578b ;  /* 0x258a578b000c7882 */ /* 0x000fe20000000000 */
[----:B------:R-:W-:Y:S01]  /*1c2f0*/  UMOV UR13, 0x3f3c71c7 ;  /* 0x3f3c71c7000d7882 */ /* 0x000fe20000000000 */
[----:B------:R-:W-:-:S05]  /*1c300*/  DMUL R16, R16, R28 ;  /* 0x0000001c10107228 */ /* 0x000fca0000000000 */
[----:B------:R-:W-:Y:S01]  /*1c310*/  DFMA R26, R24, R26, UR12 ;  /* 0x0000000c181a7e2b */ /* 0x000fe2000800001a */
[----:B------:R-:W-:Y:S01]  /*1c320*/  UMOV UR12, 0x9242b910 ;  /* 0x9242b910000c7882 */ /* 0x000fe20000000000 */
[----:B------:R-:W-:-:S03]  /*1c330*/  UMOV UR13, 0x3f624924 ;  /* 0x3f624924000d7882 */ /* 0x000fc60000000000 */
[----:B------:R-:W-:Y:S02]  /*1c340*/  VIADD R23, R17, 0x100000 ;  /* 0x0010000011177836 */ /* 0x000fe40000000000 */
[----:B------:R-:W-:Y:S01]  /*1c350*/  IMAD.MOV.U32 R22, RZ, RZ, R16 ;  /* 0x000000ffff167224 */ /* 0x000fe200078e0010 */
[----:B------:R-:W-:Y:S01]  /*1c360*/  DFMA R26, R24, R26, UR12 ;  /* 0x0000000c181a7e2b */ /* 0x000fe2000800001a */
[----:B------:R-:W-:Y:S01]  /*1c370*/  UMOV UR12, 0x99999dfb ;  /* 0x99999dfb000c7882 */ /* 0x000fe20000000000 */
[----:B------:R-:W-:-:S06]  /*1c380*/  UMOV UR13, 0x3f899999 ;  /* 0x3f899999000d7882 */ /* 0x000fcc0000000000 */
[----:B------:R-:W-:Y:S01]  /*1c390*/  DFMA R26, R24, R26, UR12 ;  /* 0x0000000c181a7e2b */ /* 0x000fe2000800001a */
[----:B------:R-:W-:Y:S01]  /*1c3a0*/  UMOV UR12, 0x55555555 ;  /* 0x55555555000c7882 */ /* 0x000fe20000000000 */
[----:B------:R-:W-:-:S06]  /*1c3b0*/  UMOV UR13, 0x3fb55555 ;  /* 0x3fb55555000d7882 */ /* 0x000fcc0000000000 */
[----:B------:R-:W-:-:S08]  /*1c3c0*/  DFMA R20, R24, R26, UR12 ;  /* 0x0000000c18147e2b */ /* 0x000fd0000800001a */
[----:B------:R-:W-:Y:S01]  /*1c3d0*/  DADD R28, -R20, UR12 ;  /* 0x0000000c141c7e29 */ /* 0x000fe20008000100 */
[----:B------:R-:W-:Y:S01]  /*1c3e0*/  UMOV UR12, 0xb9e7b0 ;  /* 0x00b9e7b0000c7882 */ /* 0x000fe20000000000 */
[----:B------:R-:W-:-:S06]  /*1c3f0*/  UMOV UR13, 0x3c46a4cb ;  /* 0x3c46a4cb000d7882 */ /* 0x000fcc0000000000 */
[----:B------:R-:W-:Y:S02]  /*1c400*/  DFMA R26, R24, R26, R28 ;  /* 0x0000001a181a722b */ /* 0x000fe4000000001c */
[----:B------:R-:W-:-:S06]  /*1c410*/  DMUL R28, R18, R18 ;  /* 0x00000012121c7228 */ /* 0x000fcc0000000000 */
[----:B------:R-:W-:Y:S01]  /*1c420*/  DADD R26, R26, -UR12 ;  /* 0x8000000c1a1a7e29 */ /* 0x000fe20008000000 */
[----:B------:R-:W-:Y:S01]  /*1c430*/  UMOV UR12, 0x80000000 ;  /* 0x80000000000c7882 */ /* 0x000fe20000000000 */
[----:B------:R-:W-:Y:S01]  /*1c440*/  DFMA R24, R18, R18, -R28 ;  /* 0x000000121218722b */ /* 0x000fe2000000081c */
[----:B------:R-:W-:-:S07]  /*1c450*/  UMOV UR13, 0x43300000 ;  /* 0x43300000000d7882 */ /* 0x000fce0000000000 */
[C---:B------:R-:W-:Y:S02]  /*1c460*/  DFMA R24, R18.reuse, R22, R24 ;  /* 0x000000161218722b */ /* 0x040fe40000000018 */
[----:B------:R-:W-:-:S08]  /*1c470*/  DMUL R22, R18, R28 ;  /* 0x0000001c12167228 */ /* 0x000fd00000000000 */
[----:B------:R-:W-:-:S08]  /*1c480*/  DFMA R30, R18, R28, -R22 ;  /* 0x0000001c121e722b */ /* 0x000fd00000000816 */
[----:B------:R-:W-:-:S08]  /*1c490*/  DFMA R30, R16, R28, R30 ;  /* 0x0000001c101e722b */ /* 0x000fd0000000001e */
[----:B------:R-:W-:Y:S02]  /*1c4a0*/  DFMA R30, R18, R24, R30 ;  /* 0x00000018121e722b */ /* 0x000fe4000000001e */
[----:B------:R-:W-:-:S08]  /*1c4b0*/  DADD R24, R20, R26 ;  /* 0x0000000014187229 */ /* 0x000fd0000000001a */
[----:B------:R-:W-:-:S08]  /*1c4c0*/  DADD R20, R20, -R24 ;  /* 0x0000000014147229 */ /* 0x000fd00000000818 */
[----:B------:R-:W-:Y:S02]  /*1c4d0*/  DADD R26, R26, R20 ;  /* 0x000000001a1a7229 */ /* 0x000fe40000000014 */
[----:B------:R-:W-:-:S08]  /*1c4e0*/  DMUL R20, R24, R22 ;  /* 0x0000001618147228 */ /* 0x000fd00000000000 */
[----:B------:R-:W-:-:S08]  /*1c4f0*/  DFMA R28, R24, R22, -R20 ;  /* 0x00000016181c722b */ /* 0x000fd00000000814 */
[----:B------:R-:W-:-:S08]  /*1c500*/  DFMA R28, R24, R30, R28 ;  /* 0x0000001e181c722b */ /* 0x000fd0000000001c */
[----:B------:R-:W-:-:S08]  /*1c510*/  DFMA R26, R26, R22, R28 ;  /* 0x000000161a1a722b */ /* 0x000fd0000000001c */
[----:B------:R-:W-:-:S08]  /*1c520*/  DADD R24, R20, R26 ;  /* 0x0000000014187229 */ /* 0x000fd0000000001a */
[--C-:B------:R-:W-:Y:S02]  /*1c530*/  DADD R22, R18, R24.reuse ;  /* 0x0000000012167229 */ /* 0x100fe40000000018 */
[----:B------:R-:W-:-:S06]  /*1c540*/  DADD R20, R20, -R24 ;  /* 0x0000000014147229 */ /* 0x000fcc0000000818 */
[----:B------:R-:W-:Y:S02]  /*1c550*/  DADD R18, R18, -R22 ;  /* 0x0000000012127229 */ /* 0x000fe40000000816 */
[----:B------:R-:W-:-:S06]  /*1c560*/  DADD R20, R26, R20 ;  /* 0x000000001a147229 */ /* 0x000fcc0000000014 */
[----:B------:R-:W-:-:S08]  /*1c570*/  DADD R18, R24, R18 ;  /* 0x0000000018127229 */ /* 0x000fd00000000012 */
[----:B------:R-:W-:-:S08]  /*1c580*/  DADD R20, R20, R18 ;  /* 0x0000000014147229 */ /* 0x000fd00000000012 */
[----:B------:R-:W-:Y:S01]  /*1c590*/  DADD R16, R16, R20 ;  /* 0x0000000010107229 */ /* 0x000fe20000000014 */
[----:B------:R-:W-:Y:S01]  /*1c5a0*/  LOP3.LUT R20, R15, 0x80000000, RZ, 0x3c, !PT ;  /* 0x800000000f147812 */ /* 0x000fe200078e3cff */
[----:B------:R-:W-:-:S06]  /*1c5b0*/  IMAD.MOV.U32 R21, RZ, RZ, 0x43300000 ;  /* 0x43300000ff157424 */ /* 0x000fcc00078e00ff */
[----:B------:R-:W-:Y:S02]  /*1c5c0*/  DADD R24, R22, R16 ;  /* 0x0000000016187229 */ /* 0x000fe40000000010 */
[----:B------:R-:W-:Y:S01]  /*1c5d0*/  DADD R20, R20, -UR12 ;  /* 0x8000000c14147e29 */ /* 0x000fe20008000000 */
[----:B------:R-:W-:Y:S01]  /*1c5e0*/  UMOV UR12, 0xfefa39ef ;  /* 0xfefa39ef000c7882 */ /* 0x000fe20000000000 */
[----:B------:R-:W-:-:S04]  /*1c5f0*/  UMOV UR13, 0x3fe62e42 ;  /* 0x3fe62e42000d7882 */ /* 0x000fc80000000000 */
[--C-:B------:R-:W-:Y:S02]  /*1c600*/  DADD R26, R22, -R24.reuse ;  /* 0x00000000161a7229 */ /* 0x100fe40000000818 */
[----:B------:R-:W-:Y:S01]  /*1c610*/  DFMA R18, R20, UR12, R24 ;  /* 0x0000000c14127c2b */ /* 0x000fe20008000018 */
[----:B------:R-:W-:Y:S01]  /*1c620*/  UMOV UR12, 0x3b39803f ;  /* 0x3b39803f000c7882 */ /* 0x000fe20000000000 */
[----:B------:R-:W-:-:S04]  /*1c630*/  UMOV UR13, 0x3c7abc9e ;  /* 0x3c7abc9e000d7882 */ /* 0x000fc80000000000 */
[----:B------:R-:W-:Y:S02]  /*1c640*/  DADD R26, R16, R26 ;  /* 0x00000000101a7229 */ /* 0x000fe4000000001a */
[----:B------:R-:W-:-:S08]  /*1c650*/  DFMA R22, R20, -UR18, R18 ;  /* 0x8000001214167c2b */ /* 0x000fd00008000012 */
[----:B------:R-:W-:-:S08]  /*1c660*/  DADD R22, -R24, R22 ;  /* 0x0000000018167229 */ /* 0x000fd00000000116 */
[----:B------:R-:W-:-:S08]  /*1c670*/  DADD R22, R26, -R22 ;  /* 0x000000001a167229 */ /* 0x000fd00000000816 */
[----:B------:R-:W-:Y:S01]  /*1c680*/  DFMA R22, R20, UR12, R22 ;  /* 0x0000000c14167c2b */ /* 0x000fe20008000016 */
[----:B------:R-:W-:-:S04]  /*1c690*/  ULOP3.LUT UR12, UR5, 0xff0fffff, URZ, 0xc0, !UPT ;  /* 0xff0fffff050c7892 */ /* 0x000fc8000f8ec0ff */
[----:B------:R-:W-:-:S03]  /*1c6a0*/  USEL UR13, UR12, UR5, UP0 ;  /* 0x000000050c0d7287 */ /* 0x000fc60008000000 */
[----:B------:R-:W-:Y:S01]  /*1c6b0*/  DADD R16, R18, R22 ;  /* 0x0000000012107229 */ /* 0x000fe20000000016 */
[----:B------:R-:W-:-:S07]  /*1c6c0*/  UMOV UR12, UR4 ;  /* 0x00000004000c7c82 */ /* 0x000fce0008000000 */
[----:B------:R-:W-:Y:S02]  /*1c6d0*/  DADD R18, R18, -R16 ;  /* 0x0000000012127229 */ /* 0x000fe40000000810 */
[----:B------:R-:W-:-:S06]  /*1c6e0*/  DMUL R20, R16, UR12 ;  /* 0x0000000c10147c28 */ /* 0x000fcc0008000000 */
[----:B------:R-:W-:Y:S02]  /*1c6f0*/  DADD R18, R22, R18 ;  /* 0x0000000016127229 */ /* 0x000fe40000000012 */
[----:B------:R-:W-:Y:S01]  /*1c700*/  DFMA R16, R16, UR12, -R20 ;  /* 0x0000000c10107c2b */ /* 0x000fe20008000814 */
[----:B------:R-:W-:Y:S02]  /*1c710*/  IMAD.MOV.U32 R22, RZ, RZ, 0x652b82fe ;  /* 0x652b82feff167424 */ /* 0x000fe400078e00ff */
[----:B------:R-:W-:-:S05]  /*1c720*/  IMAD.MOV.U32 R23, RZ, RZ, 0x3ff71547 ;  /* 0x3ff71547ff177424 */ /* 0x000fca00078e00ff */
[----:B------:R-:W-:Y:S01]  /*1c730*/  DFMA R18, R18, UR12, R16 ;  /* 0x0000000c12127c2b */ /* 0x000fe20008000010 */
[----:B------:R-:W-:Y:S01]  /*1c740*/  UMOV UR12, 0x3b39803f ;  /* 0x3b39803f000c7882 */ /* 0x000fe20000000000 */
[----:B------:R-:W-:-:S06]  /*1c750*/  UMOV UR13, 0x3c7abc9e ;  /* 0x3c7abc9e000d7882 */ /* 0x000fcc0000000000 */
[----:B------:R-:W-:-:S08]  /*1c760*/  DADD R24, R20, R18 ;  /* 0x0000000014187229 */ /* 0x000fd00000000012 */
[----:B------:R-:W-:Y:S02]  /*1c770*/  DFMA R22, R24, R22, 6.75539944105574400000e+15 ;  /* 0x433800001816742b */ /* 0x000fe40000000016 */
[----:B------:R-:W-:Y:S01]  /*1c780*/  FSETP.GEU.AND P0, PT, |R25|, 4.1917929649353027344, PT ;  /* 0x4086232b1900780b */ /* 0x000fe20003f0e200 */
[----:B------:R-:W-:-:S05]  /*1c790*/  DADD R20, R20, -R24 ;  /* 0x0000000014147229 */ /* 0x000fca0000000818 */
[----:B------:R-:W-:-:S03]  /*1c7a0*/  DADD R16, R22, -6.75539944105574400000e+15 ;  /* 0xc338000016107429 */ /* 0x000fc60000000000 */
[----:B------:R-:W-:-:S05]  /*1c7b0*/  DADD R18, R18, R20 ;  /* 0x0000000012127229 */ /* 0x000fca0000000014 */
[----:B------:R-:W-:-:S08]  /*1c7c0*/  DFMA R26, R16, -UR18, R24 ;  /* 0x80000012101a7c2b */ /* 0x000fd00008000018 */
[----:B------:R-:W-:Y:S01]  /*1c7d0*/  DFMA R26, R16, -UR12, R26 ;  /* 0x8000000c101a7c2b */ /* 0x000fe2000800001a */
[----:B------:R-:W-:Y:S01]  /*1c7e0*/  UMOV UR12, 0x69ce2bdf ;  /* 0x69ce2bdf000c7882 */ /* 0x000fe20000000000 */
[----:B------:R-:W-:Y:S01]  /*1c7f0*/  IMAD.MOV.U32 R16, RZ, RZ, -0x35dec16 ;  /* 0xfca213eaff107424 */ /* 0x000fe200078e00ff */
[----:B------:R-:W-:Y:S01]  /*1c800*/  UMOV UR13, 0x3e5ade15 ;  /* 0x3e5ade15000d7882 */ /* 0x000fe20000000000 */
[----:B------:R-:W-:-:S06]  /*1c810*/  IMAD.MOV.U32 R17, RZ, RZ, 0x3e928af3 ;  /* 0x3e928af3ff117424 */ /* 0x000fcc00078e00ff */
[----:B------:R-:W-:Y:S01]  /*1c820*/  DFMA R16, R26, UR12, R16 ;  /* 0x0000000c1a107c2b */ /* 0x000fe20008000010 */
[----:B------:R-:W-:Y:S01]  /*1c830*/  UMOV UR12, 0x62401315 ;  /* 0x62401315000c7882 */ /* 0x000fe20000000000 */
[----:B------:R-:W-:-:S06]  /*1c840*/  UMOV UR13, 0x3ec71dee ;  /* 0x3ec71dee000d7882 */ /* 0x000fcc0000000000 */
[----:B------:R-:W-:Y:S01]  /*1c850*/  DFMA R16, R26, R16, UR12 ;  /* 0x0000000c1a107e2b */ /* 0x000fe20008000010 */
        /* <DEDUP_REMOVED lines=20> */
[----:B------:R-:W-:-:S08]  /*1c9a0*/  DFMA R16, R26, R16, UR12 ;  /* 0x0000000c1a107e2b */ /* 0x000fd00008000010 */
[----:B------:R-:W-:-:S08]  /*1c9b0*/  DFMA R16, R26, R16, 1 ;  /* 0x3ff000001a10742b */ /* 0x000fd00000000010 */
[----:B------:R-:W-:-:S10]  /*1c9c0*/  DFMA R16, R26, R16, 1 ;  /* 0x3ff000001a10742b */ /* 0x000fd40000000010 */
[----:B------:R-:W-:Y:S02]  /*1c9d0*/  IMAD R21, R22, 0x100000, R17 ;  /* 0x0010000016157824 */ /* 0x000fe400078e0211 */
[----:B------:R-:W-:Y:S01]  /*1c9e0*/  IMAD.MOV.U32 R20, RZ, RZ, R16 ;  /* 0x000000ffff147224 */ /* 0x000fe200078e0010 */
[----:B------:R-:W-:Y:S06]  /*1c9f0*/  @!P0 BRA `(.L_x_724) ;  /* 0x0000000000308947 */ /* 0x000fec0003800000 */
[----:B------:R-:W-:Y:S01]  /*1ca00*/  FSETP.GEU.AND P0, PT, |R25|, 4.2275390625, PT ;  /* 0x408748001900780b */ /* 0x000fe20003f0e200 */
[C---:B------:R-:W-:Y:S02]  /*1ca10*/  DADD R20, R24.reuse, +INF ;  /* 0x7ff0000018147429 */ /* 0x040fe40000000000 */
[----:B------:R-:W-:-:S08]  /*1ca20*/  DSETP.GEU.AND P1, PT, R24, RZ, PT ;  /* 0x000000ff1800722a */ /* 0x000fd00003f2e000 */
[----:B------:R-:W-:Y:S02]  /*1ca30*/  FSEL R20, R20, RZ, P1 ;  /* 0x000000ff14147208 */ /* 0x000fe40000800000 */
[----:B------:R-:W-:Y:S02]  /*1ca40*/  @!P0 LEA.HI R2, R22, R22, RZ, 0x1 ;  /* 0x0000001616028211 */ /* 0x000fe400078f08ff */
[----:B------:R-:W-:Y:S02]  /*1ca50*/  FSEL R21, R21, RZ, P1 ;  /* 0x000000ff15157208 */ /* 0x000fe40000800000 */
[----:B------:R-:W-:-:S05]  /*1ca60*/  @!P0 SHF.R.S32.HI R2, RZ, 0x1, R2 ;  /* 0x00000001ff028819 */ /* 0x000fca0000011402 */
[----:B------:R-:W-:Y:S02]  /*1ca70*/  @!P0 IMAD.IADD R15, R22, 0x1, -R2 ;  /* 0x00000001160f8824 */ /* 0x000fe400078e0a02 */
[----:B------:R-:W-:Y:S02]  /*1ca80*/  @!P0 IMAD R17, R2, 0x100000, R17 ;  /* 0x0010000002118824 */ /* 0x000fe400078e0211 */
[----:B------:R-:W-:Y:S01]  /*1ca90*/  @!P0 IMAD.MOV.U32 R22, RZ, RZ, RZ ;  /* 0x000000ffff168224 */ /* 0x000fe200078e00ff */
[----:B------:R-:W-:-:S06]  /*1caa0*/  @!P0 LEA R23, R15, 0x3ff00000, 0x14 ;  /* 0x3ff000000f178811 */ /* 0x000fcc00078ea0ff */
[----:B------:R-:W-:-:S11]  /*1cab0*/  @!P0 DMUL R20, R16, R22 ;  /* 0x0000001610148228 */ /* 0x000fd60000000000 */
.L_x_724:
[----:B------:R-:W-:Y:S01]  /*1cac0*/  DFMA R18, R18, R20, R20 ;  /* 0x000000141212722b */ /* 0x000fe20000000014 */
[----:B------:R-:W-:Y:S01]  /*1cad0*/  IMAD.MOV.U32 R16, RZ, RZ, R0 ;  /* 0x000000ffff107224 */ /* 0x000fe200078e0000 */
[----:B------:R-:W-:Y:S01]  /*1cae0*/  DSETP.NEU.AND P0, PT, |R20|, +INF , PT ;  /* 0x7ff000001400742a */ /* 0x000fe20003f0d200 */
[----:B------:R-:W-:-:S07]  /*1caf0*/  IMAD.MOV.U32 R17, RZ, RZ, 0x0 ;  /* 0x00000000ff117424 */ /* 0x000fce00078e00ff */
[----:B------:R-:W-:Y:S02]  /*1cb00*/  FSEL R2, R20, R18, !P0 ;  /* 0x0000001214027208 */ /* 0x000fe40004000000 */
[----:B------:R-:W-:Y:S01]  /*1cb10*/  FSEL R21, R21, R19, !P0 ;  /* 0x0000001315157208 */ /* 0x000fe20004000000 */
[----:B------:R-:W-:Y:S06]  /*1cb20*/  RET.REL.NODEC R16 `(_ZN3cub18CUB_300001_SM_10006detail6reduce18DeviceReduceKernelINS2_10policy_hubIdyN4cuda3std3__44plusIdEEE10Policy1000EN6thrust24THRUST_300001_SM_1000_NS17counting_iteratorIiNSD_11use_defaultESF_SF_EEyS9_d6DValueEEvT0_PT3_T1_NS0_13GridEvenShareISL_EET2_T4_) ;  /* 0xfffffe3410347950 */ /* 0x000fec0003c3ffff */
.L_x_725:
[----:B------:R-:W-:-:S00]  /*1cb30*/  BRA `(.L_x_725) ;  /* 0xfffffffc00fc7947 */ /* 0x000fc0000383ffff */
[----:B------:R-:W-:-:S00]  /*1cb40*/  NOP ;  /* 0x0000000000007918 */ /* 0x000fc00000000000 */
        /* <DEDUP_REMOVED lines=11> */
.L_x_4608:


//--------------------- .text._ZN3cub18CUB_300001_SM_10006detail6reduce28DeviceReduceSingleTileKernelINS2_10policy_hubIdyN4cuda3std3__44plusIdEEE10Policy1000EN6thrust24THRUST_300001_SM_1000_NS17counting_iteratorIiNSD_11use_defaultESF_SF_EEPdyS9_dd6DValueEEvT0_T1_T2_T3_T4_T6_ --------------------------
	.section	.text._ZN3cub18CUB_300001_SM_10006detail6reduce28DeviceReduceSingleTileKernelINS2_10policy_hubIdyN4cuda3std3__44plusIdEEE10Policy1000EN6thrust24THRUST_300001_SM_1000_NS17counting_iteratorIiNSD_11use_defaultESF_SF_EEPdyS9_dd6DValueEEvT0_T1_T2_T3_T4_T6_,"ax",@progbits
	.align	128
        .global         _ZN3cub18CUB_300001_SM_10006detail6reduce28DeviceReduceSingleTileKernelINS2_10policy_hubIdyN4cuda3std3__44plusIdEEE10Policy1000EN6thrust24THRUST_300001_SM_1000_NS17counting_iteratorIiNSD_11use_defaultESF_SF_EEPdyS9_dd6DValueEEvT0_T1_T2_T3_T4_T6_
        .type           _ZN3cub18CUB_300001_SM_10006detail6reduce28DeviceReduceSingleTileKernelINS2_10policy_hubIdyN4cuda3std3__44plusIdEEE10Policy1000EN6thrust24THRUST_300001_SM_1000_NS17counting_iteratorIiNSD_11use_defaultESF_SF_EEPdyS9_dd6DValueEEvT0_T1_T2_T3_T4_T6_,@function
        .size           _ZN3cub18CUB_300001_SM_10006detail6reduce28DeviceReduceSingleTileKernelINS2_10policy_hubIdyN4cuda3std3__44plusIdEEE10Policy1000EN6thrust24THRUST_300001_SM_1000_NS17counting_iteratorIiNSD_11use_defaultESF_SF_EEPdyS9_dd6DValueEEvT0_T1_T2_T3_T4_T6_,(.L_x_4610 - _ZN3cub18CUB_300001_SM_10006detail6reduce28DeviceReduceSingleTileKernelINS2_10policy_hubIdyN4cuda3std3__44plusIdEEE10Policy1000EN6thrust24THRUST_300001_SM_1000_NS17counting_iteratorIiNSD_11use_defaultESF_SF_EEPdyS9_dd6DValueEEvT0_T1_T2_T3_T4_T6_)
        .other          _ZN3cub18CUB_300001_SM_10006detail6reduce28DeviceReduceSingleTileKernelINS2_10policy_hubIdyN4cuda3std3__44plusIdEEE10Policy1000EN6thrust24THRUST_300001_SM_1000_NS17counting_iteratorIiNSD_11use_defaultESF_SF_EEPdyS9_dd6DValueEEvT0_T1_T2_T3_T4_T6_,@"STO_CUDA_ENTRY STV_DEFAULT"
_ZN3cub18CUB_300001_SM_10006detail6reduce28DeviceReduceSingleTileKernelINS2_10policy_hubIdyN4cuda3std3__44plusIdEEE10Policy1000EN6thrust24THRUST_300001_SM_1000_NS17counting_iteratorIiNSD_11use_defaultESF_SF_EEPdyS9_dd6DValueEEvT0_T1_T2_T3_T4_T6_:
.text._ZN3cub18CUB_300001_SM_10006detail6reduce28DeviceReduceSingleTileKernelINS2_10policy_hubIdyN4cuda3std3__44plusIdEEE10Policy1000EN6thrust24THRUST_300001_SM_1000_NS17counting_iteratorIiNSD_11use_defaultESF_SF_EEPdyS9_dd6DValueEEvT0_T1_T2_T3_T4_T6_:
[----:B------:R-:W-:Y:S01]  /*0000*/  LDC R1, c[0x0][0x37c] ;  /* 0x0000df00ff017b82 */ /* 0x000fe20000000800 */
[----:B------:R-:W0:Y:S01]  /*0010*/  LDCU.64 UR6, c[0x0][0x390] ;  /* 0x00007200ff0677ac */ /* 0x000e220008000a00 */
[----:B------:R-:W1:Y:S01]  /*0020*/  LDCU.64 UR14, c[0x0][0x358] ;  /* 0x00006b00ff0e77ac */ /* 0x000e620008000a00 */
[----:B0-----:R-:W-:-:S04]  /*0030*/  UISETP.NE.U32.AND UP0, UPT, UR6, URZ, UPT ;  /* 0x000000ff0600728c */ /* 0x001fc8000bf05070 */
[----:B------:R-:W-:-:S09]  /*0040*/  UISETP.NE.AND.EX UP0, UPT, UR7, URZ, UPT, UP0 ;  /* 0x000000ff0700728c */ /* 0x000fd2000bf05300 */
[----:B-1----:R-:W-:Y:S05]  /*0050*/  BRA.U UP0, `(.L_x_726) ;  /* 0x00000001001c7547 */ /* 0x002fea000b800000 */
[----:B------:R-:W0:Y:S02]  /*0060*/  S2R R0, SR_TID.X ;  /* 0x0000000000007919 */ /* 0x000e240000002100 */
[----:B0-----:R-:W-:-:S13]  /*0070*/  ISETP.NE.AND P0, PT, R0, RZ, PT ;  /* 0x000000ff0000720c */ /* 0x001fda0003f05270 */
[----:B------:R-:W-:Y:S05]  /*0080*/  @P0 EXIT ;  /* 0x000000000000094d */ /* 0x000fea0003800000 */
[----:B------:R-:W0:Y:S08]  /*0090*/  LDC.64 R2, c[0x0][0x388] ;  /* 0x0000e200ff027b82 */ /* 0x000e300000000a00 */
[----:B------:R-:W0:Y:S02]  /*00a0*/  LDC.64 R4, c[0x0][0x3a0] ;  /* 0x0000e800ff047b82 */ /* 0x000e240000000a00 */
[----:B0-----:R-:W-:Y:S01]  /*00b0*/  STG.E.64 desc[UR14][R2.64], R4 ;  /* 0x0000000402007986 */ /* 0x001fe2000c101b0e */
[----:B------:R-:W-:Y:S05]  /*00c0*/  EXIT ;  /* 0x000000000000794d */ /* 0x000fea0003800000 */
.L_x_726:
[----:B------:R-:W-:Y:S01]  /*00d0*/  UISETP.GT.U32.AND UP0, UPT, UR6, 0xdff, UPT ;  /* 0x00000dff0600788c */ /* 0x000fe2000bf04070 */
[----:B------:R-:W-:Y:S01]  /*00e0*/  BSSY.RECONVERGENT B0, `(.L_x_727) ;  /* 0x0001c04000007945 */ /* 0x000fe20003800200 */
[----:B------:R-:W-:Y:S02]  /*00f0*/  UMOV UR4, URZ ;  /* 0x000000ff00047c82 */ /* 0x000fe40008000000 */
[----:B------:R-:W-:-:S03]  /*0100*/  UISETP.GT.U32.AND.EX UP0, UPT, UR7, URZ, UPT, UP0 ;  /* 0x000000ff0700728c */ /* 0x000fc6000bf04100 */
[----:B------:R-:W-:-:S06]  /*0110*/  UMOV UR7, 0x40000000 ;  /* 0x4000000000077882 */ /* 0x000fcc0000000000 */
[----:B------:R-:W-:Y:S05]  /*0120*/  BRA.U UP0, `(.L_x_728) ;  /* 0x0000004d00647547 */ /* 0x000fea000b800000 */
[----:B------:R-:W0:Y:S01]  /*0130*/  S2R R2, SR_TID.X ;  /* 0x0000000000027919 */ /* 0x000e220000002100 */
[----:B------:R-:W-:Y:S01]  /*0140*/  BSSY.RECONVERGENT B1, `(.L_x_729) ;  /* 0x00000da000017945 */ /* 0x000fe20003800200 */
[----:B------:R-:W-:Y:S02]  /*0150*/  CS2R R52, SRZ ;  /* 0x0000000000347805 */ /* 0x000fe4000001ff00 */
[----:B0-----:R-:W-:Y:S01]  /*0160*/  ISETP.GE.U32.AND P0, PT, R2, UR6, PT ;  /* 0x0000000602007c0c */ /* 0x001fe2000bf06070 */
        /* <DEDUP_REMOVED lines=17> */
.L_x_744:
        /* <DEDUP_REMOVED lines=10> */
[----:B-----5:R-:W-:Y:S05]  /*0320*/  CALL.REL.NOINC `($_ZN3cub18CUB_300001_SM_10006detail6reduce28DeviceReduceSingleTileKernelINS2_10policy_hubIdyN4cuda3std3__44plusIdEEE10Policy1000EN6thrust24THRUST_300001_SM_1000_NS17counting_iteratorIiNSD_11use_defaultESF_SF_EEPdyS9_dd6DValueEEvT0_T1_T2_T3_T4_T6_$__internal_accurate_pow) ;  /* 0x000001c4000c7944 */ /* 0x020fea0003c00000 */
[----:B------:R-:W-:Y:S05]  /*0330*/  BSYNC.RECONVERGENT B2 ;  /* 0x0000000000027941 */ /* 0x000fea0003800200 */
.L_x_733:
[----:B------:R0:W5:Y:S04]  /*0340*/  LDG.E.64 R12, desc[UR14][R40.64+0x8] ;  /* 0x0000080e280c7981 */ /* 0x000168000c1e1b00 */
[----:B------:R0:W5:Y:S01]  /*0350*/  LDG.E.64 R36, desc[UR14][R42.64+0x8] ;  /* 0x0000080e2a247981 */ /* 0x000162000c1e1b00 */
[C---:B------:R-:W-:Y:S02]  /*0360*/  DADD R16, R8.reuse, 2 ;  /* 0x4000000008107429 */ /* 0x040fe40000000000 */
[C---:B------:R-:W-:Y:S02]  /*0370*/  DSETP.NEU.AND P0, PT, R8.reuse, RZ, PT ;  /* 0x000000ff0800722a */ /* 0x040fe40003f0d000 */
[----:B------:R-:W-:-:S04]  /*0380*/  DSETP.NEU.AND P3, PT, R8, 1, PT ;  /* 0x3ff000000800742a */ /* 0x000fc80003f6d000 */
[----:B------:R-:W-:Y:S02]  /*0390*/  FSEL R14, R14, RZ, P0 ;  /* 0x000000ff0e0e7208 */ /* 0x000fe40000000000 */
[----:B------:R-:W-:Y:S02]  /*03a0*/  LOP3.LUT R16, R17, 0x7ff00000, RZ, 0xc0, !PT ;  /* 0x7ff0000011107812 */ /* 0x000fe400078ec0ff */
[----:B------:R-:W-:Y:S02]  /*03b0*/  FSEL R15, R3, RZ, P0 ;  /* 0x000000ff030f7208 */ /* 0x000fe40000000000 */
[----:B------:R-:W-:-:S13]  /*03c0*/  ISETP.NE.AND P1, PT, R16, 0x7ff00000, PT ;  /* 0x7ff000001000780c */ /* 0x000fda0003f25270 */
[----:B0-----:R-:W-:Y:S05]  /*03d0*/  @P1 BRA `(.L_x_734) ;  /* 0x0000000000181947 */ /* 0x001fea0003800000 */
[----:B------:R-:W-:-:S14]  /*03e0*/  DSETP.NAN.AND P0, PT, R8, R8, PT ;  /* 0x000000080800722a */ /* 0x000fdc0003f08000 */
[----:B------:R-:W-:Y:S01]  /*03f0*/  @P0 DADD R14, R8, 2 ;  /* 0x40000000080e0429 */ /* 0x000fe20000000000 */
[----:B------:R-:W-:Y:S10]  /*0400*/  @P0 BRA `(.L_x_734) ;  /* 0x00000000000c0947 */ /* 0x000ff40003800000 */
[----:B------:R-:W-:-:S14]  /*0410*/  DSETP.NEU.AND P0, PT, |R8|, +INF , PT ;  /* 0x7ff000000800742a */ /* 0x000fdc0003f0d200 */
[----:B------:R-:W-:Y:S02]  /*0420*/  @!P0 IMAD.MOV.U32 R14, RZ, RZ, 0x0 ;  /* 0x00000000ff0e8424 */ /* 0x000fe400078e00ff */
[----:B------:R-:W-:-:S07]  /*0430*/  @!P0 IMAD.MOV.U32 R15, RZ, RZ, 0x7ff00000 ;  /* 0x7ff00000ff0f8424 */ /* 0x000fce00078e00ff */
.L_x_734:
[----:B-----5:R-:W-:Y:S01]  /*0440*/  DADD R16, -RZ, |R12| ;  /* 0x00000000ff107229 */ /* 0x020fe2000000050c */
[----:B------:R-:W-:Y:S01]  /*0450*/  FSEL R8, R14, RZ, P3 ;  /* 0x000000ff0e087208 */ /* 0x000fe20001800000 */
[----:B------:R-:W-:Y:S01]  /*0460*/  BSSY.RECONVERGENT B2, `(.L_x_735) ;  /* 0x0000006000027945 */ /* 0x000fe20003800200 */
[----:B------:R-:W-:Y:S02]  /*0470*/  FSEL R9, R15, 1.875, P3 ;  /* 0x3ff000000f097808 */ /* 0x000fe40001800000 */
[----:B------:R-:W-:-:S04]  /*0480*/  MOV R0, 0x4c0 ;  /* 0x000004c000007802 */ /* 0x000fc80000000f00 */
[----:B------:R-:W-:Y:S01]  /*0490*/  DFMA R38, R10, R8, R38 ;  /* 0x000000080a26722b */ /* 0x000fe20000000026 */
[----:B------:R-:W-:-:S10]  /*04a0*/  IMAD.MOV.U32 R3, RZ, RZ, R17 ;  /* 0x000000ffff037224 */ /* 0x000fd400078e0011 */
[----:B------:R-:W-:Y:S05]  /*04b0*/  CALL.REL.NOINC `($_ZN3cub18CUB_300001_SM_10006detail6reduce28DeviceReduceSingleTileKernelINS2_10policy_hubIdyN4cuda3std3__44plusIdEEE10Policy1000EN6thrust24THRUST_300001_SM_1000_NS17counting_iteratorIiNSD_11use_defaultESF_SF_EEPdyS9_dd6DValueEEvT0_T1_T2_T3_T4_T6_$__internal_accurate_pow) ;  /* 0x000001c000a87944 */ /* 0x000fea0003c00000 */
[----:B------:R-:W-:Y:S05]  /*04c0*/  BSYNC.RECONVERGENT B2 ;  /* 0x0000000000027941 */ /* 0x000fea0003800200 */
.L_x_735:
        /* <DEDUP_REMOVED lines=14> */
.L_x_737:
[----:B------:R-:W-:-:S11]  /*05b0*/  DADD R14, R12, 2 ;  /* 0x400000000c0e7429 */ /* 0x000fd60000000000 */
.L_x_736:
        /* <DEDUP_REMOVED lines=10> */
[----:B-----5:R-:W-:Y:S05]  /*0660*/  CALL.REL.NOINC `($_ZN3cub18CUB_300001_SM_10006detail6reduce28DeviceReduceSingleTileKernelINS2_10policy_hubIdyN4cuda3std3__44plusIdEEE10Policy1000EN6thrust24THRUST_300001_SM_1000_NS17counting_iteratorIiNSD_11use_defaultESF_SF_EEPdyS9_dd6DValueEEvT0_T1_T2_T3_T4_T6_$__internal_accurate_pow) ;  /* 0x000001c0003c7944 */ /* 0x020fea0003c00000 */
[----:B------:R-:W-:Y:S05]  /*0670*/  BSYNC.RECONVERGENT B2 ;  /* 0x0000000000027941 */ /* 0x000fea0003800200 */
.L_x_738:
        /* <DEDUP_REMOVED lines=14> */
.L_x_740:
[----:B------:R-:W-:-:S11]  /*0760*/  DADD R14, R8, 2 ;  /* 0x40000000080e7429 */ /* 0x000fd60000000000 */
.L_x_739:
        /* <DEDUP_REMOVED lines=12> */
.L_x_741:
        /* <DEDUP_REMOVED lines=14> */
.L_x_743:
[----:B------:R-:W-:-:S11]  /*0910*/  DADD R14, R40, 2 ;  /* 0x40000000280e7429 */ /* 0x000fd60000000000 */
.L_x_742:
[----:B------:R-:W-:-:S06]  /*0920*/  DSETP.NEU.AND P0, PT, R40, 1, PT ;  /* 0x3ff000002800742a */ /* 0x000fcc0003f0d000 */
[----:B------:R-:W-:Y:S02]  /*0930*/  FSEL R8, R14, RZ, P0 ;  /* 0x000000ff0e087208 */ /* 0x000fe40000000000 */
[----:B------:R-:W-:-:S06]  /*0940*/  FSEL R9, R15, 1.875, P0 ;  /* 0x3ff000000f097808 */ /* 0x000fcc0000000000 */
[----:B------:R-:W-:Y:S01]  /*0950*/  DFMA R38, R38, R8, R10 ;  /* 0x000000082626722b */ /* 0x000fe2000000000a */
[----:B------:R-:W-:Y:S10]  /*0960*/  @P2 BRA `(.L_x_744) ;  /* 0xfffffff800442947 */ /* 0x000ff4000383ffff */
.L_x_732:
[----:B------:R-:W-:-:S13]  /*0970*/  ISETP.NE.AND P0, PT, R4, RZ, PT ;  /* 0x000000ff0400720c */ /* 0x000fda0003f05270 */
[----:B------:R-:W-:Y:S05]  /*0980*/  @!P0 BRA `(.L_x_731) ;  /* 0x0000000000908947 */ /* 0x000fea0003800000 */
[----:B------:R-:W0:Y:S01]  /*0990*/  LDC.64 R10, c[0x0][0x3a8] ;  /* 0x0000ea00ff0a7b82 */ /* 0x000e220000000a00 */
[----:B------:R-:W-:-:S07]  /*09a0*/  IMAD.MOV.U32 R7, RZ, RZ, RZ ;  /* 0x000000ffff077224 */ /* 0x000fce00078e00ff */
[----:B------:R-:W1:Y:S02]  /*09b0*/  LDC.64 R8, c[0x0][0x3b0] ;  /* 0x0000ec00ff087b82 */ /* 0x000e640000000a00 */
.L_x_748:
        /* <DEDUP_REMOVED lines=10> */
[----:B-----5:R-:W-:Y:S05]  /*0a60*/  CALL.REL.NOINC `($_ZN3cub18CUB_300001_SM_10006detail6reduce28DeviceReduceSingleTileKernelINS2_10policy_hubIdyN4cuda3std3__44plusIdEEE10Policy1000EN6thrust24THRUST_300001_SM_1000_NS17counting_iteratorIiNSD_11use_defaultESF_SF_EEPdyS9_dd6DValueEEvT0_T1_T2_T3_T4_T6_$__internal_accurate_pow) ;  /* 0x000001bc003c7944 */ /* 0x020fea0003c00000 */
[----:B------:R-:W-:Y:S05]  /*0a70*/  BSYNC.RECONVERGENT B2 ;  /* 0x0000000000027941 */ /* 0x000fea0003800200 */
.L_x_745:
        /* <DEDUP_REMOVED lines=14> */
.L_x_747:
[----:B------:R-:W-:-:S11]  /*0b60*/  DADD R14, R12, 2 ;  /* 0x400000000c0e7429 */ /* 0x000fd60000000000 */
.L_x_746:
[----:B------:R-:W-:Y:S01]  /*0b70*/  DSETP.NEU.AND P0, PT, R12, 1, PT ;  /* 0x3ff000000c00742a */ /* 0x000fe20003f0d000 */
[----:B------:R-:W-:-:S05]  /*0b80*/  VIADD R5, R5, 0x1 ;  /* 0x0000000105057836 */ /* 0x000fca0000000000 */
[----:B------:R-:W-:Y:S02]  /*0b90*/  FSEL R12, R14, RZ, P0 ;  /* 0x000000ff0e0c7208 */ /* 0x000fe40000000000 */
[----:B------:R-:W-:-:S06]  /*0ba0*/  FSEL R13, R15, 1.875, P0 ;  /* 0x3ff000000f0d7808 */ /* 0x000fcc0000000000 */
[----:B------:R-:W-:Y:S01]  /*0bb0*/  DFMA R38, R36, R12, R38 ;  /* 0x0000000c2426722b */ /* 0x000fe20000000026 */
[----:B------:R-:W-:Y:S10]  /*0bc0*/  @P2 BRA `(.L_x_748) ;  /* 0xfffffffc007c2947 */ /* 0x000ff4000383ffff */
.L_x_731:
[----:B------:R-:W0:Y:S01]  /*0bd0*/  LDCU.64 UR8, c[0x0][0x3c0] ;  /* 0x00007800ff0877ac */ /* 0x000e220008000a00 */
[----:B------:R-:W-:Y:S01]  /*0be0*/  BSSY.RECONVERGENT B2, `(.L_x_749) ;  /* 0x0000005000027945 */ /* 0x000fe20003800200 */
[----:B------:R-:W-:Y:S01]  /*0bf0*/  MOV R0, 0xc30 ;  /* 0x00000c3000007802 */ /* 0x000fe20000000f00 */
[----:B0-----:R-:W-:-:S10]  /*0c00*/  DADD R16, -RZ, |UR8| ;  /* 0x40000008ff107e29 */ /* 0x001fd40008000100 */
[----:B------:R-:W-:-:S07]  /*0c10*/  IMAD.MOV.U32 R3, RZ, RZ, R17 ;  /* 0x000000ffff037224 */ /* 0x000fce00078e0011 */
[----:B------:R-:W-:Y:S05]  /*0c20*/  CALL.REL.NOINC `($_ZN3cub18CUB_300001_SM_10006detail6reduce28DeviceReduceSingleTileKernelINS2_10policy_hubIdyN4cuda3std3__44plusIdEEE10Policy1000EN6thrust24THRUST_300001_SM_1000_NS17counting_iteratorIiNSD_11use_defaultESF_SF_EEPdyS9_dd6DValueEEvT0_T1_T2_T3_T4_T6_$__internal_accurate_pow) ;  /* 0x000001b800cc7944 */ /* 0x000fea0003c00000 */
[----:B------:R-:W-:Y:S05]  /*0c30*/  BSYNC.RECONVERGENT B2 ;  /* 0x0000000000027941 */ /* 0x000fea0003800200 */
.L_x_749:
        /* <DEDUP_REMOVED lines=24> */
.L_x_750:
        /* <DEDUP_REMOVED lines=12> */
[----:B------:R-:W-:Y:S05]  /*0e80*/  CALL.REL.NOINC `($__internal_1_$__cuda_sm20_div_rn_f64_full) ;  /* 0x000001b000c07944 */ /* 0x000fea0003c00000 */
[----:B------:R-:W-:Y:S02]  /*0e90*/  IMAD.MOV.U32 R52, RZ, RZ, R50 ;  /* 0x000000ffff347224 */ /* 0x000fe400078e0032 */
[----:B------:R-:W-:-:S07]  /*0ea0*/  IMAD.MOV.U32 R53, RZ, RZ, R51 ;  /* 0x000000ffff357224 */ /* 0x000fce00078e0033 */
.L_x_752:
[----:B------:R-:W-:Y:S05]  /*0eb0*/  BSYNC.RECONVERGENT B3 ;  /* 0x0000000000037941 */ /* 0x000fea0003800200 */
.L_x_751:
[----:B------:R-:W-:Y:S01]  /*0ec0*/  DADD R52, -R52, R38 ;  /* 0x0000000034347229 */ /* 0x000fe20000000126 */
[----:B------:R-:W-:-:S10]  /*0ed0*/  VIADD R4, R2, 0x200 ;  /* 0x0000020002047836 */ /* 0x000fd40000000000 */
.L_x_730:
[----:B------:R-:W-:Y:S05]  /*0ee0*/  BSYNC.RECONVERGENT B1 ;  /* 0x0000000000017941 */ /* 0x000fea0003800200 */
.L_x_729:
[----:B------:R-:W0:Y:S01]  /*0ef0*/  LDCU UR5, c[0x0][0x390] ;  /* 0x00007200ff0577ac */ /* 0x000e220008000800 */
[----:B------:R-:W-:Y:S01]  /*0f00*/  BSSY.RECONVERGENT B1, `(.L_x_753) ;  /* 0x0000327000017945 */ /* 0x000fe20003800200 */
[----:B0-----:R-:W-:-:S13]  /*0f10*/  ISETP.GE.AND P0, PT, R4, UR5, PT ;  /* 0x0000000504007c0c */ /* 0x001fda000bf06270 */
        /* <DEDUP_REMOVED lines=8> */
[----:B------:R-:W-:Y:S05]  /*0fa0*/  CALL.REL.NOINC `($_ZN3cub18CUB_300001_SM_10006detail6reduce28DeviceReduceSingleTileKernelINS2_10policy_hubIdyN4cuda3std3__44plusIdEEE10Policy1000EN6thrust24THRUST_300001_SM_1000_NS17counting_iteratorIiNSD_11use_defaultESF_SF_EEPdyS9_dd6DValueEEvT0_T1_T2_T3_T4_T6_$__internal_accurate_pow) ;  /* 0x000001b400ec7944 */ /* 0x000fea0003c00000 */
[----:B------:R-:W-:Y:S05]  /*0fb0*/  BSYNC.RECONVERGENT B2 ;  /* 0x0000000000027941 */ /* 0x000fea0003800200 */
.L_x_755:
[----:B------:R-:W0:Y:S01]  /*0fc0*/  LDC.64 R16, c[0x0][0x3c0] ;  /* 0x0000f000ff107b82 */ /* 0x000e220000000a00 */
[----:B------:R-:W-:-:S07]  /*0fd0*/  IMAD.MOV.U32 R31, RZ, RZ, R3 ;  /* 0x000000ffff1f7224 */ /* 0x000fce00078e0003 */
[----:B------:R-:W1:Y:S01]  /*0fe0*/  LDC.64 R8, c[0x0][0x3b8] ;  /* 0x0000ee00ff087b82 */ /* 0x000e620000000a00 */
[C---:B0-----:R-:W-:Y:S02]  /*0ff0*/  DADD R6, R16.reuse, 2 ;  /* 0x4000000010067429 */ /* 0x041fe40000000000 */
[----:B------:R-:W-:Y:S02]  /*1000*/  DADD R10, R16, 2 ;  /* 0x40000000100a7429 */ /* 0x000fe40000000000 */
[----:B-1----:R-:W-:-:S06]  /*1010*/  DADD R12, -R8, 1 ;  /* 0x3ff00000080c7429 */ /* 0x002fcc0000000100 */
[----:B------:R-:W-:Y:S02]  /*1020*/  LOP3.LUT R5, R7, 0x7ff00000, RZ, 0xc0, !PT ;  /* 0x7ff0000007057812 */ /* 0x000fe400078ec0ff */
[----:B------:R-:W-:Y:S01]  /*1030*/  DMUL R8, R12, R8 ;  /* 0x000000080c087228 */ /* 0x000fe20000000000 */
[----:B------:R-:W-:Y:S01]  /*1040*/  IMAD.MOV.U32 R13, RZ, RZ, R14 ;  /* 0x000000ffff0d7224 */ /* 0x000fe200078e000e */
[----:B------:R-:W-:Y:S09]  /*1050*/  @!P2 BRA `(.L_x_756) ;  /* 0x00000010003ca947 */ /* 0x000ff20003800000 */
        /* <DEDUP_REMOVED lines=16> */
[----:B------:R-:W-:Y:S01]  /*1160*/  DFMA R14, R14, R14, R14 ;  /* 0x0000000e0e0e722b */ /* 0x000fe2000000000e */
[----:B------:R-:W-:Y:S02]  /*1170*/  FSEL R18, R13, RZ, P0 ;  /* 0x000000ff0d127208 */ /* 0x000fe40000000000 */
[----:B------:R-:W-:Y:S02]  /*1180*/  FSEL R19, R31, 1.875, P0 ;  /* 0x3ff000001f137808 */ /* 0x000fe40000000000 */
[----:B-1----:R-:W-:Y:S02]  /*1190*/  LOP3.LUT R5, R5, 0x7ffffffc, RZ, 0xc0, !PT ;  /* 0x7ffffffc05057812 */ /* 0x002fe400078ec0ff */
[----:B------:R-:W-:Y:S01]  /*11a0*/  FSETP.GEU.AND P1, PT, |R19|, 6.5827683646048100446e-37, PT ;  /* 0x036000001300780b */ /* 0x000fe20003f2e200 */
        /* <DEDUP_REMOVED lines=12> */
[----:B------:R-:W-:Y:S05]  /*1270*/  CALL.REL.NOINC `($__internal_1_$__cuda_sm20_div_rn_f64_full) ;  /* 0x000001ac00c47944 */ /* 0x000fea0003c00000 */
.L_x_758:
[----:B------:R-:W-:Y:S05]  /*1280*/  BSYNC.RECONVERGENT B3 ;  /* 0x0000000000037941 */ /* 0x000fea0003800200 */
.L_x_757:
[----:B------:R-:W0:Y:S01]  /*1290*/  LDC.64 R8, c[0x0][0x3a8] ;  /* 0x0000ea00ff087b82 */ /* 0x000e220000000a00 */
[----:B------:R-:W-:Y:S07]  /*12a0*/  BSSY.RECONVERGENT B2, `(.L_x_759) ;  /* 0x00000e9000027945 */ /* 0x000fee0003800200 */
[----:B------:R-:W1:Y:S08]  /*12b0*/  LDC.64 R10, c[0x0][0x3b0] ;  /* 0x0000ec00ff0a7b82 */ /* 0x000e700000000a00 */
[----:B------:R-:W2:Y:S01]  /*12c0*/  LDC R12, c[0x0][0x3c8] ;  /* 0x0000f200ff0c7b82 */ /* 0x000ea20000000800 */
[----:B0-----:R-:W-:-:S05]  /*12d0*/  IADD3 R6, P0, PT, R8, 0x10, RZ ;  /* 0x0000001008067810 */ /* 0x001fca0007f1e0ff */
[----:B------:R-:W-:Y:S01]  /*12e0*/  IMAD.X R8, RZ, RZ, R9, P0 ;  /* 0x000000ffff087224 */ /* 0x000fe200000e0609 */
[----:B-1----:R-:W-:Y:S01]  /*12f0*/  IADD3 R7, P1, PT, R10, 0x10, RZ ;  /* 0x000000100a077810 */ /* 0x002fe20007f3e0ff */
[----:B------:R-:W-:-:S04]  /*1300*/  IMAD.MOV R10, RZ, RZ, -R5 ;  /* 0x000000ffff0a7224 */ /* 0x000fc800078e0a05 */
[----:B------:R-:W-:Y:S02]  /*1310*/  IMAD.X R9, RZ, RZ, R11, P1 ;  /* 0x000000ffff097224 */ /* 0x000fe400008e060b */
[C---:B--2---:R-:W-:Y:S01]  /*1320*/  VIADD R11, R12.reuse, 0xffffffff ;  /* 0xffffffff0c0b7836 */ /* 0x044fe20000000000 */
[----:B------:R-:W-:-:S07]  /*1330*/  LOP3.LUT R12, R12, 0x3, RZ, 0xc0, !PT ;  /* 0x000000030c0c7812 */ /* 0x000fce00078ec0ff */
.L_x_784:
        /* <DEDUP_REMOVED lines=10> */
.L_x_773:
[----:B------:R-:W2:Y:S04]  /*13e0*/  LDG.E.64 R38, desc[UR14][R48.64+-0x10] ;  /* 0xfffff00e30267981 */ /* 0x000ea8000c1e1b00 */
[----:B------:R0:W5:Y:S01]  /*13f0*/  LDG.E.64 R40, desc[UR14][R46.64+-0x10] ;  /* 0xfffff00e2e287981 */ /* 0x000162000c1e1b00 */
[----:B------:R-:W-:Y:S01]  /*1400*/  BSSY.RECONVERGENT B3, `(.L_x_761) ;  /* 0x0000005000037945 */ /* 0x000fe20003800200 */
[----:B------:R-:W-:Y:S01]  /*1410*/  MOV R0, 0x1450 ;  /* 0x0000145000007802 */ /* 0x000fe20000000f00 */
[----:B--2---:R-:W-:-:S10]  /*1420*/  DADD R16, -RZ, |R38| ;  /* 0x00000000ff107229 */ /* 0x004fd40000000526 */
[----:B0-----:R-:W-:-:S07]  /*1430*/  IMAD.MOV.U32 R3, RZ, RZ, R17 ;  /* 0x000000ffff037224 */ /* 0x001fce00078e0011 */
[----:B-----5:R-:W-:Y:S05]  /*1440*/  CALL.REL.NOINC `($_ZN3cub18CUB_300001_SM_10006detail6reduce28DeviceReduceSingleTileKernelINS2_10policy_hubIdyN4cuda3std3__44plusIdEEE10Policy1000EN6thrust24THRUST_300001_SM_1000_NS17counting_iteratorIiNSD_11use_defaultESF_SF_EEPdyS9_dd6DValueEEvT0_T1_T2_T3_T4_T6_$__internal_accurate_pow) ;  /* 0x000001b000c47944 */ /* 0x020fea0003c00000 */
[----:B------:R-:W-:Y:S05]  /*1450*/  BSYNC.RECONVERGENT B3 ;  /* 0x0000000000037941 */ /* 0x000fea0003800200 */
.L_x_761:
        /* <DEDUP_REMOVED lines=14> */
.L_x_763:
[----:B------:R-:W-:-:S11]  /*1540*/  DADD R14, R38, 2 ;  /* 0x40000000260e7429 */ /* 0x000fd60000000000 */
.L_x_762:
        /* <DEDUP_REMOVED lines=12> */
.L_x_764:
        /* <DEDUP_REMOVED lines=14> */
.L_x_766:
[----:B------:R-:W-:-:S11]  /*16f0*/  DADD R14, R36, 2 ;  /* 0x40000000240e7429 */ /* 0x000fd60000000000 */
.L_x_765:
        /* <DEDUP_REMOVED lines=12> */
.L_x_767:
        /* <DEDUP_REMOVED lines=14> */
.L_x_769:
[----:B------:R-:W-:-:S11]  /*18a0*/  DADD R14, R40, 2 ;  /* 0x40000000280e7429 */ /* 0x000fd60000000000 */
.L_x_768:
        /* <DEDUP_REMOVED lines=12> */
.L_x_770:
        /* <DEDUP_REMOVED lines=14> */
.L_x_772:
[----:B------:R-:W-:-:S11]  /*1a50*/  DADD R14, R36, 2 ;  /* 0x40000000240e7429 */ /* 0x000fd60000000000 */
.L_x_771:
        /* <DEDUP_REMOVED lines=12> */
.L_x_760:
        /* <DEDUP_REMOVED lines=12> */
[----:B-----5:R-:W-:Y:S05]  /*1be0*/  CALL.REL.NOINC `($_ZN3cub18CUB_300001_SM_10006detail6reduce28DeviceReduceSingleTileKernelINS2_10policy_hubIdyN4cuda3std3__44plusIdEEE10Policy1000EN6thrust24THRUST_300001_SM_1000_NS17counting_iteratorIiNSD_11use_defaultESF_SF_EEPdyS9_dd6DValueEEvT0_T1_T2_T3_T4_T6_$__internal_accurate_pow) ;  /* 0x000001a800dc7944 */ /* 0x020fea0003c00000 */
[----:B------:R-:W-:Y:S05]  /*1bf0*/  BSYNC.RECONVERGENT B3 ;  /* 0x0000000000037941 */ /* 0x000fea0003800200 */
.L_x_775:
        /* <DEDUP_REMOVED lines=14> */
.L_x_777:
[----:B------:R-:W-:-:S11]  /*1ce0*/  DADD R14, R36, 2 ;  /* 0x40000000240e7429 */ /* 0x000fd60000000000 */
.L_x_776:
        /* <DEDUP_REMOVED lines=14> */
.L_x_778:
        /* <DEDUP_REMOVED lines=14> */
.L_x_780:
[----:B------:R-:W-:-:S11]  /*1eb0*/  DADD R14, R36, 2 ;  /* 0x40000000240e7429 */ /* 0x000fd60000000000 */
.L_x_779:
        /* <DEDUP_REMOVED lines=12> */
[----:B-----5:R-:W-:Y:S05]  /*1f80*/  CALL.REL.NOINC `($_ZN3cub18CUB_300001_SM_10006detail6reduce28DeviceReduceSingleTileKernelINS2_10policy_hubIdyN4cuda3std3__44plusIdEEE10Policy1000EN6thrust24THRUST_300001_SM_1000_NS17counting_iteratorIiNSD_11use_defaultESF_SF_EEPdyS9_dd6DValueEEvT0_T1_T2_T3_T4_T6_$__internal_accurate_pow) ;  /* 0x000001a400f47944 */ /* 0x020fea0003c00000 */
[----:B------:R-:W-:Y:S05]  /*1f90*/  BSYNC.RECONVERGENT B3 ;  /* 0x0000000000037941 */ /* 0x000fea0003800200 */
.L_x_781:
        /* <DEDUP_REMOVED lines=14> */
.L_x_783:
[----:B------:R-:W-:-:S11]  /*2080*/  DADD R14, R40, 2 ;  /* 0x40000000280e7429 */ /* 0x000fd60000000000 */
.L_x_782:
[----:B------:R-:W-:-:S06]  /*2090*/  DSETP.NEU.AND P0, PT, R40, 1, PT ;  /* 0x3ff000002800742a */ /* 0x000fcc0003f0d000 */
[----:B------:R-:W-:Y:S02]  /*20a0*/  FSEL R14, R14, RZ, P0 ;  /* 0x000000ff0e0e7208 */ /* 0x000fe40000000000 */
[----:B------:R-:W-:-:S06]  /*20b0*/  FSEL R15, R15, 1.875, P0 ;  /* 0x3ff000000f0f7808 */ /* 0x000fcc0000000000 */
[----:B------:R-:W-:-:S11]  /*20c0*/  DFMA R42, R44, R14, R42 ;  /* 0x0000000e2c2a722b */ /* 0x000fd6000000002a */
.L_x_774:
[----:B------:R-:W0:Y:S01]  /*20d0*/  LDCU UR5, c[0x0][0x390] ;  /* 0x00007200ff0577ac */ /* 0x000e220008000800 */
[----:B------:R-:W-:Y:S01]  /*20e0*/  VIADD R4, R4, 0x200 ;  /* 0x0000020004047836 */ /* 0x000fe20000000000 */
[----:B------:R-:W-:-:S08]  /*20f0*/  DADD R42, -R50, R42 ;  /* 0x00000000322a7229 */ /* 0x000fd0000000012a */
[----:B------:R-:W-:Y:S01]  /*2100*/  DADD R52, R42, R52 ;  /* 0x000000002a347229 */ /* 0x000fe20000000034 */
[----:B0-----:R-:W-:-:S13]  /*2110*/  ISETP.GE.AND P0, PT, R4, UR5, PT ;  /* 0x0000000504007c0c */ /* 0x001fda000bf06270 */
[----:B------:R-:W-:Y:S05]  /*2120*/  @!P0 BRA `(.L_x_784) ;  /* 0xfffffff000848947 */ /* 0x000fea000383ffff */
[----:B------:R-:W-:Y:S05]  /*2130*/  BSYNC.RECONVERGENT B2 ;  /* 0x0000000000027941 */ /* 0x000fea0003800200 */
.L_x_759:
[----:B------:R-:W-:Y:S05]  /*2140*/  BRA `(.L_x_754) ;  /* 0x0000002000087947 */ /* 0x000fea0003800000 */
.L_x_756:
[----:B------:R-:W-:-:S14]  /*2150*/  DSETP.NAN.AND P0, PT, R16, R16, PT ;  /* 0x000000101000722a */ /* 0x000fdc0003f08000 */
[----:B------:R-:W-:Y:S05]  /*2160*/  @!P0 BRA `(.L_x_785) ;  /* 0x0000000c00f08947 */ /* 0x000fea0003800000 */
[----:B------:R-:W-:-:S14]  /*2170*/  DSETP.NEU.AND P0, PT, R16, RZ, PT ;  /* 0x000000ff1000722a */ /* 0x000fdc0003f0d000 */
[----:B------:R-:W-:Y:S05]  /*2180*/  @P0 BRA `(.L_x_786) ;  /* 0x0000000400ec0947 */ /* 0x000fea0003800000 */
[----:B------:R-:W0:Y:S01]  /*2190*/  LDCU UR5, c[0x0][0x390] ;  /* 0x00007200ff0577ac */ /* 0x000e220008000800 */
[----:B------:R-:W-:Y:S01]  /*21a0*/  LOP3.LUT R12, RZ, R4, RZ, 0x33, !PT ;  /* 0x00000004ff0c7212 */ /* 0x000fe200078e33ff */
[----:B------:R-:W-:Y:S04]  /*21b0*/  BSSY.RECONVERGENT B3, `(.L_x_787) ;  /* 0x0000028000037945 */ /* 0x000fe80003800200 */
[----:B0-----:R-:W-:-:S05]  /*21c0*/  VIADD R12, R12, UR5 ;  /* 0x000000050c0c7c36 */ /* 0x001fca0008000000 */
        /* <DEDUP_REMOVED lines=27> */
[----:B------:R-:W-:Y:S02]  /*2380*/  IMAD.MOV.U32 R6, RZ, RZ, R50 ;  /* 0x000000ffff067224 */ /* 0x000fe400078e0032 */
[----:B------:R-:W-:-:S07]  /*2390*/  IMAD.MOV.U32 R7, RZ, RZ, R51 ;  /* 0x000000ffff077224 */ /* 0x000fce00078e0033 */
.L_x_789:
[----:B------:R-:W-:Y:S01]  /*23a0*/  LEA.HI R0, R12, 0x1, RZ, 0x17 ;  /* 0x000000010c007811 */ /* 0x000fe200078fb8ff */
[----:B------:R-:W-:Y:S01]  /*23b0*/  DADD R6, RZ, -R6 ;  /* 0x00000000ff067229 */ /* 0x000fe20000000806 */
[----:B------:R-:W-:Y:S02]  /*23c0*/  IMAD.MOV.U32 R3, RZ, RZ, RZ ;  /* 0x000000ffff037224 */ /* 0x000fe400078e00ff */
[----:B------:R-:W-:-:S08]  /*23d0*/  LOP3.LUT R0, R0, 0x3, RZ, 0xc0, !PT ;  /* 0x0000000300007812 */ /* 0x000fd000078ec0ff */
.L_x_790:
[----:B------:R-:W-:Y:S01]  /*23e0*/  VIADD R3, R3, 0x1 ;  /* 0x0000000103037836 */ /* 0x000fe20000000000 */
[----:B------:R-:W-:Y:S01]  /*23f0*/  DADD R52, R6, R52 ;  /* 0x0000000006347229 */ /* 0x000fe20000000034 */
[----:B------:R-:W-:-:S03]  /*2400*/  VIADD R4, R4, 0x200 ;  /* 0x0000020004047836 */ /* 0x000fc60000000000 */
[----:B------:R-:W-:-:S13]  /*2410*/  ISETP.NE.AND P0, PT, R3, R0, PT ;  /* 0x000000000300720c */ /* 0x000fda0003f05270 */
[----:B------:R-:W-:Y:S05]  /*2420*/  @P0 BRA `(.L_x_790) ;  /* 0xfffffffc00ec0947 */ /* 0x000fea000383ffff */
.L_x_788:
[----:B------:R-:W-:Y:S05]  /*2430*/  BSYNC.RECONVERGENT B3 ;  /* 0x0000000000037941 */ /* 0x000fea0003800200 */
.L_x_787:
        /* <DEDUP_REMOVED lines=11> */
[----:B------:R-:W-:Y:S01]  /*24f0*/  DFMA R14, R12, R14, R12 ;  /* 0x0000000e0c0e722b */ /* 0x000fe2000000000c */
[----:B------:R-:W-:Y:S02]  /*2500*/  FSEL R18, R18, RZ, P0 ;  /* 0x000000ff12127208 */ /* 0x000fe40000000000 */
[----:B------:R-:W-:-:S04]  /*2510*/  FSEL R19, R10, 1.875, P0 ;  /* 0x3ff000000a137808 */ /* 0x000fc80000000000 */
[----:B------:R-:W-:Y:S01]  /*2520*/  FSETP.GEU.AND P1, PT, |R19|, 6.5827683646048100446e-37, PT ;  /* 0x036000001300780b */ /* 0x000fe20003f2e200 */
        /* <DEDUP_REMOVED lines=14> */
.L_x_791:
[----:B------:R-:W0:Y:S01]  /*2610*/  LDC R5, c[0x0][0x390] ;  /* 0x0000e400ff057b82 */ /* 0x000e220000000800 */
[----:B------:R-:W-:Y:S01]  /*2620*/  BSSY.RECONVERGENT B2, `(.L_x_792) ;  /* 0x000001b000027945 */ /* 0x000fe20003800200 */
[----:B------:R-:W-:Y:S01]  /*2630*/  DADD R6, RZ, -R6 ;  /* 0x00000000ff067229 */ /* 0x000fe20000000806 */
[----:B------:R-:W-:Y:S01]  /*2640*/  PLOP3.LUT P0, PT, PT, PT, PT, 0x80, 0x8 ;  /* 0x000000000008781c */ /* 0x000fe20003f0f070 */
[----:B0-----:R-:W-:-:S05]  /*2650*/  IMAD.IADD R0, R5, 0x1, -R4 ;  /* 0x0000000105007824 */ /* 0x001fca00078e0a04 */
[----:B------:R-:W-:-:S13]  /*2660*/  ISETP.GT.AND P1, PT, R0, 0x1800, PT ;  /* 0x000018000000780c */ /* 0x000fda0003f24270 */
[----:B------:R-:W-:Y:S05]  /*2670*/  @!P1 BRA `(.L_x_793) ;  /* 0x0000000000549947 */ /* 0x000fea0003800000 */
[----:B------:R-:W-:Y:S01]  /*2680*/  PLOP3.LUT P0, PT, PT, PT, PT, 0x8, 0x80 ;  /* 0x000000000080781c */ /* 0x000fe20003f0e170 */
[----:B------:R-:W-:-:S12]  /*2690*/  VIADD R3, R5, 0xffffe800 ;  /* 0xffffe80005037836 */ /* 0x000fd80000000000 */
.L_x_794:
        /* <DEDUP_REMOVED lines=19> */
.L_x_793:
[----:B------:R-:W-:Y:S05]  /*27d0*/  BSYNC.RECONVERGENT B2 ;  /* 0x0000000000027941 */ /* 0x000fea0003800200 */
.L_x_792:
        /* <DEDUP_REMOVED lines=14> */
.L_x_796:
[----:B------:R-:W-:Y:S05]  /*28c0*/  BSYNC.RECONVERGENT B2 ;  /* 0x0000000000027941 */ /* 0x000fea0003800200 */
.L_x_795:
[----:B------:R-:W-:-:S13]  /*28d0*/  ISETP.LT.OR P0, PT, R4, R5, P0 ;  /* 0x000000050400720c */ /* 0x000fda0000701670 */
[----:B------:R-:W-:Y:S05]  /*28e0*/  @!P0 BRA `(.L_x_754) ;  /* 0x0000001800208947 */ /* 0x000fea0003800000 */
[----:B------:R-:W-:-:S08]  /*28f0*/  DADD R52, R52, R6 ;  /* 0x0000000034347229 */ /* 0x000fd00000000006 */
[----:B------:R-:W-:-:S08]  /*2900*/  DADD R52, R6, R52 ;  /* 0x0000000006347229 */ /* 0x000fd00000000034 */
[----:B------:R-:W-:-:S08]  /*2910*/  DADD R52, R6, R52 ;  /* 0x0000000006347229 */ /* 0x000fd00000000034 */
[----:B------:R-:W-:Y:S01]  /*2920*/  DADD R52, R6, R52 ;  /* 0x0000000006347229 */ /* 0x000fe20000000034 */
[----:B------:R-:W-:Y:S10]  /*2930*/  BRA `(.L_x_754) ;  /* 0x00000018000c7947 */ /* 0x000ff40003800000 */
.L_x_786:
        /* <DEDUP_REMOVED lines=13> */
[----:B------:R-:W-:Y:S02]  /*2a10*/  FSEL R0, R13, R10, P1 ;  /* 0x0000000a0d007208 */ /* 0x000fe40000800000 */
[----:B------:R-:W-:-:S02]  /*2a20*/  FSEL R19, R18, 1.875, P0 ;  /* 0x3ff0000012137808 */ /* 0x000fc40000000000 */
        /* <DEDUP_REMOVED lines=19> */
.L_x_800:
[----:B------:R-:W-:Y:S05]  /*2b60*/  BSYNC.RECONVERGENT B4 ;  /* 0x0000000000047941 */ /* 0x000fea0003800200 */
.L_x_799:
[----:B------:R-:W-:Y:S01]  /*2b70*/  LEA.HI R0, R12, 0x1, RZ, 0x17 ;  /* 0x000000010c007811 */ /* 0x000fe200078fb8ff */
[----:B------:R-:W-:Y:S01]  /*2b80*/  DADD R6, RZ, -R6 ;  /* 0x00000000ff067229 */ /* 0x000fe20000000806 */
[----:B------:R-:W-:Y:S02]  /*2b90*/  IMAD.MOV.U32 R3, RZ, RZ, RZ ;  /* 0x000000ffff037224 */ /* 0x000fe400078e00ff */
[----:B------:R-:W-:-:S08]  /*2ba0*/  LOP3.LUT R0, R0, 0x3, RZ, 0xc0, !PT ;  /* 0x0000000300007812 */ /* 0x000fd000078ec0ff */
.L_x_801:
[----:B------:R-:W-:Y:S01]  /*2bb0*/  VIADD R3, R3, 0x1 ;  /* 0x0000000103037836 */ /* 0x000fe20000000000 */
[----:B------:R-:W-:Y:S01]  /*2bc0*/  DADD R52, R6, R52 ;  /* 0x0000000006347229 */ /* 0x000fe20000000034 */
[----:B------:R-:W-:-:S03]  /*2bd0*/  VIADD R4, R4, 0x200 ;  /* 0x0000020004047836 */ /* 0x000fc60000000000 */
[----:B------:R-:W-:-:S13]  /*2be0*/  ISETP.NE.AND P0, PT, R3, R0, PT ;  /* 0x000000000300720c */ /* 0x000fda0003f05270 */
[----:B------:R-:W-:Y:S05]  /*2bf0*/  @P0 BRA `(.L_x_801) ;  /* 0xfffffffc00ec0947 */ /* 0x000fea000383ffff */
.L_x_798:
[----:B------:R-:W-:Y:S05]  /*2c00*/  BSYNC.RECONVERGENT B3 ;  /* 0x0000000000037941 */ /* 0x000fea0003800200 */
.L_x_797:
        /* <DEDUP_REMOVED lines=30> */
.L_x_803:
[----:B------:R-:W-:Y:S05]  /*2df0*/  BSYNC.RECONVERGENT B3 ;  /* 0x0000000000037941 */ /* 0x000fea0003800200 */
.L_x_802:
        /* <DEDUP_REMOVED lines=9> */
.L_x_806:
        /* <DEDUP_REMOVED lines=19> */
.L_x_805:
[----:B------:R-:W-:Y:S05]  /*2fc0*/  BSYNC.RECONVERGENT B2 ;  /* 0x0000000000027941 */ /* 0x000fea0003800200 */
.L_x_804:
        /* <DEDUP_REMOVED lines=14> */
.L_x_808:
[----:B------:R-:W-:Y:S05]  /*30b0*/  BSYNC.RECONVERGENT B2 ;  /* 0x0000000000027941 */ /* 0x000fea0003800200 */
.L_x_807:
[----:B------:R-:W-:-:S13]  /*30c0*/  ISETP.LT.OR P0, PT, R4, R3, P0 ;  /* 0x000000030400720c */ /* 0x000fda0000701670 */
[----:B------:R-:W-:Y:S05]  /*30d0*/  @!P0 BRA `(.L_x_754) ;  /* 0x0000001000248947 */ /* 0x000fea0003800000 */
[----:B------:R-:W-:-:S08]  /*30e0*/  DADD R52, R52, R6 ;  /* 0x0000000034347229 */ /* 0x000fd00000000006 */
[----:B------:R-:W-:-:S08]  /*30f0*/  DADD R52, R6, R52 ;  /* 0x0000000006347229 */ /* 0x000fd00000000034 */
[----:B------:R-:W-:-:S08]  /*3100*/  DADD R52, R6, R52 ;  /* 0x0000000006347229 */ /* 0x000fd00000000034 */
[----:B------:R-:W-:Y:S01]  /*3110*/  DADD R52, R6, R52 ;  /* 0x0000000006347229 */ /* 0x000fe20000000034 */
[----:B------:R-:W-:Y:S10]  /*3120*/  BRA `(.L_x_754) ;  /* 0x0000001000107947 */ /* 0x000ff40003800000 */
.L_x_785:
        /* <DEDUP_REMOVED lines=32> */
[----:B------:R-:W-:Y:S02]  /*3330*/  IMAD.MOV.U32 R18, RZ, RZ, RZ ;  /* 0x000000ffff127224 */ /* 0x000fe400078e00ff */
[----:B------:R-:W-:Y:S02]  /*3340*/  IMAD.MOV.U32 R16, RZ, RZ, R8 ;  /* 0x000000ffff107224 */ /* 0x000fe400078e0008 */
[----:B------:R-:W-:-:S07]  /*3350*/  IMAD.MOV.U32 R17, RZ, RZ, R9 ;  /* 0x000000ffff117224 */ /* 0x000fce00078e0009 */
[----:B------:R-:W-:Y:S05]  /*3360*/  CALL.REL.NOINC `($__internal_1_$__cuda_sm20_div_rn_f64_full) ;  /* 0x0000018c00887944 */ /* 0x000fea0003c00000 */
[----:B------:R-:W-:Y:S02]  /*3370*/  IMAD.MOV.U32 R6, RZ, RZ, R50 ;  /* 0x000000ffff067224 */ /* 0x000fe400078e0032 */
[----:B------:R-:W-:-:S07]  /*3380*/  IMAD.MOV.U32 R7, RZ, RZ, R51 ;  /* 0x000000ffff077224 */ /* 0x000fce00078e0033 */
.L_x_812:
[----:B------:R-:W-:Y:S01]  /*3390*/  LEA.HI R0, R10, 0x1, RZ, 0x17 ;  /* 0x000000010a007811 */ /* 0x000fe200078fb8ff */
[----:B------:R-:W-:Y:S01]  /*33a0*/  DADD R6, RZ, -R6 ;  /* 0x00000000ff067229 */ /* 0x000fe20000000806 */
[----:B------:R-:W-:Y:S02]  /*33b0*/  IMAD.MOV.U32 R3, RZ, RZ, RZ ;  /* 0x000000ffff037224 */ /* 0x000fe400078e00ff */
[----:B------:R-:W-:-:S08]  /*33c0*/  LOP3.LUT R0, R0, 0x3, RZ, 0xc0, !PT ;  /* 0x0000000300007812 */ /* 0x000fd000078ec0ff */
.L_x_813:
[----:B------:R-:W-:Y:S01]  /*33d0*/  VIADD R3, R3, 0x1 ;  /* 0x0000000103037836 */ /* 0x000fe20000000000 */
[----:B------:R-:W-:Y:S01]  /*33e0*/  DADD R52, R6, R52 ;  /* 0x0000000006347229 */ /* 0x000fe20000000034 */
[----:B------:R-:W-:-:S03]  /*33f0*/  VIADD R4, R4, 0x200 ;  /* 0x0000020004047836 */ /* 0x000fc60000000000 */
[----:B------:R-:W-:-:S13]  /*3400*/  ISETP.NE.AND P0, PT, R3, R0, PT ;  /* 0x000000000300720c */ /* 0x000fda0003f05270 */
[----:B------:R-:W-:Y:S05]  /*3410*/  @P0 BRA `(.L_x_813) ;  /* 0xfffffffc00ec0947 */ /* 0x000fea000383ffff */
.L_x_811:
[----:B------:R-:W-:Y:S05]  /*3420*/  BSYNC.RECONVERGENT B3 ;  /* 0x0000000000037941 */ /* 0x000fea0003800200 */
.L_x_810:
        /* <DEDUP_REMOVED lines=27> */
[----:B------:R-:W-:Y:S02]  /*35e0*/  IMAD.MOV.U32 R19, RZ, RZ, R13 ;  /* 0x000000ffff137224 */ /* 0x000fe400078e000d */
[----:B------:R-:W-:-:S07]  /*35f0*/  IMAD.MOV.U32 R18, RZ, RZ, RZ ;  /* 0x000000ffff127224 */ /* 0x000fce00078e00ff */
[----:B------:R-:W-:Y:S05]  /*3600*/  CALL.REL.NOINC `($__internal_1_$__cuda_sm20_div_rn_f64_full) ;  /* 0x0000018800e07944 */ /* 0x000fea0003c00000 */
[----:B------:R-:W-:Y:S02]  /*3610*/  IMAD.MOV.U32 R6, RZ, RZ, R50 ;  /* 0x000000ffff067224 */ /* 0x000fe400078e0032 */
[----:B------:R-:W-:-:S07]  /*3620*/  IMAD.MOV.U32 R7, RZ, RZ, R51 ;  /* 0x000000ffff077224 */ /* 0x000fce00078e0033 */
.L_x_814:
        /* <DEDUP_REMOVED lines=9> */
.L_x_817:
        /* <DEDUP_REMOVED lines=19> */
.L_x_816:
[----:B------:R-:W-:Y:S05]  /*37f0*/  BSYNC.RECONVERGENT B2 ;  /* 0x0000000000027941 */ /* 0x000fea0003800200 */
.L_x_815:
        /* <DEDUP_REMOVED lines=14> */
.L_x_819:
[----:B------:R-:W-:Y:S05]  /*38e0*/  BSYNC.RECONVERGENT B2 ;  /* 0x0000000000027941 */ /* 0x000fea0003800200 */
.L_x_818:
[----:B------:R-:W-:-:S13]  /*38f0*/  ISETP.LT.OR P0, PT, R4, R3, P0 ;  /* 0x000000030400720c */ /* 0x000fda0000701670 */
[----:B------:R-:W-:Y:S05]  /*3900*/  @!P0 BRA `(.L_x_754) ;  /* 0x0000000800188947 */ /* 0x000fea0003800000 */
[----:B------:R-:W-:-:S08]  /*3910*/  DADD R52, R52, R6 ;  /* 0x0000000034347229 */ /* 0x000fd00000000006 */
[----:B------:R-:W-:-:S08]  /*3920*/  DADD R52, R6, R52 ;  /* 0x0000000006347229 */ /* 0x000fd00000000034 */
[----:B------:R-:W-:-:S08]  /*3930*/  DADD R52, R6, R52 ;  /* 0x0000000006347229 */ /* 0x000fd00000000034 */
[----:B------:R-:W-:Y:S01]  /*3940*/  DADD R52, R6, R52 ;  /* 0x0000000006347229 */ /* 0x000fe20000000034 */
[----:B------:R-:W-:Y:S10]  /*3950*/  BRA `(.L_x_754) ;  /* 0x0000000800047947 */ /* 0x000ff40003800000 */
.L_x_809:
        /* <DEDUP_REMOVED lines=37> */
.L_x_823:
[----:B------:R-:W-:Y:S05]  /*3bb0*/  BSYNC.RECONVERGENT B4 ;  /* 0x0000000000047941 */ /* 0x000fea0003800200 */
.L_x_822:
[----:B------:R-:W-:Y:S01]  /*3bc0*/  LEA.HI R0, R10, 0x1, RZ, 0x17 ;  /* 0x000000010a007811 */ /* 0x000fe200078fb8ff */
[----:B------:R-:W-:Y:S01]  /*3bd0*/  DADD R6, RZ, -R6 ;  /* 0x00000000ff067229 */ /* 0x000fe20000000806 */
[----:B------:R-:W-:Y:S02]  /*3be0*/  IMAD.MOV.U32 R3, RZ, RZ, RZ ;  /* 0x000000ffff037224 */ /* 0x000fe400078e00ff */
[----:B------:R-:W-:-:S08]  /*3bf0*/  LOP3.LUT R0, R0, 0x3, RZ, 0xc0, !PT ;  /* 0x0000000300007812 */ /* 0x000fd000078ec0ff */
.L_x_824:
[----:B------:R-:W-:Y:S01]  /*3c00*/  VIADD R3, R3, 0x1 ;  /* 0x0000000103037836 */ /* 0x000fe20000000000 */
[----:B------:R-:W-:Y:S01]  /*3c10*/  DADD R52, R6, R52 ;  /* 0x0000000006347229 */ /* 0x000fe20000000034 */
[----:B------:R-:W-:-:S03]  /*3c20*/  VIADD R4, R4, 0x200 ;  /* 0x0000020004047836 */ /* 0x000fc60000000000 */
[----:B------:R-:W-:-:S13]  /*3c30*/  ISETP.NE.AND P0, PT, R3, R0, PT ;  /* 0x000000000300720c */ /* 0x000fda0003f05270 */
[----:B------:R-:W-:Y:S05]  /*3c40*/  @P0 BRA `(.L_x_824) ;  /* 0xfffffffc00ec0947 */ /* 0x000fea000383ffff */
.L_x_821:
[----:B------:R-:W-:Y:S05]  /*3c50*/  BSYNC.RECONVERGENT B3 ;  /* 0x0000000000037941 */ /* 0x000fea0003800200 */
.L_x_820:
        /* <DEDUP_REMOVED lines=13> */
[----:B------:R-:W-:Y:S02]  /*3d30*/  @!P2 FSEL R31, R31, +QNAN , P1 ;  /* 0x7ff000001f1fa808 */ /* 0x000fe40000800000 */
[----:B------:R-:W-:Y:S02]  /*3d40*/  FSEL R18, R13, RZ, P0 ;  /* 0x000000ff0d127208 */ /* 0x000fe40000000000 */
[----:B------:R-:W-:Y:S01]  /*3d50*/  FSEL R19, R31, 1.875, P0 ;  /* 0x3ff000001f137808 */ /* 0x000fe20000000000 */
[----:B------:R-:W-:-:S03]  /*3d60*/  DFMA R10, -R8, R14, 1 ;  /* 0x3ff00000080a742b */ /* 0x000fc6000000010e */
[----:B------:R-:W-:-:S05]  /*3d70*/  FSETP.GEU.AND P1, PT, |R19|, 6.5827683646048100446e-37, PT ;  /* 0x036000001300780b */ /* 0x000fca0003f2e200 */
        /* <DEDUP_REMOVED lines=13> */
.L_x_826:
[----:B------:R-:W-:Y:S05]  /*3e50*/  BSYNC.RECONVERGENT B3 ;  /* 0x0000000000037941 */ /* 0x000fea0003800200 */
.L_x_825:
        /* <DEDUP_REMOVED lines=9> */
.L_x_829:
        /* <DEDUP_REMOVED lines=19> */
.L_x_828:
[----:B------:R-:W-:Y:S05]  /*4020*/  BSYNC.RECONVERGENT B2 ;  /* 0x0000000000027941 */ /* 0x000fea0003800200 */
.L_x_827:
        /* <DEDUP_REMOVED lines=14> */
.L_x_831:
[----:B------:R-:W-:Y:S05]  /*4110*/  BSYNC.RECONVERGENT B2 ;  /* 0x0000000000027941 */ /* 0x000fea0003800200 */
.L_x_830:
[----:B------:R-:W-:-:S13]  /*4120*/  ISETP.LT.OR P0, PT, R4, R3, P0 ;  /* 0x000000030400720c */ /* 0x000fda0000701670 */
[----:B------:R-:W-:-:S08]  /*4130*/  @P0 DADD R4, R52, R6 ;  /* 0x0000000034040229 */ /* 0x000fd00000000006 */
[----:B------:R-:W-:-:S08]  /*4140*/  @P0 DADD R4, R6, R4 ;  /* 0x0000000006040229 */ /* 0x000fd00000000004 */
[----:B------:R-:W-:-:S08]  /*4150*/  @P0 DADD R4, R6, R4 ;  /* 0x0000000006040229 */ /* 0x000fd00000000004 */
[----:B------:R-:W-:-:S11]  /*4160*/  @P0 DADD R52, R6, R4 ;  /* 0x0000000006340229 */ /* 0x000fd60000000004 */
.L_x_754:
[----:B------:R-:W-:Y:S05]  /*4170*/  BSYNC.RECONVERGENT B1 ;  /* 0x0000000000017941 */ /* 0x000fea0003800200 */
.L_x_753:
[----:B------:R-:W0:Y:S02]  /*4180*/  LDC.64 R4, c[0x0][0x390] ;  /* 0x0000e400ff047b82 */ /* 0x000e240000000a00 */
[----:B0-----:R-:W-:-:S04]  /*4190*/  ISETP.GE.U32.AND P0, PT, R4, 0x200, PT ;  /* 0x000002000400780c */ /* 0x001fc80003f06070 */
[----:B------:R-:W-:-:S13]  /*41a0*/  ISETP.GE.AND.EX P0, PT, R5, RZ, PT, P0 ;  /* 0x000000ff0500720c */ /* 0x000fda0003f06300 */
        /* <DEDUP_REMOVED lines=34> */
[----:B------:R-:W-:Y:S04]  /*43d0*/  SHFL.DOWN PT, R4, R6, 0x10, 0x1f ;  /* 0x0a001f0006047f89 */ /* 0x000fe800000e0000 */
[----:B------:R-:W0:Y:S02]  /*43e0*/  SHFL.DOWN PT, R5, R7, 0x10, 0x1f ;  /* 0x0a001f0007057f89 */ /* 0x000e2400000e0000 */
[----:B0-----:R-:W-:-:S07]  /*43f0*/  DADD R4, R4, R6 ;  /* 0x0000000004047229 */ /* 0x001fce0000000006 */
[----:B------:R1:W-:Y:S01]  /*4400*/  @!P1 STS.64 [R3+0x10], R4 ;  /* 0x0000100403009388 */ /* 0x0003e20000000a00 */
[----:B------:R-:W-:Y:S01]  /*4410*/  BAR.SYNC.DEFER_BLOCKING 0x0 ;  /* 0x0000000000007b1d */ /* 0x000fe20000010000 */
[----:B------:R-:W-:Y:S02]  /*4420*/  ISETP.NE.AND P1, PT, R2, RZ, PT ;  /* 0x000000ff0200720c */ /* 0x000fe40003f25270 */
[----:B------:R-:W-:Y:S02]  /*4430*/  FSEL R6, R6, R4, P0 ;  /* 0x0000000406067208 */ /* 0x000fe40000000000 */
[----:B------:R-:W-:-:S09]  /*4440*/  FSEL R7, R7, R5, P0 ;  /* 0x0000000507077208 */ /* 0x000fd20000000000 */
[----:B-1----:R-:W-:Y:S05]  /*4450*/  @P1 BRA `(.L_x_833) ;  /* 0x0000017c00301947 */ /* 0x002fea0003800000 */
[----:B------:R-:W0:Y:S01]  /*4460*/  S2UR UR5, SR_CgaCtaId ;  /* 0x00000000000579c3 */ /* 0x000e220000008800 */
[----:B------:R-:W-:Y:S02]  /*4470*/  UMOV UR4, 0x400 ;  /* 0x0000040000047882 */ /* 0x000fe40000000000 */
[----:B0-----:R-:W-:-:S09]  /*4480*/  ULEA UR4, UR5, UR4, 0x18 ;  /* 0x0000000405047291 */ /* 0x001fd2000f8ec0ff */
[----:B------:R-:W0:Y:S04]  /*4490*/  LDS.64 R2, [UR4+0x18] ;  /* 0x00001804ff027984 */ /* 0x000e280008000a00 */
[----:B------:R-:W1:Y:S04]  /*44a0*/  LDS.128 R8, [UR4+0x20] ;  /* 0x00002004ff087984 */ /* 0x000e680008000c00 */
        /* <DEDUP_REMOVED lines=22> */
.L_x_832:
        /* <DEDUP_REMOVED lines=37> */
[----:B------:R-:W-:Y:S01]  /*4860*/  @!P1 MOV R9, 0x400 ;  /* 0x0000040000099802 */ /* 0x000fe20000000f00 */
[----:B------:R-:W-:Y:S01]  /*4870*/  SHFL.DOWN PT, R6, R10, 0x10, R3 ;  /* 0x0a0000000a067989 */ /* 0x000fe200000e0003 */
[----:B------:R-:W-:Y:S02]  /*4880*/  @!P1 SHF.R.U32.HI R8, RZ, 0x2, R2 ;  /* 0x00000002ff089819 */ /* 0x000fe40000011602 */
[----:B0-----:R-:W-:Y:S01]  /*4890*/  @!P1 LEA R9, R14, R9, 0x18 ;  /* 0x000000090e099211 */ /* 0x001fe200078ec0ff */
[----:B------:R-:W0:Y:S01]  /*48a0*/  SHFL.DOWN PT, R7, R11, 0x10, R3 ;  /* 0x0a0000000b077989 */ /* 0x000e2200000e0003 */
[----:B------:R-:W-:-:S02]  /*48b0*/  @!P1 LOP3.LUT R8, R8, 0xf8, RZ, 0xc0, !PT ;  /* 0x000000f808089812 */ /* 0x000fc400078ec0ff */
[----:B------:R-:W-:-:S03]  /*48c0*/  ISETP.GT.AND P0, PT, R0, R3, PT ;  /* 0x000000030000720c */ /* 0x000fc60003f04270 */
[----:B------:R-:W-:Y:S01]  /*48d0*/  @!P1 IMAD.IADD R9, R8, 0x1, R9 ;  /* 0x0000000108099824 */ /* 0x000fe200078e0209 */
[----:B0-----:R-:W-:-:S10]  /*48e0*/  DADD R6, R6, R10 ;  /* 0x0000000006067229 */ /* 0x001fd4000000000a */
[----:B------:R-:W-:Y:S02]  /*48f0*/  FSEL R6, R10, R6, P0 ;  /* 0x000000060a067208 */ /* 0x000fe40000000000 */
[----:B------:R-:W-:-:S05]  /*4900*/  FSEL R7, R11, R7, P0 ;  /* 0x000000070b077208 */ /* 0x000fca0000000000 */
[----:B------:R1:W-:Y:S01]  /*4910*/  @!P1 STS.64 [R9+0x10], R6 ;  /* 0x0000100609009388 */ /* 0x0003e20000000a00 */
[----:B------:R-:W-:Y:S01]  /*4920*/  BAR.SYNC.DEFER_BLOCKING 0x0 ;  /* 0x0000000000007b1d */ /* 0x000fe20000010000 */
[----:B------:R-:W-:-:S13]  /*4930*/  ISETP.NE.AND P1, PT, R2, RZ, PT ;  /* 0x000000ff0200720c */ /* 0x000fda0003f25270 */
[----:B-1----:R-:W-:Y:S05]  /*4940*/  @P1 BRA `(.L_x_833) ;  /* 0x0000017400f41947 */ /* 0x002fea0003800000 */
[----:B------:R-:W0:Y:S01]  /*4950*/  S2UR UR5, SR_CgaCtaId ;  /* 0x00000000000579c3 */ /* 0x000e220000008800 */
[----:B------:R-:W-:Y:S01]  /*4960*/  UMOV UR4, 0x400 ;  /* 0x0000040000047882 */ /* 0x000fe20000000000 */
[----:B------:R-:W-:-:S04]  /*4970*/  ISETP.GT.U32.AND P0, PT, R4, 0x20, PT ;  /* 0x000000200400780c */ /* 0x000fc80003f04070 */
[----:B------:R-:W-:Y:S01]  /*4980*/  ISETP.GT.AND.EX P0, PT, R5, RZ, PT, P0 ;  /* 0x000000ff0500720c */ /* 0x000fe20003f04300 */
[----:B0-----:R-:W-:-:S09]  /*4990*/  ULEA UR4, UR5, UR4, 0x18 ;  /* 0x0000000405047291 */ /* 0x001fd2000f8ec0ff */
[----:B------:R-:W0:Y:S04]  /*49a0*/  LDS.64 R2, [UR4+0x18] ;  /* 0x00001804ff027984 */ /* 0x000e280008000a00 */
[----:B------:R-:W1:Y:S04]  /*49b0*/  LDS.128 R8, [UR4+0x20] ;  /* 0x00002004ff087984 */ /* 0x000e680008000c00 */
[----:B------:R-:W2:Y:S01]  /*49c0*/  LDS.128 R12, [UR4+0x30] ;  /* 0x00003004ff0c7984 */ /* 0x000ea20008000c00 */
[----:B0-----:R-:W-:-:S10]  /*49d0*/  DADD R2, R6, R2 ;  /* 0x0000000006027229 */ /* 0x001fd40000000002 */
[----:B------:R-:W-:Y:S02]  /*49e0*/  FSEL R2, R2, R6, P0 ;  /* 0x0000000602027208 */ /* 0x000fe40000000000 */
[----:B------:R-:W-:Y:S02]  /*49f0*/  FSEL R3, R3, R7, P0 ;  /* 0x0000000703037208 */ /* 0x000fe40000000000 */
[----:B------:R-:W-:-:S04]  /*4a00*/  ISETP.GT.U32.AND P0, PT, R4, 0x40, PT ;  /* 0x000000400400780c */ /* 0x000fc80003f04070 */
[----:B-1----:R-:W-:Y:S01]  /*4a10*/  DADD R8, R8, R2 ;  /* 0x0000000008087229 */ /* 0x002fe20000000002 */
[----:B------:R-:W-:-:S09]  /*4a20*/  ISETP.GT.AND.EX P0, PT, R5, RZ, PT, P0 ;  /* 0x000000ff0500720c */ /* 0x000fd20003f04300 */
[----:B------:R-:W-:Y:S02]  /*4a30*/  FSEL R2, R8, R2, P0 ;  /* 0x0000000208027208 */ /* 0x000fe40000000000 */
[----:B------:R-:W-:Y:S02]  /*4a40*/  FSEL R3, R9, R3, P0 ;  /* 0x0000000309037208 */ /* 0x000fe40000000000 */
[----:B------:R-:W-:-:S04]  /*4a50*/  ISETP.GT.U32.AND P0, PT, R4, 0x60, PT ;  /* 0x000000600400780c */ /* 0x000fc80003f04070 */
[----:B------:R-:W-:Y:S01]  /*4a60*/  DADD R10, R2, R10 ;  /* 0x00000000020a7229 */ /* 0x000fe2000000000a */
[----:B------:R-:W-:-:S09]  /*4a70*/  ISETP.GT.AND.EX P0, PT, R5, RZ, PT, P0 ;  /* 0x000000ff0500720c */ /* 0x000fd20003f04300 */
[----:B------:R-:W-:Y:S02]  /*4a80*/  FSEL R2, R10, R2, P0 ;  /* 0x000000020a027208 */ /* 0x000fe40000000000 */
[----:B------:R-:W-:Y:S02]  /*4a90*/  FSEL R3, R11, R3, P0 ;  /* 0x000000030b037208 */ /* 0x000fe40000000000 */
[----:B------:R-:W0:Y:S01]  /*4aa0*/  LDS.128 R8, [UR4+0x40] ;  /* 0x00004004ff087984 */ /* 0x000e220008000c00 */
[----:B------:R-:W-:-:S03]  /*4ab0*/  ISETP.GT.U32.AND P0, PT, R4, 0x80, PT ;  /* 0x000000800400780c */ /* 0x000fc60003f04070 */
[----:B--2---:R-:W-:Y:S01]  /*4ac0*/  DADD R12, R12, R2 ;  /* 0x000000000c0c7229 */ /* 0x004fe20000000002 */
        /* <DEDUP_REMOVED lines=8> */
[----:B------:R-:W1:Y:S01]  /*4b50*/  LDS.128 R12, [UR4+0x50] ;  /* 0x00005004ff0c7984 */ /* 0x000e620008000c00 */
[----:B------:R-:W-:-:S03]  /*4b60*/  ISETP.GT.U32.AND P0, PT, R4, 0xc0, PT ;  /* 0x000000c00400780c */ /* 0x000fc60003f04070 */
[----:B0-----:R-:W-:Y:S01]  /*4b70*/  DADD R8, R8, R2 ;  /* 0x0000000008087229 */ /* 0x001fe20000000002 */
        /* <DEDUP_REMOVED lines=41> */
[----:B------:R-:W-:-:S04]  /*4e10*/  ISETP.GT.U32.AND P0, PT, R4, 0x1c0, PT ;  /* 0x000001c00400780c */ /* 0x000fc80003f04070 */
        /* <DEDUP_REMOVED lines=8> */
[----:B------:R-:W-:Y:S01]  /*4ea0*/  FSEL R7, R11, R3, P0 ;  /* 0x000000030b077208 */ /* 0x000fe20000000000 */
[----:B------:R-:W-:Y:S06]  /*4eb0*/  BRA `(.L_x_833) ;  /* 0x0000017000987947 */ /* 0x000fec0003800000 */
.L_x_728:
[----:B------:R-:W0:Y:S01]  /*4ec0*/  LDCU.64 UR8, c[0x0][0x3c0] ;  /* 0x00007800ff0877ac */ /* 0x000e220008000a00 */
[----:B------:R-:W-:Y:S01]  /*4ed0*/  BSSY.RECONVERGENT B1, `(.L_x_834) ;  /* 0x0000007000017945 */ /* 0x000fe20003800200 */
[----:B------:R-:W-:Y:S01]  /*4ee0*/  MOV R0, 0x4f40 ;  /* 0x00004f4000007802 */ /* 0x000fe20000000f00 */
[----:B------:R-:W1:Y:S01]  /*4ef0*/  LDCU UR5, c[0x0][0x3c8] ;  /* 0x00007900ff0577ac */ /* 0x000e620008000800 */
[----:B0-----:R-:W-:Y:S01]  /*4f00*/  DADD R2, -RZ, |UR8| ;  /* 0x40000008ff027e29 */ /* 0x001fe20008000100 */
[----:B-1----:R-:W-:-:S09]  /*4f10*/  UISETP.GE.AND UP1, UPT, UR5, 0x1, UPT ;  /* 0x000000010500788c */ /* 0x002fd2000bf26270 */
[----:B------:R-:W-:-:S07]  /*4f20*/  IMAD.MOV.U32 R16, RZ, RZ, R2 ;  /* 0x000000ffff107224 */ /* 0x000fce00078e0002 */
[----:B------:R-:W-:Y:S05]  /*4f30*/  CALL.REL.NOINC `($_ZN3cub18CUB_300001_SM_10006detail6reduce28DeviceReduceSingleTileKernelINS2_10policy_hubIdyN4cuda3std3__44plusIdEEE10Policy1000EN6thrust24THRUST_300001_SM_1000_NS17counting_iteratorIiNSD_11use_defaultESF_SF_EEPdyS9_dd6DValueEEvT0_T1_T2_T3_T4_T6_$__internal_accurate_pow) ;  /* 0x0000017800087944 */ /* 0x000fea0003c00000 */
[----:B------:R-:W-:Y:S05]  /*4f40*/  BSYNC.RECONVERGENT B1 ;  /* 0x0000000000017941 */ /* 0x000fea0003800200 */
.L_x_834:
[----:B------:R-:W0:Y:S08]  /*4f50*/  LDC.64 R16, c[0x0][0x3c0] ;  /* 0x0000f000ff107b82 */ /* 0x000e300000000a00 */
[----:B------:R-:W1:Y:S01]  /*4f60*/  LDC.64 R10, c[0x0][0x3b8] ;  /* 0x0000ee00ff0a7b82 */ /* 0x000e620000000a00 */
[C---:B0-----:R-:W-:Y:S02]  /*4f70*/  DADD R4, R16.reuse, 2 ;  /* 0x4000000010047429 */ /* 0x041fe40000000000 */
[----:B------:R-:W-:-:S04]  /*4f80*/  DADD R8, R16, 2 ;  /* 0x4000000010087429 */ /* 0x000fc80000000000 */
[----:B------:R-:W-:Y:S01]  /*4f90*/  IMAD.MOV.U32 R4, RZ, RZ, R14 ;  /* 0x000000ffff047224 */ /* 0x000fe200078e000e */
[----:B-1----:R-:W-:-:S03]  /*4fa0*/  DADD R6, -R10, 1 ;  /* 0x3ff000000a067429 */ /* 0x002fc60000000100 */
[----:B------:R-:W-:Y:S01]  /*4fb0*/  LOP3.LUT R2, R5, 0x7ff00000, RZ, 0xc0, !PT ;  /* 0x7ff0000005027812 */ /* 0x000fe200078ec0ff */
[----:B------:R-:W-:-:S04]  /*4fc0*/  IMAD.MOV.U32 R5, RZ, RZ, R3 ;  /* 0x000000ffff057224 */ /* 0x000fc800078e0003 */
[----:B------:R-:W-:Y:S01]  /*4fd0*/  DMUL R10, R6, R10 ;  /* 0x0000000a060a7228 */ /* 0x000fe20000000000 */
[----:B------:R-:W-:Y:S10]  /*4fe0*/  BRA.U !UP1, `(.L_x_835) ;  /* 0x0000006109247547 */ /* 0x000ff4000b800000 */
        /* <DEDUP_REMOVED lines=13> */
.L_x_849:
        /* <DEDUP_REMOVED lines=12> */
.L_x_837:
        /* <DEDUP_REMOVED lines=14> */
.L_x_839:
[----:B------:R-:W-:-:S11]  /*5260*/  DADD R14, R48, 2 ;  /* 0x40000000300e7429 */ /* 0x000fd60000000000 */
.L_x_838:
        /* <DEDUP_REMOVED lines=12> */
.L_x_840:
        /* <DEDUP_REMOVED lines=14> */
.L_x_842:
[----:B------:R-:W-:-:S11]  /*5410*/  DADD R14, R40, 2 ;  /* 0x40000000280e7429 */ /* 0x000fd60000000000 */
.L_x_841:
        /* <DEDUP_REMOVED lines=12> */
.L_x_843:
        /* <DEDUP_REMOVED lines=14> */
.L_x_845:
[----:B------:R-:W-:-:S11]  /*55c0*/  DADD R14, R12, 2 ;  /* 0x400000000c0e7429 */ /* 0x000fd60000000000 */
.L_x_844:
        /* <DEDUP_REMOVED lines=10> */
[----:B-----5:R-:W-:Y:S05]  /*5670*/  CALL.REL.NOINC `($_ZN3cub18CUB_300001_SM_10006detail6reduce28DeviceReduceSingleTileKernelINS2_10policy_hubIdyN4cuda3std3__44plusIdEEE10Policy1000EN6thrust24THRUST_300001_SM_1000_NS17counting_iteratorIiNSD_11use_defaultESF_SF_EEPdyS9_dd6DValueEEvT0_T1_T2_T3_T4_T6_$__internal_accurate_pow) ;  /* 0x0000017000387944 */ /* 0x020fea0003c00000 */
[----:B------:R-:W-:Y:S05]  /*5680*/  BSYNC.RECONVERGENT B1 ;  /* 0x0000000000017941 */ /* 0x000fea0003800200 */
.L_x_846:
        /* <DEDUP_REMOVED lines=14> */
.L_x_848:
[----:B------:R-:W-:-:S11]  /*5770*/  DADD R12, R44, 2 ;  /* 0x400000002c0c7429 */ /* 0x000fd60000000000 */
.L_x_847:
[----:B------:R-:W-:-:S06]  /*5780*/  DSETP.NEU.AND P0, PT, R44, 1, PT ;  /* 0x3ff000002c00742a */ /* 0x000fcc0003f0d000 */
[----:B------:R-:W-:Y:S02]  /*5790*/  FSEL R12, R12, RZ, P0 ;  /* 0x000000ff0c0c7208 */ /* 0x000fe40000000000 */
[----:B------:R-:W-:-:S06]  /*57a0*/  FSEL R13, R13, 1.875, P0 ;  /* 0x3ff000000d0d7808 */ /* 0x000fcc0000000000 */
[----:B------:R-:W-:Y:S01]  /*57b0*/  DFMA R12, R46, R12, R42 ;  /* 0x0000000c2e0c722b */ /* 0x000fe2000000002a */
[----:B------:R-:W-:Y:S10]  /*57c0*/  @P2 BRA `(.L_x_849) ;  /* 0xfffffff8003c2947 */ /* 0x000ff4000383ffff */
.L_x_836:
        /* <DEDUP_REMOVED lines=14> */
.L_x_851:
        /* <DEDUP_REMOVED lines=14> */
.L_x_853:
[----:B------:R-:W-:-:S11]  /*5990*/  DADD R14, R38, 2 ;  /* 0x40000000260e7429 */ /* 0x000fd60000000000 */
.L_x_852:
        /* <DEDUP_REMOVED lines=14> */
.L_x_854:
        /* <DEDUP_REMOVED lines=14> */
.L_x_856:
[----:B------:R-:W-:-:S11]  /*5b60*/  DADD R14, R6, 2 ;  /* 0x40000000060e7429 */ /* 0x000fd60000000000 */
.L_x_855:
        /* <DEDUP_REMOVED lines=14> */
.L_x_857:
        /* <DEDUP_REMOVED lines=14> */
.L_x_859:
[----:B------:R-:W-:-:S11]  /*5d30*/  DADD R6, R36, 2 ;  /* 0x4000000024067429 */ /* 0x000fd60000000000 */
.L_x_858:
[----:B------:R-:W-:-:S06]  /*5d40*/  DSETP.NEU.AND P0, PT, R36, 1, PT ;  /* 0x3ff000002400742a */ /* 0x000fcc0003f0d000 */
[----:B------:R-:W-:Y:S02]  /*5d50*/  FSEL R6, R6, RZ, P0 ;  /* 0x000000ff06067208 */ /* 0x000fe40000000000 */
[----:B------:R-:W-:-:S06]  /*5d60*/  FSEL R7, R7, 1.875, P0 ;  /* 0x3ff0000007077808 */ /* 0x000fcc0000000000 */
[----:B------:R-:W-:-:S11]  /*5d70*/  DFMA R12, R40, R6, R12 ;  /* 0x00000006280c722b */ /* 0x000fd6000000000c */
.L_x_850:
[----:B------:R-:W-:Y:S01]  /*5d80*/  UISETP.GE.U32.AND UP0, UPT, UR6, 0x3, UPT ;  /* 0x000000030600788c */ /* 0x000fe2000bf06070 */
[----:B------:R-:W-:Y:S01]  /*5d90*/  IMAD.MOV.U32 R6, RZ, RZ, RZ ;  /* 0x000000ffff067224 */ /* 0x000fe200078e00ff */
[----:B------:R-:W-:-:S07]  /*5da0*/  CS2R R36, SRZ ;  /* 0x0000000000247805 */ /* 0x000fce000001ff00 */
[----:B------:R-:W-:Y:S05]  /*5db0*/  BRA.U !UP0, `(.L_x_860) ;  /* 0x0000000508dc7547 */ /* 0x000fea000b800000 */
[----:B------:R-:W0:Y:S01]  /*5dc0*/  LDC R6, c[0x0][0x3c8] ;  /* 0x0000f200ff067b82 */ /* 0x000e220000000800 */
[----:B------:R-:W-:Y:S01]  /*5dd0*/  IMAD.MOV.U32 R7, RZ, RZ, RZ ;  /* 0x000000ffff077224 */ /* 0x000fe200078e00ff */
[----:B------:R-:W-:-:S06]  /*5de0*/  CS2R R36, SRZ ;  /* 0x0000000000247805 */ /* 0x000fcc000001ff00 */
[----:B------:R-:W1:Y:S08]  /*5df0*/  LDC.64 R40, c[0x0][0x3a8] ;  /* 0x0000ea00ff287b82 */ /* 0x000e700000000a00 */
[----:B------:R-:W2:Y:S01]  /*5e00*/  LDC.64 R38, c[0x0][0x3b0] ;  /* 0x0000ec00ff267b82 */ /* 0x000ea20000000a00 */
[----:B0-----:R-:W-:-:S07]  /*5e10*/  LOP3.LUT R6, R6, 0x7ffffffc, RZ, 0xc0, !PT ;  /* 0x7ffffffc06067812 */ /* 0x001fce00078ec0ff */
.L_x_873:
[----:B--2---:R-:W-:-:S05]  /*5e20*/  IMAD.WIDE.U32 R46, R7, 0x8, R38 ;  /* 0x00000008072e7825 */ /* 0x004fca00078e0026 */
        /* <DEDUP_REMOVED lines=11> */
.L_x_861:
        /* <DEDUP_REMOVED lines=14> */
.L_x_863:
[----:B------:R-:W-:-:S11]  /*5fc0*/  DADD R14, R50, 2 ;  /* 0x40000000320e7429 */ /* 0x000fd60000000000 */
.L_x_862:
        /* <DEDUP_REMOVED lines=12> */
.L_x_864:
        /* <DEDUP_REMOVED lines=14> */
.L_x_866:
[----:B------:R-:W-:-:S11]  /*6170*/  DADD R14, R42, 2 ;  /* 0x400000002a0e7429 */ /* 0x000fd60000000000 */
.L_x_865:
        /* <DEDUP_REMOVED lines=12> */
.L_x_867:
        /* <DEDUP_REMOVED lines=14> */
.L_x_869:
[----:B------:R-:W-:-:S11]  /*6320*/  DADD R14, R36, 2 ;  /* 0x40000000240e7429 */ /* 0x000fd60000000000 */
.L_x_868:
        /* <DEDUP_REMOVED lines=12> */
.L_x_870:
        /* <DEDUP_REMOVED lines=14> */
.L_x_872:
[----:B------:R-:W-:-:S11]  /*64d0*/  DADD R14, R46, 2 ;  /* 0x400000002e0e7429 */ /* 0x000fd60000000000 */
.L_x_871:
[----:B------:R-:W-:-:S06]  /*64e0*/  DSETP.NEU.AND P0, PT, R46, 1, PT ;  /* 0x3ff000002e00742a */ /* 0x000fcc0003f0d000 */
[----:B------:R-:W-:Y:S02]  /*64f0*/  FSEL R36, R14, RZ, P0 ;  /* 0x000000ff0e247208 */ /* 0x000fe40000000000 */
[----:B------:R-:W-:-:S06]  /*6500*/  FSEL R37, R15, 1.875, P0 ;  /* 0x3ff000000f257808 */ /* 0x000fcc0000000000 */
[----:B------:R-:W-:Y:S01]  /*6510*/  DFMA R36, R48, R36, R44 ;  /* 0x000000243024722b */ /* 0x000fe2000000002c */
[----:B------:R-:W-:Y:S10]  /*6520*/  @P2 BRA `(.L_x_873) ;  /* 0xfffffff8003c2947 */ /* 0x000ff4000383ffff */
.L_x_860:
        /* <DEDUP_REMOVED lines=14> */
.L_x_875:
        /* <DEDUP_REMOVED lines=14> */
.L_x_877:
[----:B------:R-:W-:-:S11]  /*66f0*/  DADD R14, R40, 2 ;  /* 0x40000000280e7429 */ /* 0x000fd60000000000 */
.L_x_876:
        /* <DEDUP_REMOVED lines=14> */
.L_x_878:
        /* <DEDUP_REMOVED lines=14> */
.L_x_880:
[----:B------:R-:W-:-:S11]  /*68c0*/  DADD R14, R6, 2 ;  /* 0x40000000060e7429 */ /* 0x000fd60000000000 */
.L_x_879:
        /* <DEDUP_REMOVED lines=14> */
.L_x_881:
        /* <DEDUP_REMOVED lines=14> */
.L_x_883:
[----:B------:R-:W-:-:S11]  /*6a90*/  DADD R6, R38, 2 ;  /* 0x4000000026067429 */ /* 0x000fd60000000000 */
.L_x_882:
[----:B------:R-:W-:-:S06]  /*6aa0*/  DSETP.NEU.AND P0, PT, R38, 1, PT ;  /* 0x3ff000002600742a */ /* 0x000fcc0003f0d000 */
[----:B------:R-:W-:Y:S02]  /*6ab0*/  FSEL R6, R6, RZ, P0 ;  /* 0x000000ff06067208 */ /* 0x000fe40000000000 */
[----:B------:R-:W-:-:S06]  /*6ac0*/  FSEL R7, R7, 1.875, P0 ;  /* 0x3ff0000007077808 */ /* 0x000fcc0000000000 */
[----:B------:R-:W-:-:S11]  /*6ad0*/  DFMA R36, R42, R6, R36 ;  /* 0x000000062a24722b */ /* 0x000fd60000000024 */
.L_x_874:
        /* <DEDUP_REMOVED lines=10> */
.L_x_897:
        /* <DEDUP_REMOVED lines=12> */
.L_x_885:
        /* <DEDUP_REMOVED lines=14> */
.L_x_887:
[----:B------:R-:W-:-:S11]  /*6d20*/  DADD R14, R52, 2 ;  /* 0x40000000340e7429 */ /* 0x000fd60000000000 */
.L_x_886:
        /* <DEDUP_REMOVED lines=12> */
.L_x_888:
        /* <DEDUP_REMOVED lines=14> */
.L_x_890:
[----:B------:R-:W-:-:S11]  /*6ed0*/  DADD R14, R44, 2 ;  /* 0x400000002c0e7429 */ /* 0x000fd60000000000 */
.L_x_889:
        /* <DEDUP_REMOVED lines=12> */
.L_x_891:
        /* <DEDUP_REMOVED lines=14> */
.L_x_893:
[----:B------:R-:W-:-:S11]  /*7080*/  DADD R14, R38, 2 ;  /* 0x40000000260e7429 */ /* 0x000fd60000000000 */
.L_x_892:
        /* <DEDUP_REMOVED lines=12> */
.L_x_894:
        /* <DEDUP_REMOVED lines=14> */
.L_x_896:
[----:B------:R-:W-:-:S11]  /*7230*/  DADD R14, R48, 2 ;  /* 0x40000000300e7429 */ /* 0x000fd60000000000 */
.L_x_895:
[----:B------:R-:W-:-:S06]  /*7240*/  DSETP.NEU.AND P0, PT, R48, 1, PT ;  /* 0x3ff000003000742a */ /* 0x000fcc0003f0d000 */
[----:B------:R-:W-:Y:S02]  /*7250*/  FSEL R38, R14, RZ, P0 ;  /* 0x000000ff0e267208 */ /* 0x000fe40000000000 */
[----:B------:R-:W-:-:S06]  /*7260*/  FSEL R39, R15, 1.875, P0 ;  /* 0x3ff000000f277808 */ /* 0x000fcc0000000000 */
[----:B------:R-:W-:Y:S01]  /*7270*/  DFMA R38, R50, R38, R46 ;  /* 0x000000263226722b */ /* 0x000fe2000000002e */
[----:B------:R-:W-:Y:S10]  /*7280*/  @P2 BRA `(.L_x_897) ;  /* 0xfffffff8003c2947 */ /* 0x000ff4000383ffff */
.L_x_884:
        /* <DEDUP_REMOVED lines=14> */
.L_x_899:
        /* <DEDUP_REMOVED lines=14> */
.L_x_901:
[----:B------:R-:W-:-:S11]  /*7450*/  DADD R14, R42, 2 ;  /* 0x400000002a0e7429 */ /* 0x000fd60000000000 */
.L_x_900:
        /* <DEDUP_REMOVED lines=14> */
.L_x_902:
        /* <DEDUP_REMOVED lines=14> */
.L_x_904:
[----:B------:R-:W-:-:S11]  /*7620*/  DADD R14, R6, 2 ;  /* 0x40000000060e7429 */ /* 0x000fd60000000000 */
.L_x_903:
        /* <DEDUP_REMOVED lines=14> */
.L_x_905:
        /* <DEDUP_REMOVED lines=14> */
.L_x_907:
[----:B------:R-:W-:-:S11]  /*77f0*/  DADD R6, R40, 2 ;  /* 0x4000000028067429 */ /* 0x000fd60000000000 */
.L_x_906:
[----:B------:R-:W-:-:S06]  /*7800*/  DSETP.NEU.AND P0, PT, R40, 1, PT ;  /* 0x3ff000002800742a */ /* 0x000fcc0003f0d000 */
[----:B------:R-:W-:Y:S02]  /*7810*/  FSEL R6, R6, RZ, P0 ;  /* 0x000000ff06067208 */ /* 0x000fe40000000000 */
[----:B------:R-:W-:-:S06]  /*7820*/  FSEL R7, R7, 1.875, P0 ;  /* 0x3ff0000007077808 */ /* 0x000fcc0000000000 */
[----:B------:R-:W-:-:S11]  /*7830*/  DFMA R38, R44, R6, R38 ;  /* 0x000000062c26722b */ /* 0x000fd60000000026 */
.L_x_898:
        /* <DEDUP_REMOVED lines=10> */
.L_x_921:
        /* <DEDUP_REMOVED lines=12> */
.L_x_909:
        /* <DEDUP_REMOVED lines=14> */
.L_x_911:
[----:B------:R-:W-:-:S11]  /*7a80*/  DADD R14, R54, 2 ;  /* 0x40000000360e7429 */ /* 0x000fd60000000000 */
.L_x_910:
        /* <DEDUP_REMOVED lines=12> */
.L_x_912:
        /* <DEDUP_REMOVED lines=14> */
.L_x_914:
[----:B------:R-:W-:-:S11]  /*7c30*/  DADD R14, R46, 2 ;  /* 0x400000002e0e7429 */ /* 0x000fd60000000000 */
.L_x_913:
        /* <DEDUP_REMOVED lines=12> */
.L_x_915:
        /* <DEDUP_REMOVED lines=14> */
.L_x_917:
[----:B------:R-:W-:-:S11]  /*7de0*/  DADD R14, R40, 2 ;  /* 0x40000000280e7429 */ /* 0x000fd60000000000 */
.L_x_916:
        /* <DEDUP_REMOVED lines=12> */
.L_x_918:
        /* <DEDUP_REMOVED lines=14> */
.L_x_920:
[----:B------:R-:W-:-:S11]  /*7f90*/  DADD R14, R50, 2 ;  /* 0x40000000320e7429 */ /* 0x000fd60000000000 */
.L_x_919:
[----:B------:R-:W-:-:S06]  /*7fa0*/  DSETP.NEU.AND P0, PT, R50, 1, PT ;  /* 0x3ff000003200742a */ /* 0x000fcc0003f0d000 */
[----:B------:R-:W-:Y:S02]  /*7fb0*/  FSEL R40, R14, RZ, P0 ;  /* 0x000000ff0e287208 */ /* 0x000fe40000000000 */
[----:B------:R-:W-:-:S06]  /*7fc0*/  FSEL R41, R15, 1.875, P0 ;  /* 0x3ff000000f297808 */ /* 0x000fcc0000000000 */
[----:B------:R-:W-:Y:S01]  /*7fd0*/  DFMA R40, R52, R40, R48 ;  /* 0x000000283428722b */ /* 0x000fe20000000030 */
[----:B------:R-:W-:Y:S10]  /*7fe0*/  @P2 BRA `(.L_x_921) ;  /* 0xfffffff8003c2947 */ /* 0x000ff4000383ffff */
.L_x_908:
        /* <DEDUP_REMOVED lines=14> */
.L_x_923:
        /* <DEDUP_REMOVED lines=14> */
.L_x_925:
[----:B------:R-:W-:-:S11]  /*81b0*/  DADD R14, R44, 2 ;  /* 0x400000002c0e7429 */ /* 0x000fd60000000000 */
.L_x_924:
        /* <DEDUP_REMOVED lines=14> */
.L_x_926:
        /* <DEDUP_REMOVED lines=14> */
.L_x_928:
[----:B------:R-:W-:-:S11]  /*8380*/  DADD R14, R6, 2 ;  /* 0x40000000060e7429 */ /* 0x000fd60000000000 */
.L_x_927:
        /* <DEDUP_REMOVED lines=14> */
.L_x_929:
        /* <DEDUP_REMOVED lines=14> */
.L_x_931:
[----:B------:R-:W-:-:S11]  /*8550*/  DADD R6, R42, 2 ;  /* 0x400000002a067429 */ /* 0x000fd60000000000 */
.L_x_930:
[----:B------:R-:W-:-:S06]  /*8560*/  DSETP.NEU.AND P0, PT, R42, 1, PT ;  /* 0x3ff000002a00742a */ /* 0x000fcc0003f0d000 */
[----:B------:R-:W-:Y:S02]  /*8570*/  FSEL R6, R6, RZ, P0 ;  /* 0x000000ff06067208 */ /* 0x000fe40000000000 */
[----:B------:R-:W-:-:S06]  /*8580*/  FSEL R7, R7, 1.875, P0 ;  /* 0x3ff0000007077808 */ /* 0x000fcc0000000000 */
[----:B------:R-:W-:-:S11]  /*8590*/  DFMA R40, R46, R6, R40 ;  /* 0x000000062e28722b */ /* 0x000fd60000000028 */
.L_x_922:
        /* <DEDUP_REMOVED lines=10> */
.L_x_945:
        /* <DEDUP_REMOVED lines=12> */
.L_x_933:
        /* <DEDUP_REMOVED lines=14> */
.L_x_935:
[----:B------:R-:W-:-:S11]  /*87e0*/  DADD R14, R56, 2 ;  /* 0x40000000380e7429 */ /* 0x000fd60000000000 */
.L_x_934:
        /* <DEDUP_REMOVED lines=12> */
.L_x_936:
        /* <DEDUP_REMOVED lines=14> */
.L_x_938:
[----:B------:R-:W-:-:S11]  /*8990*/  DADD R14, R48, 2 ;  /* 0x40000000300e7429 */ /* 0x000fd60000000000 */
.L_x_937:
        /* <DEDUP_REMOVED lines=12> */
.L_x_939:
        /* <DEDUP_REMOVED lines=14> */
.L_x_941:
[----:B------:R-:W-:-:S11]  /*8b40*/  DADD R14, R42, 2 ;  /* 0x400000002a0e7429 */ /* 0x000fd60000000000 */
.L_x_940:
        /* <DEDUP_REMOVED lines=12> */
.L_x_942:
        /* <DEDUP_REMOVED lines=14> */
.L_x_944:
[----:B------:R-:W-:-:S11]  /*8cf0*/  DADD R14, R52, 2 ;  /* 0x40000000340e7429 */ /* 0x000fd60000000000 */
.L_x_943:
[----:B------:R-:W-:-:S06]  /*8d00*/  DSETP.NEU.AND P0, PT, R52, 1, PT ;  /* 0x3ff000003400742a */ /* 0x000fcc0003f0d000 */
[----:B------:R-:W-:Y:S02]  /*8d10*/  FSEL R42, R14, RZ, P0 ;  /* 0x000000ff0e2a7208 */ /* 0x000fe40000000000 */
[----:B------:R-:W-:-:S06]  /*8d20*/  FSEL R43, R15, 1.875, P0 ;  /* 0x3ff000000f2b7808 */ /* 0x000fcc0000000000 */
[----:B------:R-:W-:Y:S01]  /*8d30*/  DFMA R42, R54, R42, R50 ;  /* 0x0000002a362a722b */ /* 0x000fe20000000032 */
[----:B------:R-:W-:Y:S10]  /*8d40*/  @P2 BRA `(.L_x_945) ;  /* 0xfffffff8003c2947 */ /* 0x000ff4000383ffff */
.L_x_932:
        /* <DEDUP_REMOVED lines=14> */
.L_x_947:
        /* <DEDUP_REMOVED lines=14> */
.L_x_949:
[----:B------:R-:W-:-:S11]  /*8f10*/  DADD R14, R46, 2 ;  /* 0x400000002e0e7429 */ /* 0x000fd60000000000 */
.L_x_948:
        /* <DEDUP_REMOVED lines=14> */
.L_x_950:
        /* <DEDUP_REMOVED lines=14> */
.L_x_952:
[----:B------:R-:W-:-:S11]  /*90e0*/  DADD R14, R6, 2 ;  /* 0x40000000060e7429 */ /* 0x000fd60000000000 */
.L_x_951:
        /* <DEDUP_REMOVED lines=14> */
.L_x_953:
        /* <DEDUP_REMOVED lines=14> */
.L_x_955:
[----:B------:R-:W-:-:S11]  /*92b0*/  DADD R6, R44, 2 ;  /* 0x400000002c067429 */ /* 0x000fd60000000000 */
.L_x_954:
[----:B------:R-:W-:-:S06]  /*92c0*/  DSETP.NEU.AND P0, PT, R44, 1, PT ;  /* 0x3ff000002c00742a */ /* 0x000fcc0003f0d000 */
[----:B------:R-:W-:Y:S02]  /*92d0*/  FSEL R6, R6, RZ, P0 ;  /* 0x000000ff06067208 */ /* 0x000fe40000000000 */
[----:B------:R-:W-:-:S06]  /*92e0*/  FSEL R7, R7, 1.875, P0 ;  /* 0x3ff0000007077808 */ /* 0x000fcc0000000000 */
[----:B------:R-:W-:-:S11]  /*92f0*/  DFMA R42, R48, R6, R42 ;  /* 0x00000006302a722b */ /* 0x000fd6000000002a */
.L_x_946:
        /* <DEDUP_REMOVED lines=10> */
.L_x_969:
        /* <DEDUP_REMOVED lines=12> */
.L_x_957:
        /* <DEDUP_REMOVED lines=14> */
.L_x_959:
[----:B------:R-:W-:-:S11]  /*9540*/  DADD R14, R58, 2 ;  /* 0x400000003a0e7429 */ /* 0x000fd60000000000 */
.L_x_958:
        /* <DEDUP_REMOVED lines=12> */
.L_x_960:
        /* <DEDUP_REMOVED lines=14> */
.L_x_962:
[----:B------:R-:W-:-:S11]  /*96f0*/  DADD R14, R50, 2 ;  /* 0x40000000320e7429 */ /* 0x000fd60000000000 */
.L_x_961:
        /* <DEDUP_REMOVED lines=12> */
.L_x_963:
        /* <DEDUP_REMOVED lines=14> */
.L_x_965:
[----:B------:R-:W-:-:S11]  /*98a0*/  DADD R14, R44, 2 ;  /* 0x400000002c0e7429 */ /* 0x000fd60000000000 */
.L_x_964:
        /* <DEDUP_REMOVED lines=12> */
.L_x_966:
        /* <DEDUP_REMOVED lines=14> */
.L_x_968:
[----:B------:R-:W-:-:S11]  /*9a50*/  DADD R14, R54, 2 ;  /* 0x40000000360e7429 */ /* 0x000fd60000000000 */
.L_x_967:
[----:B------:R-:W-:-:S06]  /*9a60*/  DSETP.NEU.AND P0, PT, R54, 1, PT ;  /* 0x3ff000003600742a */ /* 0x000fcc0003f0d000 */
[----:B------:R-:W-:Y:S02]  /*9a70*/  FSEL R44, R14, RZ, P0 ;  /* 0x000000ff0e2c7208 */ /* 0x000fe40000000000 */
[----:B------:R-:W-:-:S06]  /*9a80*/  FSEL R45, R15, 1.875, P0 ;  /* 0x3ff000000f2d7808 */ /* 0x000fcc0000000000 */
[----:B------:R-:W-:Y:S01]  /*9a90*/  DFMA R44, R56, R44, R52 ;  /* 0x0000002c382c722b */ /* 0x000fe20000000034 */
[----:B------:R-:W-:Y:S10]  /*9aa0*/  @P2 BRA `(.L_x_969) ;  /* 0xfffffff8003c2947 */ /* 0x000ff4000383ffff */
.L_x_956:
        /* <DEDUP_REMOVED lines=14> */
.L_x_971:
        /* <DEDUP_REMOVED lines=14> */
.L_x_973:
[----:B------:R-:W-:-:S11]  /*9c70*/  DADD R14, R48, 2 ;  /* 0x40000000300e7429 */ /* 0x000fd60000000000 */
.L_x_972:
        /* <DEDUP_REMOVED lines=14> */
.L_x_974:
        /* <DEDUP_REMOVED lines=14> */
.L_x_976:
[----:B------:R-:W-:-:S11]  /*9e40*/  DADD R14, R6, 2 ;  /* 0x40000000060e7429 */ /* 0x000fd60000000000 */
.L_x_975:
        /* <DEDUP_REMOVED lines=14> */
.L_x_977:
        /* <DEDUP_REMOVED lines=14> */
.L_x_979:
[----:B------:R-:W-:-:S11]  /*a010*/  DADD R6, R46, 2 ;  /* 0x400000002e067429 */ /* 0x000fd60000000000 */
.L_x_978:
[----:B------:R-:W-:-:S06]  /*a020*/  DSETP.NEU.AND P0, PT, R46, 1, PT ;  /* 0x3ff000002e00742a */ /* 0x000fcc0003f0d000 */
[----:B------:R-:W-:Y:S02]  /*a030*/  FSEL R6, R6, RZ, P0 ;  /* 0x000000ff06067208 */ /* 0x000fe40000000000 */
[----:B------:R-:W-:-:S06]  /*a040*/  FSEL R7, R7, 1.875, P0 ;  /* 0x3ff0000007077808 */ /* 0x000fcc0000000000 */
[----:B------:R-:W-:-:S11]  /*a050*/  DFMA R44, R50, R6, R44 ;  /* 0x00000006322c722b */ /* 0x000fd6000000002c */
.L_x_970:
        /* <DEDUP_REMOVED lines=10> */
.L_x_993:
        /* <DEDUP_REMOVED lines=12> */
.L_x_981:
        /* <DEDUP_REMOVED lines=14> */
.L_x_983:
[----:B------:R-:W-:-:S11]  /*a2a0*/  DADD R14, R50, 2 ;  /* 0x40000000320e7429 */ /* 0x000fd60000000000 */
.L_x_982:
        /* <DEDUP_REMOVED lines=12> */
.L_x_984:
        /* <DEDUP_REMOVED lines=14> */
.L_x_986:
[----:B------:R-:W-:-:S11]  /*a450*/  DADD R14, R54, 2 ;  /* 0x40000000360e7429 */ /* 0x000fd60000000000 */
.L_x_985:
        /* <DEDUP_REMOVED lines=12> */
.L_x_987:
        /* <DEDUP_REMOVED lines=14> */
.L_x_989:
[----:B------:R-:W-:-:S11]  /*a600*/  DADD R14, R50, 2 ;  /* 0x40000000320e7429 */ /* 0x000fd60000000000 */
.L_x_988:
        /* <DEDUP_REMOVED lines=12> */
.L_x_990:
        /* <DEDUP_REMOVED lines=14> */
.L_x_992:
[----:B------:R-:W-:-:S11]  /*a7b0*/  DADD R14, R60, 2 ;  /* 0x400000003c0e7429 */ /* 0x000fd60000000000 */
.L_x_991:
[----:B------:R-:W-:-:S06]  /*a7c0*/  DSETP.NEU.AND P0, PT, R60, 1, PT ;  /* 0x3ff000003c00742a */ /* 0x000fcc0003f0d000 */
[----:B------:R-:W-:Y:S02]  /*a7d0*/  FSEL R14, R14, RZ, P0 ;  /* 0x000000ff0e0e7208 */ /* 0x000fe40000000000 */
[----:B------:R-:W-:-:S06]  /*a7e0*/  FSEL R15, R15, 1.875, P0 ;  /* 0x3ff000000f0f7808 */ /* 0x000fcc0000000000 */
[----:B------:R-:W-:Y:S01]  /*a7f0*/  DFMA R52, R62, R14, R52 ;  /* 0x0000000e3e34722b */ /* 0x000fe20000000034 */
[----:B------:R-:W-:Y:S10]  /*a800*/  @P2 BRA `(.L_x_993) ;  /* 0xfffffff8003c2947 */ /* 0x000ff4000383ffff */
.L_x_980:
        /* <DEDUP_REMOVED lines=14> */
.L_x_995:
        /* <DEDUP_REMOVED lines=14> */
.L_x_997:
[----:B------:R-:W-:-:S11]  /*a9d0*/  DADD R14, R48, 2 ;  /* 0x40000000300e7429 */ /* 0x000fd60000000000 */
.L_x_996:
        /* <DEDUP_REMOVED lines=14> */
.L_x_998:
        /* <DEDUP_REMOVED lines=14> */
.L_x_1000:
[----:B------:R-:W-:-:S11]  /*aba0*/  DADD R14, R6, 2 ;  /* 0x40000000060e7429 */ /* 0x000fd60000000000 */
.L_x_999:
        /* <DEDUP_REMOVED lines=14> */
.L_x_1001:
        /* <DEDUP_REMOVED lines=14> */
.L_x_1003:
[----:B------:R-:W-:-:S11]  /*ad70*/  DADD R6, R46, 2 ;  /* 0x400000002e067429 */ /* 0x000fd60000000000 */
.L_x_1002:
[----:B------:R-:W-:-:S06]  /*ad80*/  DSETP.NEU.AND P0, PT, R46, 1, PT ;  /* 0x3ff000002e00742a */ /* 0x000fcc0003f0d000 */
[----:B------:R-:W-:Y:S02]  /*ad90*/  FSEL R6, R6, RZ, P0 ;  /* 0x000000ff06067208 */ /* 0x000fe40000000000 */
[----:B------:R-:W-:-:S06]  /*ada0*/  FSEL R7, R7, 1.875, P0 ;  /* 0x3ff0000007077808 */ /* 0x000fcc0000000000 */
[----:B------:R-:W-:-:S11]  /*adb0*/  DFMA R52, R50, R6, R52 ;  /* 0x000000063234722b */ /* 0x000fd60000000034 */
.L_x_994:
        /* <DEDUP_REMOVED lines=11> */
[----:B------:R-:W-:-:S02]  /*ae70*/  FSEL R19, R4, RZ, P2 ;  /* 0x000000ff04137208 */ /* 0x000fc40001000000 */
[----:B------:R-:W-:-:S04]  /*ae80*/  FSEL R3, R5, RZ, P2 ;  /* 0x000000ff05037208 */ /* 0x000fc80001000000 */
[----:B------:R-:W-:Y:S01]  /*ae90*/  DFMA R14, -R10, R16, 1 ;  /* 0x3ff000000a0e742b */ /* 0x000fe20000000110 */
[----:B------:R-:W-:Y:S02]  /*aea0*/  @P1 FSEL R19, R19, R8, P0 ;  /* 0x0000000813131208 */ /* 0x000fe40000000000 */
[----:B------:R-:W-:Y:S01]  /*aeb0*/  @P1 FSEL R3, R3, R9, P0 ;  /* 0x0000000903031208 */ /* 0x000fe20000000000 */
[----:B------:R-:W-:Y:S01]  /*aec0*/  DSETP.NEU.AND P1, PT, R6, 1, PT ;  /* 0x3ff000000600742a */ /* 0x000fe20003f2d000 */
[----:B------:R-:W-:Y:S02]  /*aed0*/  @!P0 FSEL R19, R19, RZ, P3 ;  /* 0x000000ff13138208 */ /* 0x000fe40001800000 */
[----:B------:R-:W-:Y:S01]  /*aee0*/  @!P0 FSEL R3, R3, +QNAN , P3 ;  /* 0x7ff0000003038808 */ /* 0x000fe20001800000 */
[----:B------:R-:W-:Y:S02]  /*aef0*/  DFMA R16, R16, R14, R16 ;  /* 0x0000000e1010722b */ /* 0x000fe40000000010 */
[----:B------:R-:W-:-:S02]  /*af00*/  FSEL R18, R19, RZ, P1 ;  /* 0x000000ff13127208 */ /* 0x000fc40000800000 */
        /* <DEDUP_REMOVED lines=14> */
.L_x_1005:
[----:B------:R-:W-:Y:S05]  /*aff0*/  BSYNC.RECONVERGENT B1 ;  /* 0x0000000000017941 */ /* 0x000fea0003800200 */
.L_x_1004:
        /* <DEDUP_REMOVED lines=8> */
.L_x_835:
[----:B------:R-:W-:-:S14]  /*b080*/  DSETP.NAN.AND P0, PT, R16, R16, PT ;  /* 0x000000101000722a */ /* 0x000fdc0003f08000 */
[----:B------:R-:W-:Y:S05]  /*b090*/  @!P0 BRA `(.L_x_1007) ;  /* 0x0000000400508947 */ /* 0x000fea0003800000 */
[----:B------:R-:W-:-:S14]  /*b0a0*/  DSETP.NEU.AND P0, PT, R16, RZ, PT ;  /* 0x000000ff1000722a */ /* 0x000fdc0003f0d000 */
[----:B------:R-:W-:Y:S05]  /*b0b0*/  @P0 BRA `(.L_x_1008) ;  /* 0x0000000000a00947 */ /* 0x000fea0003800000 */
        /* <DEDUP_REMOVED lines=26> */
.L_x_1009:
        /* <DEDUP_REMOVED lines=14> */
.L_x_1008:
        /* <DEDUP_REMOVED lines=27> */
.L_x_1011:
[----:B------:R-:W-:Y:S05]  /*b4f0*/  BSYNC.RECONVERGENT B1 ;  /* 0x0000000000017941 */ /* 0x000fea0003800200 */
.L_x_1010:
        /* <DEDUP_REMOVED lines=14> */
.L_x_1007:
[----:B------:R-:W-:-:S14]  /*b5e0*/  DSETP.NEU.AND P0, PT, R16, RZ, PT ;  /* 0x000000ff1000722a */ /* 0x000fdc0003f0d000 */
[----:B------:R-:W-:Y:S05]  /*b5f0*/  @P0 BRA `(.L_x_1012) ;  /* 0x0000000000ac0947 */ /* 0x000fea0003800000 */
        /* <DEDUP_REMOVED lines=29> */
.L_x_1013:
        /* <DEDUP_REMOVED lines=14> */
.L_x_1012:
        /* <DEDUP_REMOVED lines=30> */
.L_x_1015:
[----:B------:R-:W-:Y:S05]  /*ba90*/  BSYNC.RECONVERGENT B1 ;  /* 0x0000000000017941 */ /* 0x000fea0003800200 */
.L_x_1014:
        /* <DEDUP_REMOVED lines=13> */
.L_x_1006:
[----:B------:R-:W-:Y:S01]  /*bb70*/  DADD R6, R6, R36 ;  /* 0x0000000006067229 */ /* 0x000fe20000000024 */
[----:B------:R-:W0:Y:S01]  /*bb80*/  LDCU.64 UR8, c[0x0][0x390] ;  /* 0x00007200ff0877ac */ /* 0x000e220008000a00 */
[----:B------:R-:W-:Y:S01]  /*bb90*/  UMOV UR13, 0xe00 ;  /* 0x00000e00000d7882 */ /* 0x000fe20000000000 */
[----:B------:R-:W-:-:S05]  /*bba0*/  UMOV UR5, URZ ;  /* 0x000000ff00057c82 */ /* 0x000fca0008000000 */
[----:B------:R-:W-:-:S08]  /*bbb0*/  DADD R6, R6, R38 ;  /* 0x0000000006067229 */ /* 0x000fd00000000026 */
[----:B------:R-:W-:Y:S01]  /*bbc0*/  DADD R6, R6, R40 ;  /* 0x0000000006067229 */ /* 0x000fe20000000028 */
[----:B0-----:R-:W-:-:S04]  /*bbd0*/  UIADD3 UR6, UP0, UPT, UR8, -0xe00, URZ ;  /* 0xfffff20008067890 */ /* 0x001fc8000ff1e0ff */
[----:B------:R-:W-:-:S03]  /*bbe0*/  UIADD3.X UR8, UPT, UPT, UR9, -0x1, URZ, UP0, !UPT ;  /* 0xffffffff09087890 */ /* 0x000fc600087fe4ff */
[----:B------:R-:W-:Y:S01]  /*bbf0*/  DADD R6, R6, R42 ;  /* 0x0000000006067229 */ /* 0x000fe2000000002a */
[----:B------:R-:W-:-:S04]  /*bc00*/  UISETP.GE.U32.AND UP0, UPT, UR6, 0xe00, UPT ;  /* 0x00000e000600788c */ /* 0x000fc8000bf06070 */
[----:B------:R-:W-:-:S03]  /*bc10*/  UISETP.GE.U32.AND.EX UP0, UPT, UR8, URZ, UPT, UP0 ;  /* 0x000000ff0800728c */ /* 0x000fc6000bf06100 */
[----:B------:R-:W-:-:S08]  /*bc20*/  DADD R6, R6, R44 ;  /* 0x0000000006067229 */ /* 0x000fd0000000002c */
[----:B------:R-:W-:Y:S01]  /*bc30*/  DADD R12, R6, R52 ;  /* 0x00000000060c7229 */ /* 0x000fe20000000034 */
[----:B------:R-:W-:Y:S10]  /*bc40*/  BRA.U !UP0, `(.L_x_1016) ;  /* 0x000000cd08ec7547 */ /* 0x000ff4000b800000 */
[----:B------:R-:W0:Y:S02]  /*bc50*/  LDCU UR5, c[0x0][0x3c8] ;  /* 0x00007900ff0577ac */ /* 0x000e240008000800 */
[----:B0-----:R-:W-:-:S09]  /*bc60*/  UISETP.GE.AND UP0, UPT, UR5, 0x1, UPT ;  /* 0x000000010500788c */ /* 0x001fd2000bf06270 */
[----:B------:R-:W-:Y:S05]  /*bc70*/  BRA.U !UP0, `(.L_x_1017) ;  /* 0x000000c108387547 */ /* 0x000fea000b800000 */
[----:B------:R-:W0:Y:S01]  /*bc80*/  MUFU.RCP64H R7, R11 ;  /* 0x0000000b00077308 */ /* 0x000e220000001800 */
[----:B------:R-:W1:Y:S01]  /*bc90*/  LDC.64 R14, c[0x0][0x3c0] ;  /* 0x0000f000ff0e7b82 */ /* 0x000e620000000a00 */
[----:B------:R-:W-:Y:S01]  /*bca0*/  IMAD.MOV.U32 R6, RZ, RZ, 0x1 ;  /* 0x00000001ff067424 */ /* 0x000fe200078e00ff */
[----:B------:R-:W-:Y:S05]  /*bcb0*/  BSSY.RECONVERGENT B1, `(.L_x_1018) ;  /* 0x000001f000017945 */ /* 0x000fea0003800200 */
[----:B0-----:R-:W-:-:S08]  /*bcc0*/  DFMA R16, -R10, R6, 1 ;  /* 0x3ff000000a10742b */ /* 0x001fd00000000106 */
[----:B------:R-:W-:Y:S02]  /*bcd0*/  DFMA R16, R16, R16, R16 ;  /* 0x000000101010722b */ /* 0x000fe40000000010 */
[C---:B-1----:R-:W-:Y:S02]  /*bce0*/  DSETP.NEU.AND P1, PT, R14.reuse, RZ, PT ;  /* 0x000000ff0e00722a */ /* 0x042fe40003f2d000 */
[C---:B------:R-:W-:Y:S02]  /*bcf0*/  DSETP.NEU.AND P0, PT, |R14|.reuse, +INF , PT ;  /* 0x7ff000000e00742a */ /* 0x040fe40003f0d200 */
[----:B------:R-:W-:Y:S02]  /*bd00*/  DSETP.NEU.AND P2, PT, R14, 1, PT ;  /* 0x3ff000000e00742a */ /* 0x000fe40003f4d000 */
[----:B------:R-:W-:Y:S01]  /*bd10*/  DFMA R16, R6, R16, R6 ;  /* 0x000000100610722b */ /* 0x000fe20000000006 */
[----:B------:R-:W-:Y:S02]  /*bd20*/  FSEL R31, R5, RZ, P1 ;  /* 0x000000ff051f7208 */ /* 0x000fe40000800000 */
[----:B------:R-:W-:-:S02]  /*bd30*/  FSEL R7, R4, RZ, P1 ;  /* 0x000000ff04077208 */ /* 0x000fc40000800000 */
[----:B------:R-:W-:Y:S02]  /*bd40*/  ISETP.NE.AND P1, PT, R2, 0x7ff00000, PT ;  /* 0x7ff000000200780c */ /* 0x000fe40003f25270 */
[----:B------:R-:W-:Y:S01]  /*bd50*/  FSEL R0, R7, RZ, P0 ;  /* 0x000000ff07007208 */ /* 0x000fe20000000000 */
[----:B------:R-:W-:Y:S01]  /*bd60*/  DFMA R18, -R10, R16, 1 ;  /* 0x3ff000000a12742b */ /* 0x000fe20000000110 */
[----:B------:R-:W-:Y:S02]  /*bd70*/  FSEL R6, R31, +QNAN , P0 ;  /* 0x7ff000001f067808 */ /* 0x000fe40000000000 */
[----:B------:R-:W-:Y:S02]  /*bd80*/  FSEL R0, R7, R0, P1 ;  /* 0x0000000007007208 */ /* 0x000fe40000800000 */
[----:B------:R-:W-:-:S03]  /*bd90*/  FSEL R3, R31, R6, P1 ;  /* 0x000000061f037208 */ /* 0x000fc60000800000 */
        /* <DEDUP_REMOVED lines=16> */
.L_x_1019:
[----:B------:R-:W-:Y:S05]  /*bea0*/  BSYNC.RECONVERGENT B1 ;  /* 0x0000000000017941 */ /* 0x000fea0003800200 */
.L_x_1018:
[----:B------:R-:W0:Y:S01]  /*beb0*/  MUFU.RCP64H R15, R11 ;  /* 0x0000000b000f7308 */ /* 0x000e220000001800 */
[----:B------:R-:W-:Y:S01]  /*bec0*/  IMAD.MOV.U32 R14, RZ, RZ, 0x1 ;  /* 0x00000001ff0e7424 */ /* 0x000fe200078e00ff */
[----:B------:R-:W-:Y:S01]  /*bed0*/  FSEL R7, R7, R8, P1 ;  /* 0x0000000807077208 */ /* 0x000fe20000800000 */
[----:B------:R-:W-:Y:S01]  /*bee0*/  BSSY.RECONVERGENT B1, `(.L_x_1020) ;  /* 0x0000016000017945 */ /* 0x000fe20003800200 */
[----:B------:R-:W-:Y:S02]  /*bef0*/  FSEL R31, R31, R9, P1 ;  /* 0x000000091f1f7208 */ /* 0x000fe40000800000 */
[----:B------:R-:W-:Y:S02]  /*bf00*/  FSEL R18, R7, RZ, P2 ;  /* 0x000000ff07127208 */ /* 0x000fe40001000000 */
[----:B------:R-:W-:-:S04]  /*bf10*/  FSEL R19, R31, 1.875, P2 ;  /* 0x3ff000001f137808 */ /* 0x000fc80001000000 */
        /* <DEDUP_REMOVED lines=18> */
.L_x_1021:
[----:B------:R-:W-:Y:S05]  /*c040*/  BSYNC.RECONVERGENT B1 ;  /* 0x0000000000017941 */ /* 0x000fea0003800200 */
.L_x_1020:
[----:B------:R-:W0:Y:S01]  /*c050*/  LDCU UR5, c[0x0][0x3c8] ;  /* 0x00007900ff0577ac */ /* 0x000e220008000800 */
[----:B------:R-:W-:Y:S01]  /*c060*/  UMOV UR13, 0xe00 ;  /* 0x00000e00000d7882 */ /* 0x000fe20000000000 */
[----:B0-----:R-:W-:Y:S02]  /*c070*/  UIADD3 UR17, UPT, UPT, UR5, -0x1, URZ ;  /* 0xffffffff05117890 */ /* 0x001fe4000fffe0ff */
[----:B------:R-:W-:Y:S02]  /*c080*/  ULOP3.LUT UR20, UR5, 0x3, URZ, 0xc0, !UPT ;  /* 0x0000000305147892 */ /* 0x000fe4000f8ec0ff */
[----:B------:R-:W-:-:S03]  /*c090*/  ULOP3.LUT UR12, UR5, 0x7ffffffc, URZ, 0xc0, !UPT ;  /* 0x7ffffffc050c7892 */ /* 0x000fc6000f8ec0ff */
[----:B------:R-:W-:-:S09]  /*c0a0*/  UMOV UR5, URZ ;  /* 0x000000ff00057c82 */ /* 0x000fd20008000000 */
.L_x_1361:
[----:B------:R-:W0:Y:S02]  /*c0b0*/  LDC.64 R6, c[0x0][0x3c0] ;  /* 0x0000f000ff067b82 */ /* 0x000e240000000a00 */
[----:B0-----:R-:W-:-:S14]  /*c0c0*/  DSETP.NAN.AND P0, PT, R6, R6, PT ;  /* 0x000000060600722a */ /* 0x001fdc0003f08000 */
[----:B------:R-:W-:Y:S05]  /*c0d0*/  @P0 BRA `(.L_x_1022) ;  /* 0x0000005c006c0947 */ /* 0x000fea0003800000 */
[----:B------:R-:W-:Y:S01]  /*c0e0*/  UISETP.GE.U32.AND UP0, UPT, UR17, 0x3, UPT ;  /* 0x000000031100788c */ /* 0x000fe2000bf06070 */
[----:B------:R-:W-:Y:S01]  /*c0f0*/  IMAD.MOV.U32 R3, RZ, RZ, RZ ;  /* 0x000000ffff037224 */ /* 0x000fe200078e00ff */
[----:B------:R-:W-:-:S07]  /*c100*/  CS2R R40, SRZ ;  /* 0x0000000000287805 */ /* 0x000fce000001ff00 */
[----:B------:R-:W-:Y:S05]  /*c110*/  BRA.U !UP0, `(.L_x_1023) ;  /* 0x0000000508d87547 */ /* 0x000fea000b800000 */
[----:B------:R-:W0:Y:S01]  /*c120*/  LDC.64 R44, c[0x0][0x3a8] ;  /* 0x0000ea00ff2c7b82 */ /* 0x000e220000000a00 */
[----:B------:R-:W-:Y:S01]  /*c130*/  IMAD.MOV.U32 R6, RZ, RZ, RZ ;  /* 0x000000ffff067224 */ /* 0x000fe200078e00ff */
[----:B------:R-:W-:-:S06]  /*c140*/  CS2R R40, SRZ ;  /* 0x0000000000287805 */ /* 0x000fcc000001ff00 */
[----:B------:R-:W1:Y:S02]  /*c150*/  LDC.64 R42, c[0x0][0x3b0] ;  /* 0x0000ec00ff2a7b82 */ /* 0x000e640000000a00 */
.L_x_1036:
[----:B-1----:R-:W-:-:S05]  /*c160*/  IMAD.WIDE.U32 R50, R6, 0x8, R42 ;  /* 0x0000000806327825 */ /* 0x002fca00078e002a */
[----:B------:R-:W2:Y:S01]  /*c170*/  LDG.E.64 R54, desc[UR14][R50.64] ;  /* 0x0000000e32367981 */ /* 0x000ea2000c1e1b00 */
[----:B0-----:R-:W-:-:S05]  /*c180*/  IMAD.WIDE.U32 R52, R6, 0x8, R44 ;  /* 0x0000000806347825 */ /* 0x001fca00078e002c */
[----:B------:R0:W5:Y:S01]  /*c190*/  LDG.E.64 R56, desc[UR14][R52.64] ;  /* 0x0000000e34387981 */ /* 0x000162000c1e1b00 */
[----:B------:R-:W-:Y:S01]  /*c1a0*/  VIADD R6, R6, 0x4 ;  /* 0x0000000406067836 */ /* 0x000fe20000000000 */
[----:B------:R-:W-:Y:S01]  /*c1b0*/  BSSY.RECONVERGENT B1, `(.L_x_1024) ;  /* 0x0000006000017945 */ /* 0x000fe20003800200 */
[----:B------:R-:W-:-:S03]  /*c1c0*/  MOV R0, 0xc210 ;  /* 0x0000c21000007802 */ /* 0x000fc60000000f00 */
[----:B------:R-:W-:Y:S01]  /*c1d0*/  ISETP.NE.AND P2, PT, R6, UR12, PT ;  /* 0x0000000c06007c0c */ /* 0x000fe2000bf45270 */
[----:B--2---:R-:W-:-:S10]  /*c1e0*/  DADD R16, -RZ, |R54| ;  /* 0x00000000ff107229 */ /* 0x004fd40000000536 */
[----:B0-----:R-:W-:-:S07]  /*c1f0*/  IMAD.MOV.U32 R3, RZ, RZ, R17 ;  /* 0x000000ffff037224 */ /* 0x001fce00078e0011 */
[----:B-----5:R-:W-:Y:S05]  /*c200*/  CALL.REL.NOINC `($_ZN3cub18CUB_300001_SM_10006detail6reduce28DeviceReduceSingleTileKernelINS2_10policy_hubIdyN4cuda3std3__44plusIdEEE10Policy1000EN6thrust24THRUST_300001_SM_1000_NS17counting_iteratorIiNSD_11use_defaultESF_SF_EEPdyS9_dd6DValueEEvT0_T1_T2_T3_T4_T6_$__internal_accurate_pow) ;  /* 0x0000010400547944 */ /* 0x020fea0003c00000 */
[----:B------:R-:W-:Y:S05]  /*c210*/  BSYNC.RECONVERGENT B1 ;  /* 0x0000000000017941 */ /* 0x000fea0003800200 */
.L_x_1024:
        /* <DEDUP_REMOVED lines=14> */
.L_x_1026:
[----:B------:R-:W-:-:S11]  /*c300*/  DADD R14, R54, 2 ;  /* 0x40000000360e7429 */ /* 0x000fd60000000000 */
.L_x_1025:
        /* <DEDUP_REMOVED lines=12> */
.L_x_1027:
        /* <DEDUP_REMOVED lines=14> */
.L_x_1029:
[----:B------:R-:W-:-:S11]  /*c4b0*/  DADD R14, R46, 2 ;  /* 0x400000002e0e7429 */ /* 0x000fd60000000000 */
.L_x_1028:
        /* <DEDUP_REMOVED lines=12> */
.L_x_1030:
        /* <DEDUP_REMOVED lines=14> */
.L_x_1032:
[----:B------:R-:W-:-:S11]  /*c660*/  DADD R14, R40, 2 ;  /* 0x40000000280e7429 */ /* 0x000fd60000000000 */
.L_x_1031:
        /* <DEDUP_REMOVED lines=12> */
.L_x_1033:
        /* <DEDUP_REMOVED lines=14> */
.L_x_1035:
[----:B------:R-:W-:-:S11]  /*c810*/  DADD R14, R50, 2 ;  /* 0x40000000320e7429 */ /* 0x000fd60000000000 */
.L_x_1034:
[----:B------:R-:W-:-:S06]  /*c820*/  DSETP.NEU.AND P0, PT, R50, 1, PT ;  /* 0x3ff000003200742a */ /* 0x000fcc0003f0d000 */
[----:B------:R-:W-:Y:S02]  /*c830*/  FSEL R40, R14, RZ, P0 ;  /* 0x000000ff0e287208 */ /* 0x000fe40000000000 */
[----:B------:R-:W-:-:S06]  /*c840*/  FSEL R41, R15, 1.875, P0 ;  /* 0x3ff000000f297808 */ /* 0x000fcc0000000000 */
[----:B------:R-:W-:Y:S01]  /*c850*/  DFMA R40, R52, R40, R48 ;  /* 0x000000283428722b */ /* 0x000fe20000000030 */
[----:B------:R-:W-:Y:S10]  /*c860*/  @P2 BRA `(.L_x_1036) ;  /* 0xfffffff8003c2947 */ /* 0x000ff4000383ffff */
[----:B------:R-:W-:-:S07]  /*c870*/  IMAD.U32 R3, RZ, RZ, UR12 ;  /* 0x0000000cff037e24 */ /* 0x000fce000f8e00ff */
.L_x_1023:
        /* <DEDUP_REMOVED lines=14> */
.L_x_1038:
        /* <DEDUP_REMOVED lines=14> */
.L_x_1040:
[----:B------:R-:W-:-:S11]  /*ca40*/  DADD R14, R6, 2 ;  /* 0x40000000060e7429 */ /* 0x000fd60000000000 */
.L_x_1039:
        /* <DEDUP_REMOVED lines=14> */
.L_x_1041:
        /* <DEDUP_REMOVED lines=14> */
.L_x_1043:
[----:B------:R-:W-:-:S11]  /*cc10*/  DADD R14, R6, 2 ;  /* 0x40000000060e7429 */ /* 0x000fd60000000000 */
.L_x_1042:
        /* <DEDUP_REMOVED lines=14> */
.L_x_1044:
        /* <DEDUP_REMOVED lines=14> */
.L_x_1046:
[----:B------:R-:W-:-:S11]  /*cde0*/  DADD R6, R44, 2 ;  /* 0x400000002c067429 */ /* 0x000fd60000000000 */
.L_x_1045:
[----:B------:R-:W-:-:S06]  /*cdf0*/  DSETP.NEU.AND P0, PT, R44, 1, PT ;  /* 0x3ff000002c00742a */ /* 0x000fcc0003f0d000 */
[----:B------:R-:W-:Y:S02]  /*ce00*/  FSEL R6, R6, RZ, P0 ;  /* 0x000000ff06067208 */ /* 0x000fe40000000000 */
[----:B------:R-:W-:-:S06]  /*ce10*/  FSEL R7, R7, 1.875, P0 ;  /* 0x3ff0000007077808 */ /* 0x000fcc0000000000 */
[----:B------:R-:W-:-:S11]  /*ce20*/  DFMA R40, R46, R6, R40 ;  /* 0x000000062e28722b */ /* 0x000fd60000000028 */
.L_x_1037:
        /* <DEDUP_REMOVED lines=8> */
.L_x_1060:
        /* <DEDUP_REMOVED lines=12> */
.L_x_1048:
        /* <DEDUP_REMOVED lines=14> */
.L_x_1050:
[----:B------:R-:W-:-:S11]  /*d050*/  DADD R14, R56, 2 ;  /* 0x40000000380e7429 */ /* 0x000fd60000000000 */
.L_x_1049:
        /* <DEDUP_REMOVED lines=12> */
.L_x_1051:
        /* <DEDUP_REMOVED lines=14> */
.L_x_1053:
[----:B------:R-:W-:-:S11]  /*d200*/  DADD R14, R48, 2 ;  /* 0x40000000300e7429 */ /* 0x000fd60000000000 */
.L_x_1052:
        /* <DEDUP_REMOVED lines=12> */
.L_x_1054:
        /* <DEDUP_REMOVED lines=14> */
.L_x_1056:
[----:B------:R-:W-:-:S11]  /*d3b0*/  DADD R14, R42, 2 ;  /* 0x400000002a0e7429 */ /* 0x000fd60000000000 */
.L_x_1055:
        /* <DEDUP_REMOVED lines=12> */
.L_x_1057:
        /* <DEDUP_REMOVED lines=14> */
.L_x_1059:
[----:B------:R-:W-:-:S11]  /*d560*/  DADD R14, R52, 2 ;  /* 0x40000000340e7429 */ /* 0x000fd60000000000 */
.L_x_1058:
[----:B------:R-:W-:-:S06]  /*d570*/  DSETP.NEU.AND P0, PT, R52, 1, PT ;  /* 0x3ff000003400742a */ /* 0x000fcc0003f0d000 */
[----:B------:R-:W-:Y:S02]  /*d580*/  FSEL R42, R14, RZ, P0 ;  /* 0x000000ff0e2a7208 */ /* 0x000fe40000000000 */
[----:B------:R-:W-:-:S06]  /*d590*/  FSEL R43, R15, 1.875, P0 ;  /* 0x3ff000000f2b7808 */ /* 0x000fcc0000000000 */
[----:B------:R-:W-:Y:S01]  /*d5a0*/  DFMA R42, R54, R42, R50 ;  /* 0x0000002a362a722b */ /* 0x000fe20000000032 */
[----:B------:R-:W-:Y:S10]  /*d5b0*/  @P2 BRA `(.L_x_1060) ;  /* 0xfffffff8003c2947 */ /* 0x000ff4000383ffff */
[----:B------:R-:W-:-:S07]  /*d5c0*/  IMAD.U32 R3, RZ, RZ, UR12 ;  /* 0x0000000cff037e24 */ /* 0x000fce000f8e00ff */
.L_x_1047:
        /* <DEDUP_REMOVED lines=14> */
.L_x_1062:
        /* <DEDUP_REMOVED lines=14> */
.L_x_1064:
[----:B------:R-:W-:-:S11]  /*d790*/  DADD R14, R6, 2 ;  /* 0x40000000060e7429 */ /* 0x000fd60000000000 */
.L_x_1063:
        /* <DEDUP_REMOVED lines=14> */
.L_x_1065:
        /* <DEDUP_REMOVED lines=14> */
.L_x_1067:
[----:B------:R-:W-:-:S11]  /*d960*/  DADD R14, R6, 2 ;  /* 0x40000000060e7429 */ /* 0x000fd60000000000 */
.L_x_1066:
        /* <DEDUP_REMOVED lines=14> */
.L_x_1068:
        /* <DEDUP_REMOVED lines=14> */
.L_x_1070:
[----:B------:R-:W-:-:S11]  /*db30*/  DADD R6, R46, 2 ;  /* 0x400000002e067429 */ /* 0x000fd60000000000 */
.L_x_1069:
[----:B------:R-:W-:-:S06]  /*db40*/  DSETP.NEU.AND P0, PT, R46, 1, PT ;  /* 0x3ff000002e00742a */ /* 0x000fcc0003f0d000 */
[----:B------:R-:W-:Y:S02]  /*db50*/  FSEL R6, R6, RZ, P0 ;  /* 0x000000ff06067208 */ /* 0x000fe40000000000 */
[----:B------:R-:W-:-:S06]  /*db60*/  FSEL R7, R7, 1.875, P0 ;  /* 0x3ff0000007077808 */ /* 0x000fcc0000000000 */
[----:B------:R-:W-:-:S11]  /*db70*/  DFMA R42, R48, R6, R42 ;  /* 0x00000006302a722b */ /* 0x000fd6000000002a */
.L_x_1061:
        /* <DEDUP_REMOVED lines=8> */
.L_x_1084:
        /* <DEDUP_REMOVED lines=12> */
.L_x_1072:
        /* <DEDUP_REMOVED lines=14> */
.L_x_1074:
[----:B------:R-:W-:-:S11]  /*dda0*/  DADD R14, R58, 2 ;  /* 0x400000003a0e7429 */ /* 0x000fd60000000000 */
.L_x_1073:
        /* <DEDUP_REMOVED lines=12> */
.L_x_1075:
        /* <DEDUP_REMOVED lines=14> */
.L_x_1077:
[----:B------:R-:W-:-:S11]  /*df50*/  DADD R14, R50, 2 ;  /* 0x40000000320e7429 */ /* 0x000fd60000000000 */
.L_x_1076:
        /* <DEDUP_REMOVED lines=12> */
.L_x_1078:
        /* <DEDUP_REMOVED lines=14> */
.L_x_1080:
[----:B------:R-:W-:-:S11]  /*e100*/  DADD R14, R44, 2 ;  /* 0x400000002c0e7429 */ /* 0x000fd60000000000 */
.L_x_1079:
        /* <DEDUP_REMOVED lines=12> */
.L_x_1081:
        /* <DEDUP_REMOVED lines=14> */
.L_x_1083:
[----:B------:R-:W-:-:S11]  /*e2b0*/  DADD R14, R54, 2 ;  /* 0x40000000360e7429 */ /* 0x000fd60000000000 */
.L_x_1082:
[----:B------:R-:W-:-:S06]  /*e2c0*/  DSETP.NEU.AND P0, PT, R54, 1, PT ;  /* 0x3ff000003600742a */ /* 0x000fcc0003f0d000 */
[----:B------:R-:W-:Y:S02]  /*e2d0*/  FSEL R44, R14, RZ, P0 ;  /* 0x000000ff0e2c7208 */ /* 0x000fe40000000000 */
[----:B------:R-:W-:-:S06]  /*e2e0*/  FSEL R45, R15, 1.875, P0 ;  /* 0x3ff000000f2d7808 */ /* 0x000fcc0000000000 */
[----:B------:R-:W-:Y:S01]  /*e2f0*/  DFMA R44, R56, R44, R52 ;  /* 0x0000002c382c722b */ /* 0x000fe20000000034 */
[----:B------:R-:W-:Y:S10]  /*e300*/  @P2 BRA `(.L_x_1084) ;  /* 0xfffffff8003c2947 */ /* 0x000ff4000383ffff */
[----:B------:R-:W-:-:S07]  /*e310*/  IMAD.U32 R3, RZ, RZ, UR12 ;  /* 0x0000000cff037e24 */ /* 0x000fce000f8e00ff */
.L_x_1071:
        /* <DEDUP_REMOVED lines=14> */
.L_x_1086:
        /* <DEDUP_REMOVED lines=14> */
.L_x_1088:
[----:B------:R-:W-:-:S11]  /*e4e0*/  DADD R14, R6, 2 ;  /* 0x40000000060e7429 */ /* 0x000fd60000000000 */
.L_x_1087:
        /* <DEDUP_REMOVED lines=14> */
.L_x_1089:
        /* <DEDUP_REMOVED lines=14> */
.L_x_1091:
[----:B------:R-:W-:-:S11]  /*e6b0*/  DADD R14, R6, 2 ;  /* 0x40000000060e7429 */ /* 0x000fd60000000000 */
.L_x_1090:
        /* <DEDUP_REMOVED lines=14> */
.L_x_1092:
        /* <DEDUP_REMOVED lines=14> */
.L_x_1094:
[----:B------:R-:W-:-:S11]  /*e880*/  DADD R6, R48, 2 ;  /* 0x4000000030067429 */ /* 0x000fd60000000000 */
.L_x_1093:
[----:B------:R-:W-:-:S06]  /*e890*/  DSETP.NEU.AND P0, PT, R48, 1, PT ;  /* 0x3ff000003000742a */ /* 0x000fcc0003f0d000 */
[----:B------:R-:W-:Y:S02]  /*e8a0*/  FSEL R6, R6, RZ, P0 ;  /* 0x000000ff06067208 */ /* 0x000fe40000000000 */
[----:B------:R-:W-:-:S06]  /*e8b0*/  FSEL R7, R7, 1.875, P0 ;  /* 0x3ff0000007077808 */ /* 0x000fcc0000000000 */
[----:B------:R-:W-:-:S11]  /*e8c0*/  DFMA R44, R50, R6, R44 ;  /* 0x00000006322c722b */ /* 0x000fd6000000002c */
.L_x_1085:
        /* <DEDUP_REMOVED lines=8> */
.L_x_1108:
        /* <DEDUP_REMOVED lines=12> */
.L_x_1096:
        /* <DEDUP_REMOVED lines=14> */
.L_x_1098:
[----:B------:R-:W-:-:S11]  /*eaf0*/  DADD R14, R60, 2 ;  /* 0x400000003c0e7429 */ /* 0x000fd60000000000 */
.L_x_1097:
        /* <DEDUP_REMOVED lines=12> */
.L_x_1099:
        /* <DEDUP_REMOVED lines=14> */
.L_x_1101:
[----:B------:R-:W-:-:S11]  /*eca0*/  DADD R14, R52, 2 ;  /* 0x40000000340e7429 */ /* 0x000fd60000000000 */
.L_x_1100:
        /* <DEDUP_REMOVED lines=12> */
.L_x_1102:
        /* <DEDUP_REMOVED lines=14> */
.L_x_1104:
[----:B------:R-:W-:-:S11]  /*ee50*/  DADD R14, R46, 2 ;  /* 0x400000002e0e7429 */ /* 0x000fd60000000000 */
.L_x_1103:
        /* <DEDUP_REMOVED lines=12> */
.L_x_1105:
        /* <DEDUP_REMOVED lines=14> */
.L_x_1107:
[----:B------:R-:W-:-:S11]  /*f000*/  DADD R14, R56, 2 ;  /* 0x40000000380e7429 */ /* 0x000fd60000000000 */
.L_x_1106:
[----:B------:R-:W-:-:S06]  /*f010*/  DSETP.NEU.AND P0, PT, R56, 1, PT ;  /* 0x3ff000003800742a */ /* 0x000fcc0003f0d000 */
[----:B------:R-:W-:Y:S02]  /*f020*/  FSEL R46, R14, RZ, P0 ;  /* 0x000000ff0e2e7208 */ /* 0x000fe40000000000 */
[----:B------:R-:W-:-:S06]  /*f030*/  FSEL R47, R15, 1.875, P0 ;  /* 0x3ff000000f2f7808 */ /* 0x000fcc0000000000 */
[----:B------:R-:W-:Y:S01]  /*f040*/  DFMA R46, R58, R46, R54 ;  /* 0x0000002e3a2e722b */ /* 0x000fe20000000036 */
[----:B------:R-:W-:Y:S10]  /*f050*/  @P2 BRA `(.L_x_1108) ;  /* 0xfffffff8003c2947 */ /* 0x000ff4000383ffff */
[----:B------:R-:W-:-:S07]  /*f060*/  IMAD.U32 R3, RZ, RZ, UR12 ;  /* 0x0000000cff037e24 */ /* 0x000fce000f8e00ff */
.L_x_1095:
        /* <DEDUP_REMOVED lines=14> */
.L_x_1110:
        /* <DEDUP_REMOVED lines=14> */
.L_x_1112:
[----:B------:R-:W-:-:S11]  /*f230*/  DADD R14, R6, 2 ;  /* 0x40000000060e7429 */ /* 0x000fd60000000000 */
.L_x_1111:
        /* <DEDUP_REMOVED lines=14> */
.L_x_1113:
        /* <DEDUP_REMOVED lines=14> */
.L_x_1115:
[----:B------:R-:W-:-:S11]  /*f400*/  DADD R14, R6, 2 ;  /* 0x40000000060e7429 */ /* 0x000fd60000000000 */
.L_x_1114:
        /* <DEDUP_REMOVED lines=14> */
.L_x_1116:
        /* <DEDUP_REMOVED lines=14> */
.L_x_1118:
[----:B------:R-:W-:-:S11]  /*f5d0*/  DADD R6, R50, 2 ;  /* 0x4000000032067429 */ /* 0x000fd60000000000 */
.L_x_1117:
[----:B------:R-:W-:-:S06]  /*f5e0*/  DSETP.NEU.AND P0, PT, R50, 1, PT ;  /* 0x3ff000003200742a */ /* 0x000fcc0003f0d000 */
[----:B------:R-:W-:Y:S02]  /*f5f0*/  FSEL R6, R6, RZ, P0 ;  /* 0x000000ff06067208 */ /* 0x000fe40000000000 */
[----:B------:R-:W-:-:S06]  /*f600*/  FSEL R7, R7, 1.875, P0 ;  /* 0x3ff0000007077808 */ /* 0x000fcc0000000000 */
[----:B------:R-:W-:-:S11]  /*f610*/  DFMA R46, R52, R6, R46 ;  /* 0x00000006342e722b */ /* 0x000fd6000000002e */
.L_x_1109:
        /* <DEDUP_REMOVED lines=8> */
.L_x_1132:
        /* <DEDUP_REMOVED lines=12> */
.L_x_1120:
        /* <DEDUP_REMOVED lines=14> */
.L_x_1122:
[----:B------:R-:W-:-:S11]  /*f840*/  DADD R14, R62, 2 ;  /* 0x400000003e0e7429 */ /* 0x000fd60000000000 */
.L_x_1121:
        /* <DEDUP_REMOVED lines=12> */
.L_x_1123:
        /* <DEDUP_REMOVED lines=14> */
.L_x_1125:
[----:B------:R-:W-:-:S11]  /*f9f0*/  DADD R14, R54, 2 ;  /* 0x40000000360e7429 */ /* 0x000fd60000000000 */
.L_x_1124:
        /* <DEDUP_REMOVED lines=12> */
.L_x_1126:
        /* <DEDUP_REMOVED lines=14> */
.L_x_1128:
[----:B------:R-:W-:-:S11]  /*fba0*/  DADD R14, R48, 2 ;  /* 0x40000000300e7429 */ /* 0x000fd60000000000 */
.L_x_1127:
        /* <DEDUP_REMOVED lines=12> */
.L_x_1129:
        /* <DEDUP_REMOVED lines=14> */
.L_x_1131:
[----:B------:R-:W-:-:S11]  /*fd50*/  DADD R14, R58, 2 ;  /* 0x400000003a0e7429 */ /* 0x000fd60000000000 */
.L_x_1130:
[----:B------:R-:W-:-:S06]  /*fd60*/  DSETP.NEU.AND P0, PT, R58, 1, PT ;  /* 0x3ff000003a00742a */ /* 0x000fcc0003f0d000 */
[----:B------:R-:W-:Y:S02]  /*fd70*/  FSEL R48, R14, RZ, P0 ;  /* 0x000000ff0e307208 */ /* 0x000fe40000000000 */
[----:B------:R-:W-:-:S06]  /*fd80*/  FSEL R49, R15, 1.875, P0 ;  /* 0x3ff000000f317808 */ /* 0x000fcc0000000000 */
[----:B------:R-:W-:Y:S01]  /*fd90*/  DFMA R48, R60, R48, R56 ;  /* 0x000000303c30722b */ /* 0x000fe20000000038 */
[----:B------:R-:W-:Y:S10]  /*fda0*/  @P2 BRA `(.L_x_1132) ;  /* 0xfffffff8003c2947 */ /* 0x000ff4000383ffff */
[----:B------:R-:W-:-:S07]  /*fdb0*/  IMAD.U32 R3, RZ, RZ, UR12 ;  /* 0x0000000cff037e24 */ /* 0x000fce000f8e00ff */
.L_x_1119:
        /* <DEDUP_REMOVED lines=14> */
.L_x_1134:
        /* <DEDUP_REMOVED lines=14> */
.L_x_1136:
[----:B------:R-:W-:-:S11]  /*ff80*/  DADD R14, R6, 2 ;  /* 0x40000000060e7429 */ /* 0x000fd60000000000 */
.L_x_1135:
        /* <DEDUP_REMOVED lines=14> */
.L_x_1137:
        /* <DEDUP_REMOVED lines=14> */
.L_x_1139:
[----:B------:R-:W-:-:S11]  /*10150*/  DADD R14, R6, 2 ;  /* 0x40000000060e7429 */ /* 0x000fd60000000000 */
.L_x_1138:
        /* <DEDUP_REMOVED lines=14> */
.L_x_1140:
        /* <DEDUP_REMOVED lines=14> */
.L_x_1142:
[----:B------:R-:W-:-:S11]  /*10320*/  DADD R6, R52, 2 ;  /* 0x4000000034067429 */ /* 0x000fd60000000000 */
.L_x_1141:
[----:B------:R-:W-:-:S06]  /*10330*/  DSETP.NEU.AND P0, PT, R52, 1, PT ;  /* 0x3ff000003400742a */ /* 0x000fcc0003f0d000 */
[----:B------:R-:W-:Y:S02]  /*10340*/  FSEL R6, R6, RZ, P0 ;  /* 0x000000ff06067208 */ /* 0x000fe40000000000 */
[----:B------:R-:W-:-:S06]  /*10350*/  FSEL R7, R7, 1.875, P0 ;  /* 0x3ff0000007077808 */ /* 0x000fcc0000000000 */
[----:B------:R-:W-:-:S11]  /*10360*/  DFMA R48, R54, R6, R48 ;  /* 0x000000063630722b */ /* 0x000fd60000000030 */
.L_x_1133:
        /* <DEDUP_REMOVED lines=8> */
.L_x_1156:
        /* <DEDUP_REMOVED lines=12> */
.L_x_1144:
        /* <DEDUP_REMOVED lines=14> */
.L_x_1146:
[----:B------:R-:W-:-:S11]  /*10590*/  DADD R14, R64, 2 ;  /* 0x40000000400e7429 */ /* 0x000fd60000000000 */
.L_x_1145:
        /* <DEDUP_REMOVED lines=12> */
.L_x_1147:
        /* <DEDUP_REMOVED lines=14> */
.L_x_1149:
[----:B------:R-:W-:-:S11]  /*10740*/  DADD R14, R56, 2 ;  /* 0x40000000380e7429 */ /* 0x000fd60000000000 */
.L_x_1148:
        /* <DEDUP_REMOVED lines=12> */
.L_x_1150:
        /* <DEDUP_REMOVED lines=14> */
.L_x_1152:
[----:B------:R-:W-:-:S11]  /*108f0*/  DADD R14, R50, 2 ;  /* 0x40000000320e7429 */ /* 0x000fd60000000000 */
.L_x_1151:
        /* <DEDUP_REMOVED lines=12> */
.L_x_1153:
        /* <DEDUP_REMOVED lines=14> */
.L_x_1155:
[----:B------:R-:W-:-:S11]  /*10aa0*/  DADD R14, R60, 2 ;  /* 0x400000003c0e7429 */ /* 0x000fd60000000000 */
.L_x_1154:
[----:B------:R-:W-:-:S06]  /*10ab0*/  DSETP.NEU.AND P0, PT, R60, 1, PT ;  /* 0x3ff000003c00742a */ /* 0x000fcc0003f0d000 */
[----:B------:R-:W-:Y:S02]  /*10ac0*/  FSEL R50, R14, RZ, P0 ;  /* 0x000000ff0e327208 */ /* 0x000fe40000000000 */
[----:B------:R-:W-:-:S06]  /*10ad0*/  FSEL R51, R15, 1.875, P0 ;  /* 0x3ff000000f337808 */ /* 0x000fcc0000000000 */
[----:B------:R-:W-:Y:S01]  /*10ae0*/  DFMA R50, R62, R50, R58 ;  /* 0x000000323e32722b */ /* 0x000fe2000000003a */
[----:B------:R-:W-:Y:S10]  /*10af0*/  @P2 BRA `(.L_x_1156) ;  /* 0xfffffff8003c2947 */ /* 0x000ff4000383ffff */
[----:B------:R-:W-:-:S07]  /*10b00*/  IMAD.U32 R3, RZ, RZ, UR12 ;  /* 0x0000000cff037e24 */ /* 0x000fce000f8e00ff */
.L_x_1143:
        /* <DEDUP_REMOVED lines=14> */
.L_x_1158:
        /* <DEDUP_REMOVED lines=14> */
.L_x_1160:
[----:B------:R-:W-:-:S11]  /*10cd0*/  DADD R14, R6, 2 ;  /* 0x40000000060e7429 */ /* 0x000fd60000000000 */
.L_x_1159:
        /* <DEDUP_REMOVED lines=14> */
.L_x_1161:
        /* <DEDUP_REMOVED lines=14> */
.L_x_1163:
[----:B------:R-:W-:-:S11]  /*10ea0*/  DADD R14, R6, 2 ;  /* 0x40000000060e7429 */ /* 0x000fd60000000000 */
.L_x_1162:
        /* <DEDUP_REMOVED lines=14> */
.L_x_1164:
        /* <DEDUP_REMOVED lines=14> */
.L_x_1166:
[----:B------:R-:W-:-:S11]  /*11070*/  DADD R6, R54, 2 ;  /* 0x4000000036067429 */ /* 0x000fd60000000000 */
.L_x_1165:
[----:B------:R-:W-:-:S06]  /*11080*/  DSETP.NEU.AND P0, PT, R54, 1, PT ;  /* 0x3ff000003600742a */ /* 0x000fcc0003f0d000 */
[----:B------:R-:W-:Y:S02]  /*11090*/  FSEL R6, R6, RZ, P0 ;  /* 0x000000ff06067208 */ /* 0x000fe40000000000 */
[----:B------:R-:W-:-:S06]  /*110a0*/  FSEL R7, R7, 1.875, P0 ;  /* 0x3ff0000007077808 */ /* 0x000fcc0000000000 */
[----:B------:R-:W-:-:S11]  /*110b0*/  DFMA R50, R56, R6, R50 ;  /* 0x000000063832722b */ /* 0x000fd60000000032 */
.L_x_1157:
        /* <DEDUP_REMOVED lines=8> */
.L_x_1180:
        /* <DEDUP_REMOVED lines=12> */
.L_x_1168:
        /* <DEDUP_REMOVED lines=14> */
.L_x_1170:
[----:B------:R-:W-:-:S11]  /*112e0*/  DADD R14, R56, 2 ;  /* 0x40000000380e7429 */ /* 0x000fd60000000000 */
.L_x_1169:
        /* <DEDUP_REMOVED lines=12> */
.L_x_1171:
        /* <DEDUP_REMOVED lines=14> */
.L_x_1173:
[----:B------:R-:W-:-:S11]  /*11490*/  DADD R14, R60, 2 ;  /* 0x400000003c0e7429 */ /* 0x000fd60000000000 */
.L_x_1172:
        /* <DEDUP_REMOVED lines=12> */
.L_x_1174:
        /* <DEDUP_REMOVED lines=14> */
.L_x_1176:
[----:B------:R-:W-:-:S11]  /*11640*/  DADD R14, R56, 2 ;  /* 0x40000000380e7429 */ /* 0x000fd60000000000 */
.L_x_1175:
        /* <DEDUP_REMOVED lines=12> */
.L_x_1177:
        /* <DEDUP_REMOVED lines=14> */
.L_x_1179:
[----:B------:R-:W-:-:S11]  /*117f0*/  DADD R14, R66, 2 ;  /* 0x40000000420e7429 */ /* 0x000fd60000000000 */
.L_x_1178:
[----:B------:R-:W-:-:S06]  /*11800*/  DSETP.NEU.AND P0, PT, R66, 1, PT ;  /* 0x3ff000004200742a */ /* 0x000fcc0003f0d000 */
[----:B------:R-:W-:Y:S02]  /*11810*/  FSEL R14, R14, RZ, P0 ;  /* 0x000000ff0e0e7208 */ /* 0x000fe40000000000 */
[----:B------:R-:W-:-:S06]  /*11820*/  FSEL R15, R15, 1.875, P0 ;  /* 0x3ff000000f0f7808 */ /* 0x000fcc0000000000 */
[----:B------:R-:W-:Y:S01]  /*11830*/  DFMA R58, R68, R14, R58 ;  /* 0x0000000e443a722b */ /* 0x000fe2000000003a */
[----:B------:R-:W-:Y:S10]  /*11840*/  @P2 BRA `(.L_x_1180) ;  /* 0xfffffff8003c2947 */ /* 0x000ff4000383ffff */
[----:B------:R-:W-:-:S07]  /*11850*/  IMAD.U32 R3, RZ, RZ, UR12 ;  /* 0x0000000cff037e24 */ /* 0x000fce000f8e00ff */
.L_x_1167:
        /* <DEDUP_REMOVED lines=14> */
.L_x_1182:
        /* <DEDUP_REMOVED lines=14> */
.L_x_1184:
[----:B------:R-:W-:-:S11]  /*11a20*/  DADD R14, R6, 2 ;  /* 0x40000000060e7429 */ /* 0x000fd60000000000 */
.L_x_1183:
        /* <DEDUP_REMOVED lines=14> */
.L_x_1185:
        /* <DEDUP_REMOVED lines=14> */
.L_x_1187:
[----:B------:R-:W-:-:S11]  /*11bf0*/  DADD R14, R6, 2 ;  /* 0x40000000060e7429 */ /* 0x000fd60000000000 */
.L_x_1186:
        /* <DEDUP_REMOVED lines=14> */
.L_x_1188:
        /* <DEDUP_REMOVED lines=14> */
.L_x_1190:
[----:B------:R-:W-:-:S11]  /*11dc0*/  DADD R6, R54, 2 ;  /* 0x4000000036067429 */ /* 0x000fd60000000000 */
.L_x_1189:
[----:B------:R-:W-:-:S06]  /*11dd0*/  DSETP.NEU.AND P0, PT, R54, 1, PT ;  /* 0x3ff000003600742a */ /* 0x000fcc0003f0d000 */
[----:B------:R-:W-:Y:S02]  /*11de0*/  FSEL R6, R6, RZ, P0 ;  /* 0x000000ff06067208 */ /* 0x000fe40000000000 */
[----:B------:R-:W-:-:S06]  /*11df0*/  FSEL R7, R7, 1.875, P0 ;  /* 0x3ff0000007077808 */ /* 0x000fcc0000000000 */
[----:B------:R-:W-:-:S11]  /*11e00*/  DFMA R58, R56, R6, R58 ;  /* 0x00000006383a722b */ /* 0x000fd6000000003a */
.L_x_1181:
        /* <DEDUP_REMOVED lines=8> */
.L_x_1022:
        /* <DEDUP_REMOVED lines=8> */
.L_x_1205:
        /* <DEDUP_REMOVED lines=12> */
.L_x_1193:
        /* <DEDUP_REMOVED lines=14> */
.L_x_1195:
[----:B------:R-:W-:-:S11]  /*120b0*/  DADD R14, R54, 2 ;  /* 0x40000000360e7429 */ /* 0x000fd60000000000 */
.L_x_1194:
        /* <DEDUP_REMOVED lines=12> */
.L_x_1196:
        /* <DEDUP_REMOVED lines=14> */
.L_x_1198:
[----:B------:R-:W-:-:S11]  /*12260*/  DADD R14, R46, 2 ;  /* 0x400000002e0e7429 */ /* 0x000fd60000000000 */
.L_x_1197:
        /* <DEDUP_REMOVED lines=12> */
.L_x_1199:
        /* <DEDUP_REMOVED lines=14> */
.L_x_1201:
[----:B------:R-:W-:-:S11]  /*12410*/  DADD R14, R40, 2 ;  /* 0x40000000280e7429 */ /* 0x000fd60000000000 */
.L_x_1200:
        /* <DEDUP_REMOVED lines=12> */
.L_x_1202:
        /* <DEDUP_REMOVED lines=14> */
.L_x_1204:
[----:B------:R-:W-:-:S11]  /*125c0*/  DADD R14, R50, 2 ;  /* 0x40000000320e7429 */ /* 0x000fd60000000000 */
.L_x_1203:
[----:B------:R-:W-:-:S06]  /*125d0*/  DSETP.NEU.AND P0, PT, R50, 1, PT ;  /* 0x3ff000003200742a */ /* 0x000fcc0003f0d000 */
[----:B------:R-:W-:Y:S02]  /*125e0*/  FSEL R40, R14, RZ, P0 ;  /* 0x000000ff0e287208 */ /* 0x000fe40000000000 */
[----:B------:R-:W-:-:S06]  /*125f0*/  FSEL R41, R15, 1.875, P0 ;  /* 0x3ff000000f297808 */ /* 0x000fcc0000000000 */
[----:B------:R-:W-:Y:S01]  /*12600*/  DFMA R40, R52, R40, R48 ;  /* 0x000000283428722b */ /* 0x000fe20000000030 */
[----:B------:R-:W-:Y:S10]  /*12610*/  @P2 BRA `(.L_x_1205) ;  /* 0xfffffff8003c2947 */ /* 0x000ff4000383ffff */
[----:B------:R-:W-:-:S07]  /*12620*/  IMAD.U32 R3, RZ, RZ, UR12 ;  /* 0x0000000cff037e24 */ /* 0x000fce000f8e00ff */
.L_x_1192:
        /* <DEDUP_REMOVED lines=14> */
.L_x_1207:
        /* <DEDUP_REMOVED lines=14> */
.L_x_1209:
[----:B------:R-:W-:-:S11]  /*127f0*/  DADD R14, R6, 2 ;  /* 0x40000000060e7429 */ /* 0x000fd60000000000 */
.L_x_1208:
        /* <DEDUP_REMOVED lines=14> */
.L_x_1210:
        /* <DEDUP_REMOVED lines=14> */
.L_x_1212:
[----:B------:R-:W-:-:S11]  /*129c0*/  DADD R14, R6, 2 ;  /* 0x40000000060e7429 */ /* 0x000fd60000000000 */
.L_x_1211:
        /* <DEDUP_REMOVED lines=14> */
.L_x_1213:
        /* <DEDUP_REMOVED lines=14> */
.L_x_1215:
[----:B------:R-:W-:-:S11]  /*12b90*/  DADD R6, R44, 2 ;  /* 0x400000002c067429 */ /* 0x000fd60000000000 */
.L_x_1214:
[----:B------:R-:W-:-:S06]  /*12ba0*/  DSETP.NEU.AND P0, PT, R44, 1, PT ;  /* 0x3ff000002c00742a */ /* 0x000fcc0003f0d000 */
[----:B------:R-:W-:Y:S02]  /*12bb0*/  FSEL R6, R6, RZ, P0 ;  /* 0x000000ff06067208 */ /* 0x000fe40000000000 */
[----:B------:R-:W-:-:S06]  /*12bc0*/  FSEL R7, R7, 1.875, P0 ;  /* 0x3ff0000007077808 */ /* 0x000fcc0000000000 */
[----:B------:R-:W-:-:S11]  /*12bd0*/  DFMA R40, R46, R6, R40 ;  /* 0x000000062e28722b */ /* 0x000fd60000000028 */
.L_x_1206:
        /* <DEDUP_REMOVED lines=8> */
.L_x_1229:
        /* <DEDUP_REMOVED lines=12> */
.L_x_1217:
        /* <DEDUP_REMOVED lines=14> */
.L_x_1219:
[----:B------:R-:W-:-:S11]  /*12e00*/  DADD R14, R56, 2 ;  /* 0x40000000380e7429 */ /* 0x000fd60000000000 */
.L_x_1218:
        /* <DEDUP_REMOVED lines=12> */
.L_x_1220:
        /* <DEDUP_REMOVED lines=14> */
.L_x_1222:
[----:B------:R-:W-:-:S11]  /*12fb0*/  DADD R14, R48, 2 ;  /* 0x40000000300e7429 */ /* 0x000fd60000000000 */
.L_x_1221:
        /* <DEDUP_REMOVED lines=12> */
.L_x_1223:
        /* <DEDUP_REMOVED lines=14> */
.L_x_1225:
[----:B------:R-:W-:-:S11]  /*13160*/  DADD R14, R42, 2 ;  /* 0x400000002a0e7429 */ /* 0x000fd60000000000 */
.L_x_1224:
        /* <DEDUP_REMOVED lines=12> */
.L_x_1226:
        /* <DEDUP_REMOVED lines=14> */
.L_x_1228:
[----:B------:R-:W-:-:S11]  /*13310*/  DADD R14, R52, 2 ;  /* 0x40000000340e7429 */ /* 0x000fd60000000000 */
.L_x_1227:
[----:B------:R-:W-:-:S06]  /*13320*/  DSETP.NEU.AND P0, PT, R52, 1, PT ;  /* 0x3ff000003400742a */ /* 0x000fcc0003f0d000 */
[----:B------:R-:W-:Y:S02]  /*13330*/  FSEL R42, R14, RZ, P0 ;  /* 0x000000ff0e2a7208 */ /* 0x000fe40000000000 */
[----:B------:R-:W-:-:S06]  /*13340*/  FSEL R43, R15, 1.875, P0 ;  /* 0x3ff000000f2b7808 */ /* 0x000fcc0000000000 */
[----:B------:R-:W-:Y:S01]  /*13350*/  DFMA R42, R54, R42, R50 ;  /* 0x0000002a362a722b */ /* 0x000fe20000000032 */
[----:B------:R-:W-:Y:S10]  /*13360*/  @P2 BRA `(.L_x_1229) ;  /* 0xfffffff8003c2947 */ /* 0x000ff4000383ffff */
[----:B------:R-:W-:-:S07]  /*13370*/  IMAD.U32 R3, RZ, RZ, UR12 ;  /* 0x0000000cff037e24 */ /* 0x000fce000f8e00ff */
.L_x_1216:
        /* <DEDUP_REMOVED lines=14> */
.L_x_1231:
        /* <DEDUP_REMOVED lines=14> */
.L_x_1233:
[----:B------:R-:W-:-:S11]  /*13540*/  DADD R14, R6, 2 ;  /* 0x40000000060e7429 */ /* 0x000fd60000000000 */
.L_x_1232:
        /* <DEDUP_REMOVED lines=14> */
.L_x_1234:
        /* <DEDUP_REMOVED lines=14> */
.L_x_1236:
[----:B------:R-:W-:-:S11]  /*13710*/  DADD R14, R6, 2 ;  /* 0x40000000060e7429 */ /* 0x000fd60000000000 */
.L_x_1235:
        /* <DEDUP_REMOVED lines=14> */
.L_x_1237:
        /* <DEDUP_REMOVED lines=14> */
.L_x_1239:
[----:B------:R-:W-:-:S11]  /*138e0*/  DADD R6, R46, 2 ;  /* 0x400000002e067429 */ /* 0x000fd60000000000 */
.L_x_1238:
[----:B------:R-:W-:-:S06]  /*138f0*/  DSETP.NEU.AND P0, PT, R46, 1, PT ;  /* 0x3ff000002e00742a */ /* 0x000fcc0003f0d000 */
[----:B------:R-:W-:Y:S02]  /*13900*/  FSEL R6, R6, RZ, P0 ;  /* 0x000000ff06067208 */ /* 0x000fe40000000000 */
[----:B------:R-:W-:-:S06]  /*13910*/  FSEL R7, R7, 1.875, P0 ;  /* 0x3ff0000007077808 */ /* 0x000fcc0000000000 */
[----:B------:R-:W-:-:S11]  /*13920*/  DFMA R42, R48, R6, R42 ;  /* 0x00000006302a722b */ /* 0x000fd6000000002a */
.L_x_1230:
        /* <DEDUP_REMOVED lines=8> */
.L_x_1253:
        /* <DEDUP_REMOVED lines=12> */
.L_x_1241:
        /* <DEDUP_REMOVED lines=14> */
.L_x_1243:
[----:B------:R-:W-:-:S11]  /*13b50*/  DADD R14, R58, 2 ;  /* 0x400000003a0e7429 */ /* 0x000fd60000000000 */
.L_x_1242:
        /* <DEDUP_REMOVED lines=12> */
.L_x_1244:
        /* <DEDUP_REMOVED lines=14> */
.L_x_1246:
[----:B------:R-:W-:-:S11]  /*13d00*/  DADD R14, R50, 2 ;  /* 0x40000000320e7429 */ /* 0x000fd60000000000 */
.L_x_1245:
        /* <DEDUP_REMOVED lines=12> */
.L_x_1247:
        /* <DEDUP_REMOVED lines=14> */
.L_x_1249:
[----:B------:R-:W-:-:S11]  /*13eb0*/  DADD R14, R44, 2 ;  /* 0x400000002c0e7429 */ /* 0x000fd60000000000 */
.L_x_1248:
        /* <DEDUP_REMOVED lines=12> */
.L_x_1250:
        /* <DEDUP_REMOVED lines=14> */
.L_x_1252:
[----:B------:R-:W-:-:S11]  /*14060*/  DADD R14, R54, 2 ;  /* 0x40000000360e7429 */ /* 0x000fd60000000000 */
.L_x_1251:
[----:B------:R-:W-:-:S06]  /*14070*/  DSETP.NEU.AND P0, PT, R54, 1, PT ;  /* 0x3ff000003600742a */ /* 0x000fcc0003f0d000 */
[----:B------:R-:W-:Y:S02]  /*14080*/  FSEL R44, R14, RZ, P0 ;  /* 0x000000ff0e2c7208 */ /* 0x000fe40000000000 */
[----:B------:R-:W-:-:S06]  /*14090*/  FSEL R45, R15, 1.875, P0 ;  /* 0x3ff000000f2d7808 */ /* 0x000fcc0000000000 */
[----:B------:R-:W-:Y:S01]  /*140a0*/  DFMA R44, R56, R44, R52 ;  /* 0x0000002c382c722b */ /* 0x000fe20000000034 */
[----:B------:R-:W-:Y:S10]  /*140b0*/  @P2 BRA `(.L_x_1253) ;  /* 0xfffffff8003c2947 */ /* 0x000ff4000383ffff */
[----:B------:R-:W-:-:S07]  /*140c0*/  IMAD.U32 R3, RZ, RZ, UR12 ;  /* 0x0000000cff037e24 */ /* 0x000fce000f8e00ff */
.L_x_1240:
        /* <DEDUP_REMOVED lines=14> */
.L_x_1255:
        /* <DEDUP_REMOVED lines=14> */
.L_x_1257:
[----:B------:R-:W-:-:S11]  /*14290*/  DADD R14, R6, 2 ;  /* 0x40000000060e7429 */ /* 0x000fd60000000000 */
.L_x_1256:
        /* <DEDUP_REMOVED lines=14> */
.L_x_1258:
        /* <DEDUP_REMOVED lines=14> */
.L_x_1260:
[----:B------:R-:W-:-:S11]  /*14460*/  DADD R14, R6, 2 ;  /* 0x40000000060e7429 */ /* 0x000fd60000000000 */
.L_x_1259:
        /* <DEDUP_REMOVED lines=14> */
.L_x_1261:
        /* <DEDUP_REMOVED lines=14> */
.L_x_1263:
[----:B------:R-:W-:-:S11]  /*14630*/  DADD R6, R48, 2 ;  /* 0x4000000030067429 */ /* 0x000fd60000000000 */
.L_x_1262:
[----:B------:R-:W-:-:S06]  /*14640*/  DSETP.NEU.AND P0, PT, R48, 1, PT ;  /* 0x3ff000003000742a */ /* 0x000fcc0003f0d000 */
[----:B------:R-:W-:Y:S02]  /*14650*/  FSEL R6, R6, RZ, P0 ;  /* 0x000000ff06067208 */ /* 0x000fe40000000000 */
[----:B------:R-:W-:-:S06]  /*14660*/  FSEL R7, R7, 1.875, P0 ;  /* 0x3ff0000007077808 */ /* 0x000fcc0000000000 */
[----:B------:R-:W-:-:S11]  /*14670*/  DFMA R44, R50, R6, R44 ;  /* 0x00000006322c722b */ /* 0x000fd6000000002c */
.L_x_1254:
        /* <DEDUP_REMOVED lines=8> */
.L_x_1277:
        /* <DEDUP_REMOVED lines=12> */
.L_x_1265:
        /* <DEDUP_REMOVED lines=14> */
.L_x_1267:
[----:B------:R-:W-:-:S11]  /*148a0*/  DADD R14, R60, 2 ;  /* 0x400000003c0e7429 */ /* 0x000fd60000000000 */
.L_x_1266:
        /* <DEDUP_REMOVED lines=12> */
.L_x_1268:
        /* <DEDUP_REMOVED lines=14> */
.L_x_1270:
[----:B------:R-:W-:-:S11]  /*14a50*/  DADD R14, R52, 2 ;  /* 0x40000000340e7429 */ /* 0x000fd60000000000 */
.L_x_1269:
        /* <DEDUP_REMOVED lines=12> */
.L_x_1271:
        /* <DEDUP_REMOVED lines=14> */
.L_x_1273:
[----:B------:R-:W-:-:S11]  /*14c00*/  DADD R14, R46, 2 ;  /* 0x400000002e0e7429 */ /* 0x000fd60000000000 */
.L_x_1272:
        /* <DEDUP_REMOVED lines=12> */
.L_x_1274:
        /* <DEDUP_REMOVED lines=14> */
.L_x_1276:
[----:B------:R-:W-:-:S11]  /*14db0*/  DADD R14, R56, 2 ;  /* 0x40000000380e7429 */ /* 0x000fd60000000000 */
.L_x_1275:
[----:B------:R-:W-:-:S06]  /*14dc0*/  DSETP.NEU.AND P0, PT, R56, 1, PT ;  /* 0x3ff000003800742a */ /* 0x000fcc0003f0d000 */
[----:B------:R-:W-:Y:S02]  /*14dd0*/  FSEL R46, R14, RZ, P0 ;  /* 0x000000ff0e2e7208 */ /* 0x000fe40000000000 */
[----:B------:R-:W-:-:S06]  /*14de0*/  FSEL R47, R15, 1.875, P0 ;  /* 0x3ff000000f2f7808 */ /* 0x000fcc0000000000 */
[----:B------:R-:W-:Y:S01]  /*14df0*/  DFMA R46, R58, R46, R54 ;  /* 0x0000002e3a2e722b */ /* 0x000fe20000000036 */
[----:B------:R-:W-:Y:S10]  /*14e00*/  @P2 BRA `(.L_x_1277) ;  /* 0xfffffff8003c2947 */ /* 0x000ff4000383ffff */
[----:B------:R-:W-:-:S07]  /*14e10*/  IMAD.U32 R3, RZ, RZ, UR12 ;  /* 0x0000000cff037e24 */ /* 0x000fce000f8e00ff */
.L_x_1264:
        /* <DEDUP_REMOVED lines=14> */
.L_x_1279:
        /* <DEDUP_REMOVED lines=14> */
.L_x_1281:
[----:B------:R-:W-:-:S11]  /*14fe0*/  DADD R14, R6, 2 ;  /* 0x40000000060e7429 */ /* 0x000fd60000000000 */
.L_x_1280:
        /* <DEDUP_REMOVED lines=14> */
.L_x_1282:
        /* <DEDUP_REMOVED lines=14> */
.L_x_1284:
[----:B------:R-:W-:-:S11]  /*151b0*/  DADD R14, R6, 2 ;  /* 0x40000000060e7429 */ /* 0x000fd60000000000 */
.L_x_1283:
        /* <DEDUP_REMOVED lines=14> */
.L_x_1285:
        /* <DEDUP_REMOVED lines=14> */
.L_x_1287:
[----:B------:R-:W-:-:S11]  /*15380*/  DADD R6, R50, 2 ;  /* 0x4000000032067429 */ /* 0x000fd60000000000 */
.L_x_1286:
[----:B------:R-:W-:-:S06]  /*15390*/  DSETP.NEU.AND P0, PT, R50, 1, PT ;  /* 0x3ff000003200742a */ /* 0x000fcc0003f0d000 */
[----:B------:R-:W-:Y:S02]  /*153a0*/  FSEL R6, R6, RZ, P0 ;  /* 0x000000ff06067208 */ /* 0x000fe40000000000 */
[----:B------:R-:W-:-:S06]  /*153b0*/  FSEL R7, R7, 1.875, P0 ;  /* 0x3ff0000007077808 */ /* 0x000fcc0000000000 */
[----:B------:R-:W-:-:S11]  /*153c0*/  DFMA R46, R52, R6, R46 ;  /* 0x00000006342e722b */ /* 0x000fd6000000002e */
.L_x_1278:
        /* <DEDUP_REMOVED lines=8> */
.L_x_1301:
        /* <DEDUP_REMOVED lines=12> */
.L_x_1289:
        /* <DEDUP_REMOVED lines=14> */
.L_x_1291:
[----:B------:R-:W-:-:S11]  /*155f0*/  DADD R14, R62, 2 ;  /* 0x400000003e0e7429 */ /* 0x000fd60000000000 */
.L_x_1290:
        /* <DEDUP_REMOVED lines=12> */
.L_x_1292:
        /* <DEDUP_REMOVED lines=14> */
.L_x_1294:
[----:B------:R-:W-:-:S11]  /*157a0*/  DADD R14, R54, 2 ;  /* 0x40000000360e7429 */ /* 0x000fd60000000000 */
.L_x_1293:
        /* <DEDUP_REMOVED lines=12> */
.L_x_1295:
        /* <DEDUP_REMOVED lines=14> */
.L_x_1297:
[----:B------:R-:W-:-:S11]  /*15950*/  DADD R14, R48, 2 ;  /* 0x40000000300e7429 */ /* 0x000fd60000000000 */
.L_x_1296:
        /* <DEDUP_REMOVED lines=12> */
.L_x_1298:
        /* <DEDUP_REMOVED lines=14> */
.L_x_1300:
[----:B------:R-:W-:-:S11]  /*15b00*/  DADD R14, R58, 2 ;  /* 0x400000003a0e7429 */ /* 0x000fd60000000000 */
.L_x_1299:
[----:B------:R-:W-:-:S06]  /*15b10*/  DSETP.NEU.AND P0, PT, R58, 1, PT ;  /* 0x3ff000003a00742a */ /* 0x000fcc0003f0d000 */
[----:B------:R-:W-:Y:S02]  /*15b20*/  FSEL R48, R14, RZ, P0 ;  /* 0x000000ff0e307208 */ /* 0x000fe40000000000 */
[----:B------:R-:W-:-:S06]  /*15b30*/  FSEL R49, R15, 1.875, P0 ;  /* 0x3ff000000f317808 */ /* 0x000fcc0000000000 */
[----:B------:R-:W-:Y:S01]  /*15b40*/  DFMA R48, R60, R48, R56 ;  /* 0x000000303c30722b */ /* 0x000fe20000000038 */
[----:B------:R-:W-:Y:S10]  /*15b50*/  @P2 BRA `(.L_x_1301) ;  /* 0xfffffff8003c2947 */ /* 0x000ff4000383ffff */
[----:B------:R-:W-:-:S07]  /*15b60*/  IMAD.U32 R3, RZ, RZ, UR12 ;  /* 0x0000000cff037e24 */ /* 0x000fce000f8e00ff */
.L_x_1288:
        /* <DEDUP_REMOVED lines=14> */
.L_x_1303:
        /* <DEDUP_REMOVED lines=14> */
.L_x_1305:
[----:B------:R-:W-:-:S11]  /*15d30*/  DADD R14, R6, 2 ;  /* 0x40000000060e7429 */ /* 0x000fd60000000000 */
.L_x_1304:
        /* <DEDUP_REMOVED lines=14> */
.L_x_1306:
        /* <DEDUP_REMOVED lines=14> */
.L_x_1308:
[----:B------:R-:W-:-:S11]  /*15f00*/  DADD R14, R6, 2 ;  /* 0x40000000060e7429 */ /* 0x000fd60000000000 */
.L_x_1307:
        /* <DEDUP_REMOVED lines=14> */
.L_x_1309:
        /* <DEDUP_REMOVED lines=14> */
.L_x_1311:
[----:B------:R-:W-:-:S11]  /*160d0*/  DADD R6, R52, 2 ;  /* 0x4000000034067429 */ /* 0x000fd60000000000 */
.L_x_1310:
[----:B------:R-:W-:-:S06]  /*160e0*/  DSETP.NEU.AND P0, PT, R52, 1, PT ;  /* 0x3ff000003400742a */ /* 0x000fcc0003f0d000 */
[----:B------:R-:W-:Y:S02]  /*160f0*/  FSEL R6, R6, RZ, P0 ;  /* 0x000000ff06067208 */ /* 0x000fe40000000000 */
[----:B------:R-:W-:-:S06]  /*16100*/  FSEL R7, R7, 1.875, P0 ;  /* 0x3ff0000007077808 */ /* 0x000fcc0000000000 */
[----:B------:R-:W-:-:S11]  /*16110*/  DFMA R48, R54, R6, R48 ;  /* 0x000000063630722b */ /* 0x000fd60000000030 */
.L_x_1302:
        /* <DEDUP_REMOVED lines=8> */
.L_x_1325:
        /* <DEDUP_REMOVED lines=12> */
.L_x_1313:
        /* <DEDUP_REMOVED lines=14> */
.L_x_1315:
[----:B------:R-:W-:-:S11]  /*16340*/  DADD R14, R64, 2 ;  /* 0x40000000400e7429 */ /* 0x000fd60000000000 */
.L_x_1314:
        /* <DEDUP_REMOVED lines=12> */
.L_x_1316:
        /* <DEDUP_REMOVED lines=14> */
.L_x_1318:
[----:B------:R-:W-:-:S11]  /*164f0*/  DADD R14, R56, 2 ;  /* 0x40000000380e7429 */ /* 0x000fd60000000000 */
.L_x_1317:
        /* <DEDUP_REMOVED lines=12> */
.L_x_1319:
        /* <DEDUP_REMOVED lines=14> */
.L_x_1321:
[----:B------:R-:W-:-:S11]  /*166a0*/  DADD R14, R50, 2 ;  /* 0x40000000320e7429 */ /* 0x000fd60000000000 */
.L_x_1320:
        /* <DEDUP_REMOVED lines=12> */
.L_x_1322:
        /* <DEDUP_REMOVED lines=14> */
.L_x_1324:
[----:B------:R-:W-:-:S11]  /*16850*/  DADD R14, R60, 2 ;  /* 0x400000003c0e7429 */ /* 0x000fd60000000000 */
.L_x_1323:
[----:B------:R-:W-:-:S06]  /*16860*/  DSETP.NEU.AND P0, PT, R60, 1, PT ;  /* 0x3ff000003c00742a */ /* 0x000fcc0003f0d000 */
[----:B------:R-:W-:Y:S02]  /*16870*/  FSEL R50, R14, RZ, P0 ;  /* 0x000000ff0e327208 */ /* 0x000fe40000000000 */
[----:B------:R-:W-:-:S06]  /*16880*/  FSEL R51, R15, 1.875, P0 ;  /* 0x3ff000000f337808 */ /* 0x000fcc0000000000 */
[----:B------:R-:W-:Y:S01]  /*16890*/  DFMA R50, R62, R50, R58 ;  /* 0x000000323e32722b */ /* 0x000fe2000000003a */
[----:B------:R-:W-:Y:S10]  /*168a0*/  @P2 BRA `(.L_x_1325) ;  /* 0xfffffff8003c2947 */ /* 0x000ff4000383ffff */
[----:B------:R-:W-:-:S07]  /*168b0*/  IMAD.U32 R3, RZ, RZ, UR12 ;  /* 0x0000000cff037e24 */ /* 0x000fce000f8e00ff */
.L_x_1312:
        /* <DEDUP_REMOVED lines=14> */
.L_x_1327:
        /* <DEDUP_REMOVED lines=14> */
.L_x_1329:
[----:B------:R-:W-:-:S11]  /*16a80*/  DADD R14, R6, 2 ;  /* 0x40000000060e7429 */ /* 0x000fd60000000000 */
.L_x_1328:
        /* <DEDUP_REMOVED lines=14> */
.L_x_1330:
        /* <DEDUP_REMOVED lines=14> */
.L_x_1332:
[----:B------:R-:W-:-:S11]  /*16c50*/  DADD R14, R6, 2 ;  /* 0x40000000060e7429 */ /* 0x000fd60000000000 */
.L_x_1331:
        /* <DEDUP_REMOVED lines=14> */
.L_x_1333:
        /* <DEDUP_REMOVED lines=14> */
.L_x_1335:
[----:B------:R-:W-:-:S11]  /*16e20*/  DADD R6, R54, 2 ;  /* 0x4000000036067429 */ /* 0x000fd60000000000 */
.L_x_1334:
[----:B------:R-:W-:-:S06]  /*16e30*/  DSETP.NEU.AND P0, PT, R54, 1, PT ;  /* 0x3ff000003600742a */ /* 0x000fcc0003f0d000 */
[----:B------:R-:W-:Y:S02]  /*16e40*/  FSEL R6, R6, RZ, P0 ;  /* 0x000000ff06067208 */ /* 0x000fe40000000000 */
[----:B------:R-:W-:-:S06]  /*16e50*/  FSEL R7, R7, 1.875, P0 ;  /* 0x3ff0000007077808 */ /* 0x000fcc0000000000 */
[----:B------:R-:W-:-:S11]  /*16e60*/  DFMA R50, R56, R6, R50 ;  /* 0x000000063832722b */ /* 0x000fd60000000032 */
.L_x_1326:
        /* <DEDUP_REMOVED lines=8> */
.L_x_1349:
        /* <DEDUP_REMOVED lines=12> */
.L_x_1337:
        /* <DEDUP_REMOVED lines=14> */
.L_x_1339:
[----:B------:R-:W-:-:S11]  /*17090*/  DADD R14, R56, 2 ;  /* 0x40000000380e7429 */ /* 0x000fd60000000000 */
.L_x_1338:
        /* <DEDUP_REMOVED lines=12> */
.L_x_1340:
        /* <DEDUP_REMOVED lines=14> */
.L_x_1342:
[----:B------:R-:W-:-:S11]  /*17240*/  DADD R14, R60, 2 ;  /* 0x400000003c0e7429 */ /* 0x000fd60000000000 */
.L_x_1341:
        /* <DEDUP_REMOVED lines=12> */
.L_x_1343:
        /* <DEDUP_REMOVED lines=14> */
.L_x_1345:
[----:B------:R-:W-:-:S11]  /*173f0*/  DADD R14, R56, 2 ;  /* 0x40000000380e7429 */ /* 0x000fd60000000000 */
.L_x_1344:
        /* <DEDUP_REMOVED lines=12> */
.L_x_1346:
        /* <DEDUP_REMOVED lines=14> */
.L_x_1348:
[----:B------:R-:W-:-:S11]  /*175a0*/  DADD R14, R66, 2 ;  /* 0x40000000420e7429 */ /* 0x000fd60000000000 */
.L_x_1347:
[----:B------:R-:W-:-:S06]  /*175b0*/  DSETP.NEU.AND P0, PT, R66, 1, PT ;  /* 0x3ff000004200742a */ /* 0x000fcc0003f0d000 */
[----:B------:R-:W-:Y:S02]  /*175c0*/  FSEL R14, R14, RZ, P0 ;  /* 0x000000ff0e0e7208 */ /* 0x000fe40000000000 */
[----:B------:R-:W-:-:S06]  /*175d0*/  FSEL R15, R15, 1.875, P0 ;  /* 0x3ff000000f0f7808 */ /* 0x000fcc0000000000 */
[----:B------:R-:W-:Y:S01]  /*175e0*/  DFMA R58, R68, R14, R58 ;  /* 0x0000000e443a722b */ /* 0x000fe2000000003a */
[----:B------:R-:W-:Y:S10]  /*175f0*/  @P2 BRA `(.L_x_1349) ;  /* 0xfffffff8003c2947 */ /* 0x000ff4000383ffff */
[----:B------:R-:W-:-:S07]  /*17600*/  IMAD.U32 R3, RZ, RZ, UR12 ;  /* 0x0000000cff037e24 */ /* 0x000fce000f8e00ff */
.L_x_1336:
        /* <DEDUP_REMOVED lines=14> */
.L_x_1351:
        /* <DEDUP_REMOVED lines=14> */
.L_x_1353:
[----:B------:R-:W-:-:S11]  /*177d0*/  DADD R14, R6, 2 ;  /* 0x40000000060e7429 */ /* 0x000fd60000000000 */
.L_x_1352:
        /* <DEDUP_REMOVED lines=14> */
.L_x_1354:
        /* <DEDUP_REMOVED lines=14> */
.L_x_1356:
[----:B------:R-:W-:-:S11]  /*179a0*/  DADD R14, R6, 2 ;  /* 0x40000000060e7429 */ /* 0x000fd60000000000 */
.L_x_1355:
        /* <DEDUP_REMOVED lines=14> */
.L_x_1357:
        /* <DEDUP_REMOVED lines=14> */
.L_x_1359:
[----:B------:R-:W-:-:S11]  /*17b70*/  DADD R6, R54, 2 ;  /* 0x4000000036067429 */ /* 0x000fd60000000000 */
.L_x_1358:
[----:B------:R-:W-:-:S06]  /*17b80*/  DSETP.NEU.AND P0, PT, R54, 1, PT ;  /* 0x3ff000003600742a */ /* 0x000fcc0003f0d000 */
[----:B------:R-:W-:Y:S02]  /*17b90*/  FSEL R6, R6, RZ, P0 ;  /* 0x000000ff06067208 */ /* 0x000fe40000000000 */
[----:B------:R-:W-:-:S06]  /*17ba0*/  FSEL R7, R7, 1.875, P0 ;  /* 0x3ff0000007077808 */ /* 0x000fcc0000000000 */
[----:B------:R-:W-:-:S11]  /*17bb0*/  DFMA R58, R56, R6, R58 ;  /* 0x00000006383a722b */ /* 0x000fd6000000003a */
.L_x_1350:
[----:B------:R-:W-:Y:S02]  /*17bc0*/  DADD R58, -R36, R58 ;  /* 0x00000000243a7229 */ /* 0x000fe4000000013a */
[--C-:B------:R-:W-:Y:S02]  /*17bd0*/  DADD R42, R42, -R36.reuse ;  /* 0x000000002a2a7229 */ /* 0x100fe40000000824 */
[--C-:B------:R-:W-:Y:S02]  /*17be0*/  DADD R44, R44, -R36.reuse ;  /* 0x000000002c2c7229 */ /* 0x100fe40000000824 */
[--C-:B------:R-:W-:Y:S02]  /*17bf0*/  DADD R46, R46, -R36.reuse ;  /* 0x000000002e2e7229 */ /* 0x100fe40000000824 */
[--C-:B------:R-:W-:Y:S02]  /*17c00*/  DADD R48, R48, -R36.reuse ;  /* 0x0000000030307229 */ /* 0x100fe40000000824 */
[----:B------:R-:W-:-:S02]  /*17c10*/  DADD R50, R50, -R36 ;  /* 0x0000000032327229 */ /* 0x000fc40000000824 */
[----:B------:R-:W-:-:S11]  /*17c20*/  DADD R40, R40, -R36 ;  /* 0x0000000028287229 */ /* 0x000fd60000000824 */
.L_x_1191:
[----:B------:R-:W-:Y:S01]  /*17c30*/  DADD R40, R40, R12 ;  /* 0x0000000028287229 */ /* 0x000fe2000000000c */
[----:B------:R-:W0:Y:S07]  /*17c40*/  LDCU.64 UR10, c[0x0][0x390] ;  /* 0x00007200ff0a77ac */ /* 0x000e2e0008000a00 */
[----:B------:R-:W-:-:S08]  /*17c50*/  DADD R40, R40, R42 ;  /* 0x0000000028287229 */ /* 0x000fd0000000002a */
[----:B------:R-:W-:Y:S01]  /*17c60*/  DADD R40, R40, R44 ;  /* 0x0000000028287229 */ /* 0x000fe2000000002c */
[----:B0-----:R-:W-:-:S04]  /*17c70*/  UIADD3 UR9, UP0, UPT, -UR13, UR10, URZ ;  /* 0x0000000a0d097290 */ /* 0x001fc8000ff1e1ff */
[----:B------:R-:W-:-:S03]  /*17c80*/  UIADD3.X UR10, UPT, UPT, ~UR5, UR11, URZ, UP0, !UPT ;  /* 0x0000000b050a7290 */ /* 0x000fc600087fe5ff */
[----:B------:R-:W-:Y:S01]  /*17c90*/  DADD R40, R40, R46 ;  /* 0x0000000028287229 */ /* 0x000fe2000000002e */
[----:B------:R-:W-:-:S04]  /*17ca0*/  UISETP.GE.U32.AND UP0, UPT, UR9, 0xe00, UPT ;  /* 0x00000e000900788c */ /* 0x000fc8000bf06070 */
[----:B------:R-:W-:-:S03]  /*17cb0*/  UISETP.GE.U32.AND.EX UP0, UPT, UR10, URZ, UPT, UP0 ;  /* 0x000000ff0a00728c */ /* 0x000fc6000bf06100 */
[----:B------:R-:W-:-:S08]  /*17cc0*/  DADD R40, R40, R48 ;  /* 0x0000000028287229 */ /* 0x000fd00000000030 */
[----:B------:R-:W-:-:S08]  /*17cd0*/  DADD R40, R40, R50 ;  /* 0x0000000028287229 */ /* 0x000fd00000000032 */
[----:B------:R-:W-:Y:S01]  /*17ce0*/  DADD R12, R40, R58 ;  /* 0x00000000280c7229 */ /* 0x000fe2000000003a */
[----:B------:R-:W-:Y:S10]  /*17cf0*/  BRA.U !UP0, `(.L_x_1360) ;  /* 0x0000003d08f47547 */ /* 0x000ff4000b800000 */
[----:B------:R-:W-:-:S04]  /*17d00*/  UIADD3 UR13, UP0, UPT, UR13, 0xe00, URZ ;  /* 0x00000e000d0d7890 */ /* 0x000fc8000ff1e0ff */
[----:B------:R-:W-:Y:S02]  /*17d10*/  UIADD3.X UR5, UPT, UPT, URZ, UR5, URZ, UP0, !UPT ;  /* 0x00000005ff057290 */ /* 0x000fe400087fe4ff */
[----:B------:R-:W-:-:S04]  /*17d20*/  UISETP.GT.U32.AND UP0, UPT, UR13, UR6, UPT ;  /* 0x000000060d00728c */ /* 0x000fc8000bf04070 */
[----:B------:R-:W-:-:S09]  /*17d30*/  UISETP.GT.U32.AND.EX UP0, UPT, UR5, UR8, UPT, UP0 ;  /* 0x000000080500728c */ /* 0x000fd2000bf04100 */
[----:B------:R-:W-:Y:S05]  /*17d40*/  BRA.U UP0, `(.L_x_1016) ;  /* 0x0000000d00ac7547 */ /* 0x000fea000b800000 */
[----:B------:R-:W-:Y:S05]  /*17d50*/  BRA `(.L_x_1361) ;  /* 0xffffff4000d47947 */ /* 0x000fea000383ffff */
.L_x_1017:
[----:B------:R-:W0:Y:S02]  /*17d60*/  LDC.64 R16, c[0x0][0x3c0] ;  /* 0x0000f000ff107b82 */ /* 0x000e240000000a00 */
[----:B0-----:R-:W-:-:S14]  /*17d70*/  DSETP.NAN.AND P0, PT, R16, R16, PT ;  /* 0x000000101000722a */ /* 0x001fdc0003f08000 */
[----:B------:R-:W-:Y:S05]  /*17d80*/  @!P0 BRA `(.L_x_1362) ;  /* 0x0000000400f88947 */ /* 0x000fea0003800000 */
[----:B------:R-:W-:-:S14]  /*17d90*/  DSETP.NEU.AND P0, PT, R16, RZ, PT ;  /* 0x000000ff1000722a */ /* 0x000fdc0003f0d000 */
        /* <DEDUP_REMOVED lines=28> */
.L_x_1365:
[----:B------:R-:W-:Y:S05]  /*17f60*/  BSYNC.RECONVERGENT B1 ;  /* 0x0000000000017941 */ /* 0x000fea0003800200 */
.L_x_1364:
[----:B------:R-:W-:Y:S01]  /*17f70*/  DADD R6, RZ, -R6 ;  /* 0x00000000ff067229 */ /* 0x000fe20000000806 */
[----:B------:R-:W0:Y:S07]  /*17f80*/  LDCU.64 UR8, c[0x0][0x390] ;  /* 0x00007200ff0877ac */ /* 0x000e2e0008000a00 */
        /* <DEDUP_REMOVED lines=8> */
[----:B------:R-:W-:-:S08]  /*18010*/  DADD R12, R6, R12 ;  /* 0x00000000060c7229 */ /* 0x000fd0000000000c */
[----:B------:R-:W-:-:S08]  /*18020*/  DADD R12, R6, R12 ;  /* 0x00000000060c7229 */ /* 0x000fd0000000000c */
[----:B------:R-:W-:Y:S01]  /*18030*/  DADD R12, R6, R12 ;  /* 0x00000000060c7229 */ /* 0x000fe2000000000c */
[----:B------:R-:W-:Y:S10]  /*18040*/  BRA.U !UP0, `(.L_x_1360) ;  /* 0x0000003d08207547 */ /* 0x000ff4000b800000 */
[----:B------:R-:W0:Y:S01]  /*18050*/  LDCU.64 UR16, c[0x0][0x390] ;  /* 0x00007200ff1077ac */ /* 0x000e220008000a00 */
[----:B------:R-:W-:Y:S01]  /*18060*/  UMOV UR13, 0xe00 ;  /* 0x00000e00000d7882 */ /* 0x000fe20000000000 */
[----:B------:R-:W-:-:S05]  /*18070*/  UMOV UR5, URZ ;  /* 0x000000ff00057c82 */ /* 0x000fca0008000000 */
.L_x_1366:
[----:B------:R-:W-:-:S04]  /*18080*/  UIADD3 UR13, UP0, UPT, UR13, 0xe00, URZ ;  /* 0x00000e000d0d7890 */ /* 0x000fc8000ff1e0ff */
[----:B------:R-:W-:Y:S02]  /*18090*/  UIADD3.X UR5, UPT, UPT, URZ, UR5, URZ, UP0, !UPT ;  /* 0x00000005ff057290 */ /* 0x000fe400087fe4ff */
[----:B------:R-:W-:-:S04]  /*180a0*/  UISETP.GT.U32.AND UP0, UPT, UR13, UR8, UPT ;  /* 0x000000080d00728c */ /* 0x000fc8000bf04070 */
[----:B------:R-:W-:-:S09]  /*180b0*/  UISETP.GT.U32.AND.EX UP0, UPT, UR5, UR9, UPT, UP0 ;  /* 0x000000090500728c */ /* 0x000fd2000bf04100 */
[----:B------:R-:W-:Y:S05]  /*180c0*/  BRA.U UP0, `(.L_x_1016) ;  /* 0x0000000900cc7547 */ /* 0x000fea000b800000 */
[----:B------:R-:W-:Y:S01]  /*180d0*/  DADD R12, R12, R6 ;  /* 0x000000000c0c7229 */ /* 0x000fe20000000006 */
[----:B0-----:R-:W-:-:S04]  /*180e0*/  UIADD3 UR6, UP0, UPT, -UR13, UR16, URZ ;  /* 0x000000100d067290 */ /* 0x001fc8000ff1e1ff */
[----:B------:R-:W-:Y:S02]  /*180f0*/  UIADD3.X UR10, UPT, UPT, ~UR5, UR17, URZ, UP0, !UPT ;  /* 0x00000011050a7290 */ /* 0x000fe400087fe5ff */
[----:B------:R-:W-:Y:S01]  /*18100*/  UISETP.GE.U32.AND UP0, UPT, UR6, 0xe00, UPT ;  /* 0x00000e000600788c */ /* 0x000fe2000bf06070 */
[----:B------:R-:W-:-:S03]  /*18110*/  DADD R12, R6, R12 ;  /* 0x00000000060c7229 */ /* 0x000fc6000000000c */
[----:B------:R-:W-:-:S05]  /*18120*/  UISETP.GE.U32.AND.EX UP0, UPT, UR10, URZ, UPT, UP0 ;  /* 0x000000ff0a00728c */ /* 0x000fca000bf06100 */
[----:B------:R-:W-:-:S08]  /*18130*/  DADD R12, R6, R12 ;  /* 0x00000000060c7229 */ /* 0x000fd0000000000c */
[----:B------:R-:W-:-:S08]  /*18140*/  DADD R12, R6, R12 ;  /* 0x00000000060c7229 */ /* 0x000fd0000000000c */
[----:B------:R-:W-:-:S08]  /*18150*/  DADD R12, R6, R12 ;  /* 0x00000000060c7229 */ /* 0x000fd0000000000c */
[----:B------:R-:W-:-:S08]  /*18160*/  DADD R12, R6, R12 ;  /* 0x00000000060c7229 */ /* 0x000fd0000000000c */
[----:B------:R-:W-:Y:S01]  /*18170*/  DADD R12, R6, R12 ;  /* 0x00000000060c7229 */ /* 0x000fe2000000000c */
[----:B------:R-:W-:Y:S10]  /*18180*/  BRA.U UP0, `(.L_x_1366) ;  /* 0xfffffffd00bc7547 */ /* 0x000ff4000b83ffff */
[----:B------:R-:W-:Y:S05]  /*18190*/  BRA `(.L_x_1360) ;  /* 0x0000003800cc7947 */ /* 0x000fea0003800000 */
.L_x_1363:
        /* <DEDUP_REMOVED lines=26> */
.L_x_1367:
        /* <DEDUP_REMOVED lines=17> */
.L_x_1368:
        /* <DEDUP_REMOVED lines=18> */
.L_x_1362:
[----:B------:R-:W-:-:S14]  /*18570*/  DSETP.NEU.AND P0, PT, R16, RZ, PT ;  /* 0x000000ff1000722a */ /* 0x000fdc0003f0d000 */
        /* <DEDUP_REMOVED lines=31> */
.L_x_1371:
[----:B------:R-:W-:Y:S05]  /*18770*/  BSYNC.RECONVERGENT B1 ;  /* 0x0000000000017941 */ /* 0x000fea0003800200 */
.L_x_1370:
[----:B------:R-:W-:Y:S01]  /*18780*/  DADD R6, RZ, -R6 ;  /* 0x00000000ff067229 */ /* 0x000fe20000000806 */
[----:B------:R-:W0:Y:S01]  /*18790*/  LDCU.64 UR16, c[0x0][0x390] ;  /* 0x00007200ff1077ac */ /* 0x000e220008000a00 */
[----:B------:R-:W-:Y:S01]  /*187a0*/  UMOV UR13, 0xe00 ;  /* 0x00000e00000d7882 */ /* 0x000fe20000000000 */
[----:B------:R-:W-:-:S08]  /*187b0*/  UMOV UR5, URZ ;  /* 0x000000ff00057c82 */ /* 0x000fd00008000000 */
.L_x_1372:
        /* <DEDUP_REMOVED lines=16> */
[----:B------:R-:W-:Y:S05]  /*188c0*/  BRA.U !UP0, `(.L_x_1372) ;  /* 0xfffffffd08bc7547 */ /* 0x000fea000b83ffff */
[----:B------:R-:W-:Y:S05]  /*188d0*/  BRA `(.L_x_1016) ;  /* 0x0000000000c87947 */ /* 0x000fea0003800000 */
.L_x_1369:
        /* <DEDUP_REMOVED lines=29> */
.L_x_1373:
[----:B------:R-:W-:Y:S01]  /*18ab0*/  DADD R6, RZ, -R6 ;  /* 0x00000000ff067229 */ /* 0x000fe20000000806 */
[----:B------:R-:W0:Y:S01]  /*18ac0*/  LDCU.64 UR16, c[0x0][0x390] ;  /* 0x00007200ff1077ac */ /* 0x000e220008000a00 */
[----:B------:R-:W-:Y:S01]  /*18ad0*/  UMOV UR13, 0xe00 ;  /* 0x00000e00000d7882 */ /* 0x000fe20000000000 */
[----:B------:R-:W-:-:S08]  /*18ae0*/  UMOV UR5, URZ ;  /* 0x000000ff00057c82 */ /* 0x000fd00008000000 */
.L_x_1374:
        /* <DEDUP_REMOVED lines=17> */
.L_x_1016:
[----:B------:R-:W1:Y:S01]  /*18c00*/  LDC.64 R14, c[0x0][0x390] ;  /* 0x0000e400ff0e7b82 */ /* 0x000e620000000a00 */
[----:B------:R-:W-:Y:S01]  /*18c10*/  IMAD.U32 R0, RZ, RZ, UR5 ;  /* 0x00000005ff007e24 */ /* 0x000fe2000f8e00ff */
[----:B-1----:R-:W-:-:S04]  /*18c20*/  ISETP.LE.U32.AND P0, PT, R14, UR13, PT ;  /* 0x0000000d0e007c0c */ /* 0x002fc8000bf03070 */
[----:B------:R-:W-:-:S13]  /*18c30*/  ISETP.GE.U32.AND.EX P0, PT, R0, R15, PT, P0 ;  /* 0x0000000f0000720c */ /* 0x000fda0003f06100 */
[----:B------:R-:W-:Y:S05]  /*18c40*/  @P0 BRA `(.L_x_1360) ;  /* 0x0000003000200947 */ /* 0x000fea0003800000 */
[----:B------:R-:W1:Y:S01]  /*18c50*/  S2R R7, SR_TID.X ;  /* 0x0000000000077919 */ /* 0x000e620000002100 */
[----:B------:R-:W-:Y:S01]  /*18c60*/  VIADD R6, R14, -UR13 ;  /* 0x8000000d0e067c36 */ /* 0x000fe20008000000 */
[----:B------:R-:W-:Y:S04]  /*18c70*/  BSSY.RECONVERGENT B1, `(.L_x_1360) ;  /* 0x0000305000017945 */ /* 0x000fe80003800200 */
[----:B-1----:R-:W-:-:S13]  /*18c80*/  ISETP.GE.AND P0, PT, R7, R6, PT ;  /* 0x000000060700720c */ /* 0x002fda0003f06270 */
[----:B------:R-:W-:Y:S05]  /*18c90*/  @P0 BRA `(.L_x_1375) ;  /* 0x0000003000080947 */ /* 0x000fea0003800000 */
[----:B------:R-:W1:Y:S02]  /*18ca0*/  LDC R0, c[0x0][0x3c8] ;  /* 0x0000f200ff007b82 */ /* 0x000e640000000800 */
[----:B-1----:R-:W-:-:S13]  /*18cb0*/  ISETP.GE.AND P0, PT, R0, 0x1, PT ;  /* 0x000000010000780c */ /* 0x002fda0003f06270 */
[----:B------:R-:W-:Y:S05]  /*18cc0*/  @!P0 BRA `(.L_x_1376) ;  /* 0x0000001000108947 */ /* 0x000fea0003800000 */
[----:B------:R-:W1:Y:S01]  /*18cd0*/  MUFU.RCP64H R17, R11 ;  /* 0x0000000b00117308 */ /* 0x000e620000001800 */
[----:B------:R-:W2:Y:S01]  /*18ce0*/  LDC.64 R14, c[0x0][0x3c0] ;  /* 0x0000f000ff0e7b82 */ /* 0x000ea20000000a00 */
[----:B------:R-:W-:Y:S01]  /*18cf0*/  IMAD.MOV.U32 R16, RZ, RZ, 0x1 ;  /* 0x00000001ff107424 */ /* 0x000fe200078e00ff */
[----:B------:R-:W-:Y:S01]  /*18d00*/  ISETP.NE.AND P2, PT, R2, 0x7ff00000, PT ;  /* 0x7ff000000200780c */ /* 0x000fe20003f45270 */
[----:B------:R-:W-:Y:S04]  /*18d10*/  BSSY.RECONVERGENT B3, `(.L_x_1377) ;  /* 0x0000022000037945 */ /* 0x000fe80003800200 */
[----:B-1----:R-:W-:-:S08]  /*18d20*/  DFMA R18, -R10, R16, 1 ;  /* 0x3ff000000a12742b */ /* 0x002fd00000000110 */
[----:B------:R-:W-:Y:S02]  /*18d30*/  DFMA R18, R18, R18, R18 ;  /* 0x000000121212722b */ /* 0x000fe40000000012 */
[C---:B--2---:R-:W-:Y:S02]  /*18d40*/  DSETP.NAN.AND P0, PT, R14.reuse, R14, PT ;  /* 0x0000000e0e00722a */ /* 0x044fe40003f08000 */
        /* <DEDUP_REMOVED lines=17> */
[----:B------:R-:W-:Y:S01]  /*18e60*/  DFMA R36, R4, R2, R36 ;  /* 0x000000020424722b */ /* 0x000fe20000000024 */
[C---:B------:R-:W-:Y:S01]  /*18e70*/  VIADD R5, R0.reuse, 0xffffffff ;  /* 0xffffffff00057836 */ /* 0x040fe20000000000 */
[----:B------:R-:W-:-:S08]  /*18e80*/  LOP3.LUT R4, R0, 0x3, RZ, 0xc0, !PT ;  /* 0x0000000300047812 */ /* 0x000fd000078ec0ff */
[----:B------:R-:W-:-:S05]  /*18e90*/  FFMA R2, RZ, R11, R37 ;  /* 0x0000000bff027223 */ /* 0x000fca0000000025 */
[----:B------:R-:W-:Y:S02]  /*18ea0*/  FSETP.GT.AND P0, PT, |R2|, 1.469367938527859385e-39, PT ;  /* 0x001000000200780b */ /* 0x000fe40003f04200 */
[----:B------:R-:W-:-:S11]  /*18eb0*/  LOP3.LUT R2, R0, 0x7ffffffc, RZ, 0xc0, !PT ;  /* 0x7ffffffc00027812 */ /* 0x000fd600078ec0ff */
[----:B------:R-:W-:Y:S05]  /*18ec0*/  @P0 BRA P1, `(.L_x_1378) ;  /* 0x0000000000180947 */ /* 0x000fea0000800000 */
[----:B------:R-:W-:Y:S01]  /*18ed0*/  IMAD.MOV.U32 R17, RZ, RZ, R11 ;  /* 0x000000ffff117224 */ /* 0x000fe200078e000b */
[----:B------:R-:W-:Y:S01]  /*18ee0*/  MOV R0, 0x18f10 ;  /* 0x00018f1000007802 */ /* 0x000fe20000000f00 */
[----:B------:R-:W-:-:S07]  /*18ef0*/  IMAD.MOV.U32 R16, RZ, RZ, R10 ;  /* 0x000000ffff107224 */ /* 0x000fce00078e000a */
[----:B0-----:R-:W-:Y:S05]  /*18f00*/  CALL.REL.NOINC `($__internal_1_$__cuda_sm20_div_rn_f64_full) ;  /* 0x0000003000a07944 */ /* 0x001fea0003c00000 */
[----:B------:R-:W-:Y:S02]  /*18f10*/  IMAD.MOV.U32 R36, RZ, RZ, R50 ;  /* 0x000000ffff247224 */ /* 0x000fe400078e0032 */
[----:B------:R-:W-:-:S07]  /*18f20*/  IMAD.MOV.U32 R37, RZ, RZ, R51 ;  /* 0x000000ffff257224 */ /* 0x000fce00078e0033 */
.L_x_1378:
[----:B0-----:R-:W-:Y:S05]  /*18f30*/  BSYNC.RECONVERGENT B3 ;  /* 0x0000000000037941 */ /* 0x001fea0003800200 */
.L_x_1377:
[----:B------:R-:W-:Y:S01]  /*18f40*/  BSSY.RECONVERGENT B2, `(.L_x_1379) ;  /* 0x00000db000027945 */ /* 0x000fe20003800200 */
.L_x_1404:
        /* <DEDUP_REMOVED lines=8> */
.L_x_1393:
        /* <DEDUP_REMOVED lines=12> */
.L_x_1381:
        /* <DEDUP_REMOVED lines=14> */
.L_x_1383:
[----:B------:R-:W-:-:S11]  /*19170*/  DADD R14, R40, 2 ;  /* 0x40000000280e7429 */ /* 0x000fd60000000000 */
.L_x_1382:
        /* <DEDUP_REMOVED lines=12> */
.L_x_1384:
        /* <DEDUP_REMOVED lines=14> */
.L_x_1386:
[----:B------:R-:W-:-:S11]  /*19320*/  DADD R14, R44, 2 ;  /* 0x400000002c0e7429 */ /* 0x000fd60000000000 */
.L_x_1385:
        /* <DEDUP_REMOVED lines=12> */
.L_x_1387:
        /* <DEDUP_REMOVED lines=14> */
.L_x_1389:
[----:B------:R-:W-:-:S11]  /*194d0*/  DADD R14, R40, 2 ;  /* 0x40000000280e7429 */ /* 0x000fd60000000000 */
.L_x_1388:
        /* <DEDUP_REMOVED lines=12> */
.L_x_1390:
        /* <DEDUP_REMOVED lines=14> */
.L_x_1392:
[----:B------:R-:W-:-:S11]  /*19680*/  DADD R14, R50, 2 ;  /* 0x40000000320e7429 */ /* 0x000fd60000000000 */
.L_x_1391:
[----:B------:R-:W-:-:S06]  /*19690*/  DSETP.NEU.AND P0, PT, R50, 1, PT ;  /* 0x3ff000003200742a */ /* 0x000fcc0003f0d000 */
[----:B------:R-:W-:Y:S02]  /*196a0*/  FSEL R14, R14, RZ, P0 ;  /* 0x000000ff0e0e7208 */ /* 0x000fe40000000000 */
[----:B------:R-:W-:-:S06]  /*196b0*/  FSEL R15, R15, 1.875, P0 ;  /* 0x3ff000000f0f7808 */ /* 0x000fcc0000000000 */
[----:B------:R-:W-:Y:S01]  /*196c0*/  DFMA R42, R52, R14, R42 ;  /* 0x0000000e342a722b */ /* 0x000fe2000000002a */
[----:B------:R-:W-:Y:S10]  /*196d0*/  @P2 BRA `(.L_x_1393) ;  /* 0xfffffff8003c2947 */ /* 0x000ff4000383ffff */
[----:B------:R-:W-:-:S07]  /*196e0*/  IMAD.MOV.U32 R3, RZ, RZ, R2 ;  /* 0x000000ffff037224 */ /* 0x000fce00078e0002 */
.L_x_1380:
        /* <DEDUP_REMOVED lines=14> */
.L_x_1395:
        /* <DEDUP_REMOVED lines=14> */
.L_x_1397:
[----:B------:R-:W-:-:S11]  /*198b0*/  DADD R14, R8, 2 ;  /* 0x40000000080e7429 */ /* 0x000fd60000000000 */
.L_x_1396:
        /* <DEDUP_REMOVED lines=14> */
.L_x_1398:
        /* <DEDUP_REMOVED lines=14> */
.L_x_1400:
[----:B------:R-:W-:-:S11]  /*19a80*/  DADD R14, R8, 2 ;  /* 0x40000000080e7429 */ /* 0x000fd60000000000 */
.L_x_1399:
        /* <DEDUP_REMOVED lines=14> */
.L_x_1401:
        /* <DEDUP_REMOVED lines=14> */
.L_x_1403:
[----:B------:R-:W-:-:S11]  /*19c50*/  DADD R14, R38, 2 ;  /* 0x40000000260e7429 */ /* 0x000fd60000000000 */
.L_x_1402:
[----:B------:R-:W-:-:S06]  /*19c60*/  DSETP.NEU.AND P0, PT, R38, 1, PT ;  /* 0x3ff000002600742a */ /* 0x000fcc0003f0d000 */
[----:B------:R-:W-:Y:S02]  /*19c70*/  FSEL R8, R14, RZ, P0 ;  /* 0x000000ff0e087208 */ /* 0x000fe40000000000 */
[----:B------:R-:W-:-:S06]  /*19c80*/  FSEL R9, R15, 1.875, P0 ;  /* 0x3ff000000f097808 */ /* 0x000fcc0000000000 */
[----:B------:R-:W-:-:S11]  /*19c90*/  DFMA R42, R40, R8, R42 ;  /* 0x00000008282a722b */ /* 0x000fd6000000002a */
.L_x_1394:
[----:B------:R-:W-:Y:S01]  /*19ca0*/  VIADD R7, R7, 0x200 ;  /* 0x0000020007077836 */ /* 0x000fe20000000000 */
[----:B------:R-:W-:-:S04]  /*19cb0*/  DADD R42, -R36, R42 ;  /* 0x00000000242a7229 */ /* 0x000fc8000000012a */
[----:B------:R-:W-:-:S04]  /*19cc0*/  ISETP.GE.AND P0, PT, R7, R6, PT ;  /* 0x000000060700720c */ /* 0x000fc80003f06270 */
[----:B------:R-:W-:-:S09]  /*19cd0*/  DADD R12, R42, R12 ;  /* 0x000000002a0c7229 */ /* 0x000fd2000000000c */
[----:B------:R-:W-:Y:S05]  /*19ce0*/  @!P0 BRA `(.L_x_1404) ;  /* 0xfffffff000988947 */ /* 0x000fea000383ffff */
[----:B------:R-:W-:Y:S05]  /*19cf0*/  BSYNC.RECONVERGENT B2 ;  /* 0x0000000000027941 */ /* 0x000fea0003800200 */
.L_x_1379:
[----:B------:R-:W-:Y:S05]  /*19d00*/  BRA `(.L_x_1375) ;  /* 0x0000001c00ec7947 */ /* 0x000fea0003800000 */
.L_x_1376:
[----:B------:R-:W1:Y:S02]  /*19d10*/  LDC.64 R18, c[0x0][0x3c0] ;  /* 0x0000f000ff127b82 */ /* 0x000e640000000a00 */
[----:B-1----:R-:W-:-:S14]  /*19d20*/  DSETP.NAN.AND P0, PT, R18, R18, PT ;  /* 0x000000121200722a */ /* 0x002fdc0003f08000 */
        /* <DEDUP_REMOVED lines=9> */
[----:B------:R-:W1:Y:S01]  /*19dc0*/  MUFU.RCP64H R5, R11 ;  /* 0x0000000b00057308 */ /* 0x000e620000001800 */
        /* <DEDUP_REMOVED lines=8> */
[----:B-1----:R-:W-:-:S08]  /*19e50*/  DFMA R14, -R10, R4, 1 ;  /* 0x3ff000000a0e742b */ /* 0x002fd00000000104 */
        /* <DEDUP_REMOVED lines=13> */
[----:B0-----:R-:W-:Y:S05]  /*19f30*/  CALL.REL.NOINC `($__internal_1_$__cuda_sm20_div_rn_f64_full) ;  /* 0x0000002000947944 */ /* 0x001fea0003c00000 */
[----:B------:R-:W-:Y:S02]  /*19f40*/  IMAD.MOV.U32 R4, RZ, RZ, R50 ;  /* 0x000000ffff047224 */ /* 0x000fe400078e0032 */
[----:B------:R-:W-:-:S07]  /*19f50*/  IMAD.MOV.U32 R5, RZ, RZ, R51 ;  /* 0x000000ffff057224 */ /* 0x000fce00078e0033 */
.L_x_1409:
[----:B------:R-:W-:Y:S01]  /*19f60*/  LEA.HI R0, R31, 0x1, RZ, 0x17 ;  /* 0x000000011f007811 */ /* 0x000fe200078fb8ff */
[----:B------:R-:W-:Y:S01]  /*19f70*/  DADD R4, RZ, -R4 ;  /* 0x00000000ff047229 */ /* 0x000fe20000000804 */
[----:B------:R-:W-:Y:S02]  /*19f80*/  IMAD.MOV.U32 R3, RZ, RZ, RZ ;  /* 0x000000ffff037224 */ /* 0x000fe400078e00ff */
[----:B------:R-:W-:-:S08]  /*19f90*/  LOP3.LUT R0, R0, 0x3, RZ, 0xc0, !PT ;  /* 0x0000000300007812 */ /* 0x000fd000078ec0ff */
.L_x_1410:
[----:B------:R-:W-:Y:S01]  /*19fa0*/  VIADD R3, R3, 0x1 ;  /* 0x0000000103037836 */ /* 0x000fe20000000000 */
[----:B------:R-:W-:Y:S01]  /*19fb0*/  DADD R12, R4, R12 ;  /* 0x00000000040c7229 */ /* 0x000fe2000000000c */
[----:B------:R-:W-:-:S03]  /*19fc0*/  VIADD R7, R7, 0x200 ;  /* 0x0000020007077836 */ /* 0x000fc60000000000 */
[----:B------:R-:W-:-:S13]  /*19fd0*/  ISETP.NE.AND P0, PT, R3, R0, PT ;  /* 0x000000000300720c */ /* 0x000fda0003f05270 */
[----:B------:R-:W-:Y:S05]  /*19fe0*/  @P0 BRA `(.L_x_1410) ;  /* 0xfffffffc00ec0947 */ /* 0x000fea000383ffff */
.L_x_1408:
[----:B0-----:R-:W-:Y:S05]  /*19ff0*/  BSYNC.RECONVERGENT B3 ;  /* 0x0000000000037941 */ /* 0x001fea0003800200 */
.L_x_1407:
        /* <DEDUP_REMOVED lines=29> */
.L_x_1411:
        /* <DEDUP_REMOVED lines=8> */
.L_x_1414:
        /* <DEDUP_REMOVED lines=19> */
.L_x_1413:
[----:B------:R-:W-:Y:S05]  /*1a380*/  BSYNC.RECONVERGENT B2 ;  /* 0x0000000000027941 */ /* 0x000fea0003800200 */
.L_x_1412:
        /* <DEDUP_REMOVED lines=14> */
.L_x_1416:
[----:B------:R-:W-:Y:S05]  /*1a470*/  BSYNC.RECONVERGENT B2 ;  /* 0x0000000000027941 */ /* 0x000fea0003800200 */
.L_x_1415:
[----:B------:R-:W-:-:S13]  /*1a480*/  ISETP.LT.OR P0, PT, R7, R6, P0 ;  /* 0x000000060700720c */ /* 0x000fda0000701670 */
[----:B------:R-:W-:Y:S05]  /*1a490*/  @!P0 BRA `(.L_x_1375) ;  /* 0x0000001800088947 */ /* 0x000fea0003800000 */
[----:B------:R-:W-:-:S08]  /*1a4a0*/  DADD R12, R12, R2 ;  /* 0x000000000c0c7229 */ /* 0x000fd00000000002 */
[----:B------:R-:W-:-:S08]  /*1a4b0*/  DADD R12, R2, R12 ;  /* 0x00000000020c7229 */ /* 0x000fd0000000000c */
[----:B------:R-:W-:-:S08]  /*1a4c0*/  DADD R12, R2, R12 ;  /* 0x00000000020c7229 */ /* 0x000fd0000000000c */
[----:B------:R-:W-:Y:S01]  /*1a4d0*/  DADD R12, R2, R12 ;  /* 0x00000000020c7229 */ /* 0x000fe2000000000c */
[----:B------:R-:W-:Y:S10]  /*1a4e0*/  BRA `(.L_x_1375) ;  /* 0x0000001400f47947 */ /* 0x000ff40003800000 */
.L_x_1406:
        /* <DEDUP_REMOVED lines=33> */
.L_x_1420:
[----:B0-----:R-:W-:Y:S05]  /*1a700*/  BSYNC.RECONVERGENT B4 ;  /* 0x0000000000047941 */ /* 0x001fea0003800200 */
.L_x_1419:
[----:B------:R-:W-:Y:S01]  /*1a710*/  LEA.HI R0, R31, 0x1, RZ, 0x17 ;  /* 0x000000011f007811 */ /* 0x000fe200078fb8ff */
[----:B------:R-:W-:Y:S01]  /*1a720*/  DADD R14, RZ, -R14 ;  /* 0x00000000ff0e7229 */ /* 0x000fe2000000080e */
[----:B------:R-:W-:Y:S02]  /*1a730*/  IMAD.MOV.U32 R3, RZ, RZ, RZ ;  /* 0x000000ffff037224 */ /* 0x000fe400078e00ff */
[----:B------:R-:W-:-:S08]  /*1a740*/  LOP3.LUT R0, R0, 0x3, RZ, 0xc0, !PT ;  /* 0x0000000300007812 */ /* 0x000fd000078ec0ff */
.L_x_1421:
[----:B------:R-:W-:Y:S01]  /*1a750*/  VIADD R3, R3, 0x1 ;  /* 0x0000000103037836 */ /* 0x000fe20000000000 */
[----:B------:R-:W-:Y:S01]  /*1a760*/  DADD R12, R14, R12 ;  /* 0x000000000e0c7229 */ /* 0x000fe2000000000c */
[----:B------:R-:W-:-:S03]  /*1a770*/  VIADD R7, R7, 0x200 ;  /* 0x0000020007077836 */ /* 0x000fc60000000000 */
[----:B------:R-:W-:-:S13]  /*1a780*/  ISETP.NE.AND P0, PT, R3, R0, PT ;  /* 0x000000000300720c */ /* 0x000fda0003f05270 */
[----:B------:R-:W-:Y:S05]  /*1a790*/  @P0 BRA `(.L_x_1421) ;  /* 0xfffffffc00ec0947 */ /* 0x000fea000383ffff */
.L_x_1418:
[----:B0-----:R-:W-:Y:S05]  /*1a7a0*/  BSYNC.RECONVERGENT B3 ;  /* 0x0000000000037941 */ /* 0x001fea0003800200 */
.L_x_1417:
        /* <DEDUP_REMOVED lines=30> */
.L_x_1423:
[----:B------:R-:W-:Y:S05]  /*1a990*/  BSYNC.RECONVERGENT B3 ;  /* 0x0000000000037941 */ /* 0x000fea0003800200 */
.L_x_1422:
        /* <DEDUP_REMOVED lines=8> */
.L_x_1426:
        /* <DEDUP_REMOVED lines=19> */
.L_x_1425:
[----:B------:R-:W-:Y:S05]  /*1ab50*/  BSYNC.RECONVERGENT B2 ;  /* 0x0000000000027941 */ /* 0x000fea0003800200 */
.L_x_1424:
        /* <DEDUP_REMOVED lines=14> */
.L_x_1428:
[----:B------:R-:W-:Y:S05]  /*1ac40*/  BSYNC.RECONVERGENT B2 ;  /* 0x0000000000027941 */ /* 0x000fea0003800200 */
.L_x_1427:
[----:B------:R-:W-:-:S13]  /*1ac50*/  ISETP.LT.OR P0, PT, R7, R6, P0 ;  /* 0x000000060700720c */ /* 0x000fda0000701670 */
[----:B------:R-:W-:Y:S05]  /*1ac60*/  @!P0 BRA `(.L_x_1375) ;  /* 0x0000001000148947 */ /* 0x000fea0003800000 */
[----:B------:R-:W-:-:S08]  /*1ac70*/  DADD R12, R12, R2 ;  /* 0x000000000c0c7229 */ /* 0x000fd00000000002 */
[----:B------:R-:W-:-:S08]  /*1ac80*/  DADD R12, R2, R12 ;  /* 0x00000000020c7229 */ /* 0x000fd0000000000c */
[----:B------:R-:W-:-:S08]  /*1ac90*/  DADD R12, R2, R12 ;  /* 0x00000000020c7229 */ /* 0x000fd0000000000c */
[----:B------:R-:W-:Y:S01]  /*1aca0*/  DADD R12, R2, R12 ;  /* 0x00000000020c7229 */ /* 0x000fe2000000000c */
[----:B------:R-:W-:Y:S10]  /*1acb0*/  BRA `(.L_x_1375) ;  /* 0x0000001000007947 */ /* 0x000ff40003800000 */
.L_x_1405:
        /* <DEDUP_REMOVED lines=10> */
[----:B------:R-:W-:Y:S01]  /*1ad60*/  DSETP.NEU.AND P0, PT, |R18|, +INF , PT ;  /* 0x7ff000001200742a */ /* 0x000fe20003f0d200 */
[----:B------:R-:W-:-:S05]  /*1ad70*/  ISETP.NE.AND P1, PT, R2, 0x7ff00000, PT ;  /* 0x7ff000000200780c */ /* 0x000fca0003f25270 */
[----:B------:R-:W-:Y:S01]  /*1ad80*/  FSEL R0, RZ, +QNAN , P0 ;  /* 0x7ff00000ff007808 */ /* 0x000fe20000000000 */
[----:B------:R-:W-:-:S03]  /*1ad90*/  DSETP.NEU.AND P0, PT, R18, 1, PT ;  /* 0x3ff000001200742a */ /* 0x000fc60003f0d000 */
[----:B------:R-:W-:Y:S01]  /*1ada0*/  FSEL R0, R0, RZ, !P1 ;  /* 0x000000ff00007208 */ /* 0x000fe20004800000 */
[----:B-1----:R-:W-:-:S08]  /*1adb0*/  DFMA R14, -R10, R4, 1 ;  /* 0x3ff000000a0e742b */ /* 0x002fd00000000104 */
        /* <DEDUP_REMOVED lines=18> */
[----:B0-----:R-:W-:Y:S05]  /*1aee0*/  CALL.REL.NOINC `($__internal_1_$__cuda_sm20_div_rn_f64_full) ;  /* 0x0000001000a87944 */ /* 0x001fea0003c00000 */
[----:B------:R-:W-:Y:S02]  /*1aef0*/  IMAD.MOV.U32 R4, RZ, RZ, R50 ;  /* 0x000000ffff047224 */ /* 0x000fe400078e0032 */
[----:B------:R-:W-:-:S07]  /*1af00*/  IMAD.MOV.U32 R5, RZ, RZ, R51 ;  /* 0x000000ffff057224 */ /* 0x000fce00078e0033 */
.L_x_1432:
[----:B------:R-:W-:Y:S01]  /*1af10*/  LEA.HI R0, R8, 0x1, RZ, 0x17 ;  /* 0x0000000108007811 */ /* 0x000fe200078fb8ff */
[----:B------:R-:W-:Y:S01]  /*1af20*/  DADD R4, RZ, -R4 ;  /* 0x00000000ff047229 */ /* 0x000fe20000000804 */
[----:B------:R-:W-:Y:S02]  /*1af30*/  IMAD.MOV.U32 R3, RZ, RZ, RZ ;  /* 0x000000ffff037224 */ /* 0x000fe400078e00ff */
[----:B------:R-:W-:-:S08]  /*1af40*/  LOP3.LUT R0, R0, 0x3, RZ, 0xc0, !PT ;  /* 0x0000000300007812 */ /* 0x000fd000078ec0ff */
.L_x_1433:
[----:B------:R-:W-:Y:S01]  /*1af50*/  VIADD R3, R3, 0x1 ;  /* 0x0000000103037836 */ /* 0x000fe20000000000 */
[----:B------:R-:W-:Y:S01]  /*1af60*/  DADD R12, R4, R12 ;  /* 0x00000000040c7229 */ /* 0x000fe2000000000c */
[----:B------:R-:W-:-:S03]  /*1af70*/  VIADD R7, R7, 0x200 ;  /* 0x0000020007077836 */ /* 0x000fc60000000000 */
[----:B------:R-:W-:-:S13]  /*1af80*/  ISETP.NE.AND P0, PT, R3, R0, PT ;  /* 0x000000000300720c */ /* 0x000fda0003f05270 */
[----:B------:R-:W-:Y:S05]  /*1af90*/  @P0 BRA `(.L_x_1433) ;  /* 0xfffffffc00ec0947 */ /* 0x000fea000383ffff */
.L_x_1431:
[----:B0-----:R-:W-:Y:S05]  /*1afa0*/  BSYNC.RECONVERGENT B3 ;  /* 0x0000000000037941 */ /* 0x001fea0003800200 */
.L_x_1430:
        /* <DEDUP_REMOVED lines=11> */
[----:B------:R-:W-:Y:S01]  /*1b060*/  DSETP.NEU.AND P0, PT, R4, 1, PT ;  /* 0x3ff000000400742a */ /* 0x000fe20003f0d000 */
[----:B------:R-:W-:Y:S02]  /*1b070*/  IMAD.MOV.U32 R4, RZ, RZ, RZ ;  /* 0x000000ffff047224 */ /* 0x000fe400078e00ff */
[----:B------:R-:W-:-:S03]  /*1b080*/  FSEL R0, R0, RZ, !P1 ;  /* 0x000000ff00007208 */ /* 0x000fc60004800000 */
[----:B------:R-:W-:Y:S01]  /*1b090*/  DFMA R8, -R10, R14, 1 ;  /* 0x3ff000000a08742b */ /* 0x000fe2000000010e */
[----:B------:R-:W-:-:S04]  /*1b0a0*/  FSEL R5, R0, 1.875, P0 ;  /* 0x3ff0000000057808 */ /* 0x000fc80000000000 */
[----:B------:R-:W-:-:S03]  /*1b0b0*/  FSETP.GEU.AND P1, PT, |R5|, 6.5827683646048100446e-37, PT ;  /* 0x036000000500780b */ /* 0x000fc60003f2e200 */
        /* <DEDUP_REMOVED lines=15> */
.L_x_1434:
        /* <DEDUP_REMOVED lines=8> */
.L_x_1437:
        /* <DEDUP_REMOVED lines=19> */
.L_x_1436:
[----:B------:R-:W-:Y:S05]  /*1b360*/  BSYNC.RECONVERGENT B2 ;  /* 0x0000000000027941 */ /* 0x000fea0003800200 */
.L_x_1435:
        /* <DEDUP_REMOVED lines=14> */
.L_x_1439:
[----:B------:R-:W-:Y:S05]  /*1b450*/  BSYNC.RECONVERGENT B2 ;  /* 0x0000000000027941 */ /* 0x000fea0003800200 */
.L_x_1438:
[----:B------:R-:W-:-:S13]  /*1b460*/  ISETP.LT.OR P0, PT, R7, R6, P0 ;  /* 0x000000060700720c */ /* 0x000fda0000701670 */
[----:B------:R-:W-:Y:S05]  /*1b470*/  @!P0 BRA `(.L_x_1375) ;  /* 0x0000000800108947 */ /* 0x000fea0003800000 */
[----:B------:R-:W-:-:S08]  /*1b480*/  DADD R12, R12, R2 ;  /* 0x000000000c0c7229 */ /* 0x000fd00000000002 */
[----:B------:R-:W-:-:S08]  /*1b490*/  DADD R12, R2, R12 ;  /* 0x00000000020c7229 */ /* 0x000fd0000000000c */
[----:B------:R-:W-:-:S08]  /*1b4a0*/  DADD R12, R2, R12 ;  /* 0x00000000020c7229 */ /* 0x000fd0000000000c */
[----:B------:R-:W-:Y:S01]  /*1b4b0*/  DADD R12, R2, R12 ;  /* 0x00000000020c7229 */ /* 0x000fe2000000000c */
[----:B------:R-:W-:Y:S10]  /*1b4c0*/  BRA `(.L_x_1375) ;  /* 0x0000000400fc7947 */ /* 0x000ff40003800000 */
.L_x_1429:
        /* <DEDUP_REMOVED lines=16> */
[----:B-1----:R-:W-:Y:S02]  /*1b5d0*/  DFMA R14, -R10, R8, 1 ;  /* 0x3ff000000a0e742b */ /* 0x002fe40000000108 */
        /* <DEDUP_REMOVED lines=19> */
.L_x_1443:
[----:B0-----:R-:W-:Y:S05]  /*1b710*/  BSYNC.RECONVERGENT B4 ;  /* 0x0000000000047941 */ /* 0x001fea0003800200 */
.L_x_1442:
[----:B------:R-:W-:Y:S01]  /*1b720*/  LEA.HI R0, R31, 0x1, RZ, 0x17 ;  /* 0x000000011f007811 */ /* 0x000fe200078fb8ff */
[----:B------:R-:W-:Y:S01]  /*1b730*/  DADD R8, RZ, -R8 ;  /* 0x00000000ff087229 */ /* 0x000fe20000000808 */
[----:B------:R-:W-:Y:S02]  /*1b740*/  IMAD.MOV.U32 R3, RZ, RZ, RZ ;  /* 0x000000ffff037224 */ /* 0x000fe400078e00ff */
[----:B------:R-:W-:-:S08]  /*1b750*/  LOP3.LUT R0, R0, 0x3, RZ, 0xc0, !PT ;  /* 0x0000000300007812 */ /* 0x000fd000078ec0ff */
.L_x_1444:
[----:B------:R-:W-:Y:S01]  /*1b760*/  VIADD R3, R3, 0x1 ;  /* 0x0000000103037836 */ /* 0x000fe20000000000 */
[----:B------:R-:W-:Y:S01]  /*1b770*/  DADD R12, R8, R12 ;  /* 0x00000000080c7229 */ /* 0x000fe2000000000c */
[----:B------:R-:W-:-:S03]  /*1b780*/  VIADD R7, R7, 0x200 ;  /* 0x0000020007077836 */ /* 0x000fc60000000000 */
[----:B------:R-:W-:-:S13]  /*1b790*/  ISETP.NE.AND P0, PT, R3, R0, PT ;  /* 0x000000000300720c */ /* 0x000fda0003f05270 */
[----:B------:R-:W-:Y:S05]  /*1b7a0*/  @P0 BRA `(.L_x_1444) ;  /* 0xfffffffc00ec0947 */ /* 0x000fea000383ffff */
.L_x_1441:
[----:B0-----:R-:W-:Y:S05]  /*1b7b0*/  BSYNC.RECONVERGENT B3 ;  /* 0x0000000000037941 */ /* 0x001fea0003800200 */
.L_x_1440:
        /* <DEDUP_REMOVED lines=31> */
.L_x_1446:
[----:B------:R-:W-:Y:S05]  /*1b9b0*/  BSYNC.RECONVERGENT B3 ;  /* 0x0000000000037941 */ /* 0x000fea0003800200 */
.L_x_1445:
        /* <DEDUP_REMOVED lines=8> */
.L_x_1449:
        /* <DEDUP_REMOVED lines=19> */
.L_x_1448:
[----:B------:R-:W-:Y:S05]  /*1bb70*/  BSYNC.RECONVERGENT B2 ;  /* 0x0000000000027941 */ /* 0x000fea0003800200 */
.L_x_1447:
        /* <DEDUP_REMOVED lines=14> */
.L_x_1451:
[----:B------:R-:W-:Y:S05]  /*1bc60*/  BSYNC.RECONVERGENT B2 ;  /* 0x0000000000027941 */ /* 0x000fea0003800200 */
.L_x_1450:
[----:B------:R-:W-:-:S13]  /*1bc70*/  ISETP.LT.OR P0, PT, R7, R6, P0 ;  /* 0x000000060700720c */ /* 0x000fda0000701670 */
[----:B------:R-:W-:-:S08]  /*1bc80*/  @P0 DADD R4, R12, R2 ;  /* 0x000000000c040229 */ /* 0x000fd00000000002 */
[----:B------:R-:W-:-:S08]  /*1bc90*/  @P0 DADD R4, R2, R4 ;  /* 0x0000000002040229 */ /* 0x000fd00000000004 */
[----:B------:R-:W-:-:S08]  /*1bca0*/  @P0 DADD R4, R2, R4 ;  /* 0x0000000002040229 */ /* 0x000fd00000000004 */
[----:B------:R-:W-:-:S11]  /*1bcb0*/  @P0 DADD R12, R2, R4 ;  /* 0x00000000020c0229 */ /* 0x000fd60000000004 */
.L_x_1375:
[----:B0-----:R-:W-:Y:S05]  /*1bcc0*/  BSYNC.RECONVERGENT B1 ;  /* 0x0000000000017941 */ /* 0x001fea0003800200 */
.L_x_1360:
[----:B------:R-:W1:Y:S01]  /*1bcd0*/  S2R R10, SR_LANEID ;  /* 0x00000000000a7919 */ /* 0x000e620000000000 */
[----:B------:R-:W-:Y:S04]  /*1bce0*/  SHFL.DOWN PT, R2, R12, 0x1, 0x1f ;  /* 0x08201f000c027f89 */ /* 0x000fe800000e0000 */
[----:B------:R-:W2:Y:S01]  /*1bcf0*/  SHFL.DOWN PT, R3, R13, 0x1, 0x1f ;  /* 0x08201f000d037f89 */ /* 0x000ea200000e0000 */
[----:B------:R-:W3:Y:S01]  /*1bd00*/  S2R R0, SR_TID.X ;  /* 0x0000000000007919 */ /* 0x000ee20000002100 */
[----:B--2---:R-:W-:Y:S01]  /*1bd10*/  DADD R2, R2, R12 ;  /* 0x0000000002027229 */ /* 0x004fe2000000000c */
[C---:B-1----:R-:W-:Y:S02]  /*1bd20*/  ISETP.GT.AND P0, PT, R10.reuse, 0x1e, PT ;  /* 0x0000001e0a00780c */ /* 0x042fe40003f04270 */
[----:B------:R-:W-:-:S07]  /*1bd30*/  ISETP.NE.AND P1, PT, R10, RZ, PT ;  /* 0x000000ff0a00720c */ /* 0x000fce0003f25270 */
[----:B------:R-:W-:Y:S02]  /*1bd40*/  FSEL R4, R12, R2, P0 ;  /* 0x000000020c047208 */ /* 0x000fe40000000000 */
[----:B------:R-:W-:Y:S02]  /*1bd50*/  FSEL R5, R13, R3, P0 ;  /* 0x000000030d057208 */ /* 0x000fe40000000000 */
[----:B------:R-:W-:Y:S01]  /*1bd60*/  ISETP.GT.AND P0, PT, R10, 0x1d, PT ;  /* 0x0000001d0a00780c */ /* 0x000fe20003f04270 */
[----:B------:R-:W-:Y:S04]  /*1bd70*/  SHFL.DOWN PT, R2, R4, 0x2, 0x1f ;  /* 0x08401f0004027f89 */ /* 0x000fe800000e0000 */
[----:B------:R-:W1:Y:S01]  /*1bd80*/  SHFL.DOWN PT, R3, R5, 0x2, 0x1f ;  /* 0x08401f0005037f89 */ /* 0x000e6200000e0000 */
[----:B------:R-:W2:Y:S01]  /*1bd90*/  @!P1 S2R R12, SR_CgaCtaId ;  /* 0x00000000000c9919 */ /* 0x000ea20000008800 */
[----:B-1----:R-:W-:-:S10]  /*1bda0*/  DADD R2, R2, R4 ;  /* 0x0000000002027229 */ /* 0x002fd40000000004 */
[----:B------:R-:W-:Y:S02]  /*1bdb0*/  FSEL R6, R4, R2, P0 ;  /* 0x0000000204067208 */ /* 0x000fe40000000000 */
[----:B------:R-:W-:Y:S02]  /*1bdc0*/  FSEL R7, R5, R3, P0 ;  /* 0x0000000305077208 */ /* 0x000fe40000000000 */
[----:B------:R-:W-:Y:S01]  /*1bdd0*/  ISETP.GT.AND P0, PT, R10, 0x1b, PT ;  /* 0x0000001b0a00780c */ /* 0x000fe20003f04270 */
[----:B------:R-:W-:Y:S04]  /*1bde0*/  SHFL.DOWN PT, R2, R6, 0x4, 0x1f ;  /* 0x08801f0006027f89 */ /* 0x000fe800000e0000 */
[----:B------:R-:W1:Y:S02]  /*1bdf0*/  SHFL.DOWN PT, R3, R7, 0x4, 0x1f ;  /* 0x08801f0007037f89 */ /* 0x000e6400000e0000 */
[----:B-1----:R-:W-:-:S10]  /*1be00*/  DADD R2, R2, R6 ;  /* 0x0000000002027229 */ /* 0x002fd40000000006 */
[----:B------:R-:W-:Y:S02]  /*1be10*/  FSEL R8, R6, R2, P0 ;  /* 0x0000000206087208 */ /* 0x000fe40000000000 */
[----:B------:R-:W-:Y:S02]  /*1be20*/  FSEL R9, R7, R3, P0 ;  /* 0x0000000307097208 */ /* 0x000fe40000000000 */
[----:B------:R-:W-:Y:S01]  /*1be30*/  ISETP.GT.AND P0, PT, R10, 0x17, PT ;  /* 0x000000170a00780c */ /* 0x000fe20003f04270 */
[----:B------:R-:W-:Y:S01]  /*1be40*/  SHFL.DOWN PT, R2, R8, 0x8, 0x1f ;  /* 0x09001f0008027f89 */ /* 0x000fe200000e0000 */
[----:B------:R-:W-:Y:S02]  /*1be50*/  @!P1 MOV R7, 0x400 ;  /* 0x0000040000079802 */ /* 0x000fe40000000f00 */
[----:B---3--:R-:W-:Y:S01]  /*1be60*/  @!P1 SHF.R.U32.HI R6, RZ, 0x2, R0 ;  /* 0x00000002ff069819 */ /* 0x008fe20000011600 */
[----:B------:R-:W1:Y:S01]  /*1be70*/  SHFL.DOWN PT, R3, R9, 0x8, 0x1f ;  /* 0x09001f0009037f89 */ /* 0x000e6200000e0000 */
[----:B--2---:R-:W-:-:S02]  /*1be80*/  @!P1 LEA R7, R12, R7, 0x18 ;  /* 0x000000070c079211 */ /* 0x004fc400078ec0ff */
[----:B------:R-:W-:Y:S01]  /*1be90*/  @!P1 LOP3.LUT R6, R6, 0xf8, RZ, 0xc0, !PT ;  /* 0x000000f806069812 */ /* 0x000fe200078ec0ff */
[----:B-1----:R-:W-:-:S10]  /*1bea0*/  DADD R2, R2, R8 ;  /* 0x0000000002027229 */ /* 0x002fd40000000008 */
[----:B------:R-:W-:Y:S02]  /*1beb0*/  FSEL R4, R8, R2, P0 ;  /* 0x0000000208047208 */ /* 0x000fe40000000000 */
[----:B------:R-:W-:Y:S01]  /*1bec0*/  FSEL R5, R9, R3, P0 ;  /* 0x0000000309057208 */ /* 0x000fe20000000000 */
[----:B------:R-:W-:Y:S01]  /*1bed0*/  @!P1 IMAD.IADD R9, R6, 0x1, R7 ;  /* 0x0000000106099824 */ /* 0x000fe200078e0207 */
[----:B------:R-:W-:Y:S01]  /*1bee0*/  ISETP.GT.AND P0, PT, R10, 0xf, PT ;  /* 0x0000000f0a00780c */ /* 0x000fe20003f04270 */
[----:B------:R-:W-:Y:S04]  /*1bef0*/  SHFL.DOWN PT, R2, R4, 0x10, 0x1f ;  /* 0x0a001f0004027f89 */ /* 0x000fe800000e0000 */
[----:B------:R-:W1:Y:S02]  /*1bf00*/  SHFL.DOWN PT, R3, R5, 0x10, 0x1f ;  /* 0x0a001f0005037f89 */ /* 0x000e6400000e0000 */
[----:B-1----:R-:W-:-:S07]  /*1bf10*/  DADD R2, R2, R4 ;  /* 0x0000000002027229 */ /* 0x002fce0000000004 */
[----:B------:R1:W-:Y:S01]  /*1bf20*/  @!P1 STS.64 [R9+0x10], R2 ;  /* 0x0000100209009388 */ /* 0x0003e20000000a00 */
[----:B------:R-:W-:Y:S01]  /*1bf30*/  BAR.SYNC.DEFER_BLOCKING 0x0 ;  /* 0x0000000000007b1d */ /* 0x000fe20000010000 */
[----:B------:R-:W-:Y:S02]  /*1bf40*/  ISETP.NE.AND P1, PT, R0, RZ, PT ;  /* 0x000000ff0000720c */ /* 0x000fe40003f25270 */
[----:B------:R-:W-:Y:S02]  /*1bf50*/  FSEL R6, R4, R2, P0 ;  /* 0x0000000204067208 */ /* 0x000fe40000000000 */
[----:B------:R-:W-:-:S09]  /*1bf60*/  FSEL R7, R5, R3, P0 ;  /* 0x0000000305077208 */ /* 0x000fd20000000000 */
[----:B-1----:R-:W-:Y:S05]  /*1bf70*/  @P1 BRA `(.L_x_833) ;  /* 0x0000000000681947 */ /* 0x002fea0003800000 */
[----:B------:R-:W1:Y:S01]  /*1bf80*/  S2UR UR5, SR_CgaCtaId ;  /* 0x00000000000579c3 */ /* 0x000e620000008800 */
[----:B------:R-:W-:Y:S02]  /*1bf90*/  UMOV UR4, 0x400 ;  /* 0x0000040000047882 */ /* 0x000fe40000000000 */
[----:B-1----:R-:W-:-:S09]  /*1bfa0*/  ULEA UR4, UR5, UR4, 0x18 ;  /* 0x0000000405047291 */ /* 0x002fd2000f8ec0ff */
[----:B------:R-:W1:Y:S04]  /*1bfb0*/  LDS.64 R2, [UR4+0x18] ;  /* 0x00001804ff027984 */ /* 0x000e680008000a00 */
[----:B------:R-:W2:Y:S04]  /*1bfc0*/  LDS.128 R8, [UR4+0x20] ;  /* 0x00002004ff087984 */ /* 0x000ea80008000c00 */
[----:B------:R-:W3:Y:S01]  /*1bfd0*/  LDS.128 R12, [UR4+0x30] ;  /* 0x00003004ff0c7984 */ /* 0x000ee20008000c00 */
[----:B-1----:R-:W-:-:S03]  /*1bfe0*/  DADD R2, R6, R2 ;  /* 0x0000000006027229 */ /* 0x002fc60000000002 */
[----:B------:R-:W1:Y:S05]  /*1bff0*/  LDS.128 R4, [UR4+0x40] ;  /* 0x00004004ff047984 */ /* 0x000e6a0008000c00 */
[----:B--2---:R-:W-:-:S08]  /*1c000*/  DADD R2, R2, R8 ;  /* 0x0000000002027229 */ /* 0x004fd00000000008 */
[----:B------:R-:W-:Y:S01]  /*1c010*/  DADD R2, R2, R10 ;  /* 0x0000000002027229 */ /* 0x000fe2000000000a */
[----:B------:R-:W2:Y:S07]  /*1c020*/  LDS.128 R8, [UR4+0x50] ;  /* 0x00005004ff087984 */ /* 0x000eae0008000c00 */
[----:B---3--:R-:W-:-:S08]  /*1c030*/  DADD R2, R2, R12 ;  /* 0x0000000002027229 */ /* 0x008fd0000000000c */
[----:B------:R-:W-:Y:S01]  /*1c040*/  DADD R2, R2, R14 ;  /* 0x0000000002027229 */ /* 0x000fe2000000000e */
[----:B------:R-:W3:Y:S07]  /*1c050*/  LDS.128 R12, [UR4+0x60] ;  /* 0x00006004ff0c7984 */ /* 0x000eee0008000c00 */
[----:B-1----:R-:W-:-:S08]  /*1c060*/  DADD R2, R2, R4 ;  /* 0x0000000002027229 */ /* 0x002fd00000000004 */
[----:B------:R-:W-:Y:S01]  /*1c070*/  DADD R2, R2, R6 ;  /* 0x0000000002027229 */ /* 0x000fe20000000006 */
[----:B------:R-:W1:Y:S07]  /*1c080*/  LDS.128 R4, [UR4+0x70] ;  /* 0x00007004ff047984 */ /* 0x000e6e0008000c00 */
[----:B--2---:R-:W-:-:S08]  /*1c090*/  DADD R2, R2, R8 ;  /* 0x0000000002027229 */ /* 0x004fd00000000008 */
[----:B------:R-:W-:Y:S01]  /*1c0a0*/  DADD R2, R2, R10 ;  /* 0x0000000002027229 */ /* 0x000fe2000000000a */
[----:B------:R-:W2:Y:S07]  /*1c0b0*/  LDS.128 R8, [UR4+0x80] ;  /* 0x00008004ff087984 */ /* 0x000eae0008000c00 */
[----:B---3--:R-:W-:-:S08]  /*1c0c0*/  DADD R2, R2, R12 ;  /* 0x0000000002027229 */ /* 0x008fd0000000000c */
[----:B------:R-:W-:-:S08]  /*1c0d0*/  DADD R2, R2, R14 ;  /* 0x0000000002027229 */ /* 0x000fd0000000000e */
[----:B-1----:R-:W-:-:S08]  /*1c0e0*/  DADD R2, R2, R4 ;  /* 0x0000000002027229 */ /* 0x002fd00000000004 */
[----:B------:R-:W-:-:S08]  /*1c0f0*/  DADD R2, R2, R6 ;  /* 0x0000000002027229 */ /* 0x000fd00000000006 */
[----:B--2---:R-:W-:-:S08]  /*1c100*/  DADD R2, R2, R8 ;  /* 0x0000000002027229 */ /* 0x004fd00000000008 */
[----:B------:R-:W-:-:S11]  /*1c110*/  DADD R6, R2, R10 ;  /* 0x0000000002067229 */ /* 0x000fd6000000000a */
.L_x_833:
[----:B0-----:R-:W-:Y:S05]  /*1c120*/  BSYNC.RECONVERGENT B0 ;  /* 0x0000000000007941 */ /* 0x001fea0003800200 */
.L_x_727:
[----:B------:R-:W-:Y:S05]  /*1c130*/  @P1 EXIT ;  /* 0x000000000000194d */ /* 0x000fea0003800000 */
[----:B------:R-:W0:Y:S01]  /*1c140*/  LDCU.64 UR4, c[0x0][0x3a0] ;  /* 0x00007400ff0477ac */ /* 0x000e220008000a00 */
[----:B------:R-:W1:Y:S01]  /*1c150*/  LDC.64 R2, c[0x0][0x388] ;  /* 0x0000e200ff027b82 */ /* 0x000e620000000a00 */
[----:B0-----:R-:W-:-:S07]  /*1c160*/  DADD R6, R6, UR4 ;  /* 0x0000000406067e29 */ /* 0x001fce0008000000 */
[----:B-1----:R-:W-:Y:S01]  /*1c170*/  STG.E.64 desc[UR14][R2.64], R6 ;  /* 0x0000000602007986 */ /* 0x002fe2000c101b0e */
[----:B------:R-:W-:Y:S05]  /*1c180*/  EXIT ;  /* 0x000000000000794d */ /* 0x000fea0003800000 */
        .weak           $__internal_1_$__cuda_sm20_div_rn_f64_full
        .type           $__internal_1_$__cuda_sm20_div_rn_f64_full,@function
        .size           $__internal_1_$__cuda_sm20_div_rn_f64_full,($_ZN3cub18CUB_300001_SM_10006detail6reduce28DeviceReduceSingleTileKernelINS2_10policy_hubIdyN4cuda3std3__44plusIdEEE10Policy1000EN6thrust24THRUST_300001_SM_1000_NS17counting_iteratorIiNSD_11use_defaultESF_SF_EEPdyS9_dd6DValueEEvT0_T1_T2_T3_T4_T6_$__internal_accurate_pow - $__internal_1_$__cuda_sm20_div_rn_f64_full)
$__internal_1_$__cuda_sm20_div_rn_f64_full:
[C---:B------:R-:W-:Y:S01]  /*1c190*/  FSETP.GEU.AND P0, PT, |R17|.reuse, 1.469367938527859385e-39, PT ;  /* 0x001000001100780b */ /* 0x040fe20003f0e200 */
[----:B------:R-:W-:Y:S01]  /*1c1a0*/  IMAD.MOV.U32 R22, RZ, RZ, 0x1 ;  /* 0x00000001ff167424 */ /* 0x000fe200078e00ff */
[----:B------:R-:W-:Y:S01]  /*1c1b0*/  LOP3.LUT R14, R17, 0x800fffff, RZ, 0xc0, !PT ;  /* 0x800fffff110e7812 */ /* 0x000fe200078ec0ff */
[----:B------:R-:W-:Y:S01]  /*1c1c0*/  IMAD.MOV.U32 R28, RZ, RZ, 0x1ca00000 ;  /* 0x1ca00000ff1c7424 */ /* 0x000fe200078e00ff */
[C---:B------:R-:W-:Y:S01]  /*1c1d0*/  FSETP.GEU.AND P4, PT, |R19|.reuse, 1.469367938527859385e-39, PT ;  /* 0x001000001300780b */ /* 0x040fe20003f8e200 */
[----:B------:R-:W-:Y:S01]  /*1c1e0*/  BSSY.RECONVERGENT B2, `(.L_x_1452) ;  /* 0x0000052000027945 */ /* 0x000fe20003800200 */
[----:B------:R-:W-:Y:S01]  /*1c1f0*/  LOP3.LUT R15, R14, 0x3ff00000, RZ, 0xfc, !PT ;  /* 0x3ff000000e0f7812 */ /* 0x000fe200078efcff */
[----:B------:R-:W-:Y:S01]  /*1c200*/  IMAD.MOV.U32 R14, RZ, RZ, R16 ;  /* 0x000000ffff0e7224 */ /* 0x000fe200078e0010 */
[----:B------:R-:W-:Y:S02]  /*1c210*/  LOP3.LUT R3, R19, 0x7ff00000, RZ, 0xc0, !PT ;  /* 0x7ff0000013037812 */ /* 0x000fe400078ec0ff */
[----:B------:R-:W-:-:S03]  /*1c220*/  LOP3.LUT R30, R17, 0x7ff00000, RZ, 0xc0, !PT ;  /* 0x7ff00000111e7812 */ /* 0x000fc600078ec0ff */
[----:B------:R-:W-:Y:S01]  /*1c230*/  @!P0 DMUL R14, R16, 8.98846567431157953865e+307 ;  /* 0x7fe00000100e8828 */ /* 0x000fe20000000000 */
[----:B------:R-:W-:Y:S01]  /*1c240*/  ISETP.GE.U32.AND P3, PT, R3, R30, PT ;  /* 0x0000001e0300720c */ /* 0x000fe20003f66070 */
[----:B------:R-:W-:Y:S02]  /*1c250*/  IMAD.MOV.U32 R29, RZ, RZ, R3 ;  /* 0x000000ffff1d7224 */ /* 0x000fe400078e0003 */
[----:B------:R-:W-:Y:S02]  /*1c260*/  @!P4 LOP3.LUT R24, R17, 0x7ff00000, RZ, 0xc0, !PT ;  /* 0x7ff000001118c812 */ /* 0x000fe400078ec0ff */
[----:B------:R-:W0:Y:S02]  /*1c270*/  MUFU.RCP64H R23, R15 ;  /* 0x0000000f00177308 */ /* 0x000e240000001800 */
[----:B------:R-:W-:Y:S02]  /*1c280*/  @!P4 ISETP.GE.U32.AND P5, PT, R3, R24, PT ;  /* 0x000000180300c20c */ /* 0x000fe40003fa6070 */
[----:B------:R-:W-:-:S02]  /*1c290*/  @!P0 LOP3.LUT R30, R15, 0x7ff00000, RZ, 0xc0, !PT ;  /* 0x7ff000000f1e8812 */ /* 0x000fc400078ec0ff */
[----:B------:R-:W-:-:S03]  /*1c2a0*/  @!P4 SEL R25, R28, 0x63400000, !P5 ;  /* 0x634000001c19c807 */ /* 0x000fc60006800000 */
[----:B------:R-:W-:Y:S01]  /*1c2b0*/  VIADD R33, R30, 0xffffffff ;  /* 0xffffffff1e217836 */ /* 0x000fe20000000000 */
[----:B------:R-:W-:-:S04]  /*1c2c0*/  @!P4 LOP3.LUT R26, R25, 0x80000000, R19, 0xf8, !PT ;  /* 0x80000000191ac812 */ /* 0x000fc800078ef813 */
[----:B------:R-:W-:Y:S01]  /*1c2d0*/  @!P4 LOP3.LUT R27, R26, 0x100000, RZ, 0xfc, !PT ;  /* 0x001000001a1bc812 */ /* 0x000fe200078efcff */
[----:B------:R-:W-:Y:S01]  /*1c2e0*/  @!P4 IMAD.MOV.U32 R26, RZ, RZ, RZ ;  /* 0x000000ffff1ac224 */ /* 0x000fe200078e00ff */
[----:B0-----:R-:W-:-:S08]  /*1c2f0*/  DFMA R20, R22, -R14, 1 ;  /* 0x3ff000001614742b */ /* 0x001fd0000000080e */
[----:B------:R-:W-:-:S08]  /*1c300*/  DFMA R20, R20, R20, R20 ;  /* 0x000000141414722b */ /* 0x000fd00000000014 */
[----:B------:R-:W-:Y:S01]  /*1c310*/  DFMA R22, R22, R20, R22 ;  /* 0x000000141616722b */ /* 0x000fe20000000016 */
[----:B------:R-:W-:Y:S01]  /*1c320*/  SEL R21, R28, 0x63400000, !P3 ;  /* 0x634000001c157807 */ /* 0x000fe20005800000 */
[----:B------:R-:W-:-:S03]  /*1c330*/  IMAD.MOV.U32 R20, RZ, RZ, R18 ;  /* 0x000000ffff147224 */ /* 0x000fc600078e0012 */
[----:B------:R-:W-:-:S03]  /*1c340*/  LOP3.LUT R21, R21, 0x800fffff, R19, 0xf8, !PT ;  /* 0x800fffff15157812 */ /* 0x000fc600078ef813 */
[----:B------:R-:W-:-:S03]  /*1c350*/  DFMA R24, R22, -R14, 1 ;  /* 0x3ff000001618742b */ /* 0x000fc6000000080e */
[----:B------:R-:W-:-:S05]  /*1c360*/  @!P4 DFMA R20, R20, 2, -R26 ;  /* 0x400000001414c82b */ /* 0x000fca000000081a */
[----:B------:R-:W-:-:S05]  /*1c370*/  DFMA R24, R22, R24, R22 ;  /* 0x000000181618722b */ /* 0x000fca0000000016 */
[----:B------:R-:W-:-:S03]  /*1c380*/  @!P4 LOP3.LUT R29, R21, 0x7ff00000, RZ, 0xc0, !PT ;  /* 0x7ff00000151dc812 */ /* 0x000fc600078ec0ff */
[----:B------:R-:W-:Y:S02]  /*1c390*/  DMUL R22, R24, R20 ;  /* 0x0000001418167228 */ /* 0x000fe40000000000 */
[----:B------:R-:W-:-:S05]  /*1c3a0*/  VIADD R32, R29, 0xffffffff ;  /* 0xffffffff1d207836 */ /* 0x000fca0000000000 */
[----:B------:R-:W-:Y:S01]  /*1c3b0*/  ISETP.GT.U32.AND P0, PT, R32, 0x7feffffe, PT ;  /* 0x7feffffe2000780c */ /* 0x000fe20003f04070 */
[----:B------:R-:W-:-:S03]  /*1c3c0*/  DFMA R26, R22, -R14, R20 ;  /* 0x8000000e161a722b */ /* 0x000fc60000000014 */
[----:B------:R-:W-:-:S05]  /*1c3d0*/  ISETP.GT.U32.OR P0, PT, R33, 0x7feffffe, P0 ;  /* 0x7feffffe2100780c */ /* 0x000fca0000704470 */
[----:B------:R-:W-:-:S08]  /*1c3e0*/  DFMA R26, R24, R26, R22 ;  /* 0x0000001a181a722b */ /* 0x000fd00000000016 */
[----:B------:R-:W-:Y:S05]  /*1c3f0*/  @P0 BRA `(.L_x_1453) ;  /* 0x00000000006c0947 */ /* 0x000fea0003800000 */
        /* <DEDUP_REMOVED lines=18> */
[----:B------:R-:W-:Y:S01]  /*1c520*/  DMUL.RP R18, R26, R18 ;  /* 0x000000121a127228 */ /* 0x000fe20000008000 */
[----:B------:R-:W-:Y:S01]  /*1c530*/  IMAD.MOV.U32 R14, RZ, RZ, RZ ;  /* 0x000000ffff0e7224 */ /* 0x000fe200078e00ff */
[----:B------:R-:W-:-:S05]  /*1c540*/  IADD3 R3, PT, PT, -R3, -0x43300000, RZ ;  /* 0xbcd0000003037810 */ /* 0x000fca0007ffe1ff */
[----:B------:R-:W-:-:S03]  /*1c550*/  DFMA R14, R22, -R14, R26 ;  /* 0x8000000e160e722b */ /* 0x000fc6000000001a */
[----:B------:R-:W-:-:S07]  /*1c560*/  LOP3.LUT R17, R19, R17, RZ, 0x3c, !PT ;  /* 0x0000001113117212 */ /* 0x000fce00078e3cff */
[----:B------:R-:W-:-:S04]  /*1c570*/  FSETP.NEU.AND P0, PT, |R15|, R3, PT ;  /* 0x000000030f00720b */ /* 0x000fc80003f0d200 */
[----:B------:R-:W-:Y:S02]  /*1c580*/  FSEL R22, R18, R22, !P0 ;  /* 0x0000001612167208 */ /* 0x000fe40004000000 */
[----:B------:R-:W-:Y:S01]  /*1c590*/  FSEL R23, R17, R23, !P0 ;  /* 0x0000001711177208 */ /* 0x000fe20004000000 */
[----:B------:R-:W-:Y:S06]  /*1c5a0*/  BRA `(.L_x_1454) ;  /* 0x0000000000547947 */ /* 0x000fec0003800000 */
.L_x_1453:
        /* <DEDUP_REMOVED lines=16> */
.L_x_1456:
[----:B------:R-:W-:Y:S01]  /*1c6b0*/  LOP3.LUT R23, R17, 0x80000, RZ, 0xfc, !PT ;  /* 0x0008000011177812 */ /* 0x000fe200078efcff */
[----:B------:R-:W-:Y:S01]  /*1c6c0*/  IMAD.MOV.U32 R22, RZ, RZ, R16 ;  /* 0x000000ffff167224 */ /* 0x000fe200078e0010 */
[----:B------:R-:W-:Y:S06]  /*1c6d0*/  BRA `(.L_x_1454) ;  /* 0x0000000000087947 */ /* 0x000fec0003800000 */
.L_x_1455:
[----:B------:R-:W-:Y:S01]  /*1c6e0*/  LOP3.LUT R23, R19, 0x80000, RZ, 0xfc, !PT ;  /* 0x0008000013177812 */ /* 0x000fe200078efcff */
[----:B------:R-:W-:-:S07]  /*1c6f0*/  IMAD.MOV.U32 R22, RZ, RZ, R18 ;  /* 0x000000ffff167224 */ /* 0x000fce00078e0012 */
.L_x_1454:
[----:B------:R-:W-:Y:S05]  /*1c700*/  BSYNC.RECONVERGENT B2 ;  /* 0x0000000000027941 */ /* 0x000fea0003800200 */
.L_x_1452:
[----:B------:R-:W-:Y:S02]  /*1c710*/  IMAD.MOV.U32 R14, RZ, RZ, R0 ;  /* 0x000000ffff0e7224 */ /* 0x000fe400078e0000 */
[----:B------:R-:W-:Y:S02]  /*1c720*/  IMAD.MOV.U32 R15, RZ, RZ, 0x0 ;  /* 0x00000000ff0f7424 */ /* 0x000fe400078e00ff */
[----:B------:R-:W-:Y:S02]  /*1c730*/  IMAD.MOV.U32 R50, RZ, RZ, R22 ;  /* 0x000000ffff327224 */ /* 0x000fe400078e0016 */
[----:B------:R-:W-:Y:S01]  /*1c740*/  IMAD.MOV.U32 R51, RZ, RZ, R23 ;  /* 0x000000ffff337224 */ /* 0x000fe200078e0017 */
[----:B------:R-:W-:Y:S06]  /*1c750*/  RET.REL.NODEC R14 `(_ZN3cub18CUB_300001_SM_10006detail6reduce28DeviceReduceSingleTileKernelINS2_10policy_hubIdyN4cuda3std3__44plusIdEEE10Policy1000EN6thrust24THRUST_300001_SM_1000_NS17counting_iteratorIiNSD_11use_defaultESF_SF_EEPdyS9_dd6DValueEEvT0_T1_T2_T3_T4_T6_) ;  /* 0xfffffe380e287950 */ /* 0x000fec0003c3ffff */
        .type           $_ZN3cub18CUB_300001_SM_10006detail6reduce28DeviceReduceSingleTileKernelINS2_10policy_hubIdyN4cuda3std3__44plusIdEEE10Policy1000EN6thrust24THRUST_300001_SM_1000_NS17counting_iteratorIiNSD_11use_defaultESF_SF_EEPdyS9_dd6DValueEEvT0_T1_T2_T3_T4_T6_$__internal_accurate_pow,@function
        .size           $_ZN3cub18CUB_300001_SM_10006detail6reduce28DeviceReduceSingleTileKernelINS2_10policy_hubIdyN4cuda3std3__44plusIdEEE10Policy1000EN6thrust24THRUST_300001_SM_1000_NS17counting_iteratorIiNSD_11use_defaultESF_SF_EEPdyS9_dd6DValueEEvT0_T1_T2_T3_T4_T6_$__internal_accurate_pow,(.L_x_4610 - $_ZN3cub18CUB_300001_SM_10006detail6reduce28DeviceReduceSingleTileKernelINS2_10policy_hubIdyN4cuda3std3__44plusIdEEE10Policy1000EN6thrust24THRUST_300001_SM_1000_NS17counting_iteratorIiNSD_11use_defaultESF_SF_EEPdyS9_dd6DValueEEvT0_T1_T2_T3_T4_T6_$__internal_accurate_pow)
$_ZN3cub18CUB_300001_SM_10006detail6reduce28DeviceReduceSingleTileKernelINS2_10policy_hubIdyN4cuda3std3__44plusIdEEE10Policy1000EN6thrust24THRUST_300001_SM_1000_NS17counting_iteratorIiNSD_11use_defaultESF_SF_EEPdyS9_dd6DValueEEvT0_T1_T2_T3_T4_T6_$__internal_accurate_pow:
[----:B------:R-:W-:Y:S01]  /*1c760*/  ISETP.GT.U32.AND P0, PT, R3, 0xfffff, PT ;  /* 0x000fffff0300780c */ /* 0x000fe20003f04070 */
[--C-:B------:R-:W-:Y:S01]  /*1c770*/  IMAD.MOV.U32 R17, RZ, RZ, R3.reuse ;  /* 0x000000ffff117224 */ /* 0x100fe200078e0003 */
[----:B------:R-:W-:Y:S01]  /*1c780*/  UMOV UR10, 0x7d2cafe2 ;  /* 0x7d2cafe2000a7882 */ /* 0x000fe20000000000 */
[----:B------:R-:W-:Y:S01]  /*1c790*/  IMAD.MOV.U32 R18, RZ, RZ, 0x41ad3b5a ;  /* 0x41ad3b5aff127424 */ /* 0x000fe200078e00ff */
[----:B------:R-:W-:Y:S01]  /*1c7a0*/  UMOV UR11, 0x3eb0f5ff ;  /* 0x3eb0f5ff000b7882 */ /* 0x000fe20000000000 */
[----:B------:R-:W-:Y:S01]  /*1c7b0*/  IMAD.MOV.U32 R19, RZ, RZ, 0x3ed0f5d2 ;  /* 0x3ed0f5d2ff137424 */ /* 0x000fe200078e00ff */
[----:B------:R-:W-:Y:S01]  /*1c7c0*/  SHF.R.U32.HI R3, RZ, 0x14, R3 ;  /* 0x00000014ff037819 */ /* 0x000fe20000011603 */
[----:B------:R-:W-:Y:S01]  /*1c7d0*/  UMOV UR18, 0xfefa39ef ;  /* 0xfefa39ef00127882 */ /* 0x000fe20000000000 */
[----:B------:R-:W-:-:S05]  /*1c7e0*/  UMOV UR19, 0x3fe62e42 ;  /* 0x3fe62e4200137882 */ /* 0x000fca0000000000 */
[----:B------:R-:W-:-:S10]  /*1c7f0*/  @!P0 DMUL R14, R16, 1.80143985094819840000e+16 ;  /* 0x43500000100e8828 */ /* 0x000fd40000000000 */
[----:B------:R-:W-:Y:S01]  /*1c800*/  @!P0 IMAD.MOV.U32 R17, RZ, RZ, R15 ;  /* 0x000000ffff118224 */ /* 0x000fe200078e000f */
[----:B------:R-:W-:Y:S01]  /*1c810*/  @!P0 LEA.HI R3, R15, 0xffffffca, RZ, 0xc ;  /* 0xffffffca0f038811 */ /* 0x000fe200078f60ff */
[----:B------:R-:W-:Y:S02]  /*1c820*/  @!P0 IMAD.MOV.U32 R16, RZ, RZ, R14 ;  /* 0x000000ffff108224 */ /* 0x000fe400078e000e */
[----:B------:R-:W-:Y:S01]  /*1c830*/  IMAD.MOV.U32 R15, RZ, RZ, 0x43300000 ;  /* 0x43300000ff0f7424 */ /* 0x000fe200078e00ff */
[----:B------:R-:W-:Y:S01]  /*1c840*/  LOP3.LUT R17, R17, 0x800fffff, RZ, 0xc0, !PT ;  /* 0x800fffff11117812 */ /* 0x000fe200078ec0ff */
[----:B------:R-:W-:Y:S02]  /*1c850*/  IMAD.MOV.U32 R30, RZ, RZ, R16 ;  /* 0x000000ffff1e7224 */ /* 0x000fe400078e0010 */
[----:B------:R-:W-:Y:S01]  /*1c860*/  IMAD.MOV.U32 R16, RZ, RZ, RZ ;  /* 0x000000ffff107224 */ /* 0x000fe200078e00ff */
[----:B------:R-:W-:-:S04]  /*1c870*/  LOP3.LUT R17, R17, 0x3ff00000, RZ, 0xfc, !PT ;  /* 0x3ff0000011117812 */ /* 0x000fc800078efcff */
[----:B------:R-:W-:Y:S01]  /*1c880*/  ISETP.GE.U32.AND P1, PT, R17, 0x3ff6a09f, PT ;  /* 0x3ff6a09f1100780c */ /* 0x000fe20003f26070 */
[----:B------:R-:W-:-:S12]  /*1c890*/  IMAD.MOV.U32 R31, RZ, RZ, R17 ;  /* 0x000000ffff1f7224 */ /* 0x000fd800078e0011 */
[----:B------:R-:W-:-:S04]  /*1c8a0*/  @P1 VIADD R14, R31, 0xfff00000 ;  /* 0xfff000001f0e1836 */ /* 0x000fc80000000000 */
[----:B------:R-:W-:Y:S02]  /*1c8b0*/  @P1 IMAD.MOV.U32 R31, RZ, RZ, R14 ;  /* 0x000000ffff1f1224 */ /* 0x000fe400078e000e */
[C---:B------:R-:W-:Y:S02]  /*1c8c0*/  VIADD R14, R3.reuse, 0xfffffc01 ;  /* 0xfffffc01030e7836 */ /* 0x040fe40000000000 */
[----:B------:R-:W-:Y:S02]  /*1c8d0*/  @P1 VIADD R14, R3, 0xfffffc02 ;  /* 0xfffffc02030e1836 */ /* 0x000fe40000000000 */
[C---:B------:R-:W-:Y:S02]  /*1c8e0*/  DADD R22, R30.reuse, 1 ;  /* 0x3ff000001e167429 */ /* 0x040fe40000000000 */
[----:B------:R-:W-:Y:S01]  /*1c8f0*/  DADD R30, R30, -1 ;  /* 0xbff000001e1e7429 */ /* 0x000fe20000000000 */
[----:B------:R-:W-:-:S03]  /*1c900*/  LOP3.LUT R14, R14, 0x80000000, RZ, 0x3c, !PT ;  /* 0x800000000e0e7812 */ /* 0x000fc600078e3cff */
[----:B------:R-:W0:Y:S02]  /*1c910*/  MUFU.RCP64H R17, R23 ;  /* 0x0000001700117308 */ /* 0x000e240000001800 */
[----:B0-----:R-:W-:-:S08]  /*1c920*/  DFMA R24, -R22, R16, 1 ;  /* 0x3ff000001618742b */ /* 0x001fd00000000110 */
[----:B------:R-:W-:-:S08]  /*1c930*/  DFMA R24, R24, R24, R24 ;  /* 0x000000181818722b */ /* 0x000fd00000000018 */
[----:B------:R-:W-:-:S08]  /*1c940*/  DFMA R24, R16, R24, R16 ;  /* 0x000000181018722b */ /* 0x000fd00000000010 */
[----:B------:R-:W-:-:S08]  /*1c950*/  DMUL R16, R30, R24 ;  /* 0x000000181e107228 */ /* 0x000fd00000000000 */
[----:B------:R-:W-:-:S08]  /*1c960*/  DFMA R16, R30, R24, R16 ;  /* 0x000000181e10722b */ /* 0x000fd00000000010 */
[-C--:B------:R-:W-:Y:S02]  /*1c970*/  DMUL R20, R16, R16.reuse ;  /* 0x0000001010147228 */ /* 0x080fe40000000000 */
[----:B------:R-:W-:Y:S02]  /*1c980*/  DADD R32, R30, -R16 ;  /* 0x000000001e207229 */ /* 0x000fe40000000810 */
[----:B------:R-:W-:-:S04]  /*1c990*/  DMUL R22, R16, R16 ;  /* 0x0000001010167228 */ /* 0x000fc80000000000 */
        /* <DEDUP_REMOVED lines=28> */
[C---:B------:R-:W-:Y:S02]  /*1cb60*/  DMUL R20, R16.reuse, R22 ;  /* 0x0000001610147228 */ /* 0x040fe40000000000 */
[----:B------:R-:W-:-:S04]  /*1cb70*/  DFMA R28, R16, R16, -R22 ;  /* 0x00000010101c722b */ /* 0x000fc80000000816 */
[----:B------:R-:W-:Y:S01]  /*1cb80*/  DADD R26, R26, -UR10 ;  /* 0x8000000a1a1a7e29 */ /* 0x000fe20008000000 */
[----:B------:R-:W-:Y:S01]  /*1cb90*/  UMOV UR10, 0x80000000 ;  /* 0x80000000000a7882 */ /* 0x000fe20000000000 */
[C---:B------:R-:W-:Y:S01]  /*1cba0*/  DFMA R34, R16.reuse, R22, -R20 ;  /* 0x000000161022722b */ /* 0x040fe20000000814 */
[----:B------:R-:W-:Y:S01]  /*1cbb0*/  UMOV UR11, 0x43300000 ;  /* 0x43300000000b7882 */ /* 0x000fe20000000000 */
[----:B------:R-:W-:-:S04]  /*1cbc0*/  DFMA R28, R16, R30, R28 ;  /* 0x0000001e101c722b */ /* 0x000fc8000000001c */
[----:B------:R-:W-:Y:S02]  /*1cbd0*/  DADD R32, R18, R26 ;  /* 0x0000000012207229 */ /* 0x000fe4000000001a */
[----:B------:R-:W-:-:S06]  /*1cbe0*/  DFMA R34, R24, R22, R34 ;  /* 0x000000161822722b */ /* 0x000fcc0000000022 */
[----:B------:R-:W-:Y:S02]  /*1cbf0*/  DMUL R22, R32, R20 ;  /* 0x0000001420167228 */ /* 0x000fe40000000000 */
[----:B------:R-:W-:Y:S02]  /*1cc00*/  DADD R18, R18, -R32 ;  /* 0x0000000012127229 */ /* 0x000fe40000000820 */
[----:B------:R-:W-:-:S04]  /*1cc10*/  DFMA R28, R16, R28, R34 ;  /* 0x0000001c101c722b */ /* 0x000fc80000000022 */
[----:B------:R-:W-:Y:S02]  /*1cc20*/  DFMA R30, R32, R20, -R22 ;  /* 0x00000014201e722b */ /* 0x000fe40000000816 */
[----:B------:R-:W-:-:S06]  /*1cc30*/  DADD R18, R26, R18 ;  /* 0x000000001a127229 */ /* 0x000fcc0000000012 */
        /* <DEDUP_REMOVED lines=9> */
[----:B------:R-:W-:Y:S02]  /*1ccd0*/  DADD R24, R24, R16 ;  /* 0x0000000018187229 */ /* 0x000fe40000000010 */
[----:B------:R-:W-:Y:S01]  /*1cce0*/  DADD R16, R14, -UR10 ;  /* 0x8000000a0e107e29 */ /* 0x000fe20008000000 */
[----:B------:R-:W-:Y:S01]  /*1ccf0*/  UMOV UR10, 0xfefa39ef ;  /* 0xfefa39ef000a7882 */ /* 0x000fe20000000000 */
[----:B------:R-:W-:-:S04]  /*1cd00*/  UMOV UR11, 0x3fe62e42 ;  /* 0x3fe62e42000b7882 */ /* 0x000fc80000000000 */
[----:B------:R-:W-:-:S08]  /*1cd10*/  DADD R18, R20, R24 ;  /* 0x0000000014127229 */ /* 0x000fd00000000018 */
[--C-:B------:R-:W-:Y:S01]  /*1cd20*/  DFMA R14, R16, UR10, R18.reuse ;  /* 0x0000000a100e7c2b */ /* 0x100fe20008000012 */
[----:B------:R-:W-:Y:S01]  /*1cd30*/  UMOV UR10, 0x3b39803f ;  /* 0x3b39803f000a7882 */ /* 0x000fe20000000000 */
[----:B------:R-:W-:Y:S01]  /*1cd40*/  DADD R22, R20, -R18 ;  /* 0x0000000014167229 */ /* 0x000fe20000000812 */
[----:B------:R-:W-:-:S05]  /*1cd50*/  UMOV UR11, 0x3c7abc9e ;  /* 0x3c7abc9e000b7882 */ /* 0x000fca0000000000 */
[----:B------:R-:W-:Y:S02]  /*1cd60*/  DFMA R20, R16, -UR18, R14 ;  /* 0x8000001210147c2b */ /* 0x000fe4000800000e */
[----:B------:R-:W-:-:S06]  /*1cd70*/  DADD R22, R24, R22 ;  /* 0x0000000018167229 */ /* 0x000fcc0000000016 */
[----:B------:R-:W-:-:S08]  /*1cd80*/  DADD R20, -R18, R20 ;  /* 0x0000000012147229 */ /* 0x000fd00000000114 */
[----:B------:R-:W-:-:S08]  /*1cd90*/  DADD R18, R22, -R20 ;  /* 0x0000000016127229 */ /* 0x000fd00000000814 */
[----:B------:R-:W-:Y:S01]  /*1cda0*/  DFMA R18, R16, UR10, R18 ;  /* 0x0000000a10127c2b */ /* 0x000fe20008000012 */
[----:B------:R-:W-:Y:S01]  /*1cdb0*/  UMOV UR11, UR7 ;  /* 0x00000007000b7c82 */ /* 0x000fe20008000000 */
[----:B------:R-:W-:Y:S01]  /*1cdc0*/  UMOV UR10, UR4 ;  /* 0x00000004000a7c82 */ /* 0x000fe20008000000 */
[----:B------:R-:W-:Y:S02]  /*1cdd0*/  USHF.L.U32 UR16, UR11, 0x1, URZ ;  /* 0x000000010b107899 */ /* 0x000fe400080006ff */
[----:B------:R-:W-:Y:S02]  /*1cde0*/  ULOP3.LUT UR9, UR11, 0xff0fffff, URZ, 0xc0, !UPT ;  /* 0xff0fffff0b097892 */ /* 0x000fe4000f8ec0ff */
[----:B------:R-:W-:Y:S01]  /*1cdf0*/  UISETP.GT.U32.AND UP0, UPT, UR16, -0x2000001, UPT ;  /* 0xfdffffff1000788c */ /* 0x000fe2000bf04070 */
[----:B------:R-:W-:-:S03]  /*1ce00*/  DADD R16, R14, R18 ;  /* 0x000000000e107229 */ /* 0x000fc60000000012 */
[----:B------:R-:W-:-:S05]  /*1ce10*/  USEL UR11, UR9, UR11, UP0 ;  /* 0x0000000b090b7287 */ /* 0x000fca0008000000 */
[----:B------:R-:W-:-:S04]  /*1ce20*/  DADD R14, R14, -R16 ;  /* 0x000000000e0e7229 */ /* 0x000fc80000000810 */
[----:B------:R-:W-:-:S04]  /*1ce30*/  DMUL R20, R16, UR10 ;  /* 0x0000000a10147c28 */ /* 0x000fc80008000000 */
[----:B------:R-:W-:Y:S01]  /*1ce40*/  DADD R18, R18, R14 ;  /* 0x0000000012127229 */ /* 0x000fe2000000000e */
[----:B------:R-:W-:-:S03]  /*1ce50*/  IMAD.MOV.U32 R14, RZ, RZ, 0x652b82fe ;  /* 0x652b82feff0e7424 */ /* 0x000fc600078e00ff */
[----:B------:R-:W-:Y:S01]  /*1ce60*/  DFMA R16, R16, UR10, -R20 ;  /* 0x0000000a10107c2b */ /* 0x000fe20008000814 */
[----:B------:R-:W-:-:S07]  /*1ce70*/  IMAD.MOV.U32 R15, RZ, RZ, 0x3ff71547 ;  /* 0x3ff71547ff0f7424 */ /* 0x000fce00078e00ff */
        /* <DEDUP_REMOVED lines=53> */
[----:B------:R-:W-:-:S03]  /*1d1d0*/  @!P0 IMAD R17, R3, 0x100000, R17 ;  /* 0x0010000003118824 */ /* 0x000fc600078e0211 */
[----:B------:R-:W-:Y:S01]  /*1d1e0*/  @!P0 LEA R15, R14, 0x3ff00000, 0x14 ;  /* 0x3ff000000e0f8811 */ /* 0x000fe200078ea0ff */
[----:B------:R-:W-:-:S06]  /*1d1f0*/  @!P0 IMAD.MOV.U32 R14, RZ, RZ, RZ ;  /* 0x000000ffff0e8224 */ /* 0x000fcc00078e00ff */
[----:B------:R-:W-:-:S11]  /*1d200*/  @!P0 DMUL R20, R16, R14 ;  /* 0x0000000e10148228 */ /* 0x000fd60000000000 */
.L_x_1457:
[----:B------:R-:W-:Y:S01]  /*1d210*/  DFMA R18, R18, R20, R20 ;  /* 0x000000141212722b */ /* 0x000fe20000000014 */
[----:B------:R-:W-:Y:S01]  /*1d220*/  IMAD.MOV.U32 R16, RZ, RZ, R0 ;  /* 0x000000ffff107224 */ /* 0x000fe200078e0000 */
[----:B------:R-:W-:Y:S01]  /*1d230*/  DSETP.NEU.AND P0, PT, |R20|, +INF , PT ;  /* 0x7ff000001400742a */ /* 0x000fe20003f0d200 */
[----:B------:R-:W-:-:S07]  /*1d240*/  IMAD.MOV.U32 R17, RZ, RZ, 0x0 ;  /* 0x00000000ff117424 */ /* 0x000fce00078e00ff */
[----:B------:R-:W-:Y:S02]  /*1d250*/  FSEL R14, R20, R18, !P0 ;  /* 0x00000012140e7208 */ /* 0x000fe40004000000 */
[----:B------:R-:W-:Y:S01]  /*1d260*/  FSEL R3, R21, R19, !P0 ;  /* 0x0000001315037208 */ /* 0x000fe20004000000 */
[----:B------:R-:W-:Y:S06]  /*1d270*/  RET.REL.NODEC R16 `(_ZN3cub18CUB_300001_SM_10006detail6reduce28DeviceReduceSingleTileKernelINS2_10policy_hubIdyN4cuda3std3__44plusIdEEE10Policy1000EN6thrust24THRUST_300001_SM_1000_NS17counting_iteratorIiNSD_11use_defaultESF_SF_EEPdyS9_dd6DValueEEvT0_T1_T2_T3_T4_T6_) ;  /* 0xfffffe2c10607950 */ /* 0x000fec0003c3ffff */
.L_x_1458:
        /* <DEDUP_REMOVED lines=16> */
.L_x_4610:


//--------------------- .text._ZN3cub18CUB_300001_SM_10006detail6reduce18DeviceReduceKernelINS2_10policy_hubIdjN4cuda3std3__44plusIdEEE10Policy1000EN6thrust24THRUST_300001_SM_1000_NS17counting_iteratorIiNSD_11use_defaultESF_SF_EEjS9_d6DValueEEvT0_PT3_T1_NS0_13GridEvenShareISL_EET2_T4_ --------------------------
	.section	.text._ZN3cub18CUB_300001_SM_10006detail6reduce18DeviceReduceKernelINS2_10policy_hubIdjN4cuda3std3__44plusIdEEE10Policy1000EN6thrust24THRUST_300001_SM_1000_NS17counting_iteratorIiNSD_11use_defaultESF_SF_EEjS9_d6DValueEEvT0_PT3_T1_NS0_13GridEvenShareISL_EET2_T4_,"ax",@progbits
	.align	128
        .global         _ZN3cub18CUB_300001_SM_10006detail6reduce18DeviceReduceKernelINS2_10policy_hubIdjN4cuda3std3__44plusIdEEE10Policy1000EN6thrust24THRUST_300001_SM_1000_NS17counting_iteratorIiNSD_11use_defaultESF_SF_EEjS9_d6DValueEEvT0_PT3_T1_NS0_13GridEvenShareISL_EET2_T4_
        .type           _ZN3cub18CUB_300001_SM_10006detail6reduce18DeviceReduceKernelINS2_10policy_hubIdjN4cuda3std3__44plusIdEEE10Policy1000EN6thrust24THRUST_300001_SM_1000_NS17counting_iteratorIiNSD_11use_defaultESF_SF_EEjS9_d6DValueEEvT0_PT3_T1_NS0_13GridEvenShareISL_EET2_T4_,@function
        .size           _ZN3cub18CUB_300001_SM_10006detail6reduce18DeviceReduceKernelINS2_10policy_hubIdjN4cuda3std3__44plusIdEEE10Policy1000EN6thrust24THRUST_300001_SM_1000_NS17counting_iteratorIiNSD_11use_defaultESF_SF_EEjS9_d6DValueEEvT0_PT3_T1_NS0_13GridEvenShareISL_EET2_T4_,(.L_x_4612 - _ZN3cub18CUB_300001_SM_10006detail6reduce18DeviceReduceKernelINS2_10policy_hubIdjN4cuda3std3__44plusIdEEE10Policy1000EN6thrust24THRUST_300001_SM_1000_NS17counting_iteratorIiNSD_11use_defaultESF_SF_EEjS9_d6DValueEEvT0_PT3_T1_NS0_13GridEvenShareISL_EET2_T4_)
        .other          _ZN3cub18CUB_300001_SM_10006detail6reduce18DeviceReduceKernelINS2_10policy_hubIdjN4cuda3std3__44plusIdEEE10Policy1000EN6thrust24THRUST_300001_SM_1000_NS17counting_iteratorIiNSD_11use_defaultESF_SF_EEjS9_d6DValueEEvT0_PT3_T1_NS0_13GridEvenShareISL_EET2_T4_,@"STO_CUDA_ENTRY STV_DEFAULT"
_ZN3cub18CUB_300001_SM_10006detail6reduce18DeviceReduceKernelINS2_10policy_hubIdjN4cuda3std3__44plusIdEEE10Policy1000EN6thrust24THRUST_300001_SM_1000_NS17counting_iteratorIiNSD_11use_defaultESF_SF_EEjS9_d6DValueEEvT0_PT3_T1_NS0_13GridEvenShareISL_EET2_T4_:
.text._ZN3cub18CUB_300001_SM_10006detail6reduce18DeviceReduceKernelINS2_10policy_hubIdjN4cuda3std3__44plusIdEEE10Policy1000EN6thrust24THRUST_300001_SM_1000_NS17counting_iteratorIiNSD_11use_defaultESF_SF_EEjS9_d6DValueEEvT0_PT3_T1_NS0_13GridEvenShareISL_EET2_T4_:
[----:B------:R-:W-:Y:S01]  /*0000*/  LDC R1, c[0x0][0x37c] ;  /* 0x0000df00ff017b82 */ /* 0x000fe20000000800 */
[----:B------:R-:W0:Y:S07]  /*0010*/  S2R R4, SR_CTAID.X ;  /* 0x0000000000047919 */ /* 0x000e2e0000002500 */
[----:B------:R-:W0:Y:S01]  /*0020*/  LDC R3, c[0x0][0x3a8] ;  /* 0x0000ea00ff037b82 */ /* 0x000e220000000800 */
[----:B------:R-:W1:Y:S01]  /*0030*/  LDCU.64 UR10, c[0x0][0x358] ;  /* 0x00006b00ff0a77ac */ /* 0x000e620008000a00 */
[----:B------:R-:W-:Y:S01]  /*0040*/  BSSY.RECONVERGENT B0, `(.L_x_1459) ;  /* 0x0001f99000007945 */ /* 0x000fe20003800200 */
[----:B------:R-:W-:Y:S01]  /*0050*/  UMOV UR4, URZ ;  /* 0x000000ff00047c82 */ /* 0x000fe20008000000 */
[----:B------:R-:W-:Y:S01]  /*0060*/  UMOV UR5, 0x40000000 ;  /* 0x4000000000057882 */ /* 0x000fe20000000000 */
[----:B0-----:R-:W-:-:S05]  /*0070*/  IMAD R2, R4, -0x1400, R3 ;  /* 0xffffec0004027824 */ /* 0x001fca00078e0203 */
[----:B------:R-:W-:-:S13]  /*0080*/  ISETP.GT.U32.AND P0, PT, R2, 0x13ff, PT ;  /* 0x000013ff0200780c */ /* 0x000fda0003f04070 */
[----:B-1----:R-:W-:Y:S05]  /*0090*/  @P0 BRA `(.L_x_1460) ;  /* 0x0000004c00a40947 */ /* 0x002fea0003800000 */
[----:B------:R-:W0:Y:S01]  /*00a0*/  S2R R3, SR_TID.X ;  /* 0x0000000000037919 */ /* 0x000e220000002100 */
[----:B------:R-:W-:Y:S01]  /*00b0*/  BSSY.RECONVERGENT B1, `(.L_x_1461) ;  /* 0x00000db000017945 */ /* 0x000fe20003800200 */
[----:B------:R-:W-:Y:S02]  /*00c0*/  CS2R R34, SRZ ;  /* 0x0000000000227805 */ /* 0x000fe4000001ff00 */
[----:B0-----:R-:W-:Y:S01]  /*00d0*/  ISETP.GE.U32.AND P0, PT, R3, R2, PT ;  /* 0x000000020300720c */ /* 0x001fe20003f06070 */
        /* <DEDUP_REMOVED lines=17> */
.L_x_1476:
        /* <DEDUP_REMOVED lines=10> */
[----:B-----5:R-:W-:Y:S05]  /*0290*/  CALL.REL.NOINC `($_ZN3cub18CUB_300001_SM_10006detail6reduce18DeviceReduceKernelINS2_10policy_hubIdjN4cuda3std3__44plusIdEEE10Policy1000EN6thrust24THRUST_300001_SM_1000_NS17counting_iteratorIiNSD_11use_defaultESF_SF_EEjS9_d6DValueEEvT0_PT3_T1_NS0_13GridEvenShareISL_EET2_T4_$__internal_accurate_pow) ;  /* 0x000001fc005c7944 */ /* 0x020fea0003c00000 */
[----:B------:R-:W-:Y:S05]  /*02a0*/  BSYNC.RECONVERGENT B2 ;  /* 0x0000000000027941 */ /* 0x000fea0003800200 */
.L_x_1465:
        /* <DEDUP_REMOVED lines=16> */
.L_x_1466:
[----:B-----5:R-:W-:Y:S01]  /*03b0*/  DADD R10, -RZ, |R18| ;  /* 0x00000000ff0a7229 */ /* 0x020fe20000000512 */
[----:B------:R-:W-:Y:S01]  /*03c0*/  FSEL R8, R8, RZ, P3 ;  /* 0x000000ff08087208 */ /* 0x000fe20001800000 */
[----:B------:R-:W-:Y:S01]  /*03d0*/  BSSY.RECONVERGENT B2, `(.L_x_1467) ;  /* 0x0000006000027945 */ /* 0x000fe20003800200 */
[----:B------:R-:W-:Y:S02]  /*03e0*/  FSEL R9, R9, 1.875, P3 ;  /* 0x3ff0000009097808 */ /* 0x000fe40001800000 */
[----:B------:R-:W-:-:S04]  /*03f0*/  MOV R0, 0x430 ;  /* 0x0000043000007802 */ /* 0x000fc80000000f00 */
[----:B------:R-:W-:Y:S01]  /*0400*/  DFMA R36, R16, R8, R36 ;  /* 0x000000081024722b */ /* 0x000fe20000000024 */
[----:B------:R-:W-:-:S10]  /*0410*/  IMAD.MOV.U32 R7, RZ, RZ, R11 ;  /* 0x000000ffff077224 */ /* 0x000fd400078e000b */
[----:B------:R-:W-:Y:S05]  /*0420*/  CALL.REL.NOINC `($_ZN3cub18CUB_300001_SM_10006detail6reduce18DeviceReduceKernelINS2_10policy_hubIdjN4cuda3std3__44plusIdEEE10Policy1000EN6thrust24THRUST_300001_SM_1000_NS17counting_iteratorIiNSD_11use_defaultESF_SF_EEjS9_d6DValueEEvT0_PT3_T1_NS0_13GridEvenShareISL_EET2_T4_$__internal_accurate_pow) ;  /* 0x000001f800f87944 */ /* 0x000fea0003c00000 */
[----:B------:R-:W-:Y:S05]  /*0430*/  BSYNC.RECONVERGENT B2 ;  /* 0x0000000000027941 */ /* 0x000fea0003800200 */
.L_x_1467:
        /* <DEDUP_REMOVED lines=14> */
.L_x_1469:
[----:B------:R-:W-:-:S11]  /*0520*/  DADD R8, R18, 2 ;  /* 0x4000000012087429 */ /* 0x000fd60000000000 */
.L_x_1468:
        /* <DEDUP_REMOVED lines=10> */
[----:B-----5:R-:W-:Y:S05]  /*05d0*/  CALL.REL.NOINC `($_ZN3cub18CUB_300001_SM_10006detail6reduce18DeviceReduceKernelINS2_10policy_hubIdjN4cuda3std3__44plusIdEEE10Policy1000EN6thrust24THRUST_300001_SM_1000_NS17counting_iteratorIiNSD_11use_defaultESF_SF_EEjS9_d6DValueEEvT0_PT3_T1_NS0_13GridEvenShareISL_EET2_T4_$__internal_accurate_pow) ;  /* 0x000001f8008c7944 */ /* 0x020fea0003c00000 */
[----:B------:R-:W-:Y:S05]  /*05e0*/  BSYNC.RECONVERGENT B2 ;  /* 0x0000000000027941 */ /* 0x000fea0003800200 */
.L_x_1470:
        /* <DEDUP_REMOVED lines=14> */
.L_x_1472:
[----:B------:R-:W-:-:S11]  /*06d0*/  DADD R8, R14, 2 ;  /* 0x400000000e087429 */ /* 0x000fd60000000000 */
.L_x_1471:
        /* <DEDUP_REMOVED lines=12> */
.L_x_1473:
        /* <DEDUP_REMOVED lines=14> */
.L_x_1475:
[----:B------:R-:W-:-:S11]  /*0880*/  DADD R8, R38, 2 ;  /* 0x4000000026087429 */ /* 0x000fd60000000000 */
.L_x_1474:
[----:B------:R-:W-:-:S06]  /*0890*/  DSETP.NEU.AND P1, PT, R38, 1, PT ;  /* 0x3ff000002600742a */ /* 0x000fcc0003f2d000 */
[----:B------:R-:W-:Y:S02]  /*08a0*/  FSEL R8, R8, RZ, P1 ;  /* 0x000000ff08087208 */ /* 0x000fe40000800000 */
[----:B------:R-:W-:-:S06]  /*08b0*/  FSEL R9, R9, 1.875, P1 ;  /* 0x3ff0000009097808 */ /* 0x000fcc0000800000 */
[----:B------:R-:W-:Y:S01]  /*08c0*/  DFMA R36, R36, R8, R16 ;  /* 0x000000082424722b */ /* 0x000fe20000000010 */
[----:B------:R-:W-:Y:S10]  /*08d0*/  @P0 BRA `(.L_x_1476) ;  /* 0xfffffff800440947 */ /* 0x000ff4000383ffff */
.L_x_1464:
[----:B------:R-:W-:-:S13]  /*08e0*/  ISETP.NE.AND P0, PT, R12, RZ, PT ;  /* 0x000000ff0c00720c */ /* 0x000fda0003f05270 */
[----:B------:R-:W-:Y:S05]  /*08f0*/  @!P0 BRA `(.L_x_1463) ;  /* 0x0000000000908947 */ /* 0x000fea0003800000 */
[----:B------:R-:W0:Y:S01]  /*0900*/  LDC.64 R16, c[0x0][0x3c0] ;  /* 0x0000f000ff107b82 */ /* 0x000e220000000a00 */
[----:B------:R-:W-:-:S07]  /*0910*/  IMAD.MOV.U32 R5, RZ, RZ, RZ ;  /* 0x000000ffff057224 */ /* 0x000fce00078e00ff */
[----:B------:R-:W1:Y:S02]  /*0920*/  LDC.64 R14, c[0x0][0x3c8] ;  /* 0x0000f200ff0e7b82 */ /* 0x000e640000000a00 */
.L_x_1480:
        /* <DEDUP_REMOVED lines=10> */
[----:B-----5:R-:W-:Y:S05]  /*09d0*/  CALL.REL.NOINC `($_ZN3cub18CUB_300001_SM_10006detail6reduce18DeviceReduceKernelINS2_10policy_hubIdjN4cuda3std3__44plusIdEEE10Policy1000EN6thrust24THRUST_300001_SM_1000_NS17counting_iteratorIiNSD_11use_defaultESF_SF_EEjS9_d6DValueEEvT0_PT3_T1_NS0_13GridEvenShareISL_EET2_T4_$__internal_accurate_pow) ;  /* 0x000001f4008c7944 */ /* 0x020fea0003c00000 */
[----:B------:R-:W-:Y:S05]  /*09e0*/  BSYNC.RECONVERGENT B2 ;  /* 0x0000000000027941 */ /* 0x000fea0003800200 */
.L_x_1477:
        /* <DEDUP_REMOVED lines=14> */
.L_x_1479:
[----:B------:R-:W-:-:S11]  /*0ad0*/  DADD R8, R18, 2 ;  /* 0x4000000012087429 */ /* 0x000fd60000000000 */
.L_x_1478:
[----:B------:R-:W-:Y:S01]  /*0ae0*/  DSETP.NEU.AND P1, PT, R18, 1, PT ;  /* 0x3ff000001200742a */ /* 0x000fe20003f2d000 */
[----:B------:R-:W-:-:S05]  /*0af0*/  VIADD R6, R6, 0x1 ;  /* 0x0000000106067836 */ /* 0x000fca0000000000 */
[----:B------:R-:W-:Y:S02]  /*0b00*/  FSEL R8, R8, RZ, P1 ;  /* 0x000000ff08087208 */ /* 0x000fe40000800000 */
[----:B------:R-:W-:-:S06]  /*0b10*/  FSEL R9, R9, 1.875, P1 ;  /* 0x3ff0000009097808 */ /* 0x000fcc0000800000 */
[----:B------:R-:W-:Y:S01]  /*0b20*/  DFMA R36, R34, R8, R36 ;  /* 0x000000082224722b */ /* 0x000fe20000000024 */
[----:B------:R-:W-:Y:S10]  /*0b30*/  @P0 BRA `(.L_x_1480) ;  /* 0xfffffffc007c0947 */ /* 0x000ff4000383ffff */
.L_x_1463:
[----:B------:R-:W0:Y:S01]  /*0b40*/  LDCU.64 UR6, c[0x0][0x3d8] ;  /* 0x00007b00ff0677ac */ /* 0x000e220008000a00 */
[----:B------:R-:W-:Y:S01]  /*0b50*/  BSSY.RECONVERGENT B2, `(.L_x_1481) ;  /* 0x0000005000027945 */ /* 0x000fe20003800200 */
[----:B------:R-:W-:Y:S01]  /*0b60*/  MOV R0, 0xba0 ;  /* 0x00000ba000007802 */ /* 0x000fe20000000f00 */
[----:B0-----:R-:W-:-:S10]  /*0b70*/  DADD R6, -RZ, |UR6| ;  /* 0x40000006ff067e29 */ /* 0x001fd40008000100 */
[----:B------:R-:W-:-:S07]  /*0b80*/  IMAD.MOV.U32 R10, RZ, RZ, R6 ;  /* 0x000000ffff0a7224 */ /* 0x000fce00078e0006 */
[----:B------:R-:W-:Y:S05]  /*0b90*/  CALL.REL.NOINC `($_ZN3cub18CUB_300001_SM_10006detail6reduce18DeviceReduceKernelINS2_10policy_hubIdjN4cuda3std3__44plusIdEEE10Policy1000EN6thrust24THRUST_300001_SM_1000_NS17counting_iteratorIiNSD_11use_defaultESF_SF_EEjS9_d6DValueEEvT0_PT3_T1_NS0_13GridEvenShareISL_EET2_T4_$__internal_accurate_pow) ;  /* 0x000001f4001c7944 */ /* 0x000fea0003c00000 */
[----:B------:R-:W-:Y:S05]  /*0ba0*/  BSYNC.RECONVERGENT B2 ;  /* 0x0000000000027941 */ /* 0x000fea0003800200 */
.L_x_1481:
[----:B------:R-:W0:Y:S01]  /*0bb0*/  LDC.64 R10, c[0x0][0x3d0] ;  /* 0x0000f400ff0a7b82 */ /* 0x000e220000000a00 */
[----:B------:R-:W-:-:S07]  /*0bc0*/  IMAD.MOV.U32 R12, RZ, RZ, 0x1 ;  /* 0x00000001ff0c7424 */ /* 0x000fce00078e00ff */
        /* <DEDUP_REMOVED lines=21> */
.L_x_1482:
        /* <DEDUP_REMOVED lines=14> */
[----:B------:R-:W-:Y:S05]  /*0e00*/  CALL.REL.NOINC `($__internal_2_$__cuda_sm20_div_rn_f64_full) ;  /* 0x000001ec000c7944 */ /* 0x000fea0003c00000 */
[----:B------:R-:W-:Y:S02]  /*0e10*/  IMAD.MOV.U32 R34, RZ, RZ, R48 ;  /* 0x000000ffff227224 */ /* 0x000fe400078e0030 */
[----:B------:R-:W-:-:S07]  /*0e20*/  IMAD.MOV.U32 R35, RZ, RZ, R49 ;  /* 0x000000ffff237224 */ /* 0x000fce00078e0031 */
.L_x_1484:
[----:B------:R-:W-:Y:S05]  /*0e30*/  BSYNC.RECONVERGENT B3 ;  /* 0x0000000000037941 */ /* 0x000fea0003800200 */
.L_x_1483:
[----:B------:R-:W-:Y:S01]  /*0e40*/  DADD R34, -R34, R36 ;  /* 0x0000000022227229 */ /* 0x000fe20000000124 */
[----:B------:R-:W-:-:S10]  /*0e50*/  VIADD R5, R3, 0x280 ;  /* 0x0000028003057836 */ /* 0x000fd40000000000 */
.L_x_1462:
[----:B------:R-:W-:Y:S05]  /*0e60*/  BSYNC.RECONVERGENT B1 ;  /* 0x0000000000017941 */ /* 0x000fea0003800200 */
.L_x_1461:
        /* <DEDUP_REMOVED lines=10> */
[----:B------:R-:W-:Y:S05]  /*0f10*/  CALL.REL.NOINC `($_ZN3cub18CUB_300001_SM_10006detail6reduce18DeviceReduceKernelINS2_10policy_hubIdjN4cuda3std3__44plusIdEEE10Policy1000EN6thrust24THRUST_300001_SM_1000_NS17counting_iteratorIiNSD_11use_defaultESF_SF_EEjS9_d6DValueEEvT0_PT3_T1_NS0_13GridEvenShareISL_EET2_T4_$__internal_accurate_pow) ;  /* 0x000001f0003c7944 */ /* 0x000fea0003c00000 */
[----:B------:R-:W-:Y:S05]  /*0f20*/  BSYNC.RECONVERGENT B2 ;  /* 0x0000000000027941 */ /* 0x000fea0003800200 */
.L_x_1487:
        /* <DEDUP_REMOVED lines=46> */
.L_x_1490:
[----:B------:R-:W-:Y:S05]  /*1210*/  BSYNC.RECONVERGENT B3 ;  /* 0x0000000000037941 */ /* 0x000fea0003800200 */
.L_x_1489:
[----:B------:R-:W0:Y:S01]  /*1220*/  LDC.64 R6, c[0x0][0x3c0] ;  /* 0x0000f000ff067b82 */ /* 0x000e220000000a00 */
[----:B------:R-:W-:Y:S01]  /*1230*/  BSSY.RECONVERGENT B2, `(.L_x_1491) ;  /* 0x00000e8000027945 */ /* 0x000fe20003800200 */
[----:B------:R-:W-:-:S06]  /*1240*/  IMAD.MOV R15, RZ, RZ, -R4 ;  /* 0x000000ffff0f7224 */ /* 0x000fcc00078e0a04 */
[----:B------:R-:W1:Y:S08]  /*1250*/  LDC.64 R8, c[0x0][0x3c8] ;  /* 0x0000f200ff087b82 */ /* 0x000e700000000a00 */
[----:B------:R-:W2:Y:S01]  /*1260*/  LDC R17, c[0x0][0x3e0] ;  /* 0x0000f800ff117b82 */ /* 0x000ea20000000800 */
[----:B0-----:R-:W-:-:S05]  /*1270*/  IADD3 R6, P0, PT, R6, 0x10, RZ ;  /* 0x0000001006067810 */ /* 0x001fca0007f1e0ff */
[----:B------:R-:W-:Y:S01]  /*1280*/  IMAD.X R13, RZ, RZ, R7, P0 ;  /* 0x000000ffff0d7224 */ /* 0x000fe200000e0607 */
[----:B-1----:R-:W-:-:S05]  /*1290*/  IADD3 R12, P1, PT, R8, 0x10, RZ ;  /* 0x00000010080c7810 */ /* 0x002fca0007f3e0ff */
[----:B------:R-:W-:Y:S02]  /*12a0*/  IMAD.X R14, RZ, RZ, R9, P1 ;  /* 0x000000ffff0e7224 */ /* 0x000fe400008e0609 */
[C---:B--2---:R-:W-:Y:S01]  /*12b0*/  VIADD R16, R17.reuse, 0xffffffff ;  /* 0xffffffff11107836 */ /* 0x044fe20000000000 */
[----:B------:R-:W-:-:S07]  /*12c0*/  LOP3.LUT R17, R17, 0x3, RZ, 0xc0, !PT ;  /* 0x0000000311117812 */ /* 0x000fce00078ec0ff */
.L_x_1516:
        /* <DEDUP_REMOVED lines=10> */
.L_x_1505:
[----:B------:R-:W2:Y:S04]  /*1370*/  LDG.E.64 R38, desc[UR10][R48.64+-0x10] ;  /* 0xfffff00a30267981 */ /* 0x000ea8000c1e1b00 */
[----:B------:R0:W5:Y:S01]  /*1380*/  LDG.E.64 R40, desc[UR10][R46.64+-0x10] ;  /* 0xfffff00a2e287981 */ /* 0x000162000c1e1b00 */
[----:B------:R-:W-:Y:S01]  /*1390*/  BSSY.RECONVERGENT B3, `(.L_x_1493) ;  /* 0x0000005000037945 */ /* 0x000fe20003800200 */
[----:B------:R-:W-:Y:S01]  /*13a0*/  MOV R0, 0x13e0 ;  /* 0x000013e000007802 */ /* 0x000fe20000000f00 */
[----:B--2---:R-:W-:-:S10]  /*13b0*/  DADD R10, -RZ, |R38| ;  /* 0x00000000ff0a7229 */ /* 0x004fd40000000526 */
[----:B0-----:R-:W-:-:S07]  /*13c0*/  IMAD.MOV.U32 R7, RZ, RZ, R11 ;  /* 0x000000ffff077224 */ /* 0x001fce00078e000b */
[----:B-----5:R-:W-:Y:S05]  /*13d0*/  CALL.REL.NOINC `($_ZN3cub18CUB_300001_SM_10006detail6reduce18DeviceReduceKernelINS2_10policy_hubIdjN4cuda3std3__44plusIdEEE10Policy1000EN6thrust24THRUST_300001_SM_1000_NS17counting_iteratorIiNSD_11use_defaultESF_SF_EEjS9_d6DValueEEvT0_PT3_T1_NS0_13GridEvenShareISL_EET2_T4_$__internal_accurate_pow) ;  /* 0x000001ec000c7944 */ /* 0x020fea0003c00000 */
[----:B------:R-:W-:Y:S05]  /*13e0*/  BSYNC.RECONVERGENT B3 ;  /* 0x0000000000037941 */ /* 0x000fea0003800200 */
.L_x_1493:
        /* <DEDUP_REMOVED lines=14> */
.L_x_1495:
[----:B------:R-:W-:-:S11]  /*14d0*/  DADD R8, R38, 2 ;  /* 0x4000000026087429 */ /* 0x000fd60000000000 */
.L_x_1494:
        /* <DEDUP_REMOVED lines=12> */
.L_x_1496:
        /* <DEDUP_REMOVED lines=14> */
.L_x_1498:
[----:B------:R-:W-:-:S11]  /*1680*/  DADD R8, R36, 2 ;  /* 0x4000000024087429 */ /* 0x000fd60000000000 */
.L_x_1497:
        /* <DEDUP_REMOVED lines=12> */
.L_x_1499:
        /* <DEDUP_REMOVED lines=14> */
.L_x_1501:
[----:B------:R-:W-:-:S11]  /*1830*/  DADD R8, R40, 2 ;  /* 0x4000000028087429 */ /* 0x000fd60000000000 */
.L_x_1500:
        /* <DEDUP_REMOVED lines=12> */
.L_x_1502:
        /* <DEDUP_REMOVED lines=14> */
.L_x_1504:
[----:B------:R-:W-:-:S11]  /*19e0*/  DADD R8, R36, 2 ;  /* 0x4000000024087429 */ /* 0x000fd60000000000 */
.L_x_1503:
        /* <DEDUP_REMOVED lines=12> */
.L_x_1492:
        /* <DEDUP_REMOVED lines=12> */
[----:B-----5:R-:W-:Y:S05]  /*1b70*/  CALL.REL.NOINC `($_ZN3cub18CUB_300001_SM_10006detail6reduce18DeviceReduceKernelINS2_10policy_hubIdjN4cuda3std3__44plusIdEEE10Policy1000EN6thrust24THRUST_300001_SM_1000_NS17counting_iteratorIiNSD_11use_defaultESF_SF_EEjS9_d6DValueEEvT0_PT3_T1_NS0_13GridEvenShareISL_EET2_T4_$__internal_accurate_pow) ;  /* 0x000001e400247944 */ /* 0x020fea0003c00000 */
[----:B------:R-:W-:Y:S05]  /*1b80*/  BSYNC.RECONVERGENT B3 ;  /* 0x0000000000037941 */ /* 0x000fea0003800200 */
.L_x_1507:
        /* <DEDUP_REMOVED lines=14> */
.L_x_1509:
[----:B------:R-:W-:-:S11]  /*1c70*/  DADD R8, R18, 2 ;  /* 0x4000000012087429 */ /* 0x000fd60000000000 */
.L_x_1508:
        /* <DEDUP_REMOVED lines=14> */
.L_x_1510:
        /* <DEDUP_REMOVED lines=14> */
.L_x_1512:
[----:B------:R-:W-:-:S11]  /*1e40*/  DADD R8, R18, 2 ;  /* 0x4000000012087429 */ /* 0x000fd60000000000 */
.L_x_1511:
        /* <DEDUP_REMOVED lines=12> */
[----:B-----5:R-:W-:Y:S05]  /*1f10*/  CALL.REL.NOINC `($_ZN3cub18CUB_300001_SM_10006detail6reduce18DeviceReduceKernelINS2_10policy_hubIdjN4cuda3std3__44plusIdEEE10Policy1000EN6thrust24THRUST_300001_SM_1000_NS17counting_iteratorIiNSD_11use_defaultESF_SF_EEjS9_d6DValueEEvT0_PT3_T1_NS0_13GridEvenShareISL_EET2_T4_$__internal_accurate_pow) ;  /* 0x000001e0003c7944 */ /* 0x020fea0003c00000 */
[----:B------:R-:W-:Y:S05]  /*1f20*/  BSYNC.RECONVERGENT B3 ;  /* 0x0000000000037941 */ /* 0x000fea0003800200 */
.L_x_1513:
        /* <DEDUP_REMOVED lines=14> */
.L_x_1515:
[----:B------:R-:W-:-:S11]  /*2010*/  DADD R8, R38, 2 ;  /* 0x4000000026087429 */ /* 0x000fd60000000000 */
.L_x_1514:
[----:B------:R-:W-:-:S06]  /*2020*/  DSETP.NEU.AND P0, PT, R38, 1, PT ;  /* 0x3ff000002600742a */ /* 0x000fcc0003f0d000 */
[----:B------:R-:W-:Y:S02]  /*2030*/  FSEL R8, R8, RZ, P0 ;  /* 0x000000ff08087208 */ /* 0x000fe40000000000 */
[----:B------:R-:W-:-:S06]  /*2040*/  FSEL R9, R9, 1.875, P0 ;  /* 0x3ff0000009097808 */ /* 0x000fcc0000000000 */
[----:B------:R-:W-:-:S11]  /*2050*/  DFMA R42, R40, R8, R42 ;  /* 0x00000008282a722b */ /* 0x000fd6000000002a */
.L_x_1506:
[----:B------:R-:W-:Y:S01]  /*2060*/  VIADD R5, R5, 0x280 ;  /* 0x0000028005057836 */ /* 0x000fe20000000000 */
[----:B------:R-:W-:-:S04]  /*2070*/  DADD R42, -R50, R42 ;  /* 0x00000000322a7229 */ /* 0x000fc8000000012a */
[----:B------:R-:W-:-:S04]  /*2080*/  ISETP.GE.AND P0, PT, R5, R2, PT ;  /* 0x000000020500720c */ /* 0x000fc80003f06270 */
[----:B------:R-:W-:-:S09]  /*2090*/  DADD R34, R42, R34 ;  /* 0x000000002a227229 */ /* 0x000fd20000000022 */
[----:B------:R-:W-:Y:S05]  /*20a0*/  @!P0 BRA `(.L_x_1516) ;  /* 0xfffffff000888947 */ /* 0x000fea000383ffff */
[----:B------:R-:W-:Y:S05]  /*20b0*/  BSYNC.RECONVERGENT B2 ;  /* 0x0000000000027941 */ /* 0x000fea0003800200 */
.L_x_1491:
[----:B------:R-:W-:Y:S05]  /*20c0*/  BRA `(.L_x_1486) ;  /* 0x0000002000287947 */ /* 0x000fea0003800000 */
.L_x_1488:
[----:B------:R-:W-:-:S14]  /*20d0*/  DSETP.NAN.AND P0, PT, R10, R10, PT ;  /* 0x0000000a0a00722a */ /* 0x000fdc0003f08000 */
[----:B------:R-:W-:Y:S05]  /*20e0*/  @!P0 BRA `(.L_x_1517) ;  /* 0x0000001000008947 */ /* 0x000fea0003800000 */
[----:B------:R-:W-:-:S14]  /*20f0*/  DSETP.NEU.AND P0, PT, R10, RZ, PT ;  /* 0x000000ff0a00722a */ /* 0x000fdc0003f0d000 */
[----:B------:R-:W-:Y:S05]  /*2100*/  @P0 BRA `(.L_x_1518) ;  /* 0x0000000400f40947 */ /* 0x000fea0003800000 */
[----:B------:R-:W0:Y:S01]  /*2110*/  LDCU UR6, c[0x0][0x3a8] ;  /* 0x00007500ff0677ac */ /* 0x000e220008000800 */
[----:B------:R-:W-:Y:S01]  /*2120*/  LOP3.LUT R0, RZ, R5, RZ, 0x33, !PT ;  /* 0x00000005ff007212 */ /* 0x000fe200078e33ff */
[----:B------:R-:W-:Y:S04]  /*2130*/  BSSY.RECONVERGENT B3, `(.L_x_1519) ;  /* 0x000002b000037945 */ /* 0x000fe80003800200 */
[----:B0-----:R-:W-:-:S04]  /*2140*/  VIADD R7, R0, UR6 ;  /* 0x0000000600077c36 */ /* 0x001fc80008000000 */
[----:B------:R-:W-:-:S04]  /*2150*/  IMAD R4, R4, -0x1400, R7 ;  /* 0xffffec0004047824 */ /* 0x000fc800078e0207 */
[----:B------:R-:W-:-:S05]  /*2160*/  IMAD.HI.U32 R0, R4, -0x33333333, RZ ;  /* 0xcccccccd04007827 */ /* 0x000fca00078e00ff */
[----:B------:R-:W-:-:S04]  /*2170*/  SHF.R.U32.HI R0, RZ, 0x9, R0 ;  /* 0x00000009ff007819 */ /* 0x000fc80000011600 */
        /* <DEDUP_REMOVED lines=10> */
[----:B------:R-:W-:Y:S01]  /*2220*/  FSEL R20, R17, RZ, P0 ;  /* 0x000000ff11147208 */ /* 0x000fe20000000000 */
[----:B------:R-:W-:Y:S01]  /*2230*/  VIADD R17, R0, 0x1 ;  /* 0x0000000100117836 */ /* 0x000fe20000000000 */
        /* <DEDUP_REMOVED lines=18> */
.L_x_1521:
[----:B------:R-:W-:Y:S01]  /*2360*/  DADD R6, RZ, -R6 ;  /* 0x00000000ff067229 */ /* 0x000fe20000000806 */
[----:B------:R-:W-:Y:S01]  /*2370*/  LOP3.LUT R17, R17, 0x3, RZ, 0xc0, !PT ;  /* 0x0000000311117812 */ /* 0x000fe200078ec0ff */
[----:B------:R-:W-:-:S09]  /*2380*/  IMAD.MOV.U32 R0, RZ, RZ, RZ ;  /* 0x000000ffff007224 */ /* 0x000fd200078e00ff */
.L_x_1522:
[----:B------:R-:W-:Y:S01]  /*2390*/  VIADD R0, R0, 0x1 ;  /* 0x0000000100007836 */ /* 0x000fe20000000000 */
[----:B------:R-:W-:Y:S01]  /*23a0*/  DADD R34, R6, R34 ;  /* 0x0000000006227229 */ /* 0x000fe20000000022 */
[----:B------:R-:W-:-:S03]  /*23b0*/  VIADD R5, R5, 0x280 ;  /* 0x0000028005057836 */ /* 0x000fc60000000000 */
[----:B------:R-:W-:-:S13]  /*23c0*/  ISETP.NE.AND P0, PT, R0, R17, PT ;  /* 0x000000110000720c */ /* 0x000fda0003f05270 */
[----:B------:R-:W-:Y:S05]  /*23d0*/  @P0 BRA `(.L_x_1522) ;  /* 0xfffffffc00ec0947 */ /* 0x000fea000383ffff */
.L_x_1520:
[----:B------:R-:W-:Y:S05]  /*23e0*/  BSYNC.RECONVERGENT B3 ;  /* 0x0000000000037941 */ /* 0x000fea0003800200 */
.L_x_1519:
        /* <DEDUP_REMOVED lines=29> */
.L_x_1523:
        /* <DEDUP_REMOVED lines=8> */
.L_x_1526:
        /* <DEDUP_REMOVED lines=19> */
.L_x_1525:
[----:B------:R-:W-:Y:S05]  /*2770*/  BSYNC.RECONVERGENT B2 ;  /* 0x0000000000027941 */ /* 0x000fea0003800200 */
.L_x_1524:
        /* <DEDUP_REMOVED lines=14> */
.L_x_1528:
[----:B------:R-:W-:Y:S05]  /*2860*/  BSYNC.RECONVERGENT B2 ;  /* 0x0000000000027941 */ /* 0x000fea0003800200 */
.L_x_1527:
[----:B------:R-:W-:-:S13]  /*2870*/  ISETP.LT.OR P0, PT, R5, R2, P0 ;  /* 0x000000020500720c */ /* 0x000fda0000701670 */
[----:B------:R-:W-:Y:S05]  /*2880*/  @!P0 BRA `(.L_x_1486) ;  /* 0x0000001800388947 */ /* 0x000fea0003800000 */
[----:B------:R-:W-:-:S08]  /*2890*/  DADD R34, R34, R6 ;  /* 0x0000000022227229 */ /* 0x000fd00000000006 */
[----:B------:R-:W-:-:S08]  /*28a0*/  DADD R34, R6, R34 ;  /* 0x0000000006227229 */ /* 0x000fd00000000022 */
[----:B------:R-:W-:-:S08]  /*28b0*/  DADD R34, R6, R34 ;  /* 0x0000000006227229 */ /* 0x000fd00000000022 */
[----:B------:R-:W-:Y:S01]  /*28c0*/  DADD R34, R6, R34 ;  /* 0x0000000006227229 */ /* 0x000fe20000000022 */
[----:B------:R-:W-:Y:S10]  /*28d0*/  BRA `(.L_x_1486) ;  /* 0x0000001800247947 */ /* 0x000ff40003800000 */
.L_x_1518:
        /* <DEDUP_REMOVED lines=38> */
.L_x_1532:
[----:B------:R-:W-:Y:S05]  /*2b40*/  BSYNC.RECONVERGENT B4 ;  /* 0x0000000000047941 */ /* 0x000fea0003800200 */
.L_x_1531:
[----:B------:R-:W-:Y:S01]  /*2b50*/  DADD R6, RZ, -R6 ;  /* 0x00000000ff067229 */ /* 0x000fe20000000806 */
[----:B------:R-:W-:Y:S01]  /*2b60*/  LOP3.LUT R9, R18, 0x3, RZ, 0xc0, !PT ;  /* 0x0000000312097812 */ /* 0x000fe200078ec0ff */
[----:B------:R-:W-:-:S09]  /*2b70*/  IMAD.MOV.U32 R0, RZ, RZ, RZ ;  /* 0x000000ffff007224 */ /* 0x000fd200078e00ff */
.L_x_1533:
[----:B------:R-:W-:Y:S01]  /*2b80*/  VIADD R0, R0, 0x1 ;  /* 0x0000000100007836 */ /* 0x000fe20000000000 */
[----:B------:R-:W-:Y:S01]  /*2b90*/  DADD R34, R6, R34 ;  /* 0x0000000006227229 */ /* 0x000fe20000000022 */
[----:B------:R-:W-:-:S03]  /*2ba0*/  VIADD R5, R5, 0x280 ;  /* 0x0000028005057836 */ /* 0x000fc60000000000 */
[----:B------:R-:W-:-:S13]  /*2bb0*/  ISETP.NE.AND P0, PT, R0, R9, PT ;  /* 0x000000090000720c */ /* 0x000fda0003f05270 */
[----:B------:R-:W-:Y:S05]  /*2bc0*/  @P0 BRA `(.L_x_1533) ;  /* 0xfffffffc00ec0947 */ /* 0x000fea000383ffff */
.L_x_1530:
[----:B------:R-:W-:Y:S05]  /*2bd0*/  BSYNC.RECONVERGENT B3 ;  /* 0x0000000000037941 */ /* 0x000fea0003800200 */
.L_x_1529:
        /* <DEDUP_REMOVED lines=30> */
.L_x_1535:
[----:B------:R-:W-:Y:S05]  /*2dc0*/  BSYNC.RECONVERGENT B3 ;  /* 0x0000000000037941 */ /* 0x000fea0003800200 */
.L_x_1534:
        /* <DEDUP_REMOVED lines=8> */
.L_x_1538:
        /* <DEDUP_REMOVED lines=19> */
.L_x_1537:
[----:B------:R-:W-:Y:S05]  /*2f80*/  BSYNC.RECONVERGENT B2 ;  /* 0x0000000000027941 */ /* 0x000fea0003800200 */
.L_x_1536:
        /* <DEDUP_REMOVED lines=14> */
.L_x_1540:
[----:B------:R-:W-:Y:S05]  /*3070*/  BSYNC.RECONVERGENT B2 ;  /* 0x0000000000027941 */ /* 0x000fea0003800200 */
.L_x_1539:
[----:B------:R-:W-:-:S13]  /*3080*/  ISETP.LT.OR P0, PT, R5, R2, P0 ;  /* 0x000000020500720c */ /* 0x000fda0000701670 */
[----:B------:R-:W-:Y:S05]  /*3090*/  @!P0 BRA `(.L_x_1486) ;  /* 0x0000001000348947 */ /* 0x000fea0003800000 */
[----:B------:R-:W-:-:S08]  /*30a0*/  DADD R34, R34, R6 ;  /* 0x0000000022227229 */ /* 0x000fd00000000006 */
[----:B------:R-:W-:-:S08]  /*30b0*/  DADD R34, R6, R34 ;  /* 0x0000000006227229 */ /* 0x000fd00000000022 */
[----:B------:R-:W-:-:S08]  /*30c0*/  DADD R34, R6, R34 ;  /* 0x0000000006227229 */ /* 0x000fd00000000022 */
[----:B------:R-:W-:Y:S01]  /*30d0*/  DADD R34, R6, R34 ;  /* 0x0000000006227229 */ /* 0x000fe20000000022 */
[----:B------:R-:W-:Y:S10]  /*30e0*/  BRA `(.L_x_1486) ;  /* 0x0000001000207947 */ /* 0x000ff40003800000 */
.L_x_1517:
        /* <DEDUP_REMOVED lines=29> */
[----:B------:R-:W-:Y:S01]  /*32c0*/  DFMA R6, R14, R8, R6 ;  /* 0x000000080e06722b */ /* 0x000fe20000000006 */
[----:B------:R-:W-:-:S09]  /*32d0*/  VIADD R14, R0, 0x1 ;  /* 0x00000001000e7836 */ /* 0x000fd20000000000 */
        /* <DEDUP_REMOVED lines=8> */
[----:B------:R-:W-:Y:S05]  /*3360*/  CALL.REL.NOINC `($__internal_2_$__cuda_sm20_div_rn_f64_full) ;  /* 0x000001c400b47944 */ /* 0x000fea0003c00000 */
[----:B------:R-:W-:Y:S02]  /*3370*/  IMAD.MOV.U32 R6, RZ, RZ, R48 ;  /* 0x000000ffff067224 */ /* 0x000fe400078e0030 */
[----:B------:R-:W-:-:S07]  /*3380*/  IMAD.MOV.U32 R7, RZ, RZ, R49 ;  /* 0x000000ffff077224 */ /* 0x000fce00078e0031 */
.L_x_1544:
[----:B------:R-:W-:Y:S01]  /*3390*/  DADD R6, RZ, -R6 ;  /* 0x00000000ff067229 */ /* 0x000fe20000000806 */
[----:B------:R-:W-:Y:S01]  /*33a0*/  LOP3.LUT R9, R14, 0x3, RZ, 0xc0, !PT ;  /* 0x000000030e097812 */ /* 0x000fe200078ec0ff */
[----:B------:R-:W-:-:S09]  /*33b0*/  IMAD.MOV.U32 R0, RZ, RZ, RZ ;  /* 0x000000ffff007224 */ /* 0x000fd200078e00ff */
.L_x_1545:
[----:B------:R-:W-:Y:S01]  /*33c0*/  VIADD R0, R0, 0x1 ;  /* 0x0000000100007836 */ /* 0x000fe20000000000 */
[----:B------:R-:W-:Y:S01]  /*33d0*/  DADD R34, R6, R34 ;  /* 0x0000000006227229 */ /* 0x000fe20000000022 */
[----:B------:R-:W-:-:S03]  /*33e0*/  VIADD R5, R5, 0x280 ;  /* 0x0000028005057836 */ /* 0x000fc60000000000 */
[----:B------:R-:W-:-:S13]  /*33f0*/  ISETP.NE.AND P0, PT, R0, R9, PT ;  /* 0x000000090000720c */ /* 0x000fda0003f05270 */
[----:B------:R-:W-:Y:S05]  /*3400*/  @P0 BRA `(.L_x_1545) ;  /* 0xfffffffc00ec0947 */ /* 0x000fea000383ffff */
.L_x_1543:
[----:B------:R-:W-:Y:S05]  /*3410*/  BSYNC.RECONVERGENT B3 ;  /* 0x0000000000037941 */ /* 0x000fea0003800200 */
.L_x_1542:
        /* <DEDUP_REMOVED lines=29> */
[----:B------:R-:W-:Y:S05]  /*35f0*/  CALL.REL.NOINC `($__internal_2_$__cuda_sm20_div_rn_f64_full) ;  /* 0x000001c400107944 */ /* 0x000fea0003c00000 */
[----:B------:R-:W-:Y:S02]  /*3600*/  IMAD.MOV.U32 R6, RZ, RZ, R48 ;  /* 0x000000ffff067224 */ /* 0x000fe400078e0030 */
[----:B------:R-:W-:-:S07]  /*3610*/  IMAD.MOV.U32 R7, RZ, RZ, R49 ;  /* 0x000000ffff077224 */ /* 0x000fce00078e0031 */
.L_x_1546:
        /* <DEDUP_REMOVED lines=8> */
.L_x_1549:
        /* <DEDUP_REMOVED lines=19> */
.L_x_1548:
[----:B------:R-:W-:Y:S05]  /*37d0*/  BSYNC.RECONVERGENT B2 ;  /* 0x0000000000027941 */ /* 0x000fea0003800200 */
.L_x_1547:
        /* <DEDUP_REMOVED lines=14> */
.L_x_1551:
[----:B------:R-:W-:Y:S05]  /*38c0*/  BSYNC.RECONVERGENT B2 ;  /* 0x0000000000027941 */ /* 0x000fea0003800200 */
.L_x_1550:
[----:B------:R-:W-:-:S13]  /*38d0*/  ISETP.LT.OR P0, PT, R5, R2, P0 ;  /* 0x000000020500720c */ /* 0x000fda0000701670 */
[----:B------:R-:W-:Y:S05]  /*38e0*/  @!P0 BRA `(.L_x_1486) ;  /* 0x0000000800208947 */ /* 0x000fea0003800000 */
[----:B------:R-:W-:-:S08]  /*38f0*/  DADD R34, R34, R6 ;  /* 0x0000000022227229 */ /* 0x000fd00000000006 */
[----:B------:R-:W-:-:S08]  /*3900*/  DADD R34, R6, R34 ;  /* 0x0000000006227229 */ /* 0x000fd00000000022 */
[----:B------:R-:W-:-:S08]  /*3910*/  DADD R34, R6, R34 ;  /* 0x0000000006227229 */ /* 0x000fd00000000022 */
[----:B------:R-:W-:Y:S01]  /*3920*/  DADD R34, R6, R34 ;  /* 0x0000000006227229 */ /* 0x000fe20000000022 */
[----:B------:R-:W-:Y:S10]  /*3930*/  BRA `(.L_x_1486) ;  /* 0x00000008000c7947 */ /* 0x000ff40003800000 */
.L_x_1541:
        /* <DEDUP_REMOVED lines=22> */
[----:B------:R-:W-:Y:S01]  /*3aa0*/  FSEL R21, R14, 1.875, P0 ;  /* 0x3ff000000e157808 */ /* 0x000fe20000000000 */
[----:B------:R-:W-:-:S03]  /*3ab0*/  VIADD R14, R0, 0x1 ;  /* 0x00000001000e7836 */ /* 0x000fc60000000000 */
        /* <DEDUP_REMOVED lines=17> */
.L_x_1555:
[----:B------:R-:W-:Y:S05]  /*3bd0*/  BSYNC.RECONVERGENT B4 ;  /* 0x0000000000047941 */ /* 0x000fea0003800200 */
.L_x_1554:
[----:B------:R-:W-:Y:S01]  /*3be0*/  DADD R6, RZ, -R6 ;  /* 0x00000000ff067229 */ /* 0x000fe20000000806 */
[----:B------:R-:W-:Y:S01]  /*3bf0*/  LOP3.LUT R9, R14, 0x3, RZ, 0xc0, !PT ;  /* 0x000000030e097812 */ /* 0x000fe200078ec0ff */
[----:B------:R-:W-:-:S09]  /*3c00*/  IMAD.MOV.U32 R0, RZ, RZ, RZ ;  /* 0x000000ffff007224 */ /* 0x000fd200078e00ff */
.L_x_1556:
[----:B------:R-:W-:Y:S01]  /*3c10*/  VIADD R0, R0, 0x1 ;  /* 0x0000000100007836 */ /* 0x000fe20000000000 */
[----:B------:R-:W-:Y:S01]  /*3c20*/  DADD R34, R6, R34 ;  /* 0x0000000006227229 */ /* 0x000fe20000000022 */
[----:B------:R-:W-:-:S03]  /*3c30*/  VIADD R5, R5, 0x280 ;  /* 0x0000028005057836 */ /* 0x000fc60000000000 */
[----:B------:R-:W-:-:S13]  /*3c40*/  ISETP.NE.AND P0, PT, R0, R9, PT ;  /* 0x000000090000720c */ /* 0x000fda0003f05270 */
[----:B------:R-:W-:Y:S05]  /*3c50*/  @P0 BRA `(.L_x_1556) ;  /* 0xfffffffc00ec0947 */ /* 0x000fea000383ffff */
.L_x_1553:
[----:B------:R-:W-:Y:S05]  /*3c60*/  BSYNC.RECONVERGENT B3 ;  /* 0x0000000000037941 */ /* 0x000fea0003800200 */
.L_x_1552:
        /* <DEDUP_REMOVED lines=31> */
.L_x_1558:
[----:B------:R-:W-:Y:S05]  /*3e60*/  BSYNC.RECONVERGENT B3 ;  /* 0x0000000000037941 */ /* 0x000fea0003800200 */
.L_x_1557:
        /* <DEDUP_REMOVED lines=8> */
.L_x_1561:
        /* <DEDUP_REMOVED lines=19> */
.L_x_1560:
[----:B------:R-:W-:Y:S05]  /*4020*/  BSYNC.RECONVERGENT B2 ;  /* 0x0000000000027941 */ /* 0x000fea0003800200 */
.L_x_1559:
        /* <DEDUP_REMOVED lines=14> */
.L_x_1563:
[----:B------:R-:W-:Y:S05]  /*4110*/  BSYNC.RECONVERGENT B2 ;  /* 0x0000000000027941 */ /* 0x000fea0003800200 */
.L_x_1562:
[----:B------:R-:W-:-:S13]  /*4120*/  ISETP.LT.OR P0, PT, R5, R2, P0 ;  /* 0x000000020500720c */ /* 0x000fda0000701670 */
[----:B------:R-:W-:-:S08]  /*4130*/  @P0 DADD R4, R34, R6 ;  /* 0x0000000022040229 */ /* 0x000fd00000000006 */
[----:B------:R-:W-:-:S08]  /*4140*/  @P0 DADD R4, R6, R4 ;  /* 0x0000000006040229 */ /* 0x000fd00000000004 */
[----:B------:R-:W-:-:S08]  /*4150*/  @P0 DADD R4, R6, R4 ;  /* 0x0000000006040229 */ /* 0x000fd00000000004 */
[----:B------:R-:W-:-:S11]  /*4160*/  @P0 DADD R34, R6, R4 ;  /* 0x0000000006220229 */ /* 0x000fd60000000004 */
.L_x_1486:
[----:B------:R-:W-:Y:S05]  /*4170*/  BSYNC.RECONVERGENT B1 ;  /* 0x0000000000017941 */ /* 0x000fea0003800200 */
.L_x_1485:
        /* <DEDUP_REMOVED lines=32> */
[----:B-1----:R-:W-:Y:S01]  /*4380*/  @!P1 LEA R11, R13, R2, 0x18 ;  /* 0x000000020d0b9211 */ /* 0x002fe200078ec0ff */
[----:B------:R-:W-:Y:S01]  /*4390*/  SHFL.DOWN PT, R4, R6, 0x10, 0x1f ;  /* 0x0a001f0006047f89 */ /* 0x000fe200000e0000 */
[----:B------:R-:W-:-:S03]  /*43a0*/  ISETP.NE.AND P0, PT, R3, RZ, PT ;  /* 0x000000ff0300720c */ /* 0x000fc60003f05270 */
[----:B------:R-:W0:Y:S01]  /*43b0*/  SHFL.DOWN PT, R5, R7, 0x10, 0x1f ;  /* 0x0a001f0007057f89 */ /* 0x000e2200000e0000 */
[----:B------:R-:W-:Y:S01]  /*43c0*/  @!P1 IMAD.IADD R11, R0, 0x1, R11 ;  /* 0x00000001000b9824 */ /* 0x000fe200078e020b */
[----:B0-----:R-:W-:-:S07]  /*43d0*/  DADD R8, R4, R6 ;  /* 0x0000000004087229 */ /* 0x001fce0000000006 */
[----:B------:R0:W-:Y:S01]  /*43e0*/  @!P1 STS.64 [R11+0x18], R8 ;  /* 0x000018080b009388 */ /* 0x0001e20000000a00 */
[----:B------:R-:W-:Y:S01]  /*43f0*/  BAR.SYNC.DEFER_BLOCKING 0x0 ;  /* 0x0000000000007b1d */ /* 0x000fe20000010000 */
[----:B------:R-:W-:-:S04]  /*4400*/  ISETP.GT.AND P1, PT, R12, 0xf, PT ;  /* 0x0000000f0c00780c */ /* 0x000fc80003f24270 */
[----:B------:R-:W-:Y:S02]  /*4410*/  FSEL R4, R6, R8, P1 ;  /* 0x0000000806047208 */ /* 0x000fe40000800000 */
[----:B------:R-:W-:Y:S01]  /*4420*/  FSEL R5, R7, R9, P1 ;  /* 0x0000000907057208 */ /* 0x000fe20000800000 */
[----:B------:R-:W-:Y:S06]  /*4430*/  @P0 BRA `(.L_x_1565) ;  /* 0x000001b400640947 */ /* 0x000fec0003800000 */
[----:B------:R-:W1:Y:S01]  /*4440*/  S2UR UR5, SR_CgaCtaId ;  /* 0x00000000000579c3 */ /* 0x000e620000008800 */
[----:B------:R-:W-:Y:S02]  /*4450*/  UMOV UR4, 0x400 ;  /* 0x0000040000047882 */ /* 0x000fe40000000000 */
[----:B-1----:R-:W-:-:S09]  /*4460*/  ULEA UR4, UR5, UR4, 0x18 ;  /* 0x0000000405047291 */ /* 0x002fd2000f8ec0ff */
[----:B0-----:R-:W0:Y:S04]  /*4470*/  LDS.128 R8, [UR4+0x20] ;  /* 0x00002004ff087984 */ /* 0x001e280008000c00 */
[----:B------:R-:W1:Y:S04]  /*4480*/  LDS.128 R12, [UR4+0x30] ;  /* 0x00003004ff0c7984 */ /* 0x000e680008000c00 */
[----:B------:R-:W2:Y:S04]  /*4490*/  LDS.128 R16, [UR4+0x40] ;  /* 0x00004004ff107984 */ /* 0x000ea80008000c00 */
[----:B------:R-:W-:Y:S01]  /*44a0*/  LDS.64 R2, [UR4+0xb0] ;  /* 0x0000b004ff027984 */ /* 0x000fe20008000a00 */
[----:B0-----:R-:W-:-:S03]  /*44b0*/  DADD R8, R4, R8 ;  /* 0x0000000004087229 */ /* 0x001fc60000000008 */
[----:B------:R-:W0:Y:S05]  /*44c0*/  LDS.128 R4, [UR4+0x50] ;  /* 0x00005004ff047984 */ /* 0x000e2a0008000c00 */
[----:B------:R-:W-:-:S08]  /*44d0*/  DADD R8, R8, R10 ;  /* 0x0000000008087229 */ /* 0x000fd0000000000a */
[----:B-1----:R-:W-:-:S08]  /*44e0*/  DADD R8, R8, R12 ;  /* 0x0000000008087229 */ /* 0x002fd0000000000c */
[----:B------:R-:W-:Y:S01]  /*44f0*/  DADD R8, R8, R14 ;  /* 0x0000000008087229 */ /* 0x000fe2000000000e */
[----:B------:R-:W1:Y:S07]  /*4500*/  LDS.128 R12, [UR4+0x60] ;  /* 0x00006004ff0c7984 */ /* 0x000e6e0008000c00 */
[----:B--2---:R-:W-:-:S08]  /*4510*/  DADD R8, R8, R16 ;  /* 0x0000000008087229 */ /* 0x004fd00000000010 */
[----:B------:R-:W-:Y:S01]  /*4520*/  DADD R8, R8, R18 ;  /* 0x0000000008087229 */ /* 0x000fe20000000012 */
[----:B------:R-:W2:Y:S07]  /*4530*/  LDS.128 R16, [UR4+0x70] ;  /* 0x00007004ff107984 */ /* 0x000eae0008000c00 */
[----:B0-----:R-:W-:Y:S02]  /*4540*/  DADD R4, R8, R4 ;  /* 0x0000000008047229 */ /* 0x001fe40000000004 */
[----:B------:R-:W0:Y:S06]  /*4550*/  LDS.128 R8, [UR4+0x80] ;  /* 0x00008004ff087984 */ /* 0x000e2c0008000c00 */
[----:B------:R-:W-:-:S08]  /*4560*/  DADD R4, R4, R6 ;  /* 0x0000000004047229 */ /* 0x000fd00000000006 */
[----:B-1----:R-:W-:-:S08]  /*4570*/  DADD R4, R4, R12 ;  /* 0x0000000004047229 */ /* 0x002fd0000000000c */
[----:B------:R-:W-:Y:S01]  /*4580*/  DADD R4, R4, R14 ;  /* 0x0000000004047229 */ /* 0x000fe2000000000e */
[----:B------:R-:W1:Y:S07]  /*4590*/  LDS.128 R12, [UR4+0x90] ;  /* 0x00009004ff0c7984 */ /* 0x000e6e0008000c00 */
[----:B--2---:R-:W-:-:S08]  /*45a0*/  DADD R4, R4, R16 ;  /* 0x0000000004047229 */ /* 0x004fd00000000010 */
[----:B------:R-:W-:Y:S01]  /*45b0*/  DADD R4, R4, R18 ;  /* 0x0000000004047229 */ /* 0x000fe20000000012 */
[----:B------:R-:W2:Y:S07]  /*45c0*/  LDS.128 R16, [UR4+0xa0] ;  /* 0x0000a004ff107984 */ /* 0x000eae0008000c00 */
[----:B0-----:R-:W-:-:S08]  /*45d0*/  DADD R4, R4, R8 ;  /* 0x0000000004047229 */ /* 0x001fd00000000008 */
[----:B------:R-:W-:-:S08]  /*45e0*/  DADD R4, R4, R10 ;  /* 0x0000000004047229 */ /* 0x000fd0000000000a */
[----:B-1----:R-:W-:-:S08]  /*45f0*/  DADD R4, R4, R12 ;  /* 0x0000000004047229 */ /* 0x002fd0000000000c */
[----:B------:R-:W-:-:S08]  /*4600*/  DADD R4, R4, R14 ;  /* 0x0000000004047229 */ /* 0x000fd0000000000e */
[----:B--2---:R-:W-:-:S08]  /*4610*/  DADD R4, R4, R16 ;  /* 0x0000000004047229 */ /* 0x004fd00000000010 */
[----:B------:R-:W-:-:S08]  /*4620*/  DADD R4, R4, R18 ;  /* 0x0000000004047229 */ /* 0x000fd00000000012 */
[----:B------:R-:W-:Y:S01]  /*4630*/  DADD R4, R4, R2 ;  /* 0x0000000004047229 */ /* 0x000fe20000000002 */
[----:B------:R-:W-:Y:S10]  /*4640*/  BRA `(.L_x_1565) ;  /* 0x000001b000e07947 */ /* 0x000ff40003800000 */
.L_x_1564:
        /* <DEDUP_REMOVED lines=39> */
[----:B------:R-:W-:Y:S02]  /*48c0*/  @!P1 MOV R7, 0x400 ;  /* 0x0000040000079802 */ /* 0x000fe40000000f00 */
[----:B------:R-:W-:Y:S01]  /*48d0*/  @!P1 SHF.R.U32.HI R6, RZ, 0x2, R3 ;  /* 0x00000002ff069819 */ /* 0x000fe20000011603 */
[----:B------:R-:W1:Y:S01]  /*48e0*/  SHFL.DOWN PT, R5, R9, 0x10, R11 ;  /* 0x0a00000009057989 */ /* 0x000e6200000e000b */
[----:B0-----:R-:W-:-:S02]  /*48f0*/  @!P1 LEA R7, R12, R7, 0x18 ;  /* 0x000000070c079211 */ /* 0x001fc400078ec0ff */
[----:B------:R-:W-:-:S05]  /*4900*/  @!P1 LOP3.LUT R6, R6, 0xf8, RZ, 0xc0, !PT ;  /* 0x000000f806069812 */ /* 0x000fca00078ec0ff */
        /* <DEDUP_REMOVED lines=8> */
[----:B------:R-:W0:Y:S01]  /*4990*/  S2UR UR5, SR_CgaCtaId ;  /* 0x00000000000579c3 */ /* 0x000e220000008800 */
[----:B------:R-:W-:Y:S01]  /*49a0*/  UMOV UR4, 0x400 ;  /* 0x0000040000047882 */ /* 0x000fe20000000000 */
[----:B------:R-:W-:Y:S01]  /*49b0*/  ISETP.GT.AND P1, PT, R2, 0x20, PT ;  /* 0x000000200200780c */ /* 0x000fe20003f24270 */
[----:B0-----:R-:W-:-:S09]  /*49c0*/  ULEA UR4, UR5, UR4, 0x18 ;  /* 0x0000000405047291 */ /* 0x001fd2000f8ec0ff */
[----:B------:R-:W0:Y:S04]  /*49d0*/  LDS.128 R8, [UR4+0x20] ;  /* 0x00002004ff087984 */ /* 0x000e280008000c00 */
[----:B------:R-:W2:Y:S01]  /*49e0*/  LDS.128 R12, [UR4+0x30] ;  /* 0x00003004ff0c7984 */ /* 0x000ea20008000c00 */
[----:B0-----:R-:W-:-:S10]  /*49f0*/  DADD R8, R4, R8 ;  /* 0x0000000004087229 */ /* 0x001fd40000000008 */
[----:B-1----:R-:W-:Y:S02]  /*4a00*/  FSEL R4, R8, R4, P1 ;  /* 0x0000000408047208 */ /* 0x002fe40000800000 */
[----:B------:R-:W-:Y:S02]  /*4a10*/  FSEL R5, R9, R5, P1 ;  /* 0x0000000509057208 */ /* 0x000fe40000800000 */
[----:B------:R-:W-:-:S04]  /*4a20*/  ISETP.GT.AND P1, PT, R2, 0x40, PT ;  /* 0x000000400200780c */ /* 0x000fc80003f24270 */
[----:B------:R-:W-:-:S10]  /*4a30*/  DADD R10, R4, R10 ;  /* 0x00000000040a7229 */ /* 0x000fd4000000000a */
[----:B------:R-:W-:Y:S02]  /*4a40*/  FSEL R8, R10, R4, P1 ;  /* 0x000000040a087208 */ /* 0x000fe40000800000 */
[----:B------:R-:W-:Y:S02]  /*4a50*/  FSEL R9, R11, R5, P1 ;  /* 0x000000050b097208 */ /* 0x000fe40000800000 */
[----:B------:R-:W0:Y:S01]  /*4a60*/  LDS.128 R4, [UR4+0x40] ;  /* 0x00004004ff047984 */ /* 0x000e220008000c00 */
[----:B------:R-:W-:-:S03]  /*4a70*/  ISETP.GT.AND P1, PT, R2, 0x60, PT ;  /* 0x000000600200780c */ /* 0x000fc60003f24270 */
        /* <DEDUP_REMOVED lines=61> */
[----:B------:R-:W1:Y:S01]  /*4e50*/  LDS.64 R8, [UR4+0xb0] ;  /* 0x0000b004ff087984 */ /* 0x000e620008000a00 */
        /* <DEDUP_REMOVED lines=11> */
[----:B------:R-:W-:Y:S01]  /*4f10*/  FSEL R5, R9, R5, P1 ;  /* 0x0000000509057208 */ /* 0x000fe20000800000 */
[----:B------:R-:W-:Y:S06]  /*4f20*/  BRA `(.L_x_1565) ;  /* 0x000001a800a87947 */ /* 0x000fec0003800000 */
.L_x_1460:
[----:B------:R-:W0:Y:S01]  /*4f30*/  LDCU.64 UR8, c[0x0][0x3d8] ;  /* 0x00007b00ff0877ac */ /* 0x000e220008000a00 */
[----:B------:R-:W-:Y:S01]  /*4f40*/  BSSY.RECONVERGENT B1, `(.L_x_1566) ;  /* 0x0000007000017945 */ /* 0x000fe20003800200 */
[----:B------:R-:W-:Y:S01]  /*4f50*/  MOV R0, 0x4fb0 ;  /* 0x00004fb000007802 */ /* 0x000fe20000000f00 */
[----:B------:R-:W1:Y:S01]  /*4f60*/  LDCU UR6, c[0x0][0x3e0] ;  /* 0x00007c00ff0677ac */ /* 0x000e620008000800 */
[----:B0-----:R-:W-:Y:S01]  /*4f70*/  DADD R6, -RZ, |UR8| ;  /* 0x40000008ff067e29 */ /* 0x001fe20008000100 */
[----:B-1----:R-:W-:-:S09]  /*4f80*/  UISETP.GE.AND UP1, UPT, UR6, 0x1, UPT ;  /* 0x000000010600788c */ /* 0x002fd2000bf26270 */
[----:B------:R-:W-:-:S07]  /*4f90*/  IMAD.MOV.U32 R10, RZ, RZ, R6 ;  /* 0x000000ffff0a7224 */ /* 0x000fce00078e0006 */
[----:B------:R-:W-:Y:S05]  /*4fa0*/  CALL.REL.NOINC `($_ZN3cub18CUB_300001_SM_10006detail6reduce18DeviceReduceKernelINS2_10policy_hubIdjN4cuda3std3__44plusIdEEE10Policy1000EN6thrust24THRUST_300001_SM_1000_NS17counting_iteratorIiNSD_11use_defaultESF_SF_EEjS9_d6DValueEEvT0_PT3_T1_NS0_13GridEvenShareISL_EET2_T4_$__internal_accurate_pow) ;  /* 0x000001b000187944 */ /* 0x000fea0003c00000 */
[----:B------:R-:W-:Y:S05]  /*4fb0*/  BSYNC.RECONVERGENT B1 ;  /* 0x0000000000017941 */ /* 0x000fea0003800200 */
.L_x_1566:
[----:B------:R-:W0:Y:S01]  /*4fc0*/  LDC.64 R14, c[0x0][0x3d8] ;  /* 0x0000f600ff0e7b82 */ /* 0x000e220000000a00 */
[----:B------:R-:W-:Y:S02]  /*4fd0*/  IMAD.MOV.U32 R6, RZ, RZ, R8 ;  /* 0x000000ffff067224 */ /* 0x000fe400078e0008 */
[----:B------:R-:W-:Y:S01]  /*4fe0*/  IMAD.MOV.U32 R12, RZ, RZ, R9 ;  /* 0x000000ffff0c7224 */ /* 0x000fe200078e0009 */
[----:B0-----:R-:W-:-:S10]  /*4ff0*/  DADD R2, R14, 2 ;  /* 0x400000000e027429 */ /* 0x001fd40000000000 */
[----:B------:R-:W-:Y:S01]  /*5000*/  LOP3.LUT R13, R3, 0x7ff00000, RZ, 0xc0, !PT ;  /* 0x7ff00000030d7812 */ /* 0x000fe200078ec0ff */
[----:B------:R-:W-:Y:S06]  /*5010*/  BRA.U !UP1, `(.L_x_1567) ;  /* 0x0000007109807547 */ /* 0x000fec000b800000 */
[----:B------:R-:W0:Y:S01]  /*5020*/  LDCU UR6, c[0x0][0x3e0] ;  /* 0x00007c00ff0677ac */ /* 0x000e220008000800 */
[----:B------:R-:W-:Y:S01]  /*5030*/  IMAD.MOV.U32 R7, RZ, RZ, RZ ;  /* 0x000000ffff077224 */ /* 0x000fe200078e00ff */
[----:B------:R-:W-:Y:S01]  /*5040*/  CS2R R4, SRZ ;  /* 0x0000000000047805 */ /* 0x000fe2000001ff00 */
[----:B0-----:R-:W-:Y:S02]  /*5050*/  UIADD3 UR7, UPT, UPT, UR6, -0x1, URZ ;  /* 0xffffffff06077890 */ /* 0x001fe4000fffe0ff */
[----:B------:R-:W-:Y:S02]  /*5060*/  ULOP3.LUT UR6, UR6, 0x3, URZ, 0xc0, !UPT ;  /* 0x0000000306067892 */ /* 0x000fe4000f8ec0ff */
[----:B------:R-:W-:-:S09]  /*5070*/  UISETP.GE.U32.AND UP0, UPT, UR7, 0x3, UPT ;  /* 0x000000030700788c */ /* 0x000fd2000bf06070 */
[----:B------:R-:W-:Y:S05]  /*5080*/  BRA.U !UP0, `(.L_x_1568) ;  /* 0x0000000508dc7547 */ /* 0x000fea000b800000 */
[----:B------:R-:W0:Y:S01]  /*5090*/  LDC R3, c[0x0][0x3e0] ;  /* 0x0000f800ff037b82 */ /* 0x000e220000000800 */
[----:B------:R-:W-:Y:S01]  /*50a0*/  IMAD.MOV.U32 R2, RZ, RZ, RZ ;  /* 0x000000ffff027224 */ /* 0x000fe200078e00ff */
[----:B------:R-:W-:-:S06]  /*50b0*/  CS2R R4, SRZ ;  /* 0x0000000000047805 */ /* 0x000fcc000001ff00 */
[----:B------:R-:W1:Y:S08]  /*50c0*/  LDC.64 R16, c[0x0][0x3c0] ;  /* 0x0000f000ff107b82 */ /* 0x000e700000000a00 */
[----:B------:R-:W2:Y:S02]  /*50d0*/  LDC.64 R14, c[0x0][0x3c8] ;  /* 0x0000f200ff0e7b82 */ /* 0x000ea40000000a00 */
.L_x_1581:
[----:B--2---:R-:W-:-:S05]  /*50e0*/  IMAD.WIDE.U32 R36, R2, 0x8, R14 ;  /* 0x0000000802247825 */ /* 0x004fca00078e000e */
[----:B------:R-:W2:Y:S01]  /*50f0*/  LDG.E.64 R40, desc[UR10][R36.64] ;  /* 0x0000000a24287981 */ /* 0x000ea2000c1e1b00 */
[----:B-1----:R-:W-:-:S05]  /*5100*/  IMAD.WIDE.U32 R38, R2, 0x8, R16 ;  /* 0x0000000802267825 */ /* 0x002fca00078e0010 */
[----:B------:R1:W5:Y:S01]  /*5110*/  LDG.E.64 R42, desc[UR10][R38.64] ;  /* 0x0000000a262a7981 */ /* 0x000362000c1e1b00 */
[----:B------:R-:W-:Y:S01]  /*5120*/  BSSY.RECONVERGENT B1, `(.L_x_1569) ;  /* 0x0000005000017945 */ /* 0x000fe20003800200 */
[----:B------:R-:W-:Y:S01]  /*5130*/  MOV R0, 0x5170 ;  /* 0x0000517000007802 */ /* 0x000fe20000000f00 */
[----:B--2---:R-:W-:-:S10]  /*5140*/  DADD R10, -RZ, |R40| ;  /* 0x00000000ff0a7229 */ /* 0x004fd40000000528 */
[----:B-1----:R-:W-:-:S07]  /*5150*/  IMAD.MOV.U32 R7, RZ, RZ, R11 ;  /* 0x000000ffff077224 */ /* 0x002fce00078e000b */
[----:B0----5:R-:W-:Y:S05]  /*5160*/  CALL.REL.NOINC `($_ZN3cub18CUB_300001_SM_10006detail6reduce18DeviceReduceKernelINS2_10policy_hubIdjN4cuda3std3__44plusIdEEE10Policy1000EN6thrust24THRUST_300001_SM_1000_NS17counting_iteratorIiNSD_11use_defaultESF_SF_EEjS9_d6DValueEEvT0_PT3_T1_NS0_13GridEvenShareISL_EET2_T4_$__internal_accurate_pow) ;  /* 0x000001ac00a87944 */ /* 0x021fea0003c00000 */
[----:B------:R-:W-:Y:S05]  /*5170*/  BSYNC.RECONVERGENT B1 ;  /* 0x0000000000017941 */ /* 0x000fea0003800200 */
.L_x_1569:
        /* <DEDUP_REMOVED lines=14> */
.L_x_1571:
[----:B------:R-:W-:-:S11]  /*5260*/  DADD R8, R40, 2 ;  /* 0x4000000028087429 */ /* 0x000fd60000000000 */
.L_x_1570:
        /* <DEDUP_REMOVED lines=12> */
.L_x_1572:
        /* <DEDUP_REMOVED lines=14> */
.L_x_1574:
[----:B------:R-:W-:-:S11]  /*5410*/  DADD R8, R18, 2 ;  /* 0x4000000012087429 */ /* 0x000fd60000000000 */
.L_x_1573:
        /* <DEDUP_REMOVED lines=12> */
.L_x_1575:
        /* <DEDUP_REMOVED lines=14> */
.L_x_1577:
[----:B------:R-:W-:-:S11]  /*55c0*/  DADD R8, R4, 2 ;  /* 0x4000000004087429 */ /* 0x000fd60000000000 */
.L_x_1576:
        /* <DEDUP_REMOVED lines=10> */
[----:B-----5:R-:W-:Y:S05]  /*5670*/  CALL.REL.NOINC `($_ZN3cub18CUB_300001_SM_10006detail6reduce18DeviceReduceKernelINS2_10policy_hubIdjN4cuda3std3__44plusIdEEE10Policy1000EN6thrust24THRUST_300001_SM_1000_NS17counting_iteratorIiNSD_11use_defaultESF_SF_EEjS9_d6DValueEEvT0_PT3_T1_NS0_13GridEvenShareISL_EET2_T4_$__internal_accurate_pow) ;  /* 0x000001a800647944 */ /* 0x020fea0003c00000 */
[----:B------:R-:W-:Y:S05]  /*5680*/  BSYNC.RECONVERGENT B1 ;  /* 0x0000000000017941 */ /* 0x000fea0003800200 */
.L_x_1578:
        /* <DEDUP_REMOVED lines=14> */
.L_x_1580:
[----:B------:R-:W-:-:S11]  /*5770*/  DADD R4, R36, 2 ;  /* 0x4000000024047429 */ /* 0x000fd60000000000 */
.L_x_1579:
[----:B------:R-:W-:Y:S01]  /*5780*/  DSETP.NEU.AND P0, PT, R36, 1, PT ;  /* 0x3ff000002400742a */ /* 0x000fe20003f0d000 */
[----:B------:R-:W-:Y:S01]  /*5790*/  VIADD R2, R2, 0x4 ;  /* 0x0000000402027836 */ /* 0x000fe20000000000 */
[----:B------:R-:W-:-:S04]  /*57a0*/  LOP3.LUT R7, R3, 0x7ffffffc, RZ, 0xc0, !PT ;  /* 0x7ffffffc03077812 */ /* 0x000fc800078ec0ff */
[----:B------:R-:W-:Y:S02]  /*57b0*/  FSEL R4, R4, RZ, P0 ;  /* 0x000000ff04047208 */ /* 0x000fe40000000000 */
[----:B------:R-:W-:Y:S02]  /*57c0*/  FSEL R5, R5, 1.875, P0 ;  /* 0x3ff0000005057808 */ /* 0x000fe40000000000 */
[----:B------:R-:W-:-:S04]  /*57d0*/  ISETP.NE.AND P0, PT, R2, R7, PT ;  /* 0x000000070200720c */ /* 0x000fc80003f05270 */
[----:B------:R-:W-:-:S09]  /*57e0*/  DFMA R4, R38, R4, R34 ;  /* 0x000000042604722b */ /* 0x000fd20000000022 */
[----:B------:R-:W-:Y:S05]  /*57f0*/  @P0 BRA `(.L_x_1581) ;  /* 0xfffffff800380947 */ /* 0x000fea000383ffff */
.L_x_1568:
        /* <DEDUP_REMOVED lines=14> */
.L_x_1583:
        /* <DEDUP_REMOVED lines=14> */
.L_x_1585:
[----:B------:R-:W-:-:S11]  /*59c0*/  DADD R8, R2, 2 ;  /* 0x4000000002087429 */ /* 0x000fd60000000000 */
.L_x_1584:
        /* <DEDUP_REMOVED lines=14> */
.L_x_1586:
        /* <DEDUP_REMOVED lines=14> */
.L_x_1588:
[----:B------:R-:W-:-:S11]  /*5b90*/  DADD R8, R2, 2 ;  /* 0x4000000002087429 */ /* 0x000fd60000000000 */
.L_x_1587:
        /* <DEDUP_REMOVED lines=14> */
.L_x_1589:
        /* <DEDUP_REMOVED lines=14> */
.L_x_1591:
[----:B------:R-:W-:-:S11]  /*5d60*/  DADD R2, R16, 2 ;  /* 0x4000000010027429 */ /* 0x000fd60000000000 */
.L_x_1590:
[----:B------:R-:W-:-:S06]  /*5d70*/  DSETP.NEU.AND P0, PT, R16, 1, PT ;  /* 0x3ff000001000742a */ /* 0x000fcc0003f0d000 */
[----:B------:R-:W-:Y:S02]  /*5d80*/  FSEL R2, R2, RZ, P0 ;  /* 0x000000ff02027208 */ /* 0x000fe40000000000 */
[----:B------:R-:W-:-:S06]  /*5d90*/  FSEL R3, R3, 1.875, P0 ;  /* 0x3ff0000003037808 */ /* 0x000fcc0000000000 */
[----:B------:R-:W-:-:S11]  /*5da0*/  DFMA R4, R18, R2, R4 ;  /* 0x000000021204722b */ /* 0x000fd60000000004 */
.L_x_1582:
        /* <DEDUP_REMOVED lines=8> */
[----:B------:R-:W2:Y:S02]  /*5e30*/  LDC.64 R16, c[0x0][0x3c8] ;  /* 0x0000f200ff107b82 */ /* 0x000ea40000000a00 */
.L_x_1605:
        /* <DEDUP_REMOVED lines=10> */
.L_x_1593:
        /* <DEDUP_REMOVED lines=14> */
.L_x_1595:
[----:B------:R-:W-:-:S11]  /*5fc0*/  DADD R8, R42, 2 ;  /* 0x400000002a087429 */ /* 0x000fd60000000000 */
.L_x_1594:
        /* <DEDUP_REMOVED lines=12> */
.L_x_1596:
        /* <DEDUP_REMOVED lines=14> */
.L_x_1598:
[----:B------:R-:W-:-:S11]  /*6170*/  DADD R8, R34, 2 ;  /* 0x4000000022087429 */ /* 0x000fd60000000000 */
.L_x_1597:
        /* <DEDUP_REMOVED lines=12> */
.L_x_1599:
        /* <DEDUP_REMOVED lines=14> */
.L_x_1601:
[----:B------:R-:W-:-:S11]  /*6320*/  DADD R8, R14, 2 ;  /* 0x400000000e087429 */ /* 0x000fd60000000000 */
.L_x_1600:
        /* <DEDUP_REMOVED lines=12> */
.L_x_1602:
        /* <DEDUP_REMOVED lines=14> */
.L_x_1604:
[----:B------:R-:W-:-:S11]  /*64d0*/  DADD R8, R38, 2 ;  /* 0x4000000026087429 */ /* 0x000fd60000000000 */
.L_x_1603:
        /* <DEDUP_REMOVED lines=8> */
.L_x_1592:
        /* <DEDUP_REMOVED lines=14> */
.L_x_1607:
        /* <DEDUP_REMOVED lines=14> */
.L_x_1609:
[----:B------:R-:W-:-:S11]  /*6720*/  DADD R8, R2, 2 ;  /* 0x4000000002087429 */ /* 0x000fd60000000000 */
.L_x_1608:
        /* <DEDUP_REMOVED lines=14> */
.L_x_1610:
        /* <DEDUP_REMOVED lines=14> */
.L_x_1612:
[----:B------:R-:W-:-:S11]  /*68f0*/  DADD R8, R2, 2 ;  /* 0x4000000002087429 */ /* 0x000fd60000000000 */
.L_x_1611:
        /* <DEDUP_REMOVED lines=14> */
.L_x_1613:
        /* <DEDUP_REMOVED lines=14> */
.L_x_1615:
[----:B------:R-:W-:-:S11]  /*6ac0*/  DADD R2, R18, 2 ;  /* 0x4000000012027429 */ /* 0x000fd60000000000 */
.L_x_1614:
[----:B------:R-:W-:-:S06]  /*6ad0*/  DSETP.NEU.AND P0, PT, R18, 1, PT ;  /* 0x3ff000001200742a */ /* 0x000fcc0003f0d000 */
[----:B------:R-:W-:Y:S02]  /*6ae0*/  FSEL R2, R2, RZ, P0 ;  /* 0x000000ff02027208 */ /* 0x000fe40000000000 */
[----:B------:R-:W-:-:S06]  /*6af0*/  FSEL R3, R3, 1.875, P0 ;  /* 0x3ff0000003037808 */ /* 0x000fcc0000000000 */
[----:B------:R-:W-:-:S11]  /*6b00*/  DFMA R14, R34, R2, R14 ;  /* 0x00000002220e722b */ /* 0x000fd6000000000e */
.L_x_1606:
[----:B------:R-:W0:Y:S01]  /*6b10*/  LDCU UR6, c[0x0][0x3e0] ;  /* 0x00007c00ff0677ac */ /* 0x000e220008000800 */
[----:B------:R-:W-:Y:S01]  /*6b20*/  IMAD.MOV.U32 R7, RZ, RZ, RZ ;  /* 0x000000ffff077224 */ /* 0x000fe200078e00ff */
[----:B------:R-:W-:Y:S01]  /*6b30*/  CS2R R16, SRZ ;  /* 0x0000000000107805 */ /* 0x000fe2000001ff00 */
[----:B0-----:R-:W-:-:S04]  /*6b40*/  UIADD3 UR7, UPT, UPT, UR6, -0x1, URZ ;  /* 0xffffffff06077890 */ /* 0x001fc8000fffe0ff */
[----:B------:R-:W-:-:S09]  /*6b50*/  UISETP.GE.U32.AND UP0, UPT, UR7, 0x3, UPT ;  /* 0x000000030700788c */ /* 0x000fd2000bf06070 */
[----:B------:R-:W-:Y:S05]  /*6b60*/  BRA.U !UP0, `(.L_x_1616) ;  /* 0x0000000508e07547 */ /* 0x000fea000b800000 */
[----:B------:R-:W0:Y:S01]  /*6b70*/  LDC.64 R34, c[0x0][0x3c0] ;  /* 0x0000f000ff227b82 */ /* 0x000e220000000a00 */
[----:B------:R-:W-:Y:S01]  /*6b80*/  IMAD.MOV.U32 R2, RZ, RZ, RZ ;  /* 0x000000ffff027224 */ /* 0x000fe200078e00ff */
[----:B------:R-:W-:Y:S01]  /*6b90*/  CS2R R16, SRZ ;  /* 0x0000000000107805 */ /* 0x000fe2000001ff00 */
[----:B------:R-:W1:Y:S05]  /*6ba0*/  LDCU UR6, c[0x0][0x3e0] ;  /* 0x00007c00ff0677ac */ /* 0x000e6a0008000800 */
[----:B------:R-:W2:Y:S02]  /*6bb0*/  LDC.64 R18, c[0x0][0x3c8] ;  /* 0x0000f200ff127b82 */ /* 0x000ea40000000a00 */
.L_x_1629:
[----:B--2---:R-:W-:-:S05]  /*6bc0*/  IMAD.WIDE.U32 R40, R2, 0x8, R18 ;  /* 0x0000000802287825 */ /* 0x004fca00078e0012 */
[----:B------:R-:W2:Y:S01]  /*6bd0*/  LDG.E.64 R44, desc[UR10][R40.64] ;  /* 0x0000000a282c7981 */ /* 0x000ea2000c1e1b00 */
[----:B0-----:R-:W-:-:S05]  /*6be0*/  IMAD.WIDE.U32 R42, R2, 0x8, R34 ;  /* 0x00000008022a7825 */ /* 0x001fca00078e0022 */
[----:B------:R0:W5:Y:S01]  /*6bf0*/  LDG.E.64 R46, desc[UR10][R42.64] ;  /* 0x0000000a2a2e7981 */ /* 0x000162000c1e1b00 */
[----:B------:R-:W-:Y:S01]  /*6c00*/  BSSY.RECONVERGENT B1, `(.L_x_1617) ;  /* 0x0000005000017945 */ /* 0x000fe20003800200 */
[----:B------:R-:W-:Y:S01]  /*6c10*/  MOV R0, 0x6c50 ;  /* 0x00006c5000007802 */ /* 0x000fe20000000f00 */
[----:B--2---:R-:W-:-:S10]  /*6c20*/  DADD R10, -RZ, |R44| ;  /* 0x00000000ff0a7229 */ /* 0x004fd4000000052c */
[----:B0-----:R-:W-:-:S07]  /*6c30*/  IMAD.MOV.U32 R7, RZ, RZ, R11 ;  /* 0x000000ffff077224 */ /* 0x001fce00078e000b */
[----:B-1---5:R-:W-:Y:S05]  /*6c40*/  CALL.REL.NOINC `($_ZN3cub18CUB_300001_SM_10006detail6reduce18DeviceReduceKernelINS2_10policy_hubIdjN4cuda3std3__44plusIdEEE10Policy1000EN6thrust24THRUST_300001_SM_1000_NS17counting_iteratorIiNSD_11use_defaultESF_SF_EEjS9_d6DValueEEvT0_PT3_T1_NS0_13GridEvenShareISL_EET2_T4_$__internal_accurate_pow) ;  /* 0x0000019000f07944 */ /* 0x022fea0003c00000 */
[----:B------:R-:W-:Y:S05]  /*6c50*/  BSYNC.RECONVERGENT B1 ;  /* 0x0000000000017941 */ /* 0x000fea0003800200 */
.L_x_1617:
        /* <DEDUP_REMOVED lines=14> */
.L_x_1619:
[----:B------:R-:W-:-:S11]  /*6d40*/  DADD R8, R44, 2 ;  /* 0x400000002c087429 */ /* 0x000fd60000000000 */
.L_x_1618:
        /* <DEDUP_REMOVED lines=12> */
.L_x_1620:
        /* <DEDUP_REMOVED lines=14> */
.L_x_1622:
[----:B------:R-:W-:-:S11]  /*6ef0*/  DADD R8, R36, 2 ;  /* 0x4000000024087429 */ /* 0x000fd60000000000 */
.L_x_1621:
        /* <DEDUP_REMOVED lines=12> */
.L_x_1623:
        /* <DEDUP_REMOVED lines=14> */
.L_x_1625:
[----:B------:R-:W-:-:S11]  /*70a0*/  DADD R8, R16, 2 ;  /* 0x4000000010087429 */ /* 0x000fd60000000000 */
.L_x_1624:
        /* <DEDUP_REMOVED lines=12> */
.L_x_1626:
        /* <DEDUP_REMOVED lines=14> */
.L_x_1628:
[----:B------:R-:W-:-:S11]  /*7250*/  DADD R8, R40, 2 ;  /* 0x4000000028087429 */ /* 0x000fd60000000000 */
.L_x_1627:
[----:B------:R-:W-:Y:S01]  /*7260*/  DSETP.NEU.AND P0, PT, R40, 1, PT ;  /* 0x3ff000002800742a */ /* 0x000fe20003f0d000 */
[----:B------:R-:W-:Y:S01]  /*7270*/  ULOP3.LUT UR7, UR6, 0x7ffffffc, URZ, 0xc0, !UPT ;  /* 0x7ffffffc06077892 */ /* 0x000fe2000f8ec0ff */
[----:B------:R-:W-:-:S04]  /*7280*/  VIADD R2, R2, 0x4 ;  /* 0x0000000402027836 */ /* 0x000fc80000000000 */
[----:B------:R-:W-:Y:S02]  /*7290*/  FSEL R16, R8, RZ, P0 ;  /* 0x000000ff08107208 */ /* 0x000fe40000000000 */
[----:B------:R-:W-:Y:S02]  /*72a0*/  FSEL R17, R9, 1.875, P0 ;  /* 0x3ff0000009117808 */ /* 0x000fe40000000000 */
[----:B------:R-:W-:-:S04]  /*72b0*/  ISETP.NE.AND P0, PT, R2, UR7, PT ;  /* 0x0000000702007c0c */ /* 0x000fc8000bf05270 */
[----:B------:R-:W-:-:S09]  /*72c0*/  DFMA R16, R42, R16, R38 ;  /* 0x000000102a10722b */ /* 0x000fd20000000026 */
[----:B------:R-:W-:Y:S05]  /*72d0*/  @P0 BRA `(.L_x_1629) ;  /* 0xfffffff800380947 */ /* 0x000fea000383ffff */
[----:B------:R-:W-:-:S07]  /*72e0*/  IMAD.U32 R7, RZ, RZ, UR7 ;  /* 0x00000007ff077e24 */ /* 0x000fce000f8e00ff */
.L_x_1616:
[----:B------:R-:W-:-:S09]  /*72f0*/  ULOP3.LUT UP0, URZ, UR6, 0x3, URZ, 0xc0, !UPT ;  /* 0x0000000306ff7892 */ /* 0x000fd2000f80c0ff */
        /* <DEDUP_REMOVED lines=13> */
.L_x_1631:
        /* <DEDUP_REMOVED lines=14> */
.L_x_1633:
[----:B------:R-:W-:-:S11]  /*74b0*/  DADD R8, R2, 2 ;  /* 0x4000000002087429 */ /* 0x000fd60000000000 */
.L_x_1632:
[----:B------:R-:W0:Y:S01]  /*74c0*/  LDCU UR6, c[0x0][0x3e0] ;  /* 0x00007c00ff0677ac */ /* 0x000e220008000800 */
[----:B------:R-:W-:-:S06]  /*74d0*/  DSETP.NEU.AND P0, PT, R2, 1, PT ;  /* 0x3ff000000200742a */ /* 0x000fcc0003f0d000 */
[----:B------:R-:W-:Y:S02]  /*74e0*/  FSEL R2, R8, RZ, P0 ;  /* 0x000000ff08027208 */ /* 0x000fe40000000000 */
[----:B------:R-:W-:-:S06]  /*74f0*/  FSEL R3, R9, 1.875, P0 ;  /* 0x3ff0000009037808 */ /* 0x000fcc0000000000 */
[----:B------:R-:W-:Y:S01]  /*7500*/  DFMA R16, R18, R2, R16 ;  /* 0x000000021210722b */ /* 0x000fe20000000010 */
[----:B0-----:R-:W-:-:S04]  /*7510*/  ULOP3.LUT UR6, UR6, 0x3, URZ, 0xc0, !UPT ;  /* 0x0000000306067892 */ /* 0x001fc8000f8ec0ff */
[----:B------:R-:W-:-:S09]  /*7520*/  UISETP.NE.AND UP0, UPT, UR6, 0x1, UPT ;  /* 0x000000010600788c */ /* 0x000fd2000bf05270 */
[----:B------:R-:W-:Y:S05]  /*7530*/  BRA.U !UP0, `(.L_x_1630) ;  /* 0x0000000108e87547 */ /* 0x000fea000b800000 */
        /* <DEDUP_REMOVED lines=8> */
.L_x_1634:
        /* <DEDUP_REMOVED lines=14> */
.L_x_1636:
[----:B------:R-:W-:-:S11]  /*76a0*/  DADD R8, R2, 2 ;  /* 0x4000000002087429 */ /* 0x000fd60000000000 */
.L_x_1635:
        /* <DEDUP_REMOVED lines=16> */
.L_x_1637:
        /* <DEDUP_REMOVED lines=14> */
.L_x_1639:
[----:B------:R-:W-:-:S11]  /*7890*/  DADD R2, R34, 2 ;  /* 0x4000000022027429 */ /* 0x000fd60000000000 */
.L_x_1638:
[----:B------:R-:W-:-:S06]  /*78a0*/  DSETP.NEU.AND P0, PT, R34, 1, PT ;  /* 0x3ff000002200742a */ /* 0x000fcc0003f0d000 */
[----:B------:R-:W-:Y:S02]  /*78b0*/  FSEL R2, R2, RZ, P0 ;  /* 0x000000ff02027208 */ /* 0x000fe40000000000 */
[----:B------:R-:W-:-:S06]  /*78c0*/  FSEL R3, R3, 1.875, P0 ;  /* 0x3ff0000003037808 */ /* 0x000fcc0000000000 */
[----:B------:R-:W-:-:S11]  /*78d0*/  DFMA R16, R36, R2, R16 ;  /* 0x000000022410722b */ /* 0x000fd60000000010 */
.L_x_1630:
        /* <DEDUP_REMOVED lines=11> */
.L_x_1653:
        /* <DEDUP_REMOVED lines=10> */
.L_x_1641:
        /* <DEDUP_REMOVED lines=14> */
.L_x_1643:
[----:B------:R-:W-:-:S11]  /*7b10*/  DADD R8, R46, 2 ;  /* 0x400000002e087429 */ /* 0x000fd60000000000 */
.L_x_1642:
        /* <DEDUP_REMOVED lines=12> */
.L_x_1644:
        /* <DEDUP_REMOVED lines=14> */
.L_x_1646:
[----:B------:R-:W-:-:S11]  /*7cc0*/  DADD R8, R38, 2 ;  /* 0x4000000026087429 */ /* 0x000fd60000000000 */
.L_x_1645:
        /* <DEDUP_REMOVED lines=12> */
.L_x_1647:
        /* <DEDUP_REMOVED lines=14> */
.L_x_1649:
[----:B------:R-:W-:-:S11]  /*7e70*/  DADD R8, R18, 2 ;  /* 0x4000000012087429 */ /* 0x000fd60000000000 */
.L_x_1648:
        /* <DEDUP_REMOVED lines=12> */
.L_x_1650:
        /* <DEDUP_REMOVED lines=14> */
.L_x_1652:
[----:B------:R-:W-:-:S11]  /*8020*/  DADD R8, R42, 2 ;  /* 0x400000002a087429 */ /* 0x000fd60000000000 */
.L_x_1651:
        /* <DEDUP_REMOVED lines=9> */
.L_x_1640:
        /* <DEDUP_REMOVED lines=14> */
.L_x_1655:
        /* <DEDUP_REMOVED lines=14> */
.L_x_1657:
[----:B------:R-:W-:-:S11]  /*8280*/  DADD R8, R2, 2 ;  /* 0x4000000002087429 */ /* 0x000fd60000000000 */
.L_x_1656:
        /* <DEDUP_REMOVED lines=16> */
.L_x_1658:
        /* <DEDUP_REMOVED lines=14> */
.L_x_1660:
[----:B------:R-:W-:-:S11]  /*8470*/  DADD R8, R2, 2 ;  /* 0x4000000002087429 */ /* 0x000fd60000000000 */
.L_x_1659:
        /* <DEDUP_REMOVED lines=16> */
.L_x_1661:
        /* <DEDUP_REMOVED lines=14> */
.L_x_1663:
[----:B------:R-:W-:-:S11]  /*8660*/  DADD R2, R36, 2 ;  /* 0x4000000024027429 */ /* 0x000fd60000000000 */
.L_x_1662:
[----:B------:R-:W-:-:S06]  /*8670*/  DSETP.NEU.AND P0, PT, R36, 1, PT ;  /* 0x3ff000002400742a */ /* 0x000fcc0003f0d000 */
[----:B------:R-:W-:Y:S02]  /*8680*/  FSEL R2, R2, RZ, P0 ;  /* 0x000000ff02027208 */ /* 0x000fe40000000000 */
[----:B------:R-:W-:-:S06]  /*8690*/  FSEL R3, R3, 1.875, P0 ;  /* 0x3ff0000003037808 */ /* 0x000fcc0000000000 */
[----:B------:R-:W-:-:S11]  /*86a0*/  DFMA R18, R38, R2, R18 ;  /* 0x000000022612722b */ /* 0x000fd60000000012 */
.L_x_1654:
[----:B------:R-:W0:Y:S01]  /*86b0*/  LDCU UR6, c[0x0][0x3e0] ;  /* 0x00007c00ff0677ac */ /* 0x000e220008000800 */
[----:B------:R-:W-:Y:S01]  /*86c0*/  IMAD.MOV.U32 R7, RZ, RZ, RZ ;  /* 0x000000ffff077224 */ /* 0x000fe200078e00ff */
[----:B------:R-:W-:Y:S01]  /*86d0*/  CS2R R34, SRZ ;  /* 0x0000000000227805 */ /* 0x000fe2000001ff00 */
[----:B0-----:R-:W-:-:S04]  /*86e0*/  UIADD3 UR7, UPT, UPT, UR6, -0x1, URZ ;  /* 0xffffffff06077890 */ /* 0x001fc8000fffe0ff */
[----:B------:R-:W-:-:S09]  /*86f0*/  UISETP.GE.U32.AND UP0, UPT, UR7, 0x3, UPT ;  /* 0x000000030700788c */ /* 0x000fd2000bf06070 */
[----:B------:R-:W-:Y:S05]  /*8700*/  BRA.U !UP0, `(.L_x_1664) ;  /* 0x0000000508e07547 */ /* 0x000fea000b800000 */
[----:B------:R-:W-:Y:S01]  /*8710*/  IMAD.MOV.U32 R2, RZ, RZ, RZ ;  /* 0x000000ffff027224 */ /* 0x000fe200078e00ff */
[----:B------:R-:W-:Y:S01]  /*8720*/  CS2R R34, SRZ ;  /* 0x0000000000227805 */ /* 0x000fe2000001ff00 */
[----:B------:R-:W0:Y:S06]  /*8730*/  LDCU UR6, c[0x0][0x3e0] ;  /* 0x00007c00ff0677ac */ /* 0x000e2c0008000800 */
.L_x_1677:
[----:B------:R-:W1:Y:S08]  /*8740*/  LDC.64 R40, c[0x0][0x3c8] ;  /* 0x0000f200ff287b82 */ /* 0x000e700000000a00 */
[----:B------:R-:W2:Y:S01]  /*8750*/  LDC.64 R42, c[0x0][0x3c0] ;  /* 0x0000f000ff2a7b82 */ /* 0x000ea20000000a00 */
[----:B-1----:R-:W-:-:S05]  /*8760*/  IMAD.WIDE.U32 R40, R2, 0x8, R40 ;  /* 0x0000000802287825 */ /* 0x002fca00078e0028 */
[----:B------:R-:W3:Y:S01]  /*8770*/  LDG.E.64 R44, desc[UR10][R40.64] ;  /* 0x0000000a282c7981 */ /* 0x000ee2000c1e1b00 */
[----:B--2---:R-:W-:-:S05]  /*8780*/  IMAD.WIDE.U32 R42, R2, 0x8, R42 ;  /* 0x00000008022a7825 */ /* 0x004fca00078e002a */
[----:B------:R1:W5:Y:S01]  /*8790*/  LDG.E.64 R46, desc[UR10][R42.64] ;  /* 0x0000000a2a2e7981 */ /* 0x000362000c1e1b00 */
[----:B------:R-:W-:Y:S01]  /*87a0*/  BSSY.RECONVERGENT B1, `(.L_x_1665) ;  /* 0x0000005000017945 */ /* 0x000fe20003800200 */
[----:B------:R-:W-:Y:S01]  /*87b0*/  MOV R0, 0x87f0 ;  /* 0x000087f000007802 */ /* 0x000fe20000000f00 */
[----:B---3--:R-:W-:-:S10]  /*87c0*/  DADD R10, -RZ, |R44| ;  /* 0x00000000ff0a7229 */ /* 0x008fd4000000052c */
[----:B-1----:R-:W-:-:S07]  /*87d0*/  IMAD.MOV.U32 R7, RZ, RZ, R11 ;  /* 0x000000ffff077224 */ /* 0x002fce00078e000b */
[----:B0----5:R-:W-:Y:S05]  /*87e0*/  CALL.REL.NOINC `($_ZN3cub18CUB_300001_SM_10006detail6reduce18DeviceReduceKernelINS2_10policy_hubIdjN4cuda3std3__44plusIdEEE10Policy1000EN6thrust24THRUST_300001_SM_1000_NS17counting_iteratorIiNSD_11use_defaultESF_SF_EEjS9_d6DValueEEvT0_PT3_T1_NS0_13GridEvenShareISL_EET2_T4_$__internal_accurate_pow) ;  /* 0x0000017800087944 */ /* 0x021fea0003c00000 */
[----:B------:R-:W-:Y:S05]  /*87f0*/  BSYNC.RECONVERGENT B1 ;  /* 0x0000000000017941 */ /* 0x000fea0003800200 */
.L_x_1665:
        /* <DEDUP_REMOVED lines=14> */
.L_x_1667:
[----:B------:R-:W-:-:S11]  /*88e0*/  DADD R8, R44, 2 ;  /* 0x400000002c087429 */ /* 0x000fd60000000000 */
.L_x_1666:
        /* <DEDUP_REMOVED lines=12> */
.L_x_1668:
        /* <DEDUP_REMOVED lines=14> */
.L_x_1670:
[----:B------:R-:W-:-:S11]  /*8a90*/  DADD R8, R36, 2 ;  /* 0x4000000024087429 */ /* 0x000fd60000000000 */
.L_x_1669:
        /* <DEDUP_REMOVED lines=12> */
.L_x_1671:
        /* <DEDUP_REMOVED lines=14> */
.L_x_1673:
[----:B------:R-:W-:-:S11]  /*8c40*/  DADD R8, R34, 2 ;  /* 0x4000000022087429 */ /* 0x000fd60000000000 */
.L_x_1672:
        /* <DEDUP_REMOVED lines=12> */
.L_x_1674:
        /* <DEDUP_REMOVED lines=14> */
.L_x_1676:
[----:B------:R-:W-:-:S11]  /*8df0*/  DADD R8, R40, 2 ;  /* 0x4000000028087429 */ /* 0x000fd60000000000 */
.L_x_1675:
        /* <DEDUP_REMOVED lines=9> */
.L_x_1664:
        /* <DEDUP_REMOVED lines=14> */
.L_x_1679:
        /* <DEDUP_REMOVED lines=14> */
.L_x_1681:
[----:B------:R-:W-:-:S11]  /*9050*/  DADD R8, R2, 2 ;  /* 0x4000000002087429 */ /* 0x000fd60000000000 */
.L_x_1680:
        /* <DEDUP_REMOVED lines=16> */
.L_x_1682:
        /* <DEDUP_REMOVED lines=14> */
.L_x_1684:
[----:B------:R-:W-:-:S11]  /*9240*/  DADD R8, R2, 2 ;  /* 0x4000000002087429 */ /* 0x000fd60000000000 */
.L_x_1683:
        /* <DEDUP_REMOVED lines=16> */
.L_x_1685:
        /* <DEDUP_REMOVED lines=14> */
.L_x_1687:
[----:B------:R-:W-:-:S11]  /*9430*/  DADD R2, R38, 2 ;  /* 0x4000000026027429 */ /* 0x000fd60000000000 */
.L_x_1686:
[----:B------:R-:W-:-:S06]  /*9440*/  DSETP.NEU.AND P0, PT, R38, 1, PT ;  /* 0x3ff000002600742a */ /* 0x000fcc0003f0d000 */
[----:B------:R-:W-:Y:S02]  /*9450*/  FSEL R2, R2, RZ, P0 ;  /* 0x000000ff02027208 */ /* 0x000fe40000000000 */
[----:B------:R-:W-:-:S06]  /*9460*/  FSEL R3, R3, 1.875, P0 ;  /* 0x3ff0000003037808 */ /* 0x000fcc0000000000 */
[----:B------:R-:W-:-:S11]  /*9470*/  DFMA R34, R40, R2, R34 ;  /* 0x000000022822722b */ /* 0x000fd60000000022 */
.L_x_1678:
        /* <DEDUP_REMOVED lines=9> */
.L_x_1701:
        /* <DEDUP_REMOVED lines=12> */
.L_x_1689:
        /* <DEDUP_REMOVED lines=14> */
.L_x_1691:
[----:B------:R-:W-:-:S11]  /*96b0*/  DADD R8, R46, 2 ;  /* 0x400000002e087429 */ /* 0x000fd60000000000 */
.L_x_1690:
        /* <DEDUP_REMOVED lines=12> */
.L_x_1692:
        /* <DEDUP_REMOVED lines=14> */
.L_x_1694:
[----:B------:R-:W-:-:S11]  /*9860*/  DADD R8, R38, 2 ;  /* 0x4000000026087429 */ /* 0x000fd60000000000 */
.L_x_1693:
        /* <DEDUP_REMOVED lines=12> */
.L_x_1695:
        /* <DEDUP_REMOVED lines=14> */
.L_x_1697:
[----:B------:R-:W-:-:S11]  /*9a10*/  DADD R8, R36, 2 ;  /* 0x4000000024087429 */ /* 0x000fd60000000000 */
.L_x_1696:
        /* <DEDUP_REMOVED lines=12> */
.L_x_1698:
        /* <DEDUP_REMOVED lines=14> */
.L_x_1700:
[----:B------:R-:W-:-:S11]  /*9bc0*/  DADD R8, R42, 2 ;  /* 0x400000002a087429 */ /* 0x000fd60000000000 */
.L_x_1699:
        /* <DEDUP_REMOVED lines=9> */
.L_x_1688:
        /* <DEDUP_REMOVED lines=14> */
.L_x_1703:
        /* <DEDUP_REMOVED lines=14> */
.L_x_1705:
[----:B------:R-:W-:-:S11]  /*9e20*/  DADD R8, R2, 2 ;  /* 0x4000000002087429 */ /* 0x000fd60000000000 */
.L_x_1704:
        /* <DEDUP_REMOVED lines=16> */
.L_x_1706:
        /* <DEDUP_REMOVED lines=14> */
.L_x_1708:
[----:B------:R-:W-:-:S11]  /*a010*/  DADD R8, R2, 2 ;  /* 0x4000000002087429 */ /* 0x000fd60000000000 */
.L_x_1707:
        /* <DEDUP_REMOVED lines=16> */
.L_x_1709:
        /* <DEDUP_REMOVED lines=14> */
.L_x_1711:
[----:B------:R-:W-:-:S11]  /*a200*/  DADD R2, R40, 2 ;  /* 0x4000000028027429 */ /* 0x000fd60000000000 */
.L_x_1710:
[----:B------:R-:W-:-:S06]  /*a210*/  DSETP.NEU.AND P0, PT, R40, 1, PT ;  /* 0x3ff000002800742a */ /* 0x000fcc0003f0d000 */
[----:B------:R-:W-:Y:S02]  /*a220*/  FSEL R2, R2, RZ, P0 ;  /* 0x000000ff02027208 */ /* 0x000fe40000000000 */
[----:B------:R-:W-:-:S06]  /*a230*/  FSEL R3, R3, 1.875, P0 ;  /* 0x3ff0000003037808 */ /* 0x000fcc0000000000 */
[----:B------:R-:W-:-:S11]  /*a240*/  DFMA R36, R42, R2, R36 ;  /* 0x000000022a24722b */ /* 0x000fd60000000024 */
.L_x_1702:
        /* <DEDUP_REMOVED lines=9> */
.L_x_1725:
[----:B------:R-:W1:Y:S08]  /*a2e0*/  LDC.64 R46, c[0x0][0x3c8] ;  /* 0x0000f200ff2e7b82 */ /* 0x000e700000000a00 */
[----:B------:R-:W2:Y:S01]  /*a2f0*/  LDC.64 R44, c[0x0][0x3c0] ;  /* 0x0000f000ff2c7b82 */ /* 0x000ea20000000a00 */
[----:B-1----:R-:W-:-:S06]  /*a300*/  IMAD.WIDE.U32 R46, R2, 0x8, R46 ;  /* 0x00000008022e7825 */ /* 0x002fcc00078e002e */
        /* <DEDUP_REMOVED lines=9> */
.L_x_1713:
        /* <DEDUP_REMOVED lines=14> */
.L_x_1715:
[----:B------:R-:W-:-:S11]  /*a480*/  DADD R20, R46, 2 ;  /* 0x400000002e147429 */ /* 0x000fd60000000000 */
.L_x_1714:
[----:B------:R-:W0:Y:S01]  /*a490*/  LDC.64 R8, c[0x0][0x3c8] ;  /* 0x0000f200ff087b82 */ /* 0x000e220000000a00 */
[----:B------:R1:W5:Y:S01]  /*a4a0*/  LDG.E.64 R42, desc[UR10][R44.64+0x8] ;  /* 0x0000080a2c2a7981 */ /* 0x000362000c1e1b00 */
[----:B0-----:R-:W-:-:S06]  /*a4b0*/  IMAD.WIDE.U32 R40, R2, 0x8, R8 ;  /* 0x0000000802287825 */ /* 0x001fcc00078e0008 */
[----:B------:R-:W2:Y:S01]  /*a4c0*/  LDG.E.64 R40, desc[UR10][R40.64+0x8] ;  /* 0x0000080a28287981 */ /* 0x000ea2000c1e1b00 */
[----:B------:R-:W-:-:S06]  /*a4d0*/  DSETP.NEU.AND P0, PT, R46, 1, PT ;  /* 0x3ff000002e00742a */ /* 0x000fcc0003f0d000 */
[----:B------:R-:W-:Y:S02]  /*a4e0*/  FSEL R8, R20, RZ, P0 ;  /* 0x000000ff14087208 */ /* 0x000fe40000000000 */
[----:B------:R-:W-:Y:S01]  /*a4f0*/  FSEL R9, R21, 1.875, P0 ;  /* 0x3ff0000015097808 */ /* 0x000fe20000000000 */
[----:B------:R-:W-:Y:S01]  /*a500*/  BSSY.RECONVERGENT B1, `(.L_x_1716) ;  /* 0x0000006000017945 */ /* 0x000fe20003800200 */
[----:B------:R-:W-:-:S04]  /*a510*/  MOV R0, 0xa560 ;  /* 0x0000a56000007802 */ /* 0x000fc80000000f00 */
[----:B------:R-:W-:Y:S02]  /*a520*/  DFMA R50, R50, R8, R38 ;  /* 0x000000083232722b */ /* 0x000fe40000000026 */
[----:B--2---:R-:W-:-:S10]  /*a530*/  DADD R10, -RZ, |R40| ;  /* 0x00000000ff0a7229 */ /* 0x004fd40000000528 */
[----:B-1----:R-:W-:-:S07]  /*a540*/  IMAD.MOV.U32 R7, RZ, RZ, R11 ;  /* 0x000000ffff077224 */ /* 0x002fce00078e000b */
[----:B-----5:R-:W-:Y:S05]  /*a550*/  CALL.REL.NOINC `($_ZN3cub18CUB_300001_SM_10006detail6reduce18DeviceReduceKernelINS2_10policy_hubIdjN4cuda3std3__44plusIdEEE10Policy1000EN6thrust24THRUST_300001_SM_1000_NS17counting_iteratorIiNSD_11use_defaultESF_SF_EEjS9_d6DValueEEvT0_PT3_T1_NS0_13GridEvenShareISL_EET2_T4_$__internal_accurate_pow) ;  /* 0x0000015800ac7944 */ /* 0x020fea0003c00000 */
[----:B------:R-:W-:Y:S05]  /*a560*/  BSYNC.RECONVERGENT B1 ;  /* 0x0000000000017941 */ /* 0x000fea0003800200 */
.L_x_1716:
        /* <DEDUP_REMOVED lines=14> */
.L_x_1718:
[----:B------:R-:W-:-:S11]  /*a650*/  DADD R8, R40, 2 ;  /* 0x4000000028087429 */ /* 0x000fd60000000000 */
.L_x_1717:
[----:B------:R-:W0:Y:S01]  /*a660*/  LDC.64 R38, c[0x0][0x3c8] ;  /* 0x0000f200ff267b82 */ /* 0x000e220000000a00 */
[----:B------:R1:W5:Y:S01]  /*a670*/  LDG.E.64 R48, desc[UR10][R44.64+0x10] ;  /* 0x0000100a2c307981 */ /* 0x000362000c1e1b00 */
[----:B0-----:R-:W-:-:S05]  /*a680*/  IMAD.WIDE.U32 R38, R2, 0x8, R38 ;  /* 0x0000000802267825 */ /* 0x001fca00078e0026 */
        /* <DEDUP_REMOVED lines=11> */
.L_x_1719:
        /* <DEDUP_REMOVED lines=14> */
.L_x_1721:
[----:B------:R-:W-:-:S11]  /*a820*/  DADD R8, R46, 2 ;  /* 0x400000002e087429 */ /* 0x000fd60000000000 */
.L_x_1720:
        /* <DEDUP_REMOVED lines=12> */
.L_x_1722:
        /* <DEDUP_REMOVED lines=14> */
.L_x_1724:
[----:B------:R-:W-:-:S11]  /*a9d0*/  DADD R8, R38, 2 ;  /* 0x4000000026087429 */ /* 0x000fd60000000000 */
.L_x_1723:
        /* <DEDUP_REMOVED lines=9> */
.L_x_1712:
[----:B------:R-:W-:-:S09]  /*aa70*/  ULOP3.LUT UP0, URZ, UR6, 0x3, URZ, 0xc0, !UPT ;  /* 0x0000000306ff7892 */ /* 0x000fd2000f80c0ff */
[----:B------:R-:W-:Y:S05]  /*aa80*/  BRA.U !UP0, `(.L_x_1726) ;  /* 0x00000005087c7547 */ /* 0x000fea000b800000 */
[----:B------:R-:W0:Y:S08]  /*aa90*/  LDC.64 R42, c[0x0][0x3c8] ;  /* 0x0000f200ff2a7b82 */ /* 0x000e300000000a00 */
[----:B------:R-:W1:Y:S01]  /*aaa0*/  LDC.64 R44, c[0x0][0x3c0] ;  /* 0x0000f000ff2c7b82 */ /* 0x000e620000000a00 */
[----:B0-----:R-:W-:-:S05]  /*aab0*/  IMAD.WIDE.U32 R42, R2, 0x8, R42 ;  /* 0x00000008022a7825 */ /* 0x001fca00078e002a */
[----:B------:R-:W2:Y:S01]  /*aac0*/  LDG.E.64 R40, desc[UR10][R42.64] ;  /* 0x0000000a2a287981 */ /* 0x000ea2000c1e1b00 */
[----:B-1----:R-:W-:-:S06]  /*aad0*/  IMAD.WIDE.U32 R44, R2, 0x8, R44 ;  /* 0x00000008022c7825 */ /* 0x002fcc00078e002c */
[----:B------:R-:W5:Y:S01]  /*aae0*/  LDG.E.64 R44, desc[UR10][R44.64] ;  /* 0x0000000a2c2c7981 */ /* 0x000f62000c1e1b00 */
[----:B------:R-:W-:Y:S01]  /*aaf0*/  BSSY.RECONVERGENT B1, `(.L_x_1727) ;  /* 0x0000005000017945 */ /* 0x000fe20003800200 */
[----:B------:R-:W-:Y:S01]  /*ab00*/  MOV R0, 0xab40 ;  /* 0x0000ab4000007802 */ /* 0x000fe20000000f00 */
[----:B--2---:R-:W-:-:S10]  /*ab10*/  DADD R10, -RZ, |R40| ;  /* 0x00000000ff0a7229 */ /* 0x004fd40000000528 */
[----:B------:R-:W-:-:S07]  /*ab20*/  IMAD.MOV.U32 R7, RZ, RZ, R11 ;  /* 0x000000ffff077224 */ /* 0x000fce00078e000b */
[----:B-----5:R-:W-:Y:S05]  /*ab30*/  CALL.REL.NOINC `($_ZN3cub18CUB_300001_SM_10006detail6reduce18DeviceReduceKernelINS2_10policy_hubIdjN4cuda3std3__44plusIdEEE10Policy1000EN6thrust24THRUST_300001_SM_1000_NS17counting_iteratorIiNSD_11use_defaultESF_SF_EEjS9_d6DValueEEvT0_PT3_T1_NS0_13GridEvenShareISL_EET2_T4_$__internal_accurate_pow) ;  /* 0x0000015400347944 */ /* 0x020fea0003c00000 */
[----:B------:R-:W-:Y:S05]  /*ab40*/  BSYNC.RECONVERGENT B1 ;  /* 0x0000000000017941 */ /* 0x000fea0003800200 */
.L_x_1727:
        /* <DEDUP_REMOVED lines=14> */
.L_x_1729:
[----:B------:R-:W-:-:S11]  /*ac30*/  DADD R8, R40, 2 ;  /* 0x4000000028087429 */ /* 0x000fd60000000000 */
.L_x_1728:
        /* <DEDUP_REMOVED lines=8> */
[----:B------:R-:W0:Y:S01]  /*acc0*/  LDC.64 R8, c[0x0][0x3c0] ;  /* 0x0000f000ff087b82 */ /* 0x000e220000000a00 */
[----:B------:R-:W2:Y:S01]  /*acd0*/  LDG.E.64 R40, desc[UR10][R42.64+0x8] ;  /* 0x0000080a2a287981 */ /* 0x000ea2000c1e1b00 */
[----:B0-----:R-:W-:-:S05]  /*ace0*/  IMAD.WIDE.U32 R2, R2, 0x8, R8 ;  /* 0x0000000802027825 */ /* 0x001fca00078e0008 */
[----:B------:R0:W5:Y:S01]  /*acf0*/  LDG.E.64 R44, desc[UR10][R2.64+0x8] ;  /* 0x0000080a022c7981 */ /* 0x000162000c1e1b00 */
[----:B------:R-:W-:Y:S01]  /*ad00*/  BSSY.RECONVERGENT B1, `(.L_x_1730) ;  /* 0x0000005000017945 */ /* 0x000fe20003800200 */
[----:B------:R-:W-:Y:S01]  /*ad10*/  MOV R0, 0xad50 ;  /* 0x0000ad5000007802 */ /* 0x000fe20000000f00 */
[----:B--2---:R-:W-:-:S10]  /*ad20*/  DADD R10, -RZ, |R40| ;  /* 0x00000000ff0a7229 */ /* 0x004fd40000000528 */
[----:B0-----:R-:W-:-:S07]  /*ad30*/  IMAD.MOV.U32 R7, RZ, RZ, R11 ;  /* 0x000000ffff077224 */ /* 0x001fce00078e000b */
[----:B-----5:R-:W-:Y:S05]  /*ad40*/  CALL.REL.NOINC `($_ZN3cub18CUB_300001_SM_10006detail6reduce18DeviceReduceKernelINS2_10policy_hubIdjN4cuda3std3__44plusIdEEE10Policy1000EN6thrust24THRUST_300001_SM_1000_NS17counting_iteratorIiNSD_11use_defaultESF_SF_EEjS9_d6DValueEEvT0_PT3_T1_NS0_13GridEvenShareISL_EET2_T4_$__internal_accurate_pow) ;  /* 0x0000015000b07944 */ /* 0x020fea0003c00000 */
[----:B------:R-:W-:Y:S05]  /*ad50*/  BSYNC.RECONVERGENT B1 ;  /* 0x0000000000017941 */ /* 0x000fea0003800200 */
.L_x_1730:
        /* <DEDUP_REMOVED lines=14> */
.L_x_1732:
[----:B------:R-:W-:-:S11]  /*ae40*/  DADD R8, R40, 2 ;  /* 0x4000000028087429 */ /* 0x000fd60000000000 */
.L_x_1731:
        /* <DEDUP_REMOVED lines=16> */
.L_x_1733:
        /* <DEDUP_REMOVED lines=14> */
.L_x_1735:
[----:B------:R-:W-:-:S11]  /*b030*/  DADD R8, R42, 2 ;  /* 0x400000002a087429 */ /* 0x000fd60000000000 */
.L_x_1734:
[----:B------:R-:W-:-:S06]  /*b040*/  DSETP.NEU.AND P0, PT, R42, 1, PT ;  /* 0x3ff000002a00742a */ /* 0x000fcc0003f0d000 */
[----:B------:R-:W-:Y:S02]  /*b050*/  FSEL R8, R8, RZ, P0 ;  /* 0x000000ff08087208 */ /* 0x000fe40000000000 */
[----:B------:R-:W-:-:S06]  /*b060*/  FSEL R9, R9, 1.875, P0 ;  /* 0x3ff0000009097808 */ /* 0x000fcc0000000000 */
[----:B------:R-:W-:-:S11]  /*b070*/  DFMA R38, R2, R8, R38 ;  /* 0x000000080226722b */ /* 0x000fd60000000026 */
.L_x_1726:
        /* <DEDUP_REMOVED lines=9> */
.L_x_1749:
[----:B------:R-:W1:Y:S08]  /*b110*/  LDC.64 R40, c[0x0][0x3c8] ;  /* 0x0000f200ff287b82 */ /* 0x000e700000000a00 */
[----:B------:R-:W2:Y:S01]  /*b120*/  LDC.64 R52, c[0x0][0x3c0] ;  /* 0x0000f000ff347b82 */ /* 0x000ea20000000a00 */
[----:B-1----:R-:W-:-:S06]  /*b130*/  IMAD.WIDE.U32 R40, R2, 0x8, R40 ;  /* 0x0000000802287825 */ /* 0x002fcc00078e0028 */
[----:B------:R-:W3:Y:S01]  /*b140*/  LDG.E.64 R40, desc[UR10][R40.64] ;  /* 0x0000000a28287981 */ /* 0x000ee2000c1e1b00 */
[----:B--2---:R-:W-:-:S06]  /*b150*/  IMAD.WIDE.U32 R52, R2, 0x8, R52 ;  /* 0x0000000802347825 */ /* 0x004fcc00078e0034 */
[----:B------:R-:W5:Y:S01]  /*b160*/  LDG.E.64 R52, desc[UR10][R52.64] ;  /* 0x0000000a34347981 */ /* 0x000f62000c1e1b00 */
[----:B------:R-:W-:Y:S01]  /*b170*/  BSSY.RECONVERGENT B1, `(.L_x_1737) ;  /* 0x0000005000017945 */ /* 0x000fe20003800200 */
[----:B------:R-:W-:Y:S01]  /*b180*/  MOV R0, 0xb1c0 ;  /* 0x0000b1c000007802 */ /* 0x000fe20000000f00 */
[----:B---3--:R-:W-:-:S10]  /*b190*/  DADD R10, -RZ, |R40| ;  /* 0x00000000ff0a7229 */ /* 0x008fd40000000528 */
[----:B------:R-:W-:-:S07]  /*b1a0*/  IMAD.MOV.U32 R7, RZ, RZ, R11 ;  /* 0x000000ffff077224 */ /* 0x000fce00078e000b */
[----:B0----5:R-:W-:Y:S05]  /*b1b0*/  CALL.REL.NOINC `($_ZN3cub18CUB_300001_SM_10006detail6reduce18DeviceReduceKernelINS2_10policy_hubIdjN4cuda3std3__44plusIdEEE10Policy1000EN6thrust24THRUST_300001_SM_1000_NS17counting_iteratorIiNSD_11use_defaultESF_SF_EEjS9_d6DValueEEvT0_PT3_T1_NS0_13GridEvenShareISL_EET2_T4_$__internal_accurate_pow) ;  /* 0x0000014c00947944 */ /* 0x021fea0003c00000 */
[----:B------:R-:W-:Y:S05]  /*b1c0*/  BSYNC.RECONVERGENT B1 ;  /* 0x0000000000017941 */ /* 0x000fea0003800200 */
.L_x_1737:
        /* <DEDUP_REMOVED lines=14> */
.L_x_1739:
[----:B------:R-:W-:-:S11]  /*b2b0*/  DADD R20, R40, 2 ;  /* 0x4000000028147429 */ /* 0x000fd60000000000 */
.L_x_1738:
[----:B------:R-:W0:Y:S08]  /*b2c0*/  LDC.64 R10, c[0x0][0x3c8] ;  /* 0x0000f200ff0a7b82 */ /* 0x000e300000000a00 */
[----:B------:R-:W1:Y:S01]  /*b2d0*/  LDC.64 R8, c[0x0][0x3c0] ;  /* 0x0000f000ff087b82 */ /* 0x000e620000000a00 */
[----:B0-----:R-:W-:-:S06]  /*b2e0*/  IMAD.WIDE.U32 R48, R2, 0x8, R10 ;  /* 0x0000000802307825 */ /* 0x001fcc00078e000a */
[----:B------:R-:W2:Y:S01]  /*b2f0*/  LDG.E.64 R48, desc[UR10][R48.64+0x8] ;  /* 0x0000080a30307981 */ /* 0x000ea2000c1e1b00 */
[----:B-1----:R-:W-:-:S06]  /*b300*/  IMAD.WIDE.U32 R50, R2, 0x8, R8 ;  /* 0x0000000802327825 */ /* 0x002fcc00078e0008 */
        /* <DEDUP_REMOVED lines=11> */
.L_x_1740:
        /* <DEDUP_REMOVED lines=14> */
.L_x_1742:
[----:B------:R-:W-:-:S11]  /*b4a0*/  DADD R8, R48, 2 ;  /* 0x4000000030087429 */ /* 0x000fd60000000000 */
.L_x_1741:
[----:B------:R-:W0:Y:S08]  /*b4b0*/  LDC.64 R40, c[0x0][0x3c8] ;  /* 0x0000f200ff287b82 */ /* 0x000e300000000a00 */
[----:B------:R-:W1:Y:S01]  /*b4c0*/  LDC.64 R42, c[0x0][0x3c0] ;  /* 0x0000f000ff2a7b82 */ /* 0x000e620000000a00 */
[----:B0-----:R-:W-:-:S05]  /*b4d0*/  IMAD.WIDE.U32 R40, R2, 0x8, R40 ;  /* 0x0000000802287825 */ /* 0x001fca00078e0028 */
[----:B------:R-:W2:Y:S01]  /*b4e0*/  LDG.E.64 R44, desc[UR10][R40.64+0x10] ;  /* 0x0000100a282c7981 */ /* 0x000ea2000c1e1b00 */
[----:B-1----:R-:W-:-:S05]  /*b4f0*/  IMAD.WIDE.U32 R42, R2, 0x8, R42 ;  /* 0x00000008022a7825 */ /* 0x002fca00078e002a */
        /* <DEDUP_REMOVED lines=11> */
.L_x_1743:
        /* <DEDUP_REMOVED lines=14> */
.L_x_1745:
[----:B------:R-:W-:-:S11]  /*b690*/  DADD R8, R44, 2 ;  /* 0x400000002c087429 */ /* 0x000fd60000000000 */
.L_x_1744:
        /* <DEDUP_REMOVED lines=12> */
.L_x_1746:
        /* <DEDUP_REMOVED lines=14> */
.L_x_1748:
[----:B------:R-:W-:-:S11]  /*b840*/  DADD R8, R40, 2 ;  /* 0x4000000028087429 */ /* 0x000fd60000000000 */
.L_x_1747:
        /* <DEDUP_REMOVED lines=9> */
.L_x_1736:
[----:B------:R-:W-:-:S09]  /*b8e0*/  ULOP3.LUT UP0, URZ, UR6, 0x3, URZ, 0xc0, !UPT ;  /* 0x0000000306ff7892 */ /* 0x000fd2000f80c0ff */
[----:B------:R-:W-:Y:S05]  /*b8f0*/  BRA.U !UP0, `(.L_x_1750) ;  /* 0x0000000508847547 */ /* 0x000fea000b800000 */
[----:B------:R-:W0:Y:S08]  /*b900*/  LDC.64 R40, c[0x0][0x3c8] ;  /* 0x0000f200ff287b82 */ /* 0x000e300000000a00 */
[----:B------:R-:W1:Y:S01]  /*b910*/  LDC.64 R44, c[0x0][0x3c0] ;  /* 0x0000f000ff2c7b82 */ /* 0x000e620000000a00 */
[----:B0-----:R-:W-:-:S06]  /*b920*/  IMAD.WIDE.U32 R40, R2, 0x8, R40 ;  /* 0x0000000802287825 */ /* 0x001fcc00078e0028 */
        /* <DEDUP_REMOVED lines=9> */
.L_x_1751:
        /* <DEDUP_REMOVED lines=14> */
.L_x_1753:
[----:B------:R-:W-:-:S11]  /*baa0*/  DADD R8, R40, 2 ;  /* 0x4000000028087429 */ /* 0x000fd60000000000 */
.L_x_1752:
        /* <DEDUP_REMOVED lines=20> */
.L_x_1754:
        /* <DEDUP_REMOVED lines=14> */
.L_x_1756:
[----:B------:R-:W-:-:S11]  /*bcd0*/  DADD R8, R44, 2 ;  /* 0x400000002c087429 */ /* 0x000fd60000000000 */
.L_x_1755:
        /* <DEDUP_REMOVED lines=16> */
.L_x_1757:
        /* <DEDUP_REMOVED lines=14> */
.L_x_1759:
[----:B------:R-:W-:-:S11]  /*bec0*/  DADD R8, R40, 2 ;  /* 0x4000000028087429 */ /* 0x000fd60000000000 */
.L_x_1758:
[----:B------:R-:W-:-:S06]  /*bed0*/  DSETP.NEU.AND P0, PT, R40, 1, PT ;  /* 0x3ff000002800742a */ /* 0x000fcc0003f0d000 */
[----:B------:R-:W-:Y:S02]  /*bee0*/  FSEL R8, R8, RZ, P0 ;  /* 0x000000ff08087208 */ /* 0x000fe40000000000 */
[----:B------:R-:W-:-:S06]  /*bef0*/  FSEL R9, R9, 1.875, P0 ;  /* 0x3ff0000009097808 */ /* 0x000fcc0000000000 */
[----:B------:R-:W-:-:S11]  /*bf00*/  DFMA R42, R2, R8, R42 ;  /* 0x00000008022a722b */ /* 0x000fd6000000002a */
.L_x_1750:
[----:B------:R-:W0:Y:S01]  /*bf10*/  LDC.64 R2, c[0x0][0x3d0] ;  /* 0x0000f400ff027b82 */ /* 0x000e220000000a00 */
[----:B------:R-:W-:Y:S01]  /*bf20*/  ISETP.NE.AND P0, PT, R13, 0x7ff00000, PT ;  /* 0x7ff000000d00780c */ /* 0x000fe20003f05270 */
[----:B------:R-:W-:Y:S01]  /*bf30*/  BSSY.RECONVERGENT B1, `(.L_x_1760) ;  /* 0x0000025000017945 */ /* 0x000fe20003800200 */
[----:B0-----:R-:W-:-:S08]  /*bf40*/  DADD R8, -R2, 1 ;  /* 0x3ff0000002087429 */ /* 0x001fd00000000100 */
[----:B------:R-:W-:Y:S01]  /*bf50*/  DMUL R10, R8, R2 ;  /* 0x00000002080a7228 */ /* 0x000fe20000000000 */
[----:B------:R-:W0:Y:S01]  /*bf60*/  LDC.64 R2, c[0x0][0x3d8] ;  /* 0x0000f600ff027b82 */ /* 0x000e220000000a00 */
[----:B------:R-:W-:-:S04]  /*bf70*/  IMAD.MOV.U32 R8, RZ, RZ, 0x1 ;  /* 0x00000001ff087424 */ /* 0x000fc800078e00ff */
[----:B------:R-:W1:Y:S02]  /*bf80*/  MUFU.RCP64H R9, R11 ;  /* 0x0000000b00097308 */ /* 0x000e640000001800 */
[----:B-1----:R-:W-:Y:S02]  /*bf90*/  DFMA R20, -R10, R8, 1 ;  /* 0x3ff000000a14742b */ /* 0x002fe40000000108 */
[C---:B0-----:R-:W-:Y:S02]  /*bfa0*/  DSETP.NAN.AND P1, PT, R2.reuse, R2, PT ;  /* 0x000000020200722a */ /* 0x041fe40003f28000 */
[C---:B------:R-:W-:Y:S02]  /*bfb0*/  DSETP.NEU.AND P2, PT, R2.reuse, RZ, PT ;  /* 0x000000ff0200722a */ /* 0x040fe40003f4d000 */
[----:B------:R-:W-:Y:S02]  /*bfc0*/  DSETP.NEU.AND P3, PT, |R2|, +INF , PT ;  /* 0x7ff000000200742a */ /* 0x000fe40003f6d200 */
[----:B------:R-:W-:-:S02]  /*bfd0*/  DFMA R20, R20, R20, R20 ;  /* 0x000000141414722b */ /* 0x000fc40000000014 */
[----:B------:R-:W-:Y:S02]  /*bfe0*/  FSEL R7, R6, RZ, P2 ;  /* 0x000000ff06077208 */ /* 0x000fe40001000000 */
[----:B------:R-:W-:-:S04]  /*bff0*/  FSEL R25, R12, RZ, P2 ;  /* 0x000000ff0c197208 */ /* 0x000fc80001000000 */
[----:B------:R-:W-:Y:S02]  /*c000*/  DFMA R20, R8, R20, R8 ;  /* 0x000000140814722b */ /* 0x000fe40000000008 */
[----:B------:R-:W-:-:S06]  /*c010*/  DADD R8, R2, 2 ;  /* 0x4000000002087429 */ /* 0x000fcc0000000000 */
        /* <DEDUP_REMOVED lines=22> */
.L_x_1761:
[----:B------:R-:W-:Y:S05]  /*c180*/  BSYNC.RECONVERGENT B1 ;  /* 0x0000000000017941 */ /* 0x000fea0003800200 */
.L_x_1760:
[C---:B------:R-:W-:Y:S02]  /*c190*/  DADD R42, -R2.reuse, R42 ;  /* 0x00000000022a7229 */ /* 0x040fe4000000012a */
[C---:B------:R-:W-:Y:S02]  /*c1a0*/  DADD R14, -R2.reuse, R14 ;  /* 0x00000000020e7229 */ /* 0x040fe4000000010e */
[C---:B------:R-:W-:Y:S02]  /*c1b0*/  DADD R16, -R2.reuse, R16 ;  /* 0x0000000002107229 */ /* 0x040fe40000000110 */
[C---:B------:R-:W-:Y:S02]  /*c1c0*/  DADD R18, -R2.reuse, R18 ;  /* 0x0000000002127229 */ /* 0x040fe40000000112 */
[C---:B------:R-:W-:Y:S02]  /*c1d0*/  DADD R34, -R2.reuse, R34 ;  /* 0x0000000002227229 */ /* 0x040fe40000000122 */
[----:B------:R-:W-:-:S02]  /*c1e0*/  DADD R36, -R2, R36 ;  /* 0x0000000002247229 */ /* 0x000fc40000000124 */
[C---:B------:R-:W-:Y:S02]  /*c1f0*/  DADD R38, -R2.reuse, R38 ;  /* 0x0000000002267229 */ /* 0x040fe40000000126 */
[----:B------:R-:W-:Y:S01]  /*c200*/  DADD R2, -R2, R4 ;  /* 0x0000000002027229 */ /* 0x000fe20000000104 */
[----:B------:R-:W-:Y:S10]  /*c210*/  BRA `(.L_x_1762) ;  /* 0x0000000800cc7947 */ /* 0x000ff40003800000 */
.L_x_1567:
[----:B------:R-:W0:Y:S01]  /*c220*/  LDC.64 R8, c[0x0][0x3d0] ;  /* 0x0000f400ff087b82 */ /* 0x000e220000000a00 */
[----:B------:R-:W-:Y:S02]  /*c230*/  DSETP.NAN.AND P0, PT, R14, R14, PT ;  /* 0x0000000e0e00722a */ /* 0x000fe40003f08000 */
[----:B0-----:R-:W-:-:S08]  /*c240*/  DADD R2, -R8, 1 ;  /* 0x3ff0000008027429 */ /* 0x001fd00000000100 */
[----:B------:R-:W-:-:S04]  /*c250*/  DMUL R8, R2, R8 ;  /* 0x0000000802087228 */ /* 0x000fc80000000000 */
[----:B------:R-:W-:Y:S07]  /*c260*/  @!P0 BRA `(.L_x_1763) ;  /* 0x0000000400548947 */ /* 0x000fee0003800000 */
        /* <DEDUP_REMOVED lines=8> */
[----:B------:R-:W-:Y:S02]  /*c2f0*/  FSEL R2, R3, RZ, !P1 ;  /* 0x000000ff03027208 */ /* 0x000fe40004800000 */
        /* <DEDUP_REMOVED lines=14> */
[----:B------:R-:W-:-:S07]  /*c3e0*/  MOV R0, 0xc400 ;  /* 0x0000c40000007802 */ /* 0x000fce0000000f00 */
[----:B------:R-:W-:Y:S05]  /*c3f0*/  CALL.REL.NOINC `($__internal_2_$__cuda_sm20_div_rn_f64_full) ;  /* 0x0000013400907944 */ /* 0x000fea0003c00000 */
[----:B------:R-:W-:Y:S02]  /*c400*/  IMAD.MOV.U32 R2, RZ, RZ, R48 ;  /* 0x000000ffff027224 */ /* 0x000fe400078e0030 */
[----:B------:R-:W-:-:S07]  /*c410*/  IMAD.MOV.U32 R3, RZ, RZ, R49 ;  /* 0x000000ffff037224 */ /* 0x000fce00078e0031 */
.L_x_1765:
        /* <DEDUP_REMOVED lines=12> */
[----:B------:R-:W-:-:S02]  /*c4e0*/  IMAD.MOV.U32 R15, RZ, RZ, R43 ;  /* 0x000000ffff0f7224 */ /* 0x000fc400078e002b */
[----:B------:R-:W-:Y:S02]  /*c4f0*/  IMAD.MOV.U32 R2, RZ, RZ, R42 ;  /* 0x000000ffff027224 */ /* 0x000fe400078e002a */
[----:B------:R-:W-:Y:S01]  /*c500*/  IMAD.MOV.U32 R3, RZ, RZ, R43 ;  /* 0x000000ffff037224 */ /* 0x000fe200078e002b */
[----:B------:R-:W-:Y:S06]  /*c510*/  BRA `(.L_x_1762) ;  /* 0x00000008000c7947 */ /* 0x000fec0003800000 */
.L_x_1764:
[----:B------:R-:W0:Y:S01]  /*c520*/  MUFU.RCP64H R5, R9 ;  /* 0x0000000900057308 */ /* 0x000e220000001800 */
[----:B------:R-:W-:Y:S01]  /*c530*/  IMAD.MOV.U32 R4, RZ, RZ, 0x1 ;  /* 0x00000001ff047424 */ /* 0x000fe200078e00ff */
[----:B------:R-:W-:Y:S01]  /*c540*/  ISETP.NE.AND P1, PT, R13, 0x7ff00000, PT ;  /* 0x7ff000000d00780c */ /* 0x000fe20003f25270 */
[----:B------:R-:W-:Y:S01]  /*c550*/  DSETP.NEU.AND P0, PT, R14, 1, PT ;  /* 0x3ff000000e00742a */ /* 0x000fe20003f0d000 */
[----:B------:R-:W-:Y:S02]  /*c560*/  BSSY.RECONVERGENT B1, `(.L_x_1766) ;  /* 0x0000015000017945 */ /* 0x000fe40003800200 */
[----:B------:R-:W-:Y:S02]  /*c570*/  FSEL R20, R6, R2, P1 ;  /* 0x0000000206147208 */ /* 0x000fe40000800000 */
[----:B------:R-:W-:Y:S02]  /*c580*/  FSEL R2, R12, R3, P1 ;  /* 0x000000030c027208 */ /* 0x000fe40000800000 */
[----:B------:R-:W-:-:S02]  /*c590*/  FSEL R20, R20, RZ, P0 ;  /* 0x000000ff14147208 */ /* 0x000fc40000000000 */
        /* <DEDUP_REMOVED lines=17> */
.L_x_1767:
[----:B------:R-:W-:Y:S05]  /*c6b0*/  BSYNC.RECONVERGENT B1 ;  /* 0x0000000000017941 */ /* 0x000fea0003800200 */
.L_x_1766:
        /* <DEDUP_REMOVED lines=16> */
.L_x_1763:
        /* <DEDUP_REMOVED lines=25> */
[----:B------:R-:W-:-:S07]  /*c950*/  IMAD.MOV.U32 R20, RZ, RZ, RZ ;  /* 0x000000ffff147224 */ /* 0x000fce00078e00ff */
[----:B------:R-:W-:Y:S05]  /*c960*/  CALL.REL.NOINC `($__internal_2_$__cuda_sm20_div_rn_f64_full) ;  /* 0x0000013000347944 */ /* 0x000fea0003c00000 */
[----:B------:R-:W-:Y:S02]  /*c970*/  IMAD.MOV.U32 R2, RZ, RZ, R48 ;  /* 0x000000ffff027224 */ /* 0x000fe400078e0030 */
[----:B------:R-:W-:-:S07]  /*c980*/  IMAD.MOV.U32 R3, RZ, RZ, R49 ;  /* 0x000000ffff037224 */ /* 0x000fce00078e0031 */
.L_x_1769:
        /* <DEDUP_REMOVED lines=16> */
.L_x_1768:
        /* <DEDUP_REMOVED lines=28> */
.L_x_1771:
[----:B------:R-:W-:Y:S05]  /*cc50*/  BSYNC.RECONVERGENT B1 ;  /* 0x0000000000017941 */ /* 0x000fea0003800200 */
.L_x_1770:
        /* <DEDUP_REMOVED lines=14> */
[----:B------:R-:W-:-:S07]  /*cd40*/  IMAD.MOV.U32 R3, RZ, RZ, R43 ;  /* 0x000000ffff037224 */ /* 0x000fce00078e002b */
.L_x_1762:
[----:B------:R-:W-:Y:S01]  /*cd50*/  DADD R2, R2, R14 ;  /* 0x0000000002027229 */ /* 0x000fe2000000000e */
[----:B------:R-:W0:Y:S01]  /*cd60*/  S2UR UR8, SR_CTAID.X ;  /* 0x00000000000879c3 */ /* 0x000e220000002500 */
[----:B------:R-:W1:Y:S06]  /*cd70*/  LDCU.64 UR12, c[0x0][0x3a8] ;  /* 0x00007500ff0c77ac */ /* 0x000e6c0008000a00 */
[----:B------:R-:W-:-:S08]  /*cd80*/  DADD R2, R2, R16 ;  /* 0x0000000002027229 */ /* 0x000fd00000000010 */
[----:B------:R-:W-:Y:S01]  /*cd90*/  DADD R2, R2, R18 ;  /* 0x0000000002027229 */ /* 0x000fe20000000012 */
[----:B-1----:R-:W-:-:S07]  /*cda0*/  UIMAD UR9, UR13, 0x1400, URZ ;  /* 0x000014000d0978a4 */ /* 0x002fce000f8e02ff */
[----:B------:R-:W-:Y:S01]  /*cdb0*/  DADD R2, R2, R34 ;  /* 0x0000000002027229 */ /* 0x000fe20000000022 */
[----:B0-----:R-:W-:-:S04]  /*cdc0*/  UIMAD UR7, UR8, 0x1400, URZ ;  /* 0x00001400080778a4 */ /* 0x001fc8000f8e02ff */
[----:B------:R-:W-:-:S03]  /*cdd0*/  UIADD3 UR6, UPT, UPT, -UR7, UR12, URZ ;  /* 0x0000000c07067290 */ /* 0x000fc6000fffe1ff */
[----:B------:R-:W-:Y:S01]  /*cde0*/  DADD R2, R2, R36 ;  /* 0x0000000002027229 */ /* 0x000fe20000000024 */
[----:B------:R-:W-:-:S07]  /*cdf0*/  UISETP.GE.U32.AND UP0, UPT, UR6, UR9, UPT ;  /* 0x000000090600728c */ /* 0x000fce000bf06070 */
[----:B------:R-:W-:-:S08]  /*ce00*/  DADD R2, R2, R38 ;  /* 0x0000000002027229 */ /* 0x000fd00000000026 */
[----:B------:R-:W-:Y:S01]  /*ce10*/  DADD R16, R2, R42 ;  /* 0x0000000002107229 */ /* 0x000fe2000000002a */
[----:B------:R-:W-:Y:S10]  /*ce20*/  BRA.U !UP0, `(.L_x_1772) ;  /* 0x0000012508bc7547 */ /* 0x000ff4000b800000 */
[----:B------:R-:W0:Y:S01]  /*ce30*/  LDC.64 R14, c[0x0][0x3d0] ;  /* 0x0000f400ff0e7b82 */ /* 0x000e220000000a00 */
[----:B------:R-:W1:Y:S01]  /*ce40*/  LDCU UR14, c[0x0][0x3e0] ;  /* 0x00007c00ff0e77ac */ /* 0x000e620008000800 */
[----:B------:R-:W-:-:S06]  /*ce50*/  UIADD3 UR6, UPT, UPT, UR12, -0x1400, URZ ;  /* 0xffffec000c067890 */ /* 0x000fcc000fffe0ff */
[----:B------:R-:W2:Y:S01]  /*ce60*/  LDC.64 R10, c[0x0][0x3d8] ;  /* 0x0000f600ff0a7b82 */ /* 0x000ea20000000a00 */
[----:B-1----:R-:W-:Y:S01]  /*ce70*/  UISETP.GE.AND UP0, UPT, UR14, 0x1, UPT ;  /* 0x000000010e00788c */ /* 0x002fe2000bf06270 */
[----:B0-----:R-:W-:-:S08]  /*ce80*/  DADD R2, -R14, 1 ;  /* 0x3ff000000e027429 */ /* 0x001fd00000000100 */
[----:B------:R-:W-:Y:S02]  /*ce90*/  DMUL R14, R2, R14 ;  /* 0x0000000e020e7228 */ /* 0x000fe40000000000 */
[----:B--2---:R-:W-:Y:S01]  /*cea0*/  DADD R4, R10, 2 ;  /* 0x400000000a047429 */ /* 0x004fe20000000000 */
[----:B------:R-:W-:Y:S10]  /*ceb0*/  BRA.U !UP0, `(.L_x_1773) ;  /* 0x000000ed08807547 */ /* 0x000ff4000b800000 */
[----:B------:R-:W0:Y:S01]  /*cec0*/  MUFU.RCP64H R3, R15 ;  /* 0x0000000f00037308 */ /* 0x000e220000001800 */
[----:B------:R-:W-:Y:S01]  /*ced0*/  IMAD.MOV.U32 R2, RZ, RZ, 0x1 ;  /* 0x00000001ff027424 */ /* 0x000fe200078e00ff */
[C---:B------:R-:W-:Y:S01]  /*cee0*/  DSETP.NEU.AND P1, PT, R10.reuse, RZ, PT ;  /* 0x000000ff0a00722a */ /* 0x040fe20003f2d000 */
[----:B------:R-:W-:Y:S01]  /*cef0*/  BSSY.RECONVERGENT B1, `(.L_x_1774) ;  /* 0x000001e000017945 */ /* 0x000fe20003800200 */
[C---:B------:R-:W-:Y:S02]  /*cf00*/  DSETP.NEU.AND P0, PT, |R10|.reuse, +INF , PT ;  /* 0x7ff000000a00742a */ /* 0x040fe40003f0d200 */
[----:B------:R-:W-:Y:S02]  /*cf10*/  DSETP.NEU.AND P2, PT, R10, 1, PT ;  /* 0x3ff000000a00742a */ /* 0x000fe40003f4d000 */
[----:B------:R-:W-:Y:S02]  /*cf20*/  FSEL R19, R6, RZ, P1 ;  /* 0x000000ff06137208 */ /* 0x000fe40000800000 */
[----:B------:R-:W-:-:S02]  /*cf30*/  FSEL R33, R12, RZ, P1 ;  /* 0x000000ff0c217208 */ /* 0x000fc40000800000 */
[----:B------:R-:W-:Y:S02]  /*cf40*/  ISETP.NE.AND P1, PT, R13, 0x7ff00000, PT ;  /* 0x7ff000000d00780c */ /* 0x000fe40003f25270 */
[----:B------:R-:W-:Y:S02]  /*cf50*/  FSEL R20, R19, RZ, P0 ;  /* 0x000000ff13147208 */ /* 0x000fe40000000000 */
[----:B------:R-:W-:Y:S01]  /*cf60*/  FSEL R0, R33, +QNAN , P0 ;  /* 0x7ff0000021007808 */ /* 0x000fe20000000000 */
[----:B0-----:R-:W-:Y:S01]  /*cf70*/  DFMA R8, -R14, R2, 1 ;  /* 0x3ff000000e08742b */ /* 0x001fe20000000102 */
[----:B------:R-:W-:Y:S02]  /*cf80*/  FSEL R20, R19, R20, P1 ;  /* 0x0000001413147208 */ /* 0x000fe40000800000 */
[----:B------:R-:W-:Y:S02]  /*cf90*/  FSEL R0, R33, R0, P1 ;  /* 0x0000000021007208 */ /* 0x000fe40000800000 */
[----:B------:R-:W-:-:S02]  /*cfa0*/  FSEL R20, R20, RZ, P2 ;  /* 0x000000ff14147208 */ /* 0x000fc40001000000 */
[----:B------:R-:W-:Y:S01]  /*cfb0*/  FSEL R21, R0, 1.875, P2 ;  /* 0x3ff0000000157808 */ /* 0x000fe20001000000 */
[----:B------:R-:W-:-:S03]  /*cfc0*/  DFMA R8, R8, R8, R8 ;  /* 0x000000080808722b */ /* 0x000fc60000000008 */
[----:B------:R-:W-:-:S05]  /*cfd0*/  FSETP.GEU.AND P3, PT, |R21|, 6.5827683646048100446e-37, PT ;  /* 0x036000001500780b */ /* 0x000fca0003f6e200 */
        /* <DEDUP_REMOVED lines=15> */
.L_x_1775:
[----:B------:R-:W-:Y:S05]  /*d0d0*/  BSYNC.RECONVERGENT B1 ;  /* 0x0000000000017941 */ /* 0x000fea0003800200 */
.L_x_1774:
        /* <DEDUP_REMOVED lines=25> */
.L_x_1777:
[----:B------:R-:W-:Y:S05]  /*d270*/  BSYNC.RECONVERGENT B1 ;  /* 0x0000000000017941 */ /* 0x000fea0003800200 */
.L_x_1776:
[----:B------:R-:W0:Y:S02]  /*d280*/  LDCU UR8, c[0x0][0x3ac] ;  /* 0x00007580ff0877ac */ /* 0x000e240008000800 */
[----:B0-----:R-:W-:-:S04]  /*d290*/  UIMAD UR7, UR8, 0x1400, UR7 ;  /* 0x00001400080778a4 */ /* 0x001fc8000f8e0207 */
[----:B------:R-:W-:-:S09]  /*d2a0*/  UISETP.GT.U32.AND UP0, UPT, UR7, UR6, UPT ;  /* 0x000000060700728c */ /* 0x000fd2000bf04070 */
[----:B------:R-:W-:Y:S05]  /*d2b0*/  BRA.U UP0, `(.L_x_1778) ;  /* 0x000000f100487547 */ /* 0x000fea000b800000 */
.L_x_2165:
[----:B------:R-:W0:Y:S01]  /*d2c0*/  LDC.64 R8, c[0x0][0x3d8] ;  /* 0x0000f600ff087b82 */ /* 0x000e220000000a00 */
[----:B------:R-:W1:Y:S02]  /*d2d0*/  LDCU UR8, c[0x0][0x3e0] ;  /* 0x00007c00ff0877ac */ /* 0x000e640008000800 */
[----:B-1----:R-:W-:Y:S02]  /*d2e0*/  ULOP3.LUT UR12, UR8, 0x3, URZ, 0xc0, !UPT ;  /* 0x00000003080c7892 */ /* 0x002fe4000f8ec0ff */
[----:B------:R-:W-:Y:S01]  /*d2f0*/  UIADD3 UR8, UPT, UPT, UR8, -0x1, URZ ;  /* 0xffffffff08087890 */ /* 0x000fe2000fffe0ff */
        /* <DEDUP_REMOVED lines=10> */
.L_x_1793:
[----:B-1----:R-:W-:-:S05]  /*d3a0*/  IMAD.WIDE.U32 R42, R14, 0x8, R34 ;  /* 0x000000080e2a7825 */ /* 0x002fca00078e0022 */
        /* <DEDUP_REMOVED lines=9> */
.L_x_1781:
        /* <DEDUP_REMOVED lines=14> */
.L_x_1783:
[----:B------:R-:W-:-:S11]  /*d520*/  DADD R8, R46, 2 ;  /* 0x400000002e087429 */ /* 0x000fd60000000000 */
.L_x_1782:
        /* <DEDUP_REMOVED lines=12> */
.L_x_1784:
        /* <DEDUP_REMOVED lines=14> */
.L_x_1786:
[----:B------:R-:W-:-:S11]  /*d6d0*/  DADD R8, R38, 2 ;  /* 0x4000000026087429 */ /* 0x000fd60000000000 */
.L_x_1785:
        /* <DEDUP_REMOVED lines=12> */
.L_x_1787:
        /* <DEDUP_REMOVED lines=14> */
.L_x_1789:
[----:B------:R-:W-:-:S11]  /*d880*/  DADD R8, R18, 2 ;  /* 0x4000000012087429 */ /* 0x000fd60000000000 */
.L_x_1788:
        /* <DEDUP_REMOVED lines=12> */
.L_x_1790:
        /* <DEDUP_REMOVED lines=14> */
.L_x_1792:
[----:B------:R-:W-:-:S11]  /*da30*/  DADD R8, R42, 2 ;  /* 0x400000002a087429 */ /* 0x000fd60000000000 */
.L_x_1791:
        /* <DEDUP_REMOVED lines=9> */
.L_x_1780:
        /* <DEDUP_REMOVED lines=14> */
.L_x_1795:
        /* <DEDUP_REMOVED lines=14> */
.L_x_1797:
[----:B------:R-:W-:-:S11]  /*dc90*/  DADD R8, R14, 2 ;  /* 0x400000000e087429 */ /* 0x000fd60000000000 */
.L_x_1796:
        /* <DEDUP_REMOVED lines=14> */
.L_x_1798:
        /* <DEDUP_REMOVED lines=14> */
.L_x_1800:
[----:B------:R-:W-:-:S11]  /*de60*/  DADD R8, R14, 2 ;  /* 0x400000000e087429 */ /* 0x000fd60000000000 */
.L_x_1799:
        /* <DEDUP_REMOVED lines=14> */
.L_x_1801:
        /* <DEDUP_REMOVED lines=14> */
.L_x_1803:
[----:B------:R-:W-:-:S11]  /*e030*/  DADD R8, R36, 2 ;  /* 0x4000000024087429 */ /* 0x000fd60000000000 */
.L_x_1802:
[----:B------:R-:W-:-:S06]  /*e040*/  DSETP.NEU.AND P0, PT, R36, 1, PT ;  /* 0x3ff000002400742a */ /* 0x000fcc0003f0d000 */
[----:B------:R-:W-:Y:S02]  /*e050*/  FSEL R8, R8, RZ, P0 ;  /* 0x000000ff08087208 */ /* 0x000fe40000000000 */
[----:B------:R-:W-:-:S06]  /*e060*/  FSEL R9, R9, 1.875, P0 ;  /* 0x3ff0000009097808 */ /* 0x000fcc0000000000 */
[----:B------:R-:W-:-:S11]  /*e070*/  DFMA R18, R38, R8, R18 ;  /* 0x000000082612722b */ /* 0x000fd60000000012 */
.L_x_1794:
[----:B------:R-:W0:Y:S01]  /*e080*/  LDCU UR8, c[0x0][0x3e0] ;  /* 0x00007c00ff0877ac */ /* 0x000e220008000800 */
[----:B------:R-:W-:Y:S01]  /*e090*/  IMAD.MOV.U32 R7, RZ, RZ, RZ ;  /* 0x000000ffff077224 */ /* 0x000fe200078e00ff */
[----:B------:R-:W-:Y:S01]  /*e0a0*/  CS2R R34, SRZ ;  /* 0x0000000000227805 */ /* 0x000fe2000001ff00 */
[----:B0-----:R-:W-:-:S04]  /*e0b0*/  UIADD3 UR8, UPT, UPT, UR8, -0x1, URZ ;  /* 0xffffffff08087890 */ /* 0x001fc8000fffe0ff */
[----:B------:R-:W-:-:S09]  /*e0c0*/  UISETP.GE.U32.AND UP0, UPT, UR8, 0x3, UPT ;  /* 0x000000030800788c */ /* 0x000fd2000bf06070 */
[----:B------:R-:W-:Y:S05]  /*e0d0*/  BRA.U !UP0, `(.L_x_1804) ;  /* 0x0000000508dc7547 */ /* 0x000fea000b800000 */
[----:B------:R-:W-:Y:S01]  /*e0e0*/  IMAD.MOV.U32 R14, RZ, RZ, RZ ;  /* 0x000000ffff0e7224 */ /* 0x000fe200078e00ff */
[----:B------:R-:W-:-:S07]  /*e0f0*/  CS2R R34, SRZ ;  /* 0x0000000000227805 */ /* 0x000fce000001ff00 */
.L_x_1817:
        /* <DEDUP_REMOVED lines=12> */
.L_x_1805:
        /* <DEDUP_REMOVED lines=14> */
.L_x_1807:
[----:B------:R-:W-:-:S11]  /*e2a0*/  DADD R8, R44, 2 ;  /* 0x400000002c087429 */ /* 0x000fd60000000000 */
.L_x_1806:
        /* <DEDUP_REMOVED lines=12> */
.L_x_1808:
        /* <DEDUP_REMOVED lines=14> */
.L_x_1810:
[----:B------:R-:W-:-:S11]  /*e450*/  DADD R8, R36, 2 ;  /* 0x4000000024087429 */ /* 0x000fd60000000000 */
.L_x_1809:
        /* <DEDUP_REMOVED lines=12> */
.L_x_1811:
        /* <DEDUP_REMOVED lines=14> */
.L_x_1813:
[----:B------:R-:W-:-:S11]  /*e600*/  DADD R8, R34, 2 ;  /* 0x4000000022087429 */ /* 0x000fd60000000000 */
.L_x_1812:
        /* <DEDUP_REMOVED lines=12> */
.L_x_1814:
        /* <DEDUP_REMOVED lines=14> */
.L_x_1816:
[----:B------:R-:W-:-:S11]  /*e7b0*/  DADD R8, R40, 2 ;  /* 0x4000000028087429 */ /* 0x000fd60000000000 */
.L_x_1815:
        /* <DEDUP_REMOVED lines=9> */
.L_x_1804:
        /* <DEDUP_REMOVED lines=14> */
.L_x_1819:
        /* <DEDUP_REMOVED lines=14> */
.L_x_1821:
[----:B------:R-:W-:-:S11]  /*ea10*/  DADD R8, R14, 2 ;  /* 0x400000000e087429 */ /* 0x000fd60000000000 */
.L_x_1820:
        /* <DEDUP_REMOVED lines=14> */
.L_x_1822:
        /* <DEDUP_REMOVED lines=14> */
.L_x_1824:
[----:B------:R-:W-:-:S11]  /*ebe0*/  DADD R8, R14, 2 ;  /* 0x400000000e087429 */ /* 0x000fd60000000000 */
.L_x_1823:
        /* <DEDUP_REMOVED lines=14> */
.L_x_1825:
        /* <DEDUP_REMOVED lines=14> */
.L_x_1827:
[----:B------:R-:W-:-:S11]  /*edb0*/  DADD R8, R38, 2 ;  /* 0x4000000026087429 */ /* 0x000fd60000000000 */
.L_x_1826:
[----:B------:R-:W-:-:S06]  /*edc0*/  DSETP.NEU.AND P0, PT, R38, 1, PT ;  /* 0x3ff000002600742a */ /* 0x000fcc0003f0d000 */
[----:B------:R-:W-:Y:S02]  /*edd0*/  FSEL R8, R8, RZ, P0 ;  /* 0x000000ff08087208 */ /* 0x000fe40000000000 */
[----:B------:R-:W-:-:S06]  /*ede0*/  FSEL R9, R9, 1.875, P0 ;  /* 0x3ff0000009097808 */ /* 0x000fcc0000000000 */
[----:B------:R-:W-:-:S11]  /*edf0*/  DFMA R34, R40, R8, R34 ;  /* 0x000000082822722b */ /* 0x000fd60000000022 */
.L_x_1818:
        /* <DEDUP_REMOVED lines=9> */
.L_x_1841:
        /* <DEDUP_REMOVED lines=12> */
.L_x_1829:
        /* <DEDUP_REMOVED lines=14> */
.L_x_1831:
[----:B------:R-:W-:-:S11]  /*f030*/  DADD R20, R44, 2 ;  /* 0x400000002c147429 */ /* 0x000fd60000000000 */
.L_x_1830:
        /* <DEDUP_REMOVED lines=14> */
.L_x_1832:
        /* <DEDUP_REMOVED lines=14> */
.L_x_1834:
[----:B------:R-:W-:-:S11]  /*f200*/  DADD R8, R38, 2 ;  /* 0x4000000026087429 */ /* 0x000fd60000000000 */
.L_x_1833:
        /* <DEDUP_REMOVED lines=14> */
.L_x_1835:
        /* <DEDUP_REMOVED lines=14> */
.L_x_1837:
[----:B------:R-:W-:-:S11]  /*f3d0*/  DADD R8, R44, 2 ;  /* 0x400000002c087429 */ /* 0x000fd60000000000 */
.L_x_1836:
        /* <DEDUP_REMOVED lines=12> */
.L_x_1838:
        /* <DEDUP_REMOVED lines=14> */
.L_x_1840:
[----:B------:R-:W-:-:S11]  /*f580*/  DADD R8, R36, 2 ;  /* 0x4000000024087429 */ /* 0x000fd60000000000 */
.L_x_1839:
[----:B------:R-:W-:Y:S01]  /*f590*/  UMOV UR8, UR12 ;  /* 0x0000000c00087c82 */ /* 0x000fe20008000000 */
        /* <DEDUP_REMOVED lines=9> */
.L_x_1828:
        /* <DEDUP_REMOVED lines=14> */
.L_x_1843:
        /* <DEDUP_REMOVED lines=14> */
.L_x_1845:
[----:B------:R-:W-:-:S11]  /*f7f0*/  DADD R8, R14, 2 ;  /* 0x400000000e087429 */ /* 0x000fd60000000000 */
.L_x_1844:
        /* <DEDUP_REMOVED lines=16> */
.L_x_1846:
        /* <DEDUP_REMOVED lines=14> */
.L_x_1848:
[----:B------:R-:W-:-:S11]  /*f9e0*/  DADD R8, R14, 2 ;  /* 0x400000000e087429 */ /* 0x000fd60000000000 */
.L_x_1847:
        /* <DEDUP_REMOVED lines=16> */
.L_x_1849:
        /* <DEDUP_REMOVED lines=14> */
.L_x_1851:
[----:B------:R-:W-:-:S11]  /*fbd0*/  DADD R8, R40, 2 ;  /* 0x4000000028087429 */ /* 0x000fd60000000000 */
.L_x_1850:
[----:B------:R-:W-:-:S06]  /*fbe0*/  DSETP.NEU.AND P0, PT, R40, 1, PT ;  /* 0x3ff000002800742a */ /* 0x000fcc0003f0d000 */
[----:B------:R-:W-:Y:S02]  /*fbf0*/  FSEL R8, R8, RZ, P0 ;  /* 0x000000ff08087208 */ /* 0x000fe40000000000 */
[----:B------:R-:W-:-:S06]  /*fc00*/  FSEL R9, R9, 1.875, P0 ;  /* 0x3ff0000009097808 */ /* 0x000fcc0000000000 */
[----:B------:R-:W-:-:S11]  /*fc10*/  DFMA R36, R42, R8, R36 ;  /* 0x000000082a24722b */ /* 0x000fd60000000024 */
.L_x_1842:
        /* <DEDUP_REMOVED lines=9> */
.L_x_1865:
        /* <DEDUP_REMOVED lines=12> */
.L_x_1853:
        /* <DEDUP_REMOVED lines=14> */
.L_x_1855:
[----:B------:R-:W-:-:S11]  /*fe50*/  DADD R20, R44, 2 ;  /* 0x400000002c147429 */ /* 0x000fd60000000000 */
.L_x_1854:
        /* <DEDUP_REMOVED lines=16> */
.L_x_1856:
        /* <DEDUP_REMOVED lines=14> */
.L_x_1858:
[----:B------:R-:W-:-:S11]  /*10040*/  DADD R8, R40, 2 ;  /* 0x4000000028087429 */ /* 0x000fd60000000000 */
.L_x_1857:
        /* <DEDUP_REMOVED lines=16> */
.L_x_1859:
        /* <DEDUP_REMOVED lines=14> */
.L_x_1861:
[----:B------:R-:W-:-:S11]  /*10230*/  DADD R8, R46, 2 ;  /* 0x400000002e087429 */ /* 0x000fd60000000000 */
.L_x_1860:
        /* <DEDUP_REMOVED lines=12> */
.L_x_1862:
        /* <DEDUP_REMOVED lines=14> */
.L_x_1864:
[----:B------:R-:W-:-:S11]  /*103e0*/  DADD R8, R38, 2 ;  /* 0x4000000026087429 */ /* 0x000fd60000000000 */
.L_x_1863:
        /* <DEDUP_REMOVED lines=10> */
.L_x_1852:
        /* <DEDUP_REMOVED lines=14> */
.L_x_1867:
        /* <DEDUP_REMOVED lines=14> */
.L_x_1869:
[----:B------:R-:W-:-:S11]  /*10650*/  DADD R8, R40, 2 ;  /* 0x4000000028087429 */ /* 0x000fd60000000000 */
.L_x_1868:
        /* <DEDUP_REMOVED lines=20> */
.L_x_1870:
        /* <DEDUP_REMOVED lines=14> */
.L_x_1872:
[----:B------:R-:W-:-:S11]  /*10880*/  DADD R8, R42, 2 ;  /* 0x400000002a087429 */ /* 0x000fd60000000000 */
.L_x_1871:
        /* <DEDUP_REMOVED lines=16> */
.L_x_1873:
        /* <DEDUP_REMOVED lines=14> */
.L_x_1875:
[----:B------:R-:W-:-:S11]  /*10a70*/  DADD R8, R40, 2 ;  /* 0x4000000028087429 */ /* 0x000fd60000000000 */
.L_x_1874:
[----:B------:R-:W-:-:S06]  /*10a80*/  DSETP.NEU.AND P0, PT, R40, 1, PT ;  /* 0x3ff000002800742a */ /* 0x000fcc0003f0d000 */
[----:B------:R-:W-:Y:S02]  /*10a90*/  FSEL R8, R8, RZ, P0 ;  /* 0x000000ff08087208 */ /* 0x000fe40000000000 */
[----:B------:R-:W-:-:S06]  /*10aa0*/  FSEL R9, R9, 1.875, P0 ;  /* 0x3ff0000009097808 */ /* 0x000fcc0000000000 */
[----:B------:R-:W-:-:S11]  /*10ab0*/  DFMA R38, R14, R8, R38 ;  /* 0x000000080e26722b */ /* 0x000fd60000000026 */
.L_x_1866:
        /* <DEDUP_REMOVED lines=9> */
.L_x_1889:
        /* <DEDUP_REMOVED lines=12> */
.L_x_1877:
        /* <DEDUP_REMOVED lines=14> */
.L_x_1879:
[----:B------:R-:W-:-:S11]  /*10cf0*/  DADD R20, R46, 2 ;  /* 0x400000002e147429 */ /* 0x000fd60000000000 */
.L_x_1878:
        /* <DEDUP_REMOVED lines=16> */
.L_x_1880:
        /* <DEDUP_REMOVED lines=14> */
.L_x_1882:
[----:B------:R-:W-:-:S11]  /*10ee0*/  DADD R20, R42, 2 ;  /* 0x400000002a147429 */ /* 0x000fd60000000000 */
.L_x_1881:
[----:B------:R-:W0:Y:S08]  /*10ef0*/  LDC.64 R8, c[0x0][0x3c8] ;  /* 0x0000f200ff087b82 */ /* 0x000e300000000a00 */
[----:B------:R-:W1:Y:S01]  /*10f00*/  LDC.64 R40, c[0x0][0x3c0] ;  /* 0x0000f000ff287b82 */ /* 0x000e620000000a00 */
[----:B0-----:R-:W-:-:S06]  /*10f10*/  IMAD.WIDE.U32 R46, R14, 0x8, R8 ;  /* 0x000000080e2e7825 */ /* 0x001fcc00078e0008 */
        /* <DEDUP_REMOVED lines=13> */
.L_x_1883:
        /* <DEDUP_REMOVED lines=14> */
.L_x_1885:
[----:B------:R-:W-:-:S11]  /*110d0*/  DADD R20, R46, 2 ;  /* 0x400000002e147429 */ /* 0x000fd60000000000 */
.L_x_1884:
[----:B------:R-:W0:Y:S01]  /*110e0*/  LDC.64 R8, c[0x0][0x3c8] ;  /* 0x0000f200ff087b82 */ /* 0x000e220000000a00 */
[----:B------:R-:W5:Y:S01]  /*110f0*/  LDG.E.64 R40, desc[UR10][R40.64+0x18] ;  /* 0x0000180a28287981 */ /* 0x000f62000c1e1b00 */
        /* <DEDUP_REMOVED lines=9> */
[----:B------:R-:W-:-:S07]  /*11190*/  IMAD.MOV.U32 R7, RZ, RZ, R11 ;  /* 0x000000ffff077224 */ /* 0x000fce00078e000b */
[----:B-----5:R-:W-:Y:S05]  /*111a0*/  CALL.REL.NOINC `($_ZN3cub18CUB_300001_SM_10006detail6reduce18DeviceReduceKernelINS2_10policy_hubIdjN4cuda3std3__44plusIdEEE10Policy1000EN6thrust24THRUST_300001_SM_1000_NS17counting_iteratorIiNSD_11use_defaultESF_SF_EEjS9_d6DValueEEvT0_PT3_T1_NS0_13GridEvenShareISL_EET2_T4_$__internal_accurate_pow) ;  /* 0x000000ec00987944 */ /* 0x020fea0003c00000 */
[----:B------:R-:W-:Y:S05]  /*111b0*/  BSYNC.RECONVERGENT B1 ;  /* 0x0000000000017941 */ /* 0x000fea0003800200 */
.L_x_1886:
        /* <DEDUP_REMOVED lines=14> */
.L_x_1888:
[----:B------:R-:W-:-:S11]  /*112a0*/  DADD R8, R42, 2 ;  /* 0x400000002a087429 */ /* 0x000fd60000000000 */
.L_x_1887:
        /* <DEDUP_REMOVED lines=10> */
.L_x_1876:
        /* <DEDUP_REMOVED lines=14> */
.L_x_1891:
        /* <DEDUP_REMOVED lines=14> */
.L_x_1893:
[----:B------:R-:W-:-:S11]  /*11510*/  DADD R8, R42, 2 ;  /* 0x400000002a087429 */ /* 0x000fd60000000000 */
.L_x_1892:
        /* <DEDUP_REMOVED lines=20> */
.L_x_1894:
        /* <DEDUP_REMOVED lines=14> */
.L_x_1896:
[----:B------:R-:W-:-:S11]  /*11740*/  DADD R8, R44, 2 ;  /* 0x400000002c087429 */ /* 0x000fd60000000000 */
.L_x_1895:
        /* <DEDUP_REMOVED lines=16> */
.L_x_1897:
        /* <DEDUP_REMOVED lines=14> */
.L_x_1899:
[----:B------:R-:W-:-:S11]  /*11930*/  DADD R8, R42, 2 ;  /* 0x400000002a087429 */ /* 0x000fd60000000000 */
.L_x_1898:
[----:B------:R-:W-:-:S06]  /*11940*/  DSETP.NEU.AND P0, PT, R42, 1, PT ;  /* 0x3ff000002a00742a */ /* 0x000fcc0003f0d000 */
[----:B------:R-:W-:Y:S02]  /*11950*/  FSEL R8, R8, RZ, P0 ;  /* 0x000000ff08087208 */ /* 0x000fe40000000000 */
[----:B------:R-:W-:-:S06]  /*11960*/  FSEL R9, R9, 1.875, P0 ;  /* 0x3ff0000009097808 */ /* 0x000fcc0000000000 */
[----:B------:R-:W-:-:S11]  /*11970*/  DFMA R40, R14, R8, R40 ;  /* 0x000000080e28722b */ /* 0x000fd60000000028 */
.L_x_1890:
        /* <DEDUP_REMOVED lines=9> */
.L_x_1913:
        /* <DEDUP_REMOVED lines=12> */
.L_x_1901:
        /* <DEDUP_REMOVED lines=14> */
.L_x_1903:
[----:B------:R-:W-:-:S11]  /*11bb0*/  DADD R20, R46, 2 ;  /* 0x400000002e147429 */ /* 0x000fd60000000000 */
.L_x_1902:
        /* <DEDUP_REMOVED lines=16> */
.L_x_1904:
        /* <DEDUP_REMOVED lines=14> */
.L_x_1906:
[----:B------:R-:W-:-:S11]  /*11da0*/  DADD R20, R44, 2 ;  /* 0x400000002c147429 */ /* 0x000fd60000000000 */
.L_x_1905:
        /* <DEDUP_REMOVED lines=16> */
.L_x_1907:
        /* <DEDUP_REMOVED lines=14> */
.L_x_1909:
[----:B------:R-:W-:-:S11]  /*11f90*/  DADD R20, R46, 2 ;  /* 0x400000002e147429 */ /* 0x000fd60000000000 */
.L_x_1908:
        /* <DEDUP_REMOVED lines=16> */
.L_x_1910:
        /* <DEDUP_REMOVED lines=14> */
.L_x_1912:
[----:B------:R-:W-:-:S11]  /*12180*/  DADD R8, R42, 2 ;  /* 0x400000002a087429 */ /* 0x000fd60000000000 */
.L_x_1911:
        /* <DEDUP_REMOVED lines=10> */
.L_x_1900:
        /* <DEDUP_REMOVED lines=14> */
.L_x_1915:
        /* <DEDUP_REMOVED lines=14> */
.L_x_1917:
[----:B------:R-:W-:-:S11]  /*123f0*/  DADD R8, R44, 2 ;  /* 0x400000002c087429 */ /* 0x000fd60000000000 */
.L_x_1916:
        /* <DEDUP_REMOVED lines=10> */
[----:B0-----:R-:W-:-:S06]  /*124a0*/  IMAD.WIDE.U32 R44, R14, 0x8, R10 ;  /* 0x000000080e2c7825 */ /* 0x001fcc00078e000a */
        /* <DEDUP_REMOVED lines=9> */
.L_x_1918:
        /* <DEDUP_REMOVED lines=14> */
.L_x_1920:
[----:B------:R-:W-:-:S11]  /*12620*/  DADD R8, R44, 2 ;  /* 0x400000002c087429 */ /* 0x000fd60000000000 */
.L_x_1919:
        /* <DEDUP_REMOVED lines=20> */
.L_x_1921:
        /* <DEDUP_REMOVED lines=14> */
.L_x_1923:
[----:B------:R-:W-:-:S11]  /*12850*/  DADD R8, R44, 2 ;  /* 0x400000002c087429 */ /* 0x000fd60000000000 */
.L_x_1922:
[----:B------:R-:W-:-:S06]  /*12860*/  DSETP.NEU.AND P0, PT, R44, 1, PT ;  /* 0x3ff000002c00742a */ /* 0x000fcc0003f0d000 */
[----:B------:R-:W-:Y:S02]  /*12870*/  FSEL R8, R8, RZ, P0 ;  /* 0x000000ff08087208 */ /* 0x000fe40000000000 */
[----:B------:R-:W-:-:S06]  /*12880*/  FSEL R9, R9, 1.875, P0 ;  /* 0x3ff0000009097808 */ /* 0x000fcc0000000000 */
[----:B------:R-:W-:-:S11]  /*12890*/  DFMA R42, R14, R8, R42 ;  /* 0x000000080e2a722b */ /* 0x000fd6000000002a */
.L_x_1914:
        /* <DEDUP_REMOVED lines=9> */
.L_x_1937:
        /* <DEDUP_REMOVED lines=12> */
.L_x_1925:
        /* <DEDUP_REMOVED lines=14> */
.L_x_1927:
[----:B------:R-:W-:-:S11]  /*12ad0*/  DADD R20, R48, 2 ;  /* 0x4000000030147429 */ /* 0x000fd60000000000 */
.L_x_1926:
        /* <DEDUP_REMOVED lines=16> */
.L_x_1928:
        /* <DEDUP_REMOVED lines=14> */
.L_x_1930:
[----:B------:R-:W-:-:S11]  /*12cc0*/  DADD R20, R46, 2 ;  /* 0x400000002e147429 */ /* 0x000fd60000000000 */
.L_x_1929:
        /* <DEDUP_REMOVED lines=16> */
.L_x_1931:
        /* <DEDUP_REMOVED lines=14> */
.L_x_1933:
[----:B------:R-:W-:-:S11]  /*12eb0*/  DADD R20, R48, 2 ;  /* 0x4000000030147429 */ /* 0x000fd60000000000 */
.L_x_1932:
        /* <DEDUP_REMOVED lines=16> */
.L_x_1934:
        /* <DEDUP_REMOVED lines=14> */
.L_x_1936:
[----:B------:R-:W-:-:S11]  /*130a0*/  DADD R8, R44, 2 ;  /* 0x400000002c087429 */ /* 0x000fd60000000000 */
.L_x_1935:
        /* <DEDUP_REMOVED lines=10> */
.L_x_1924:
        /* <DEDUP_REMOVED lines=14> */
.L_x_1939:
        /* <DEDUP_REMOVED lines=14> */
.L_x_1941:
[----:B------:R-:W-:-:S11]  /*13310*/  DADD R8, R46, 2 ;  /* 0x400000002e087429 */ /* 0x000fd60000000000 */
.L_x_1940:
        /* <DEDUP_REMOVED lines=20> */
.L_x_1942:
        /* <DEDUP_REMOVED lines=14> */
.L_x_1944:
[----:B------:R-:W-:-:S11]  /*13540*/  DADD R8, R46, 2 ;  /* 0x400000002e087429 */ /* 0x000fd60000000000 */
.L_x_1943:
        /* <DEDUP_REMOVED lines=20> */
.L_x_1945:
        /* <DEDUP_REMOVED lines=14> */
.L_x_1947:
[----:B------:R-:W-:-:S11]  /*13770*/  DADD R8, R46, 2 ;  /* 0x400000002e087429 */ /* 0x000fd60000000000 */
.L_x_1946:
[----:B------:R-:W-:-:S06]  /*13780*/  DSETP.NEU.AND P0, PT, R46, 1, PT ;  /* 0x3ff000002e00742a */ /* 0x000fcc0003f0d000 */
[----:B------:R-:W-:Y:S02]  /*13790*/  FSEL R8, R8, RZ, P0 ;  /* 0x000000ff08087208 */ /* 0x000fe40000000000 */
[----:B------:R-:W-:-:S06]  /*137a0*/  FSEL R9, R9, 1.875, P0 ;  /* 0x3ff0000009097808 */ /* 0x000fcc0000000000 */
[----:B------:R-:W-:-:S11]  /*137b0*/  DFMA R44, R14, R8, R44 ;  /* 0x000000080e2c722b */ /* 0x000fd6000000002c */
.L_x_1938:
        /* <DEDUP_REMOVED lines=9> */
.L_x_1961:
        /* <DEDUP_REMOVED lines=12> */
.L_x_1949:
        /* <DEDUP_REMOVED lines=14> */
.L_x_1951:
[----:B------:R-:W-:-:S11]  /*139f0*/  DADD R20, R50, 2 ;  /* 0x4000000032147429 */ /* 0x000fd60000000000 */
.L_x_1950:
        /* <DEDUP_REMOVED lines=16> */
.L_x_1952:
        /* <DEDUP_REMOVED lines=14> */
.L_x_1954:
[----:B------:R-:W-:-:S11]  /*13be0*/  DADD R20, R46, 2 ;  /* 0x400000002e147429 */ /* 0x000fd60000000000 */
.L_x_1953:
        /* <DEDUP_REMOVED lines=16> */
.L_x_1955:
        /* <DEDUP_REMOVED lines=14> */
.L_x_1957:
[----:B------:R-:W-:-:S11]  /*13dd0*/  DADD R20, R50, 2 ;  /* 0x4000000032147429 */ /* 0x000fd60000000000 */
.L_x_1956:
        /* <DEDUP_REMOVED lines=16> */
.L_x_1958:
        /* <DEDUP_REMOVED lines=14> */
.L_x_1960:
[----:B------:R-:W-:-:S11]  /*13fc0*/  DADD R8, R46, 2 ;  /* 0x400000002e087429 */ /* 0x000fd60000000000 */
.L_x_1959:
        /* <DEDUP_REMOVED lines=10> */
.L_x_1948:
        /* <DEDUP_REMOVED lines=14> */
.L_x_1963:
        /* <DEDUP_REMOVED lines=14> */
.L_x_1965:
[----:B------:R-:W-:-:S11]  /*14230*/  DADD R8, R46, 2 ;  /* 0x400000002e087429 */ /* 0x000fd60000000000 */
.L_x_1964:
        /* <DEDUP_REMOVED lines=20> */
.L_x_1966:
        /* <DEDUP_REMOVED lines=14> */
.L_x_1968:
[----:B------:R-:W-:-:S11]  /*14460*/  DADD R8, R46, 2 ;  /* 0x400000002e087429 */ /* 0x000fd60000000000 */
.L_x_1967:
        /* <DEDUP_REMOVED lines=20> */
.L_x_1969:
        /* <DEDUP_REMOVED lines=14> */
.L_x_1971:
[----:B------:R-:W-:-:S11]  /*14690*/  DADD R8, R46, 2 ;  /* 0x400000002e087429 */ /* 0x000fd60000000000 */
.L_x_1970:
[----:B------:R-:W-:-:S06]  /*146a0*/  DSETP.NEU.AND P0, PT, R46, 1, PT ;  /* 0x3ff000002e00742a */ /* 0x000fcc0003f0d000 */
[----:B------:R-:W-:Y:S02]  /*146b0*/  FSEL R8, R8, RZ, P0 ;  /* 0x000000ff08087208 */ /* 0x000fe40000000000 */
[----:B------:R-:W-:-:S06]  /*146c0*/  FSEL R9, R9, 1.875, P0 ;  /* 0x3ff0000009097808 */ /* 0x000fcc0000000000 */
[----:B------:R-:W-:-:S11]  /*146d0*/  DFMA R48, R14, R8, R48 ;  /* 0x000000080e30722b */ /* 0x000fd60000000030 */
.L_x_1962:
[----:B------:R-:W-:Y:S02]  /*146e0*/  DADD R48, -R2, R48 ;  /* 0x0000000002307229 */ /* 0x000fe40000000130 */
[--C-:B------:R-:W-:Y:S02]  /*146f0*/  DADD R34, R34, -R2.reuse ;  /* 0x0000000022227229 */ /* 0x100fe40000000802 */
[--C-:B------:R-:W-:Y:S02]  /*14700*/  DADD R36, R36, -R2.reuse ;  /* 0x0000000024247229 */ /* 0x100fe40000000802 */
[--C-:B------:R-:W-:Y:S02]  /*14710*/  DADD R38, R38, -R2.reuse ;  /* 0x0000000026267229 */ /* 0x100fe40000000802 */
[--C-:B------:R-:W-:Y:S02]  /*14720*/  DADD R40, R40, -R2.reuse ;  /* 0x0000000028287229 */ /* 0x100fe40000000802 */
[----:B------:R-:W-:-:S02]  /*14730*/  DADD R42, R42, -R2 ;  /* 0x000000002a2a7229 */ /* 0x000fc40000000802 */
[--C-:B------:R-:W-:Y:S02]  /*14740*/  DADD R44, R44, -R2.reuse ;  /* 0x000000002c2c7229 */ /* 0x100fe40000000802 */
[----:B------:R-:W-:Y:S01]  /*14750*/  DADD R18, R18, -R2 ;  /* 0x0000000012127229 */ /* 0x000fe20000000802 */
[----:B------:R-:W-:Y:S10]  /*14760*/  BRA `(.L_x_1972) ;  /* 0x0000007400107947 */ /* 0x000ff40003800000 */
.L_x_1779:
        /* <DEDUP_REMOVED lines=8> */
.L_x_1986:
        /* <DEDUP_REMOVED lines=10> */
.L_x_1974:
        /* <DEDUP_REMOVED lines=14> */
.L_x_1976:
[----:B------:R-:W-:-:S11]  /*14970*/  DADD R8, R46, 2 ;  /* 0x400000002e087429 */ /* 0x000fd60000000000 */
.L_x_1975:
        /* <DEDUP_REMOVED lines=12> */
.L_x_1977:
        /* <DEDUP_REMOVED lines=14> */
.L_x_1979:
[----:B------:R-:W-:-:S11]  /*14b20*/  DADD R8, R38, 2 ;  /* 0x4000000026087429 */ /* 0x000fd60000000000 */
.L_x_1978:
        /* <DEDUP_REMOVED lines=12> */
.L_x_1980:
        /* <DEDUP_REMOVED lines=14> */
.L_x_1982:
[----:B------:R-:W-:-:S11]  /*14cd0*/  DADD R8, R18, 2 ;  /* 0x4000000012087429 */ /* 0x000fd60000000000 */
.L_x_1981:
        /* <DEDUP_REMOVED lines=12> */
.L_x_1983:
        /* <DEDUP_REMOVED lines=14> */
.L_x_1985:
[----:B------:R-:W-:-:S11]  /*14e80*/  DADD R8, R42, 2 ;  /* 0x400000002a087429 */ /* 0x000fd60000000000 */
.L_x_1984:
        /* <DEDUP_REMOVED lines=9> */
.L_x_1973:
        /* <DEDUP_REMOVED lines=14> */
.L_x_1988:
        /* <DEDUP_REMOVED lines=14> */
.L_x_1990:
[----:B------:R-:W-:-:S11]  /*150e0*/  DADD R8, R14, 2 ;  /* 0x400000000e087429 */ /* 0x000fd60000000000 */
.L_x_1989:
        /* <DEDUP_REMOVED lines=14> */
.L_x_1991:
        /* <DEDUP_REMOVED lines=14> */
.L_x_1993:
[----:B------:R-:W-:-:S11]  /*152b0*/  DADD R8, R14, 2 ;  /* 0x400000000e087429 */ /* 0x000fd60000000000 */
.L_x_1992:
        /* <DEDUP_REMOVED lines=14> */
.L_x_1994:
        /* <DEDUP_REMOVED lines=14> */
.L_x_1996:
[----:B------:R-:W-:-:S11]  /*15480*/  DADD R8, R36, 2 ;  /* 0x4000000024087429 */ /* 0x000fd60000000000 */
.L_x_1995:
[----:B------:R-:W-:-:S06]  /*15490*/  DSETP.NEU.AND P0, PT, R36, 1, PT ;  /* 0x3ff000002400742a */ /* 0x000fcc0003f0d000 */
[----:B------:R-:W-:Y:S02]  /*154a0*/  FSEL R8, R8, RZ, P0 ;  /* 0x000000ff08087208 */ /* 0x000fe40000000000 */
[----:B------:R-:W-:-:S06]  /*154b0*/  FSEL R9, R9, 1.875, P0 ;  /* 0x3ff0000009097808 */ /* 0x000fcc0000000000 */
[----:B------:R-:W-:-:S11]  /*154c0*/  DFMA R18, R38, R8, R18 ;  /* 0x000000082612722b */ /* 0x000fd60000000012 */
.L_x_1987:
        /* <DEDUP_REMOVED lines=8> */
.L_x_2010:
        /* <DEDUP_REMOVED lines=12> */
.L_x_1998:
        /* <DEDUP_REMOVED lines=14> */
.L_x_2000:
[----:B------:R-:W-:-:S11]  /*156f0*/  DADD R8, R44, 2 ;  /* 0x400000002c087429 */ /* 0x000fd60000000000 */
.L_x_1999:
        /* <DEDUP_REMOVED lines=12> */
.L_x_2001:
        /* <DEDUP_REMOVED lines=14> */
.L_x_2003:
[----:B------:R-:W-:-:S11]  /*158a0*/  DADD R8, R36, 2 ;  /* 0x4000000024087429 */ /* 0x000fd60000000000 */
.L_x_2002:
        /* <DEDUP_REMOVED lines=12> */
.L_x_2004:
        /* <DEDUP_REMOVED lines=14> */
.L_x_2006:
[----:B------:R-:W-:-:S11]  /*15a50*/  DADD R8, R34, 2 ;  /* 0x4000000022087429 */ /* 0x000fd60000000000 */
.L_x_2005:
        /* <DEDUP_REMOVED lines=12> */
.L_x_2007:
        /* <DEDUP_REMOVED lines=14> */
.L_x_2009:
[----:B------:R-:W-:-:S11]  /*15c00*/  DADD R8, R40, 2 ;  /* 0x4000000028087429 */ /* 0x000fd60000000000 */
.L_x_2008:
        /* <DEDUP_REMOVED lines=9> */
.L_x_1997:
        /* <DEDUP_REMOVED lines=14> */
.L_x_2012:
        /* <DEDUP_REMOVED lines=14> */
.L_x_2014:
[----:B------:R-:W-:-:S11]  /*15e60*/  DADD R8, R14, 2 ;  /* 0x400000000e087429 */ /* 0x000fd60000000000 */
.L_x_2013:
        /* <DEDUP_REMOVED lines=14> */
.L_x_2015:
        /* <DEDUP_REMOVED lines=14> */
.L_x_2017:
[----:B------:R-:W-:-:S11]  /*16030*/  DADD R8, R14, 2 ;  /* 0x400000000e087429 */ /* 0x000fd60000000000 */
.L_x_2016:
        /* <DEDUP_REMOVED lines=14> */
.L_x_2018:
        /* <DEDUP_REMOVED lines=14> */
.L_x_2020:
[----:B------:R-:W-:-:S11]  /*16200*/  DADD R8, R38, 2 ;  /* 0x4000000026087429 */ /* 0x000fd60000000000 */
.L_x_2019:
[----:B------:R-:W-:-:S06]  /*16210*/  DSETP.NEU.AND P0, PT, R38, 1, PT ;  /* 0x3ff000002600742a */ /* 0x000fcc0003f0d000 */
[----:B------:R-:W-:Y:S02]  /*16220*/  FSEL R8, R8, RZ, P0 ;  /* 0x000000ff08087208 */ /* 0x000fe40000000000 */
[----:B------:R-:W-:-:S06]  /*16230*/  FSEL R9, R9, 1.875, P0 ;  /* 0x3ff0000009097808 */ /* 0x000fcc0000000000 */
[----:B------:R-:W-:-:S11]  /*16240*/  DFMA R34, R40, R8, R34 ;  /* 0x000000082822722b */ /* 0x000fd60000000022 */
.L_x_2011:
        /* <DEDUP_REMOVED lines=9> */
.L_x_2034:
[----:B------:R-:W1:Y:S08]  /*162e0*/  LDC.64 R42, c[0x0][0x3c8] ;  /* 0x0000f200ff2a7b82 */ /* 0x000e700000000a00 */
[----:B------:R-:W2:Y:S01]  /*162f0*/  LDC.64 R48, c[0x0][0x3c0] ;  /* 0x0000f000ff307b82 */ /* 0x000ea20000000a00 */
[----:B-1----:R-:W-:-:S05]  /*16300*/  IMAD.WIDE.U32 R42, R14, 0x8, R42 ;  /* 0x000000080e2a7825 */ /* 0x002fca00078e002a */
        /* <DEDUP_REMOVED lines=9> */
.L_x_2022:
        /* <DEDUP_REMOVED lines=14> */
.L_x_2024:
[----:B------:R-:W-:-:S11]  /*16480*/  DADD R20, R44, 2 ;  /* 0x400000002c147429 */ /* 0x000fd60000000000 */
.L_x_2023:
[----:B------:R-:W0:Y:S01]  /*16490*/  LDC.64 R8, c[0x0][0x3c0] ;  /* 0x0000f000ff087b82 */ /* 0x000e220000000a00 */
[----:B------:R-:W2:Y:S01]  /*164a0*/  LDG.E.64 R38, desc[UR10][R42.64+0x8] ;  /* 0x0000080a2a267981 */ /* 0x000ea2000c1e1b00 */
[----:B0-----:R-:W-:-:S06]  /*164b0*/  IMAD.WIDE.U32 R40, R14, 0x8, R8 ;  /* 0x000000080e287825 */ /* 0x001fcc00078e0008 */
        /* <DEDUP_REMOVED lines=11> */
.L_x_2025:
        /* <DEDUP_REMOVED lines=14> */
.L_x_2027:
[----:B------:R-:W-:-:S11]  /*16650*/  DADD R8, R38, 2 ;  /* 0x4000000026087429 */ /* 0x000fd60000000000 */
.L_x_2026:
[----:B------:R-:W0:Y:S01]  /*16660*/  LDC.64 R36, c[0x0][0x3c0] ;  /* 0x0000f000ff247b82 */ /* 0x000e220000000a00 */
[----:B------:R-:W2:Y:S01]  /*16670*/  LDG.E.64 R44, desc[UR10][R42.64+0x10] ;  /* 0x0000100a2a2c7981 */ /* 0x000ea2000c1e1b00 */
[----:B0-----:R-:W-:-:S05]  /*16680*/  IMAD.WIDE.U32 R36, R14, 0x8, R36 ;  /* 0x000000080e247825 */ /* 0x001fca00078e0024 */
        /* <DEDUP_REMOVED lines=11> */
.L_x_2028:
        /* <DEDUP_REMOVED lines=14> */
.L_x_2030:
[----:B------:R-:W-:-:S11]  /*16820*/  DADD R8, R44, 2 ;  /* 0x400000002c087429 */ /* 0x000fd60000000000 */
.L_x_2029:
        /* <DEDUP_REMOVED lines=12> */
.L_x_2031:
        /* <DEDUP_REMOVED lines=14> */
.L_x_2033:
[----:B------:R-:W-:-:S11]  /*169d0*/  DADD R8, R42, 2 ;  /* 0x400000002a087429 */ /* 0x000fd60000000000 */
.L_x_2032:
        /* <DEDUP_REMOVED lines=10> */
.L_x_2021:
        /* <DEDUP_REMOVED lines=14> */
.L_x_2036:
        /* <DEDUP_REMOVED lines=14> */
.L_x_2038:
[----:B------:R-:W-:-:S11]  /*16c40*/  DADD R8, R14, 2 ;  /* 0x400000000e087429 */ /* 0x000fd60000000000 */
.L_x_2037:
        /* <DEDUP_REMOVED lines=16> */
.L_x_2039:
        /* <DEDUP_REMOVED lines=14> */
.L_x_2041:
[----:B------:R-:W-:-:S11]  /*16e30*/  DADD R8, R14, 2 ;  /* 0x400000000e087429 */ /* 0x000fd60000000000 */
.L_x_2040:
        /* <DEDUP_REMOVED lines=16> */
.L_x_2042:
        /* <DEDUP_REMOVED lines=14> */
.L_x_2044:
[----:B------:R-:W-:-:S11]  /*17020*/  DADD R8, R40, 2 ;  /* 0x4000000028087429 */ /* 0x000fd60000000000 */
.L_x_2043:
[----:B------:R-:W-:-:S06]  /*17030*/  DSETP.NEU.AND P0, PT, R40, 1, PT ;  /* 0x3ff000002800742a */ /* 0x000fcc0003f0d000 */
[----:B------:R-:W-:Y:S02]  /*17040*/  FSEL R8, R8, RZ, P0 ;  /* 0x000000ff08087208 */ /* 0x000fe40000000000 */
[----:B------:R-:W-:-:S06]  /*17050*/  FSEL R9, R9, 1.875, P0 ;  /* 0x3ff0000009097808 */ /* 0x000fcc0000000000 */
[----:B------:R-:W-:-:S11]  /*17060*/  DFMA R36, R42, R8, R36 ;  /* 0x000000082a24722b */ /* 0x000fd60000000024 */
.L_x_2035:
        /* <DEDUP_REMOVED lines=9> */
.L_x_2058:
        /* <DEDUP_REMOVED lines=12> */
.L_x_2046:
        /* <DEDUP_REMOVED lines=14> */
.L_x_2048:
[----:B------:R-:W-:-:S11]  /*172a0*/  DADD R20, R44, 2 ;  /* 0x400000002c147429 */ /* 0x000fd60000000000 */
.L_x_2047:
        /* <DEDUP_REMOVED lines=16> */
.L_x_2049:
        /* <DEDUP_REMOVED lines=14> */
.L_x_2051:
[----:B------:R-:W-:-:S11]  /*17490*/  DADD R8, R40, 2 ;  /* 0x4000000028087429 */ /* 0x000fd60000000000 */
.L_x_2050:
        /* <DEDUP_REMOVED lines=16> */
.L_x_2052:
        /* <DEDUP_REMOVED lines=14> */
.L_x_2054:
[----:B------:R-:W-:-:S11]  /*17680*/  DADD R8, R46, 2 ;  /* 0x400000002e087429 */ /* 0x000fd60000000000 */
.L_x_2053:
        /* <DEDUP_REMOVED lines=12> */
.L_x_2055:
        /* <DEDUP_REMOVED lines=14> */
.L_x_2057:
[----:B------:R-:W-:-:S11]  /*17830*/  DADD R8, R38, 2 ;  /* 0x4000000026087429 */ /* 0x000fd60000000000 */
.L_x_2056:
        /* <DEDUP_REMOVED lines=10> */
.L_x_2045:
        /* <DEDUP_REMOVED lines=14> */
.L_x_2060:
        /* <DEDUP_REMOVED lines=14> */
.L_x_2062:
[----:B------:R-:W-:-:S11]  /*17aa0*/  DADD R8, R40, 2 ;  /* 0x4000000028087429 */ /* 0x000fd60000000000 */
.L_x_2061:
        /* <DEDUP_REMOVED lines=20> */
.L_x_2063:
        /* <DEDUP_REMOVED lines=14> */
.L_x_2065:
[----:B------:R-:W-:-:S11]  /*17cd0*/  DADD R8, R42, 2 ;  /* 0x400000002a087429 */ /* 0x000fd60000000000 */
.L_x_2064:
        /* <DEDUP_REMOVED lines=16> */
.L_x_2066:
        /* <DEDUP_REMOVED lines=14> */
.L_x_2068:
[----:B------:R-:W-:-:S11]  /*17ec0*/  DADD R8, R40, 2 ;  /* 0x4000000028087429 */ /* 0x000fd60000000000 */
.L_x_2067:
[----:B------:R-:W-:-:S06]  /*17ed0*/  DSETP.NEU.AND P0, PT, R40, 1, PT ;  /* 0x3ff000002800742a */ /* 0x000fcc0003f0d000 */
[----:B------:R-:W-:Y:S02]  /*17ee0*/  FSEL R8, R8, RZ, P0 ;  /* 0x000000ff08087208 */ /* 0x000fe40000000000 */
[----:B------:R-:W-:-:S06]  /*17ef0*/  FSEL R9, R9, 1.875, P0 ;  /* 0x3ff0000009097808 */ /* 0x000fcc0000000000 */
[----:B------:R-:W-:-:S11]  /*17f00*/  DFMA R38, R14, R8, R38 ;  /* 0x000000080e26722b */ /* 0x000fd60000000026 */
.L_x_2059:
        /* <DEDUP_REMOVED lines=9> */
.L_x_2082:
        /* <DEDUP_REMOVED lines=12> */
.L_x_2070:
        /* <DEDUP_REMOVED lines=14> */
.L_x_2072:
[----:B------:R-:W-:-:S11]  /*18140*/  DADD R20, R46, 2 ;  /* 0x400000002e147429 */ /* 0x000fd60000000000 */
.L_x_2071:
        /* <DEDUP_REMOVED lines=16> */
.L_x_2073:
        /* <DEDUP_REMOVED lines=14> */
.L_x_2075:
[----:B------:R-:W-:-:S11]  /*18330*/  DADD R20, R42, 2 ;  /* 0x400000002a147429 */ /* 0x000fd60000000000 */
.L_x_2074:
        /* <DEDUP_REMOVED lines=16> */
.L_x_2076:
        /* <DEDUP_REMOVED lines=14> */
.L_x_2078:
[----:B------:R-:W-:-:S11]  /*18520*/  DADD R20, R46, 2 ;  /* 0x400000002e147429 */ /* 0x000fd60000000000 */
.L_x_2077:
        /* <DEDUP_REMOVED lines=14> */
.L_x_2079:
        /* <DEDUP_REMOVED lines=14> */
.L_x_2081:
[----:B------:R-:W-:-:S11]  /*186f0*/  DADD R8, R42, 2 ;  /* 0x400000002a087429 */ /* 0x000fd60000000000 */
.L_x_2080:
        /* <DEDUP_REMOVED lines=10> */
.L_x_2069:
        /* <DEDUP_REMOVED lines=14> */
.L_x_2084:
        /* <DEDUP_REMOVED lines=14> */
.L_x_2086:
[----:B------:R-:W-:-:S11]  /*18960*/  DADD R8, R42, 2 ;  /* 0x400000002a087429 */ /* 0x000fd60000000000 */
.L_x_2085:
        /* <DEDUP_REMOVED lines=20> */
.L_x_2087:
        /* <DEDUP_REMOVED lines=14> */
.L_x_2089:
[----:B------:R-:W-:-:S11]  /*18b90*/  DADD R8, R44, 2 ;  /* 0x400000002c087429 */ /* 0x000fd60000000000 */
.L_x_2088:
        /* <DEDUP_REMOVED lines=16> */
.L_x_2090:
        /* <DEDUP_REMOVED lines=14> */
.L_x_2092:
[----:B------:R-:W-:-:S11]  /*18d80*/  DADD R8, R42, 2 ;  /* 0x400000002a087429 */ /* 0x000fd60000000000 */
.L_x_2091:
[----:B------:R-:W-:-:S06]  /*18d90*/  DSETP.NEU.AND P0, PT, R42, 1, PT ;  /* 0x3ff000002a00742a */ /* 0x000fcc0003f0d000 */
[----:B------:R-:W-:Y:S02]  /*18da0*/  FSEL R8, R8, RZ, P0 ;  /* 0x000000ff08087208 */ /* 0x000fe40000000000 */
[----:B------:R-:W-:-:S06]  /*18db0*/  FSEL R9, R9, 1.875, P0 ;  /* 0x3ff0000009097808 */ /* 0x000fcc0000000000 */
[----:B------:R-:W-:-:S11]  /*18dc0*/  DFMA R40, R14, R8, R40 ;  /* 0x000000080e28722b */ /* 0x000fd60000000028 */
.L_x_2083:
        /* <DEDUP_REMOVED lines=9> */
.L_x_2106:
        /* <DEDUP_REMOVED lines=12> */
.L_x_2094:
        /* <DEDUP_REMOVED lines=14> */
.L_x_2096:
[----:B------:R-:W-:-:S11]  /*19000*/  DADD R20, R46, 2 ;  /* 0x400000002e147429 */ /* 0x000fd60000000000 */
.L_x_2095:
        /* <DEDUP_REMOVED lines=16> */
.L_x_2097:
        /* <DEDUP_REMOVED lines=14> */
.L_x_2099:
[----:B------:R-:W-:-:S11]  /*191f0*/  DADD R20, R44, 2 ;  /* 0x400000002c147429 */ /* 0x000fd60000000000 */
.L_x_2098:
        /* <DEDUP_REMOVED lines=16> */
.L_x_2100:
        /* <DEDUP_REMOVED lines=14> */
.L_x_2102:
[----:B------:R-:W-:-:S11]  /*193e0*/  DADD R20, R46, 2 ;  /* 0x400000002e147429 */ /* 0x000fd60000000000 */
.L_x_2101:
        /* <DEDUP_REMOVED lines=16> */
.L_x_2103:
        /* <DEDUP_REMOVED lines=14> */
.L_x_2105:
[----:B------:R-:W-:-:S11]  /*195d0*/  DADD R8, R42, 2 ;  /* 0x400000002a087429 */ /* 0x000fd60000000000 */
.L_x_2104:
        /* <DEDUP_REMOVED lines=10> */
.L_x_2093:
        /* <DEDUP_REMOVED lines=14> */
.L_x_2108:
        /* <DEDUP_REMOVED lines=14> */
.L_x_2110:
[----:B------:R-:W-:-:S11]  /*19840*/  DADD R8, R44, 2 ;  /* 0x400000002c087429 */ /* 0x000fd60000000000 */
.L_x_2109:
        /* <DEDUP_REMOVED lines=20> */
.L_x_2111:
        /* <DEDUP_REMOVED lines=14> */
.L_x_2113:
[----:B------:R-:W-:-:S11]  /*19a70*/  DADD R8, R44, 2 ;  /* 0x400000002c087429 */ /* 0x000fd60000000000 */
.L_x_2112:
        /* <DEDUP_REMOVED lines=20> */
.L_x_2114:
        /* <DEDUP_REMOVED lines=14> */
.L_x_2116:
[----:B------:R-:W-:-:S11]  /*19ca0*/  DADD R8, R44, 2 ;  /* 0x400000002c087429 */ /* 0x000fd60000000000 */
.L_x_2115:
[----:B------:R-:W-:-:S06]  /*19cb0*/  DSETP.NEU.AND P0, PT, R44, 1, PT ;  /* 0x3ff000002c00742a */ /* 0x000fcc0003f0d000 */
[----:B------:R-:W-:Y:S02]  /*19cc0*/  FSEL R8, R8, RZ, P0 ;  /* 0x000000ff08087208 */ /* 0x000fe40000000000 */
[----:B------:R-:W-:-:S06]  /*19cd0*/  FSEL R9, R9, 1.875, P0 ;  /* 0x3ff0000009097808 */ /* 0x000fcc0000000000 */
[----:B------:R-:W-:-:S11]  /*19ce0*/  DFMA R42, R14, R8, R42 ;  /* 0x000000080e2a722b */ /* 0x000fd6000000002a */
.L_x_2107:
        /* <DEDUP_REMOVED lines=9> */
.L_x_2130:
        /* <DEDUP_REMOVED lines=12> */
.L_x_2118:
        /* <DEDUP_REMOVED lines=14> */
.L_x_2120:
[----:B------:R-:W-:-:S11]  /*19f20*/  DADD R20, R48, 2 ;  /* 0x4000000030147429 */ /* 0x000fd60000000000 */
.L_x_2119:
        /* <DEDUP_REMOVED lines=16> */
.L_x_2121:
        /* <DEDUP_REMOVED lines=14> */
.L_x_2123:
[----:B------:R-:W-:-:S11]  /*1a110*/  DADD R20, R46, 2 ;  /* 0x400000002e147429 */ /* 0x000fd60000000000 */
.L_x_2122:
        /* <DEDUP_REMOVED lines=16> */
.L_x_2124:
        /* <DEDUP_REMOVED lines=14> */
.L_x_2126:
[----:B------:R-:W-:-:S11]  /*1a300*/  DADD R20, R48, 2 ;  /* 0x4000000030147429 */ /* 0x000fd60000000000 */
.L_x_2125:
        /* <DEDUP_REMOVED lines=16> */
.L_x_2127:
        /* <DEDUP_REMOVED lines=14> */
.L_x_2129:
[----:B------:R-:W-:-:S11]  /*1a4f0*/  DADD R8, R44, 2 ;  /* 0x400000002c087429 */ /* 0x000fd60000000000 */
.L_x_2128:
        /* <DEDUP_REMOVED lines=10> */
.L_x_2117:
        /* <DEDUP_REMOVED lines=14> */
.L_x_2132:
        /* <DEDUP_REMOVED lines=14> */
.L_x_2134:
[----:B------:R-:W-:-:S11]  /*1a760*/  DADD R8, R46, 2 ;  /* 0x400000002e087429 */ /* 0x000fd60000000000 */
.L_x_2133:
        /* <DEDUP_REMOVED lines=20> */
.L_x_2135:
        /* <DEDUP_REMOVED lines=14> */
.L_x_2137:
[----:B------:R-:W-:-:S11]  /*1a990*/  DADD R8, R46, 2 ;  /* 0x400000002e087429 */ /* 0x000fd60000000000 */
.L_x_2136:
        /* <DEDUP_REMOVED lines=20> */
.L_x_2138:
        /* <DEDUP_REMOVED lines=14> */
.L_x_2140:
[----:B------:R-:W-:-:S11]  /*1abc0*/  DADD R8, R46, 2 ;  /* 0x400000002e087429 */ /* 0x000fd60000000000 */
.L_x_2139:
[----:B------:R-:W-:-:S06]  /*1abd0*/  DSETP.NEU.AND P0, PT, R46, 1, PT ;  /* 0x3ff000002e00742a */ /* 0x000fcc0003f0d000 */
[----:B------:R-:W-:Y:S02]  /*1abe0*/  FSEL R8, R8, RZ, P0 ;  /* 0x000000ff08087208 */ /* 0x000fe40000000000 */
[----:B------:R-:W-:-:S06]  /*1abf0*/  FSEL R9, R9, 1.875, P0 ;  /* 0x3ff0000009097808 */ /* 0x000fcc0000000000 */
[----:B------:R-:W-:-:S11]  /*1ac00*/  DFMA R44, R14, R8, R44 ;  /* 0x000000080e2c722b */ /* 0x000fd6000000002c */
.L_x_2131:
        /* <DEDUP_REMOVED lines=9> */
.L_x_2154:
        /* <DEDUP_REMOVED lines=12> */
.L_x_2142:
        /* <DEDUP_REMOVED lines=14> */
.L_x_2144:
[----:B------:R-:W-:-:S11]  /*1ae40*/  DADD R20, R50, 2 ;  /* 0x4000000032147429 */ /* 0x000fd60000000000 */
.L_x_2143:
        /* <DEDUP_REMOVED lines=16> */
.L_x_2145:
        /* <DEDUP_REMOVED lines=14> */
.L_x_2147:
[----:B------:R-:W-:-:S11]  /*1b030*/  DADD R20, R46, 2 ;  /* 0x400000002e147429 */ /* 0x000fd60000000000 */
.L_x_2146:
        /* <DEDUP_REMOVED lines=16> */
.L_x_2148:
        /* <DEDUP_REMOVED lines=14> */
.L_x_2150:
[----:B------:R-:W-:-:S11]  /*1b220*/  DADD R20, R50, 2 ;  /* 0x4000000032147429 */ /* 0x000fd60000000000 */
.L_x_2149:
        /* <DEDUP_REMOVED lines=16> */
.L_x_2151:
        /* <DEDUP_REMOVED lines=14> */
.L_x_2153:
[----:B------:R-:W-:-:S11]  /*1b410*/  DADD R8, R46, 2 ;  /* 0x400000002e087429 */ /* 0x000fd60000000000 */
.L_x_2152:
        /* <DEDUP_REMOVED lines=10> */
.L_x_2141:
        /* <DEDUP_REMOVED lines=14> */
.L_x_2156:
        /* <DEDUP_REMOVED lines=14> */
.L_x_2158:
[----:B------:R-:W-:-:S11]  /*1b680*/  DADD R8, R46, 2 ;  /* 0x400000002e087429 */ /* 0x000fd60000000000 */
.L_x_2157:
        /* <DEDUP_REMOVED lines=20> */
.L_x_2159:
        /* <DEDUP_REMOVED lines=14> */
.L_x_2161:
[----:B------:R-:W-:-:S11]  /*1b8b0*/  DADD R8, R46, 2 ;  /* 0x400000002e087429 */ /* 0x000fd60000000000 */
.L_x_2160:
        /* <DEDUP_REMOVED lines=20> */
.L_x_2162:
        /* <DEDUP_REMOVED lines=14> */
.L_x_2164:
[----:B------:R-:W-:-:S11]  /*1bae0*/  DADD R8, R46, 2 ;  /* 0x400000002e087429 */ /* 0x000fd60000000000 */
.L_x_2163:
[----:B------:R-:W-:-:S06]  /*1baf0*/  DSETP.NEU.AND P0, PT, R46, 1, PT ;  /* 0x3ff000002e00742a */ /* 0x000fcc0003f0d000 */
[----:B------:R-:W-:Y:S02]  /*1bb00*/  FSEL R8, R8, RZ, P0 ;  /* 0x000000ff08087208 */ /* 0x000fe40000000000 */
[----:B------:R-:W-:-:S06]  /*1bb10*/  FSEL R9, R9, 1.875, P0 ;  /* 0x3ff0000009097808 */ /* 0x000fcc0000000000 */
[----:B------:R-:W-:-:S11]  /*1bb20*/  DFMA R48, R14, R8, R48 ;  /* 0x000000080e30722b */ /* 0x000fd60000000030 */
.L_x_2155:
[----:B------:R-:W-:Y:S02]  /*1bb30*/  DADD R48, -R4, R48 ;  /* 0x0000000004307229 */ /* 0x000fe40000000130 */
[--C-:B------:R-:W-:Y:S02]  /*1bb40*/  DADD R34, R34, -R4.reuse ;  /* 0x0000000022227229 */ /* 0x100fe40000000804 */
[--C-:B------:R-:W-:Y:S02]  /*1bb50*/  DADD R36, R36, -R4.reuse ;  /* 0x0000000024247229 */ /* 0x100fe40000000804 */
[--C-:B------:R-:W-:Y:S02]  /*1bb60*/  DADD R38, R38, -R4.reuse ;  /* 0x0000000026267229 */ /* 0x100fe40000000804 */
[--C-:B------:R-:W-:Y:S02]  /*1bb70*/  DADD R40, R40, -R4.reuse ;  /* 0x0000000028287229 */ /* 0x100fe40000000804 */
[----:B------:R-:W-:-:S02]  /*1bb80*/  DADD R42, R42, -R4 ;  /* 0x000000002a2a7229 */ /* 0x000fc40000000804 */
[--C-:B------:R-:W-:Y:S02]  /*1bb90*/  DADD R44, R44, -R4.reuse ;  /* 0x000000002c2c7229 */ /* 0x100fe40000000804 */
[----:B------:R-:W-:-:S11]  /*1bba0*/  DADD R18, R18, -R4 ;  /* 0x0000000012127229 */ /* 0x000fd60000000804 */
.L_x_1972:
[----:B------:R-:W-:Y:S01]  /*1bbb0*/  DADD R18, R18, R16 ;  /* 0x0000000012127229 */ /* 0x000fe20000000010 */
[----:B------:R-:W0:Y:S07]  /*1bbc0*/  LDCU.64 UR8, c[0x0][0x3a8] ;  /* 0x00007500ff0877ac */ /* 0x000e2e0008000a00 */
[----:B------:R-:W-:-:S08]  /*1bbd0*/  DADD R18, R18, R34 ;  /* 0x0000000012127229 */ /* 0x000fd00000000022 */
[----:B------:R-:W-:Y:S01]  /*1bbe0*/  DADD R18, R18, R36 ;  /* 0x0000000012127229 */ /* 0x000fe20000000024 */
[----:B0-----:R-:W-:Y:S02]  /*1bbf0*/  UIADD3 UR8, UPT, UPT, -UR7, UR8, URZ ;  /* 0x0000000807087290 */ /* 0x001fe4000fffe1ff */
[----:B------:R-:W-:-:S05]  /*1bc00*/  UIMAD UR12, UR9, 0x1400, URZ ;  /* 0x00001400090c78a4 */ /* 0x000fca000f8e02ff */
[----:B------:R-:W-:Y:S01]  /*1bc10*/  DADD R18, R18, R38 ;  /* 0x0000000012127229 */ /* 0x000fe20000000026 */
[----:B------:R-:W-:-:S07]  /*1bc20*/  UISETP.GE.U32.AND UP0, UPT, UR8, UR12, UPT ;  /* 0x0000000c0800728c */ /* 0x000fce000bf06070 */
[----:B------:R-:W-:-:S08]  /*1bc30*/  DADD R18, R18, R40 ;  /* 0x0000000012127229 */ /* 0x000fd00000000028 */
[----:B------:R-:W-:-:S08]  /*1bc40*/  DADD R18, R18, R42 ;  /* 0x0000000012127229 */ /* 0x000fd0000000002a */
[----:B------:R-:W-:-:S08]  /*1bc50*/  DADD R18, R18, R44 ;  /* 0x0000000012127229 */ /* 0x000fd0000000002c */
[----:B------:R-:W-:Y:S01]  /*1bc60*/  DADD R16, R18, R48 ;  /* 0x0000000012107229 */ /* 0x000fe20000000030 */
[----:B------:R-:W-:Y:S10]  /*1bc70*/  BRA.U !UP0, `(.L_x_1772) ;  /* 0x0000003908287547 */ /* 0x000ff4000b800000 */
[----:B------:R-:W-:-:S04]  /*1bc80*/  UIMAD UR7, UR9, 0x1400, UR7 ;  /* 0x00001400090778a4 */ /* 0x000fc8000f8e0207 */
[----:B------:R-:W-:-:S09]  /*1bc90*/  UISETP.GT.U32.AND UP0, UPT, UR7, UR6, UPT ;  /* 0x000000060700728c */ /* 0x000fd2000bf04070 */
[----:B------:R-:W-:Y:S05]  /*1bca0*/  BRA.U !UP0, `(.L_x_2165) ;  /* 0xffffff1508847547 */ /* 0x000fea000b83ffff */
[----:B------:R-:W-:Y:S05]  /*1bcb0*/  BRA `(.L_x_1778) ;  /* 0x0000000400c87947 */ /* 0x000fea0003800000 */
.L_x_1773:
[----:B------:R-:W-:-:S14]  /*1bcc0*/  DSETP.NAN.AND P0, PT, R10, R10, PT ;  /* 0x0000000a0a00722a */ /* 0x000fdc0003f08000 */
[----:B------:R-:W-:Y:S05]  /*1bcd0*/  @P0 BRA `(.L_x_2166) ;  /* 0x0000000000e00947 */ /* 0x000fea0003800000 */
[----:B------:R-:W-:Y:S01]  /*1bce0*/  UIADD3 UR7, UPT, UPT, UR8, UR13, URZ ;  /* 0x0000000d08077290 */ /* 0x000fe2000fffe0ff */
[C---:B------:R-:W-:Y:S01]  /*1bcf0*/  DSETP.NEU.AND P0, PT, |R10|.reuse, +INF , PT ;  /* 0x7ff000000a00742a */ /* 0x040fe20003f0d200 */
[----:B------:R-:W0:Y:S01]  /*1bd00*/  LDCU.64 UR12, c[0x0][0x3d8] ;  /* 0x00007b00ff0c77ac */ /* 0x000e220008000a00 */
[----:B------:R-:W-:Y:S01]  /*1bd10*/  DSETP.NEU.AND P1, PT, R10, 1, PT ;  /* 0x3ff000000a00742a */ /* 0x000fe20003f2d000 */
[----:B------:R-:W-:-:S03]  /*1bd20*/  UIMAD UR7, UR7, 0x1400, URZ ;  /* 0x00001400070778a4 */ /* 0x000fc6000f8e02ff */
[----:B------:R-:W-:Y:S01]  /*1bd30*/  ISETP.NE.OR P0, PT, R13, 0x7ff00000, P0 ;  /* 0x7ff000000d00780c */ /* 0x000fe20000705670 */
[----:B------:R-:W1:Y:S03]  /*1bd40*/  LDCU UR14, c[0x0][0x3a8] ;  /* 0x00007500ff0e77ac */ /* 0x000e660008000800 */
[----:B------:R-:W-:Y:S01]  /*1bd50*/  FSEL R18, R6, RZ, P0 ;  /* 0x000000ff06127208 */ /* 0x000fe20000000000 */
[----:B------:R-:W-:Y:S01]  /*1bd60*/  UISETP.GT.U32.AND UP0, UPT, UR7, UR6, UPT ;  /* 0x000000060700728c */ /* 0x000fe2000bf04070 */
[----:B------:R-:W-:Y:S02]  /*1bd70*/  FSEL R5, R12, +QNAN , P0 ;  /* 0x7ff000000c057808 */ /* 0x000fe40000000000 */
[----:B------:R-:W-:Y:S02]  /*1bd80*/  FSEL R4, RZ, +QNAN , P0 ;  /* 0x7ff00000ff047808 */ /* 0x000fe40000000000 */
[----:B------:R-:W-:-:S02]  /*1bd90*/  FSEL R18, R18, RZ, P1 ;  /* 0x000000ff12127208 */ /* 0x000fc40000800000 */
[----:B------:R-:W-:Y:S02]  /*1bda0*/  FSEL R5, R5, 1.875, P1 ;  /* 0x3ff0000005057808 */ /* 0x000fe40000800000 */
[----:B------:R-:W-:Y:S01]  /*1bdb0*/  FSEL R4, R4, 1.875, P1 ;  /* 0x3ff0000004047808 */ /* 0x000fe20000800000 */
[----:B0-----:R-:W-:Y:S06]  /*1bdc0*/  BRA.U UP0, `(.L_x_1778) ;  /* 0x0000000500847547 */ /* 0x001fec000b800000 */
.L_x_2169:
[----:B------:R-:W0:Y:S01]  /*1bdd0*/  MUFU.RCP64H R3, R15 ;  /* 0x0000000f00037308 */ /* 0x000e220000001800 */
[----:B------:R-:W-:Y:S01]  /*1bde0*/  IMAD.MOV.U32 R2, RZ, RZ, 0x1 ;  /* 0x00000001ff027424 */ /* 0x000fe200078e00ff */
[----:B------:R-:W-:Y:S01]  /*1bdf0*/  DSETP.NEU.AND P0, PT, RZ, UR12, PT ;  /* 0x0000000cff007e2a */ /* 0x000fe2000bf0d000 */
[----:B------:R-:W-:Y:S05]  /*1be00*/  BSSY.RECONVERGENT B1, `(.L_x_2167) ;  /* 0x0000015000017945 */ /* 0x000fea0003800200 */
[----:B------:R-:W-:Y:S02]  /*1be10*/  FSEL R21, R4, R5, !P0 ;  /* 0x0000000504157208 */ /* 0x000fe40004000000 */
[----:B------:R-:W-:-:S02]  /*1be20*/  FSEL R20, R18, RZ, P0 ;  /* 0x000000ff12147208 */ /* 0x000fc40000000000 */
        /* <DEDUP_REMOVED lines=15> */
[----:B-1----:R-:W-:Y:S05]  /*1bf20*/  CALL.REL.NOINC `($__internal_2_$__cuda_sm20_div_rn_f64_full) ;  /* 0x0000003800c47944 */ /* 0x002fea0003c00000 */
[----:B------:R-:W-:Y:S02]  /*1bf30*/  IMAD.MOV.U32 R2, RZ, RZ, R48 ;  /* 0x000000ffff027224 */ /* 0x000fe400078e0030 */
[----:B------:R-:W-:-:S07]  /*1bf40*/  IMAD.MOV.U32 R3, RZ, RZ, R49 ;  /* 0x000000ffff037224 */ /* 0x000fce00078e0031 */
.L_x_2168:
[----:B-1----:R-:W-:Y:S05]  /*1bf50*/  BSYNC.RECONVERGENT B1 ;  /* 0x0000000000017941 */ /* 0x002fea0003800200 */
.L_x_2167:
[----:B------:R-:W-:Y:S01]  /*1bf60*/  DADD R2, RZ, -R2 ;  /* 0x00000000ff027229 */ /* 0x000fe20000000802 */
[----:B------:R-:W-:-:S04]  /*1bf70*/  UIADD3 UR8, UPT, UPT, -UR7, UR14, URZ ;  /* 0x0000000e07087290 */ /* 0x000fc8000fffe1ff */
[----:B------:R-:W-:-:S03]  /*1bf80*/  UISETP.GE.U32.AND UP0, UPT, UR8, UR9, UPT ;  /* 0x000000090800728c */ /* 0x000fc6000bf06070 */
        /* <DEDUP_REMOVED lines=8> */
[----:B------:R-:W-:Y:S10]  /*1c010*/  BRA.U !UP0, `(.L_x_1772) ;  /* 0x0000003508407547 */ /* 0x000ff4000b800000 */
[----:B------:R-:W-:-:S04]  /*1c020*/  UIADD3 UR7, UPT, UPT, UR9, UR7, URZ ;  /* 0x0000000709077290 */ /* 0x000fc8000fffe0ff */
[----:B------:R-:W-:-:S09]  /*1c030*/  UISETP.GT.U32.AND UP0, UPT, UR7, UR6, UPT ;  /* 0x000000060700728c */ /* 0x000fd2000bf04070 */
[----:B------:R-:W-:Y:S05]  /*1c040*/  BRA.U !UP0, `(.L_x_2169) ;  /* 0xfffffffd08607547 */ /* 0x000fea000b83ffff */
[----:B------:R-:W-:Y:S05]  /*1c050*/  BRA `(.L_x_1778) ;  /* 0x0000000000e07947 */ /* 0x000fea0003800000 */
.L_x_2166:
[----:B------:R-:W-:Y:S01]  /*1c060*/  UIADD3 UR7, UPT, UPT, UR8, UR13, URZ ;  /* 0x0000000d08077290 */ /* 0x000fe2000fffe0ff */
[----:B------:R-:W-:Y:S01]  /*1c070*/  ISETP.NE.AND P1, PT, R13, 0x7ff00000, PT ;  /* 0x7ff000000d00780c */ /* 0x000fe20003f25270 */
[----:B------:R-:W-:Y:S01]  /*1c080*/  DSETP.NEU.AND P0, PT, R10, 1, PT ;  /* 0x3ff000000a00742a */ /* 0x000fe20003f0d000 */
[----:B------:R-:W0:Y:S02]  /*1c090*/  LDCU.64 UR12, c[0x0][0x3d8] ;  /* 0x00007b00ff0c77ac */ /* 0x000e240008000a00 */
[----:B------:R-:W-:Y:S01]  /*1c0a0*/  FSEL R0, R6, R4, P1 ;  /* 0x0000000406007208 */ /* 0x000fe20000800000 */
[----:B------:R-:W-:Y:S01]  /*1c0b0*/  UIMAD UR7, UR7, 0x1400, URZ ;  /* 0x00001400070778a4 */ /* 0x000fe2000f8e02ff */
[----:B------:R-:W-:Y:S01]  /*1c0c0*/  FSEL R18, R4, RZ, !P1 ;  /* 0x000000ff04127208 */ /* 0x000fe20004800000 */
[----:B------:R-:W2:Y:S01]  /*1c0d0*/  LDCU UR14, c[0x0][0x3a8] ;  /* 0x00007500ff0e77ac */ /* 0x000ea20008000800 */
[----:B------:R-:W-:Y:S02]  /*1c0e0*/  FSEL R19, R12, R5, P1 ;  /* 0x000000050c137208 */ /* 0x000fe40000800000 */
[----:B------:R-:W-:Y:S01]  /*1c0f0*/  FSEL R4, R5, RZ, !P1 ;  /* 0x000000ff05047208 */ /* 0x000fe20004800000 */
[----:B------:R-:W-:Y:S01]  /*1c100*/  UISETP.GT.U32.AND UP0, UPT, UR7, UR6, UPT ;  /* 0x000000060700728c */ /* 0x000fe2000bf04070 */
[----:B------:R-:W-:-:S02]  /*1c110*/  FSEL R5, R0, RZ, P0 ;  /* 0x000000ff00057208 */ /* 0x000fc40000000000 */
[----:B------:R-:W-:Y:S02]  /*1c120*/  FSEL R19, R19, 1.875, P0 ;  /* 0x3ff0000013137808 */ /* 0x000fe40000000000 */
[----:B------:R-:W-:Y:S02]  /*1c130*/  FSEL R18, R18, RZ, P0 ;  /* 0x000000ff12127208 */ /* 0x000fe40000000000 */
[----:B------:R-:W-:Y:S02]  /*1c140*/  FSEL R4, R4, 1.875, P0 ;  /* 0x3ff0000004047808 */ /* 0x000fe40000000000 */
[----:B0-----:R-:W-:Y:S05]  /*1c150*/  BRA.U UP0, `(.L_x_1778) ;  /* 0x0000000100a07547 */ /* 0x001fea000b800000 */
.L_x_2172:
[----:B------:R-:W0:Y:S01]  /*1c160*/  MUFU.RCP64H R3, R15 ;  /* 0x0000000f00037308 */ /* 0x000e220000001800 */
[----:B------:R-:W-:Y:S01]  /*1c170*/  IMAD.MOV.U32 R2, RZ, RZ, 0x1 ;  /* 0x00000001ff027424 */ /* 0x000fe200078e00ff */
[----:B------:R-:W-:Y:S01]  /*1c180*/  DSETP.NEU.AND P0, PT, RZ, UR12, PT ;  /* 0x0000000cff007e2a */ /* 0x000fe2000bf0d000 */
[----:B------:R-:W-:Y:S05]  /*1c190*/  BSSY.RECONVERGENT B1, `(.L_x_2170) ;  /* 0x0000015000017945 */ /* 0x000fea0003800200 */
[----:B------:R-:W-:Y:S02]  /*1c1a0*/  FSEL R21, R4, R19, !P0 ;  /* 0x0000001304157208 */ /* 0x000fe40004000000 */
[----:B------:R-:W-:-:S02]  /*1c1b0*/  FSEL R20, R18, R5, !P0 ;  /* 0x0000000512147208 */ /* 0x000fc40004000000 */
        /* <DEDUP_REMOVED lines=15> */
[----:B--2---:R-:W-:Y:S05]  /*1c2b0*/  CALL.REL.NOINC `($__internal_2_$__cuda_sm20_div_rn_f64_full) ;  /* 0x0000003400e07944 */ /* 0x004fea0003c00000 */
[----:B------:R-:W-:Y:S02]  /*1c2c0*/  IMAD.MOV.U32 R2, RZ, RZ, R48 ;  /* 0x000000ffff027224 */ /* 0x000fe400078e0030 */
[----:B------:R-:W-:-:S07]  /*1c2d0*/  IMAD.MOV.U32 R3, RZ, RZ, R49 ;  /* 0x000000ffff037224 */ /* 0x000fce00078e0031 */
.L_x_2171:
[----:B--2---:R-:W-:Y:S05]  /*1c2e0*/  BSYNC.RECONVERGENT B1 ;  /* 0x0000000000017941 */ /* 0x004fea0003800200 */
.L_x_2170:
        /* <DEDUP_REMOVED lines=15> */
.L_x_1778:
[----:B------:R-:W0:Y:S02]  /*1c3e0*/  LDC R33, c[0x0][0x3a8] ;  /* 0x0000ea00ff217b82 */ /* 0x000e240000000800 */
[----:B0-----:R-:W-:-:S13]  /*1c3f0*/  ISETP.LE.U32.AND P0, PT, R33, UR7, PT ;  /* 0x0000000721007c0c */ /* 0x001fda000bf03070 */
[----:B------:R-:W-:Y:S05]  /*1c400*/  @P0 BRA `(.L_x_1772) ;  /* 0x0000003000440947 */ /* 0x000fea0003800000 */
[----:B------:R-:W0:Y:S01]  /*1c410*/  S2R R2, SR_TID.X ;  /* 0x0000000000027919 */ /* 0x000e220000002100 */
[----:B------:R-:W-:Y:S01]  /*1c420*/  VIADD R3, R33, -UR7 ;  /* 0x8000000721037c36 */ /* 0x000fe20008000000 */
[----:B------:R-:W-:Y:S04]  /*1c430*/  BSSY.RECONVERGENT B1, `(.L_x_1772) ;  /* 0x000030e000017945 */ /* 0x000fe80003800200 */
[----:B0-----:R-:W-:-:S13]  /*1c440*/  ISETP.GE.AND P0, PT, R2, R3, PT ;  /* 0x000000030200720c */ /* 0x001fda0003f06270 */
[----:B------:R-:W-:Y:S05]  /*1c450*/  @P0 BRA `(.L_x_2173) ;  /* 0x00000030002c0947 */ /* 0x000fea0003800000 */
[----:B------:R-:W0:Y:S08]  /*1c460*/  LDC R0, c[0x0][0x3e0] ;  /* 0x0000f800ff007b82 */ /* 0x000e300000000800 */
[----:B------:R-:W3:Y:S08]  /*1c470*/  LDC.64 R14, c[0x0][0x3d0] ;  /* 0x0000f400ff0e7b82 */ /* 0x000ef00000000a00 */
[----:B------:R-:W4:Y:S01]  /*1c480*/  LDC.64 R10, c[0x0][0x3d8] ;  /* 0x0000f600ff0a7b82 */ /* 0x000f220000000a00 */
[----:B0-----:R-:W-:Y:S01]  /*1c490*/  ISETP.GE.AND P0, PT, R0, 0x1, PT ;  /* 0x000000010000780c */ /* 0x001fe20003f06270 */
[----:B---3--:R-:W-:-:S02]  /*1c4a0*/  DADD R4, -R14, 1 ;  /* 0x3ff000000e047429 */ /* 0x008fc40000000100 */
[----:B----4-:R-:W-:-:S06]  /*1c4b0*/  DADD R18, R10, 2 ;  /* 0x400000000a127429 */ /* 0x010fcc0000000000 */
[----:B------:R-:W-:-:S04]  /*1c4c0*/  DMUL R14, R4, R14 ;  /* 0x0000000e040e7228 */ /* 0x000fc80000000000 */
[----:B------:R-:W-:Y:S07]  /*1c4d0*/  @!P0 BRA `(.L_x_2174) ;  /* 0x0000001000048947 */ /* 0x000fee0003800000 */
[----:B------:R-:W0:Y:S01]  /*1c4e0*/  MUFU.RCP64H R5, R15 ;  /* 0x0000000f00057308 */ /* 0x000e220000001800 */
[----:B------:R-:W-:Y:S01]  /*1c4f0*/  IMAD.MOV.U32 R4, RZ, RZ, 0x1 ;  /* 0x00000001ff047424 */ /* 0x000fe200078e00ff */
[C---:B------:R-:W-:Y:S01]  /*1c500*/  DSETP.NAN.AND P0, PT, R10.reuse, R10, PT ;  /* 0x0000000a0a00722a */ /* 0x040fe20003f08000 */
[----:B------:R-:W-:Y:S01]  /*1c510*/  ISETP.NE.AND P2, PT, R13, 0x7ff00000, PT ;  /* 0x7ff000000d00780c */ /* 0x000fe20003f45270 */
[C---:B------:R-:W-:Y:S01]  /*1c520*/  DSETP.NEU.AND P3, PT, R10.reuse, RZ, PT ;  /* 0x000000ff0a00722a */ /* 0x040fe20003f6d000 */
[----:B------:R-:W-:Y:S01]  /*1c530*/  BSSY.RECONVERGENT B3, `(.L_x_2175) ;  /* 0x000001e000037945 */ /* 0x000fe20003800200 */
[----:B------:R-:W-:-:S04]  /*1c540*/  DSETP.NEU.AND P1, PT, |R10|, +INF , PT ;  /* 0x7ff000000a00742a */ /* 0x000fc80003f2d200 */
[----:B------:R-:W-:Y:S02]  /*1c550*/  FSEL R21, R6, RZ, P3 ;  /* 0x000000ff06157208 */ /* 0x000fe40001800000 */
[----:B------:R-:W-:Y:S01]  /*1c560*/  FSEL R7, R12, RZ, P3 ;  /* 0x000000ff0c077208 */ /* 0x000fe20001800000 */
[C---:B------:R-:W-:Y:S01]  /*1c570*/  VIADD R12, R0.reuse, 0xffffffff ;  /* 0xffffffff000c7836 */ /* 0x040fe20000000000 */
[----:B------:R-:W-:Y:S02]  /*1c580*/  LOP3.LUT R6, R0, 0x3, RZ, 0xc0, !PT ;  /* 0x0000000300067812 */ /* 0x000fe400078ec0ff */
[----:B------:R-:W-:Y:S01]  /*1c590*/  @P0 FSEL R21, R21, R18, P2 ;  /* 0x0000001215150208 */ /* 0x000fe20001000000 */
[----:B0-----:R-:W-:Y:S01]  /*1c5a0*/  DFMA R8, -R14, R4, 1 ;  /* 0x3ff000000e08742b */ /* 0x001fe20000000104 */
[----:B------:R-:W-:Y:S01]  /*1c5b0*/  @P0 FSEL R7, R7, R19, P2 ;  /* 0x0000001307070208 */ /* 0x000fe20001000000 */
[----:B------:R-:W-:Y:S01]  /*1c5c0*/  DSETP.NEU.AND P0, PT, R10, 1, PT ;  /* 0x3ff000000a00742a */ /* 0x000fe20003f0d000 */
[----:B------:R-:W-:-:S02]  /*1c5d0*/  @!P2 FSEL R21, R21, RZ, P1 ;  /* 0x000000ff1515a208 */ /* 0x000fc40000800000 */
[----:B------:R-:W-:-:S03]  /*1c5e0*/  @!P2 FSEL R7, R7, +QNAN , P1 ;  /* 0x7ff000000707a808 */ /* 0x000fc60000800000 */
[----:B------:R-:W-:Y:S01]  /*1c5f0*/  DFMA R8, R8, R8, R8 ;  /* 0x000000080808722b */ /* 0x000fe20000000008 */
[----:B------:R-:W-:Y:S02]  /*1c600*/  FSEL R20, R21, RZ, P0 ;  /* 0x000000ff15147208 */ /* 0x000fe40000000000 */
[----:B------:R-:W-:-:S04]  /*1c610*/  FSEL R21, R7, 1.875, P0 ;  /* 0x3ff0000007157808 */ /* 0x000fc80000000000 */
[----:B------:R-:W-:Y:S01]  /*1c620*/  FSETP.GEU.AND P1, PT, |R21|, 6.5827683646048100446e-37, PT ;  /* 0x036000001500780b */ /* 0x000fe20003f2e200 */
[----:B------:R-:W-:-:S08]  /*1c630*/  DFMA R8, R4, R8, R4 ;  /* 0x000000080408722b */ /* 0x000fd00000000004 */
[----:B------:R-:W-:-:S08]  /*1c640*/  DFMA R4, -R14, R8, 1 ;  /* 0x3ff000000e04742b */ /* 0x000fd00000000108 */
[----:B------:R-:W-:-:S08]  /*1c650*/  DFMA R8, R8, R4, R8 ;  /* 0x000000040808722b */ /* 0x000fd00000000008 */
[----:B------:R-:W-:-:S08]  /*1c660*/  DMUL R48, R8, R20 ;  /* 0x0000001408307228 */ /* 0x000fd00000000000 */
[----:B------:R-:W-:-:S08]  /*1c670*/  DFMA R4, -R14, R48, R20 ;  /* 0x000000300e04722b */ /* 0x000fd00000000114 */
[----:B------:R-:W-:Y:S01]  /*1c680*/  DFMA R48, R8, R4, R48 ;  /* 0x000000040830722b */ /* 0x000fe20000000030 */
[----:B------:R-:W-:-:S09]  /*1c690*/  LOP3.LUT R5, R0, 0x7ffffffc, RZ, 0xc0, !PT ;  /* 0x7ffffffc00057812 */ /* 0x000fd200078ec0ff */
[----:B------:R-:W-:-:S05]  /*1c6a0*/  FFMA R4, RZ, R15, R49 ;  /* 0x0000000fff047223 */ /* 0x000fca0000000031 */
[----:B------:R-:W-:-:S13]  /*1c6b0*/  FSETP.GT.AND P0, PT, |R4|, 1.469367938527859385e-39, PT ;  /* 0x001000000400780b */ /* 0x000fda0003f04200 */
[----:B------:R-:W-:Y:S05]  /*1c6c0*/  @P0 BRA P1, `(.L_x_2176) ;  /* 0x0000000000100947 */ /* 0x000fea0000800000 */
[----:B------:R-:W-:Y:S01]  /*1c6d0*/  IMAD.MOV.U32 R8, RZ, RZ, R14 ;  /* 0x000000ffff087224 */ /* 0x000fe200078e000e */
[----:B------:R-:W-:Y:S01]  /*1c6e0*/  MOV R0, 0x1c710 ;  /* 0x0001c71000007802 */ /* 0x000fe20000000f00 */
[----:B------:R-:W-:-:S07]  /*1c6f0*/  IMAD.MOV.U32 R9, RZ, RZ, R15 ;  /* 0x000000ffff097224 */ /* 0x000fce00078e000f */
[----:B-12---:R-:W-:Y:S05]  /*1c700*/  CALL.REL.NOINC `($__internal_2_$__cuda_sm20_div_rn_f64_full) ;  /* 0x0000003000cc7944 */ /* 0x006fea0003c00000 */
.L_x_2176:
[----:B-12---:R-:W-:Y:S05]  /*1c710*/  BSYNC.RECONVERGENT B3 ;  /* 0x0000000000037941 */ /* 0x006fea0003800200 */
.L_x_2175:
[----:B------:R-:W-:Y:S01]  /*1c720*/  BSSY.RECONVERGENT B2, `(.L_x_2177) ;  /* 0x00000db000027945 */ /* 0x000fe20003800200 */
.L_x_2202:
        /* <DEDUP_REMOVED lines=8> */
.L_x_2191:
        /* <DEDUP_REMOVED lines=12> */
.L_x_2179:
        /* <DEDUP_REMOVED lines=14> */
.L_x_2181:
[----:B------:R-:W-:-:S11]  /*1c950*/  DADD R8, R34, 2 ;  /* 0x4000000022087429 */ /* 0x000fd60000000000 */
.L_x_2180:
        /* <DEDUP_REMOVED lines=12> */
.L_x_2182:
        /* <DEDUP_REMOVED lines=14> */
.L_x_2184:
[----:B------:R-:W-:-:S11]  /*1cb00*/  DADD R8, R38, 2 ;  /* 0x4000000026087429 */ /* 0x000fd60000000000 */
.L_x_2183:
        /* <DEDUP_REMOVED lines=12> */
.L_x_2185:
        /* <DEDUP_REMOVED lines=14> */
.L_x_2187:
[----:B------:R-:W-:-:S11]  /*1ccb0*/  DADD R8, R34, 2 ;  /* 0x4000000022087429 */ /* 0x000fd60000000000 */
.L_x_2186:
        /* <DEDUP_REMOVED lines=12> */
.L_x_2188:
        /* <DEDUP_REMOVED lines=14> */
.L_x_2190:
[----:B------:R-:W-:-:S11]  /*1ce60*/  DADD R8, R44, 2 ;  /* 0x400000002c087429 */ /* 0x000fd60000000000 */
.L_x_2189:
[----:B------:R-:W-:-:S06]  /*1ce70*/  DSETP.NEU.AND P1, PT, R44, 1, PT ;  /* 0x3ff000002c00742a */ /* 0x000fcc0003f2d000 */
[----:B------:R-:W-:Y:S02]  /*1ce80*/  FSEL R8, R8, RZ, P1 ;  /* 0x000000ff08087208 */ /* 0x000fe40000800000 */
[----:B------:R-:W-:-:S06]  /*1ce90*/  FSEL R9, R9, 1.875, P1 ;  /* 0x3ff0000009097808 */ /* 0x000fcc0000800000 */
[----:B------:R-:W-:Y:S01]  /*1cea0*/  DFMA R36, R46, R8, R36 ;  /* 0x000000082e24722b */ /* 0x000fe20000000024 */
[----:B------:R-:W-:Y:S10]  /*1ceb0*/  @P0 BRA `(.L_x_2191) ;  /* 0xfffffff8003c0947 */ /* 0x000ff4000383ffff */
[----:B------:R-:W-:-:S07]  /*1cec0*/  IMAD.MOV.U32 R7, RZ, RZ, R5 ;  /* 0x000000ffff077224 */ /* 0x000fce00078e0005 */
.L_x_2178:
        /* <DEDUP_REMOVED lines=14> */
.L_x_2193:
        /* <DEDUP_REMOVED lines=14> */
.L_x_2195:
[----:B------:R-:W-:-:S11]  /*1d090*/  DADD R8, R14, 2 ;  /* 0x400000000e087429 */ /* 0x000fd60000000000 */
.L_x_2194:
        /* <DEDUP_REMOVED lines=14> */
.L_x_2196:
        /* <DEDUP_REMOVED lines=14> */
.L_x_2198:
[----:B------:R-:W-:-:S11]  /*1d260*/  DADD R8, R14, 2 ;  /* 0x400000000e087429 */ /* 0x000fd60000000000 */
.L_x_2197:
        /* <DEDUP_REMOVED lines=14> */
.L_x_2199:
        /* <DEDUP_REMOVED lines=14> */
.L_x_2201:
[----:B------:R-:W-:-:S11]  /*1d430*/  DADD R8, R34, 2 ;  /* 0x4000000022087429 */ /* 0x000fd60000000000 */
.L_x_2200:
[----:B------:R-:W-:-:S06]  /*1d440*/  DSETP.NEU.AND P0, PT, R34, 1, PT ;  /* 0x3ff000002200742a */ /* 0x000fcc0003f0d000 */
[----:B------:R-:W-:Y:S02]  /*1d450*/  FSEL R8, R8, RZ, P0 ;  /* 0x000000ff08087208 */ /* 0x000fe40000000000 */
[----:B------:R-:W-:-:S06]  /*1d460*/  FSEL R9, R9, 1.875, P0 ;  /* 0x3ff0000009097808 */ /* 0x000fcc0000000000 */
[----:B------:R-:W-:-:S11]  /*1d470*/  DFMA R36, R38, R8, R36 ;  /* 0x000000082624722b */ /* 0x000fd60000000024 */
.L_x_2192:
[----:B------:R-:W-:Y:S01]  /*1d480*/  VIADD R2, R2, 0x280 ;  /* 0x0000028002027836 */ /* 0x000fe20000000000 */
[----:B------:R-:W-:-:S04]  /*1d490*/  DADD R36, -R48, R36 ;  /* 0x0000000030247229 */ /* 0x000fc80000000124 */
[----:B------:R-:W-:-:S04]  /*1d4a0*/  ISETP.GE.AND P0, PT, R2, R3, PT ;  /* 0x000000030200720c */ /* 0x000fc80003f06270 */
[----:B------:R-:W-:-:S09]  /*1d4b0*/  DADD R16, R36, R16 ;  /* 0x0000000024107229 */ /* 0x000fd20000000010 */
[----:B------:R-:W-:Y:S05]  /*1d4c0*/  @!P0 BRA `(.L_x_2202) ;  /* 0xfffffff000988947 */ /* 0x000fea000383ffff */
[----:B------:R-:W-:Y:S05]  /*1d4d0*/  BSYNC.RECONVERGENT B2 ;  /* 0x0000000000027941 */ /* 0x000fea0003800200 */
.L_x_2177:
[----:B------:R-:W-:Y:S05]  /*1d4e0*/  BRA `(.L_x_2173) ;  /* 0x0000002000087947 */ /* 0x000fea0003800000 */
.L_x_2174:
[----:B------:R-:W-:-:S14]  /*1d4f0*/  DSETP.NAN.AND P0, PT, R10, R10, PT ;  /* 0x0000000a0a00722a */ /* 0x000fdc0003f08000 */
[----:B------:R-:W-:Y:S05]  /*1d500*/  @!P0 BRA `(.L_x_2203) ;  /* 0x0000000c00f08947 */ /* 0x000fea0003800000 */
[----:B------:R-:W-:-:S14]  /*1d510*/  DSETP.NEU.AND P0, PT, R10, RZ, PT ;  /* 0x000000ff0a00722a */ /* 0x000fdc0003f0d000 */
[----:B------:R-:W-:Y:S05]  /*1d520*/  @P0 BRA `(.L_x_2204) ;  /* 0x0000000400ec0947 */ /* 0x000fea0003800000 */
[----:B------:R-:W-:Y:S01]  /*1d530*/  LOP3.LUT R6, RZ, R2, RZ, 0x33, !PT ;  /* 0x00000002ff067212 */ /* 0x000fe200078e33ff */
[----:B------:R-:W-:Y:S03]  /*1d540*/  BSSY.RECONVERGENT B3, `(.L_x_2205) ;  /* 0x000002a000037945 */ /* 0x000fe60003800200 */
[----:B------:R-:W-:-:S05]  /*1d550*/  IADD3 R6, PT, PT, R33, -UR7, R6 ;  /* 0x8000000721067c10 */ /* 0x000fca000fffe006 */
        /* <DEDUP_REMOVED lines=9> */
[----:B------:R-:W-:Y:S02]  /*1d5f0*/  VIADD R12, R0, 0x1 ;  /* 0x00000001000c7836 */ /* 0x000fe40000000000 */
[----:B------:R-:W-:Y:S02]  /*1d600*/  FSEL R20, R19, RZ, !P1 ;  /* 0x000000ff13147208 */ /* 0x000fe40004800000 */
[----:B------:R-:W-:Y:S02]  /*1d610*/  FSEL R7, R18, RZ, !P1 ;  /* 0x000000ff12077208 */ /* 0x000fe40004800000 */
        /* <DEDUP_REMOVED lines=17> */
[----:B-12---:R-:W-:Y:S05]  /*1d730*/  CALL.REL.NOINC `($__internal_2_$__cuda_sm20_div_rn_f64_full) ;  /* 0x0000002000c07944 */ /* 0x006fea0003c00000 */
[----:B------:R-:W-:Y:S02]  /*1d740*/  IMAD.MOV.U32 R4, RZ, RZ, R48 ;  /* 0x000000ffff047224 */ /* 0x000fe400078e0030 */
[----:B------:R-:W-:-:S07]  /*1d750*/  IMAD.MOV.U32 R5, RZ, RZ, R49 ;  /* 0x000000ffff057224 */ /* 0x000fce00078e0031 */
.L_x_2207:
[----:B------:R-:W-:Y:S01]  /*1d760*/  DADD R4, RZ, -R4 ;  /* 0x00000000ff047229 */ /* 0x000fe20000000804 */
[----:B------:R-:W-:Y:S01]  /*1d770*/  LOP3.LUT R7, R12, 0x3, RZ, 0xc0, !PT ;  /* 0x000000030c077812 */ /* 0x000fe200078ec0ff */
[----:B------:R-:W-:-:S09]  /*1d780*/  IMAD.MOV.U32 R0, RZ, RZ, RZ ;  /* 0x000000ffff007224 */ /* 0x000fd200078e00ff */
.L_x_2208:
[----:B------:R-:W-:Y:S01]  /*1d790*/  VIADD R0, R0, 0x1 ;  /* 0x0000000100007836 */ /* 0x000fe20000000000 */
[----:B------:R-:W-:Y:S01]  /*1d7a0*/  DADD R16, R4, R16 ;  /* 0x0000000004107229 */ /* 0x000fe20000000010 */
[----:B------:R-:W-:-:S03]  /*1d7b0*/  VIADD R2, R2, 0x280 ;  /* 0x0000028002027836 */ /* 0x000fc60000000000 */
[----:B------:R-:W-:-:S13]  /*1d7c0*/  ISETP.NE.AND P0, PT, R0, R7, PT ;  /* 0x000000070000720c */ /* 0x000fda0003f05270 */
[----:B------:R-:W-:Y:S05]  /*1d7d0*/  @P0 BRA `(.L_x_2208) ;  /* 0xfffffffc00ec0947 */ /* 0x000fea000383ffff */
.L_x_2206:
[----:B-12---:R-:W-:Y:S05]  /*1d7e0*/  BSYNC.RECONVERGENT B3 ;  /* 0x0000000000037941 */ /* 0x006fea0003800200 */
.L_x_2205:
        /* <DEDUP_REMOVED lines=29> */
.L_x_2209:
        /* <DEDUP_REMOVED lines=8> */
.L_x_2212:
        /* <DEDUP_REMOVED lines=19> */
.L_x_2211:
[----:B------:R-:W-:Y:S05]  /*1db70*/  BSYNC.RECONVERGENT B2 ;  /* 0x0000000000027941 */ /* 0x000fea0003800200 */
.L_x_2210:
        /* <DEDUP_REMOVED lines=14> */
.L_x_2214:
[----:B------:R-:W-:Y:S05]  /*1dc60*/  BSYNC.RECONVERGENT B2 ;  /* 0x0000000000027941 */ /* 0x000fea0003800200 */
.L_x_2213:
[----:B------:R-:W-:-:S13]  /*1dc70*/  ISETP.LT.OR P0, PT, R2, R3, P0 ;  /* 0x000000030200720c */ /* 0x000fda0000701670 */
[----:B------:R-:W-:Y:S05]  /*1dc80*/  @!P0 BRA `(.L_x_2173) ;  /* 0x0000001800208947 */ /* 0x000fea0003800000 */
[----:B------:R-:W-:-:S08]  /*1dc90*/  DADD R16, R16, R4 ;  /* 0x0000000010107229 */ /* 0x000fd00000000004 */
[----:B------:R-:W-:-:S08]  /*1dca0*/  DADD R16, R4, R16 ;  /* 0x0000000004107229 */ /* 0x000fd00000000010 */
[----:B------:R-:W-:-:S08]  /*1dcb0*/  DADD R16, R4, R16 ;  /* 0x0000000004107229 */ /* 0x000fd00000000010 */
[----:B------:R-:W-:Y:S01]  /*1dcc0*/  DADD R16, R4, R16 ;  /* 0x0000000004107229 */ /* 0x000fe20000000010 */
[----:B------:R-:W-:Y:S10]  /*1dcd0*/  BRA `(.L_x_2173) ;  /* 0x00000018000c7947 */ /* 0x000ff40003800000 */
.L_x_2204:
        /* <DEDUP_REMOVED lines=12> */
[----:B------:R-:W-:Y:S01]  /*1dda0*/  BSSY.RECONVERGENT B4, `(.L_x_2217) ;  /* 0x0000018000047945 */ /* 0x000fe20003800200 */
[----:B------:R-:W-:Y:S01]  /*1ddb0*/  VIADD R34, R0, 0x1 ;  /* 0x0000000100227836 */ /* 0x000fe20000000000 */
        /* <DEDUP_REMOVED lines=22> */
.L_x_2218:
[----:B-12---:R-:W-:Y:S05]  /*1df20*/  BSYNC.RECONVERGENT B4 ;  /* 0x0000000000047941 */ /* 0x006fea0003800200 */
.L_x_2217:
[----:B------:R-:W-:Y:S01]  /*1df30*/  DADD R4, RZ, -R4 ;  /* 0x00000000ff047229 */ /* 0x000fe20000000804 */
[----:B------:R-:W-:Y:S01]  /*1df40*/  LOP3.LUT R7, R34, 0x3, RZ, 0xc0, !PT ;  /* 0x0000000322077812 */ /* 0x000fe200078ec0ff */
[----:B------:R-:W-:-:S09]  /*1df50*/  IMAD.MOV.U32 R0, RZ, RZ, RZ ;  /* 0x000000ffff007224 */ /* 0x000fd200078e00ff */
.L_x_2219:
[----:B------:R-:W-:Y:S01]  /*1df60*/  VIADD R0, R0, 0x1 ;  /* 0x0000000100007836 */ /* 0x000fe20000000000 */
[----:B------:R-:W-:Y:S01]  /*1df70*/  DADD R16, R4, R16 ;  /* 0x0000000004107229 */ /* 0x000fe20000000010 */
[----:B------:R-:W-:-:S03]  /*1df80*/  VIADD R2, R2, 0x280 ;  /* 0x0000028002027836 */ /* 0x000fc60000000000 */
[----:B------:R-:W-:-:S13]  /*1df90*/  ISETP.NE.AND P0, PT, R0, R7, PT ;  /* 0x000000070000720c */ /* 0x000fda0003f05270 */
[----:B------:R-:W-:Y:S05]  /*1dfa0*/  @P0 BRA `(.L_x_2219) ;  /* 0xfffffffc00ec0947 */ /* 0x000fea000383ffff */
.L_x_2216:
[----:B-12---:R-:W-:Y:S05]  /*1dfb0*/  BSYNC.RECONVERGENT B3 ;  /* 0x0000000000037941 */ /* 0x006fea0003800200 */
.L_x_2215:
        /* <DEDUP_REMOVED lines=30> */
.L_x_2221:
[----:B------:R-:W-:Y:S05]  /*1e1a0*/  BSYNC.RECONVERGENT B3 ;  /* 0x0000000000037941 */ /* 0x000fea0003800200 */
.L_x_2220:
        /* <DEDUP_REMOVED lines=8> */
.L_x_2224:
        /* <DEDUP_REMOVED lines=19> */
.L_x_2223:
[----:B------:R-:W-:Y:S05]  /*1e360*/  BSYNC.RECONVERGENT B2 ;  /* 0x0000000000027941 */ /* 0x000fea0003800200 */
.L_x_2222:
        /* <DEDUP_REMOVED lines=14> */
.L_x_2226:
[----:B------:R-:W-:Y:S05]  /*1e450*/  BSYNC.RECONVERGENT B2 ;  /* 0x0000000000027941 */ /* 0x000fea0003800200 */
.L_x_2225:
[----:B------:R-:W-:-:S13]  /*1e460*/  ISETP.LT.OR P0, PT, R2, R3, P0 ;  /* 0x000000030200720c */ /* 0x000fda0000701670 */
[----:B------:R-:W-:Y:S05]  /*1e470*/  @!P0 BRA `(.L_x_2173) ;  /* 0x0000001000248947 */ /* 0x000fea0003800000 */
[----:B------:R-:W-:-:S08]  /*1e480*/  DADD R16, R16, R4 ;  /* 0x0000000010107229 */ /* 0x000fd00000000004 */
[----:B------:R-:W-:-:S08]  /*1e490*/  DADD R16, R4, R16 ;  /* 0x0000000004107229 */ /* 0x000fd00000000010 */
[----:B------:R-:W-:-:S08]  /*1e4a0*/  DADD R16, R4, R16 ;  /* 0x0000000004107229 */ /* 0x000fd00000000010 */
[----:B------:R-:W-:Y:S01]  /*1e4b0*/  DADD R16, R4, R16 ;  /* 0x0000000004107229 */ /* 0x000fe20000000010 */
[----:B------:R-:W-:Y:S10]  /*1e4c0*/  BRA `(.L_x_2173) ;  /* 0x0000001000107947 */ /* 0x000ff40003800000 */
.L_x_2203:
        /* <DEDUP_REMOVED lines=13> */
[----:B------:R-:W-:Y:S01]  /*1e5a0*/  ISETP.NE.AND P1, PT, R13, 0x7ff00000, PT ;  /* 0x7ff000000d00780c */ /* 0x000fe20003f25270 */
[----:B------:R-:W-:-:S04]  /*1e5b0*/  VIADD R12, R0, 0x1 ;  /* 0x00000001000c7836 */ /* 0x000fc80000000000 */
        /* <DEDUP_REMOVED lines=22> */
[----:B-12---:R-:W-:Y:S05]  /*1e720*/  CALL.REL.NOINC `($__internal_2_$__cuda_sm20_div_rn_f64_full) ;  /* 0x0000001000c47944 */ /* 0x006fea0003c00000 */
[----:B------:R-:W-:Y:S02]  /*1e730*/  IMAD.MOV.U32 R4, RZ, RZ, R48 ;  /* 0x000000ffff047224 */ /* 0x000fe400078e0030 */
[----:B------:R-:W-:-:S07]  /*1e740*/  IMAD.MOV.U32 R5, RZ, RZ, R49 ;  /* 0x000000ffff057224 */ /* 0x000fce00078e0031 */
.L_x_2230:
[----:B------:R-:W-:Y:S01]  /*1e750*/  DADD R4, RZ, -R4 ;  /* 0x00000000ff047229 */ /* 0x000fe20000000804 */
[----:B------:R-:W-:Y:S01]  /*1e760*/  LOP3.LUT R7, R12, 0x3, RZ, 0xc0, !PT ;  /* 0x000000030c077812 */ /* 0x000fe200078ec0ff */
[----:B------:R-:W-:-:S09]  /*1e770*/  IMAD.MOV.U32 R0, RZ, RZ, RZ ;  /* 0x000000ffff007224 */ /* 0x000fd200078e00ff */
.L_x_2231:
[----:B------:R-:W-:Y:S01]  /*1e780*/  VIADD R0, R0, 0x1 ;  /* 0x0000000100007836 */ /* 0x000fe20000000000 */
[----:B------:R-:W-:Y:S01]  /*1e790*/  DADD R16, R4, R16 ;  /* 0x0000000004107229 */ /* 0x000fe20000000010 */
[----:B------:R-:W-:-:S03]  /*1e7a0*/  VIADD R2, R2, 0x280 ;  /* 0x0000028002027836 */ /* 0x000fc60000000000 */
[----:B------:R-:W-:-:S13]  /*1e7b0*/  ISETP.NE.AND P0, PT, R0, R7, PT ;  /* 0x000000070000720c */ /* 0x000fda0003f05270 */
[----:B------:R-:W-:Y:S05]  /*1e7c0*/  @P0 BRA `(.L_x_2231) ;  /* 0xfffffffc00ec0947 */ /* 0x000fea000383ffff */
.L_x_2229:
[----:B-12---:R-:W-:Y:S05]  /*1e7d0*/  BSYNC.RECONVERGENT B3 ;  /* 0x0000000000037941 */ /* 0x006fea0003800200 */
.L_x_2228:
[----:B------:R-:W-:-:S13]  /*1e7e0*/  ISETP.GE.U32.AND P0, PT, R6, 0x780, PT ;  /* 0x000007800600780c */ /* 0x000fda0003f06070 */
[----:B------:R-:W-:Y:S05]  /*1e7f0*/  @!P0 BRA `(.L_x_2173) ;  /* 0x0000000c00448947 */ /* 0x000fea0003800000 */
[----:B------:R-:W0:Y:S01]  /*1e800*/  MUFU.RCP64H R7, R15 ;  /* 0x0000000f00077308 */ /* 0x000e220000001800 */
[----:B------:R-:W-:Y:S01]  /*1e810*/  IMAD.MOV.U32 R6, RZ, RZ, 0x1 ;  /* 0x00000001ff067424 */ /* 0x000fe200078e00ff */
[----:B------:R-:W1:Y:S01]  /*1e820*/  LDC.64 R4, c[0x0][0x3d8] ;  /* 0x0000f600ff047b82 */ /* 0x000e620000000a00 */
[----:B------:R-:W-:Y:S01]  /*1e830*/  ISETP.NE.AND P1, PT, R13, 0x7ff00000, PT ;  /* 0x7ff000000d00780c */ /* 0x000fe20003f25270 */
[----:B------:R-:W-:-:S03]  /*1e840*/  IMAD.MOV.U32 R10, RZ, RZ, RZ ;  /* 0x000000ffff0a7224 */ /* 0x000fc600078e00ff */
[----:B0-----:R-:W-:-:S08]  /*1e850*/  DFMA R8, -R14, R6, 1 ;  /* 0x3ff000000e08742b */ /* 0x001fd00000000106 */
[----:B------:R-:W-:Y:S02]  /*1e860*/  DFMA R8, R8, R8, R8 ;  /* 0x000000080808722b */ /* 0x000fe40000000008 */
[----:B-1----:R-:W-:-:S06]  /*1e870*/  DSETP.NEU.AND P0, PT, |R4|, +INF , PT ;  /* 0x7ff000000400742a */ /* 0x002fcc0003f0d200 */
[----:B------:R-:W-:Y:S01]  /*1e880*/  DFMA R8, R6, R8, R6 ;  /* 0x000000080608722b */ /* 0x000fe20000000006 */
[----:B------:R-:W-:Y:S01]  /*1e890*/  FSEL R0, RZ, +QNAN , P0 ;  /* 0x7ff00000ff007808 */ /* 0x000fe20000000000 */
[----:B------:R-:W-:-:S03]  /*1e8a0*/  DSETP.NEU.AND P0, PT, R4, 1, PT ;  /* 0x3ff000000400742a */ /* 0x000fc60003f0d000 */
        /* <DEDUP_REMOVED lines=19> */
.L_x_2232:
        /* <DEDUP_REMOVED lines=8> */
.L_x_2235:
        /* <DEDUP_REMOVED lines=19> */
.L_x_2234:
[----:B------:R-:W-:Y:S05]  /*1eb90*/  BSYNC.RECONVERGENT B2 ;  /* 0x0000000000027941 */ /* 0x000fea0003800200 */
.L_x_2233:
        /* <DEDUP_REMOVED lines=14> */
.L_x_2237:
[----:B------:R-:W-:Y:S05]  /*1ec80*/  BSYNC.RECONVERGENT B2 ;  /* 0x0000000000027941 */ /* 0x000fea0003800200 */
.L_x_2236:
[----:B------:R-:W-:-:S13]  /*1ec90*/  ISETP.LT.OR P0, PT, R2, R3, P0 ;  /* 0x000000030200720c */ /* 0x000fda0000701670 */
[----:B------:R-:W-:Y:S05]  /*1eca0*/  @!P0 BRA `(.L_x_2173) ;  /* 0x0000000800188947 */ /* 0x000fea0003800000 */
[----:B------:R-:W-:-:S08]  /*1ecb0*/  DADD R16, R16, R4 ;  /* 0x0000000010107229 */ /* 0x000fd00000000004 */
[----:B------:R-:W-:-:S08]  /*1ecc0*/  DADD R16, R4, R16 ;  /* 0x0000000004107229 */ /* 0x000fd00000000010 */
[----:B------:R-:W-:-:S08]  /*1ecd0*/  DADD R16, R4, R16 ;  /* 0x0000000004107229 */ /* 0x000fd00000000010 */
[----:B------:R-:W-:Y:S01]  /*1ece0*/  DADD R16, R4, R16 ;  /* 0x0000000004107229 */ /* 0x000fe20000000010 */
[----:B------:R-:W-:Y:S10]  /*1ecf0*/  BRA `(.L_x_2173) ;  /* 0x0000000800047947 */ /* 0x000ff40003800000 */
.L_x_2227:
        /* <DEDUP_REMOVED lines=39> */
.L_x_2241:
[----:B-12---:R-:W-:Y:S05]  /*1ef70*/  BSYNC.RECONVERGENT B4 ;  /* 0x0000000000047941 */ /* 0x006fea0003800200 */
.L_x_2240:
[----:B------:R-:W-:Y:S01]  /*1ef80*/  DADD R4, RZ, -R4 ;  /* 0x00000000ff047229 */ /* 0x000fe20000000804 */
[----:B------:R-:W-:Y:S01]  /*1ef90*/  LOP3.LUT R19, R19, 0x3, RZ, 0xc0, !PT ;  /* 0x0000000313137812 */ /* 0x000fe200078ec0ff */
[----:B------:R-:W-:-:S09]  /*1efa0*/  IMAD.MOV.U32 R0, RZ, RZ, RZ ;  /* 0x000000ffff007224 */ /* 0x000fd200078e00ff */
.L_x_2242:
[----:B------:R-:W-:Y:S01]  /*1efb0*/  VIADD R0, R0, 0x1 ;  /* 0x0000000100007836 */ /* 0x000fe20000000000 */
[----:B------:R-:W-:Y:S01]  /*1efc0*/  DADD R16, R4, R16 ;  /* 0x0000000004107229 */ /* 0x000fe20000000010 */
[----:B------:R-:W-:-:S03]  /*1efd0*/  VIADD R2, R2, 0x280 ;  /* 0x0000028002027836 */ /* 0x000fc60000000000 */
[----:B------:R-:W-:-:S13]  /*1efe0*/  ISETP.NE.AND P0, PT, R0, R19, PT ;  /* 0x000000130000720c */ /* 0x000fda0003f05270 */
[----:B------:R-:W-:Y:S05]  /*1eff0*/  @P0 BRA `(.L_x_2242) ;  /* 0xfffffffc00ec0947 */ /* 0x000fea000383ffff */
.L_x_2239:
[----:B-12---:R-:W-:Y:S05]  /*1f000*/  BSYNC.RECONVERGENT B3 ;  /* 0x0000000000037941 */ /* 0x006fea0003800200 */
.L_x_2238:
        /* <DEDUP_REMOVED lines=31> */
.L_x_2244:
[----:B------:R-:W-:Y:S05]  /*1f200*/  BSYNC.RECONVERGENT B3 ;  /* 0x0000000000037941 */ /* 0x000fea0003800200 */
.L_x_2243:
        /* <DEDUP_REMOVED lines=8> */
.L_x_2247:
        /* <DEDUP_REMOVED lines=19> */
.L_x_2246:
[----:B------:R-:W-:Y:S05]  /*1f3c0*/  BSYNC.RECONVERGENT B2 ;  /* 0x0000000000027941 */ /* 0x000fea0003800200 */
.L_x_2245:
        /* <DEDUP_REMOVED lines=14> */
.L_x_2249:
[----:B------:R-:W-:Y:S05]  /*1f4b0*/  BSYNC.RECONVERGENT B2 ;  /* 0x0000000000027941 */ /* 0x000fea0003800200 */
.L_x_2248:
[----:B------:R-:W-:-:S13]  /*1f4c0*/  ISETP.LT.OR P0, PT, R2, R3, P0 ;  /* 0x000000030200720c */ /* 0x000fda0000701670 */
[----:B------:R-:W-:-:S08]  /*1f4d0*/  @P0 DADD R2, R16, R4 ;  /* 0x0000000010020229 */ /* 0x000fd00000000004 */
[----:B------:R-:W-:-:S08]  /*1f4e0*/  @P0 DADD R2, R4, R2 ;  /* 0x0000000004020229 */ /* 0x000fd00000000002 */
[----:B------:R-:W-:-:S08]  /*1f4f0*/  @P0 DADD R2, R4, R2 ;  /* 0x0000000004020229 */ /* 0x000fd00000000002 */
[----:B------:R-:W-:-:S11]  /*1f500*/  @P0 DADD R16, R4, R2 ;  /* 0x0000000004100229 */ /* 0x000fd60000000002 */
.L_x_2173:
[----:B-12---:R-:W-:Y:S05]  /*1f510*/  BSYNC.RECONVERGENT B1 ;  /* 0x0000000000017941 */ /* 0x006fea0003800200 */
.L_x_1772:
        /* <DEDUP_REMOVED lines=28> */
[----:B------:R-:W-:-:S05]  /*1f6e0*/  @!P1 LOP3.LUT R6, R6, 0xf8, RZ, 0xc0, !PT ;  /* 0x000000f806069812 */ /* 0x000fca00078ec0ff */
        /* <DEDUP_REMOVED lines=17> */
[----:B------:R-:W0:Y:S04]  /*1f800*/  LDS.128 R8, [UR4+0x20] ;  /* 0x00002004ff087984 */ /* 0x000e280008000c00 */
[----:B------:R-:W4:Y:S04]  /*1f810*/  LDS.128 R12, [UR4+0x30] ;  /* 0x00003004ff0c7984 */ /* 0x000f280008000c00 */
[----:B------:R-:W5:Y:S04]  /*1f820*/  LDS.128 R16, [UR4+0x40] ;  /* 0x00004004ff107984 */ /* 0x000f680008000c00 */
[----:B---3--:R-:W-:Y:S01]  /*1f830*/  LDS.64 R2, [UR4+0xb0] ;  /* 0x0000b004ff027984 */ /* 0x008fe20008000a00 */
[----:B0-----:R-:W-:-:S03]  /*1f840*/  DADD R8, R4, R8 ;  /* 0x0000000004087229 */ /* 0x001fc60000000008 */
[----:B------:R-:W0:Y:S05]  /*1f850*/  LDS.128 R4, [UR4+0x50] ;  /* 0x00005004ff047984 */ /* 0x000e2a0008000c00 */
[----:B------:R-:W-:-:S08]  /*1f860*/  DADD R8, R8, R10 ;  /* 0x0000000008087229 */ /* 0x000fd0000000000a */
[----:B----4-:R-:W-:-:S08]  /*1f870*/  DADD R8, R8, R12 ;  /* 0x0000000008087229 */ /* 0x010fd0000000000c */
[----:B------:R-:W-:Y:S01]  /*1f880*/  DADD R8, R8, R14 ;  /* 0x0000000008087229 */ /* 0x000fe2000000000e */
[----:B------:R-:W3:Y:S07]  /*1f890*/  LDS.128 R12, [UR4+0x60] ;  /* 0x00006004ff0c7984 */ /* 0x000eee0008000c00 */
[----:B-----5:R-:W-:-:S08]  /*1f8a0*/  DADD R8, R8, R16 ;  /* 0x0000000008087229 */ /* 0x020fd00000000010 */
[----:B------:R-:W-:Y:S01]  /*1f8b0*/  DADD R8, R8, R18 ;  /* 0x0000000008087229 */ /* 0x000fe20000000012 */
[----:B------:R-:W4:Y:S07]  /*1f8c0*/  LDS.128 R16, [UR4+0x70] ;  /* 0x00007004ff107984 */ /* 0x000f2e0008000c00 */
[----:B0-----:R-:W-:Y:S02]  /*1f8d0*/  DADD R4, R8, R4 ;  /* 0x0000000008047229 */ /* 0x001fe40000000004 */
[----:B------:R-:W0:Y:S06]  /*1f8e0*/  LDS.128 R8, [UR4+0x80] ;  /* 0x00008004ff087984 */ /* 0x000e2c0008000c00 */
[----:B------:R-:W-:-:S08]  /*1f8f0*/  DADD R4, R4, R6 ;  /* 0x0000000004047229 */ /* 0x000fd00000000006 */
[----:B---3--:R-:W-:-:S08]  /*1f900*/  DADD R4, R4, R12 ;  /* 0x0000000004047229 */ /* 0x008fd0000000000c */
[----:B------:R-:W-:Y:S01]  /*1f910*/  DADD R4, R4, R14 ;  /* 0x0000000004047229 */ /* 0x000fe2000000000e */
[----:B------:R-:W3:Y:S07]  /*1f920*/  LDS.128 R12, [UR4+0x90] ;  /* 0x00009004ff0c7984 */ /* 0x000eee0008000c00 */
[----:B----4-:R-:W-:-:S08]  /*1f930*/  DADD R4, R4, R16 ;  /* 0x0000000004047229 */ /* 0x010fd00000000010 */
[----:B------:R-:W-:Y:S01]  /*1f940*/  DADD R4, R4, R18 ;  /* 0x0000000004047229 */ /* 0x000fe20000000012 */
[----:B------:R-:W4:Y:S07]  /*1f950*/  LDS.128 R16, [UR4+0xa0] ;  /* 0x0000a004ff107984 */ /* 0x000f2e0008000c00 */
[----:B0-----:R-:W-:-:S08]  /*1f960*/  DADD R4, R4, R8 ;  /* 0x0000000004047229 */ /* 0x001fd00000000008 */
[----:B------:R-:W-:-:S08]  /*1f970*/  DADD R4, R4, R10 ;  /* 0x0000000004047229 */ /* 0x000fd0000000000a */
[----:B---3--:R-:W-:-:S08]  /*1f980*/  DADD R4, R4, R12 ;  /* 0x0000000004047229 */ /* 0x008fd0000000000c */
[----:B------:R-:W-:-:S08]  /*1f990*/  DADD R4, R4, R14 ;  /* 0x0000000004047229 */ /* 0x000fd0000000000e */
[----:B----4-:R-:W-:-:S08]  /*1f9a0*/  DADD R4, R4, R16 ;  /* 0x0000000004047229 */ /* 0x010fd00000000010 */
[----:B------:R-:W-:-:S08]  /*1f9b0*/  DADD R4, R4, R18 ;  /* 0x0000000004047229 */ /* 0x000fd00000000012 */
[----:B------:R-:W-:-:S11]  /*1f9c0*/  DADD R4, R4, R2 ;  /* 0x0000000004047229 */ /* 0x000fd60000000002 */
.L_x_1565:
[----:B-12---:R-:W-:Y:S05]  /*1f9d0*/  BSYNC.RECONVERGENT B0 ;  /* 0x0000000000007941 */ /* 0x006fea0003800200 */
.L_x_1459:
[----:B------:R-:W-:Y:S05]  /*1f9e0*/  @P0 EXIT ;  /* 0x000000000000094d */ /* 0x000fea0003800000 */
[----:B---3--:R-:W1:Y:S01]  /*1f9f0*/  S2R R7, SR_CTAID.X ;  /* 0x0000000000077919 */ /* 0x008e620000002500 */
[----:B------:R-:W1:Y:S02]  /*1fa00*/  LDC.64 R2, c[0x0][0x388] ;  /* 0x0000e200ff027b82 */ /* 0x000e640000000a00 */
[----:B-1----:R-:W-:-:S05]  /*1fa10*/  IMAD.WIDE.U32 R2, R7, 0x8, R2 ;  /* 0x0000000807027825 */ /* 0x002fca00078e0002 */
[----:B------:R-:W-:Y:S01]  /*1fa20*/  STG.E.64 desc[UR10][R2.64], R4 ;  /* 0x0000000402007986 */ /* 0x000fe2000c101b0a */
[----:B------:R-:W-:Y:S05]  /*1fa30*/  EXIT ;  /* 0x000000000000794d */ /* 0x000fea0003800000 */
        .weak           $__internal_2_$__cuda_sm20_div_rn_f64_full
        .type           $__internal_2_$__cuda_sm20_div_rn_f64_full,@function
        .size           $__internal_2_$__cuda_sm20_div_rn_f64_full,($_ZN3cub18CUB_300001_SM_10006detail6reduce18DeviceReduceKernelINS2_10policy_hubIdjN4cuda3std3__44plusIdEEE10Policy1000EN6thrust24THRUST_300001_SM_1000_NS17counting_iteratorIiNSD_11use_defaultESF_SF_EEjS9_d6DValueEEvT0_PT3_T1_NS0_13GridEvenShareISL_EET2_T4_$__internal_accurate_pow - $__internal_2_$__cuda_sm20_div_rn_f64_full)
$__internal_2_$__cuda_sm20_div_rn_f64_full:
        /* <DEDUP_REMOVED lines=66> */
.L_x_2251:
        /* <DEDUP_REMOVED lines=16> */
.L_x_2254:
[----:B------:R-:W-:Y:S01]  /*1ff60*/  LOP3.LUT R27, R9, 0x80000, RZ, 0xfc, !PT ;  /* 0x00080000091b7812 */ /* 0x000fe200078efcff */
[----:B------:R-:W-:Y:S01]  /*1ff70*/  IMAD.MOV.U32 R26, RZ, RZ, R8 ;  /* 0x000000ffff1a7224 */ /* 0x000fe200078e0008 */
[----:B------:R-:W-:Y:S06]  /*1ff80*/  BRA `(.L_x_2252) ;  /* 0x0000000000087947 */ /* 0x000fec0003800000 */
.L_x_2253:
[----:B------:R-:W-:Y:S01]  /*1ff90*/  LOP3.LUT R27, R21, 0x80000, RZ, 0xfc, !PT ;  /* 0x00080000151b7812 */ /* 0x000fe200078efcff */
[----:B------:R-:W-:-:S07]  /*1ffa0*/  IMAD.MOV.U32 R26, RZ, RZ, R20 ;  /* 0x000000ffff1a7224 */ /* 0x000fce00078e0014 */
.L_x_2252:
[----:B------:R-:W-:Y:S05]  /*1ffb0*/  BSYNC.RECONVERGENT B2 ;  /* 0x0000000000027941 */ /* 0x000fea0003800200 */
.L_x_2250:
[----:B------:R-:W-:Y:S02]  /*1ffc0*/  IMAD.MOV.U32 R8, RZ, RZ, R0 ;  /* 0x000000ffff087224 */ /* 0x000fe400078e0000 */
[----:B------:R-:W-:Y:S02]  /*1ffd0*/  IMAD.MOV.U32 R9, RZ, RZ, 0x0 ;  /* 0x00000000ff097424 */ /* 0x000fe400078e00ff */
[----:B------:R-:W-:Y:S02]  /*1ffe0*/  IMAD.MOV.U32 R48, RZ, RZ, R26 ;  /* 0x000000ffff307224 */ /* 0x000fe400078e001a */
[----:B------:R-:W-:Y:S01]  /*1fff0*/  IMAD.MOV.U32 R49, RZ, RZ, R27 ;  /* 0x000000ffff317224 */ /* 0x000fe200078e001b */
[----:B------:R-:W-:Y:S06]  /*20000*/  RET.REL.NODEC R8 `(_ZN3cub18CUB_300001_SM_10006detail6reduce18DeviceReduceKernelINS2_10policy_hubIdjN4cuda3std3__44plusIdEEE10Policy1000EN6thrust24THRUST_300001_SM_1000_NS17counting_iteratorIiNSD_11use_defaultESF_SF_EEjS9_d6DValueEEvT0_PT3_T1_NS0_13GridEvenShareISL_EET2_T4_) ;  /* 0xfffffdfc08fc7950 */ /* 0x000fec0003c3ffff */
        .type           $_ZN3cub18CUB_300001_SM_10006detail6reduce18DeviceReduceKernelINS2_10policy_hubIdjN4cuda3std3__44plusIdEEE10Policy1000EN6thrust24THRUST_300001_SM_1000_NS17counting_iteratorIiNSD_11use_defaultESF_SF_EEjS9_d6DValueEEvT0_PT3_T1_NS0_13GridEvenShareISL_EET2_T4_$__internal_accurate_pow,@function
        .size           $_ZN3cub18CUB_300001_SM_10006detail6reduce18DeviceReduceKernelINS2_10policy_hubIdjN4cuda3std3__44plusIdEEE10Policy1000EN6thrust24THRUST_300001_SM_1000_NS17counting_iteratorIiNSD_11use_defaultESF_SF_EEjS9_d6DValueEEvT0_PT3_T1_NS0_13GridEvenShareISL_EET2_T4_$__internal_accurate_pow,(.L_x_4612 - $_ZN3cub18CUB_300001_SM_10006detail6reduce18DeviceReduceKernelINS2_10policy_hubIdjN4cuda3std3__44plusIdEEE10Policy1000EN6thrust24THRUST_300001_SM_1000_NS17counting_iteratorIiNSD_11use_defaultESF_SF_EEjS9_d6DValueEEvT0_PT3_T1_NS0_13GridEvenShareISL_EET2_T4_$__internal_accurate_pow)
$_ZN3cub18CUB_300001_SM_10006detail6reduce18DeviceReduceKernelINS2_10policy_hubIdjN4cuda3std3__44plusIdEEE10Policy1000EN6thrust24THRUST_300001_SM_1000_NS17counting_iteratorIiNSD_11use_defaultESF_SF_EEjS9_d6DValueEEvT0_PT3_T1_NS0_13GridEvenShareISL_EET2_T4_$__internal_accurate_pow:
        /* <DEDUP_REMOVED lines=62> */
[----:B------:R-:W-:Y:S01]  /*203f0*/  DFMA R28, R10, R10, -R30 ;  /* 0x0000000a0a1c722b */ /* 0x000fe2000000081e */
[----:B------:R-:W-:Y:S02]  /*20400*/  VIADD R23, R21, 0x100000 ;  /* 0x0010000015177836 */ /* 0x000fe40000000000 */
[----:B------:R-:W-:-:S03]  /*20410*/  IMAD.MOV.U32 R22, RZ, RZ, R20 ;  /* 0x000000ffff167224 */ /* 0x000fc600078e0014 */
[----:B------:R-:W-:Y:S01]  /*20420*/  DADD R24, R24, -UR8 ;  /* 0x8000000818187e29 */ /* 0x000fe20008000000 */
[----:B------:R-:W-:Y:S01]  /*20430*/  UMOV UR8, 0x80000000 ;  /* 0x8000000000087882 */ /* 0x000fe20000000000 */
[----:B------:R-:W-:Y:S01]  /*20440*/  UMOV UR9, 0x43300000 ;  /* 0x4330000000097882 */ /* 0x000fe20000000000 */
[C---:B------:R-:W-:Y:S02]  /*20450*/  DFMA R28, R10.reuse, R22, R28 ;  /* 0x000000160a1c722b */ /* 0x040fe4000000001c */
[----:B------:R-:W-:-:S08]  /*20460*/  DMUL R22, R10, R30 ;  /* 0x0000001e0a167228 */ /* 0x000fd00000000000 */
[----:B------:R-:W-:-:S08]  /*20470*/  DFMA R32, R10, R30, -R22 ;  /* 0x0000001e0a20722b */ /* 0x000fd00000000816 */
[----:B------:R-:W-:Y:S02]  /*20480*/  DFMA R32, R20, R30, R32 ;  /* 0x0000001e1420722b */ /* 0x000fe40000000020 */
[----:B------:R-:W-:-:S06]  /*20490*/  DADD R30, R26, R24 ;  /* 0x000000001a1e7229 */ /* 0x000fcc0000000018 */
[----:B------:R-:W-:Y:S02]  /*204a0*/  DFMA R28, R10, R28, R32 ;  /* 0x0000001c0a1c722b */ /* 0x000fe40000000020 */
[----:B------:R-:W-:Y:S02]  /*204b0*/  DADD R32, R26, -R30 ;  /* 0x000000001a207229 */ /* 0x000fe4000000081e */
[----:B------:R-:W-:-:S06]  /*204c0*/  DMUL R26, R30, R22 ;  /* 0x000000161e1a7228 */ /* 0x000fcc0000000000 */
[----:B------:R-:W-:Y:S02]  /*204d0*/  DADD R32, R24, R32 ;  /* 0x0000000018207229 */ /* 0x000fe40000000020 */
        /* <DEDUP_REMOVED lines=24> */
[----:B------:R-:W-:Y:S02]  /*20660*/  USHF.L.U32 UR9, UR5, 0x1, URZ ;  /* 0x0000000105097899 */ /* 0x000fe400080006ff */
[----:B------:R-:W-:Y:S02]  /*20670*/  ULOP3.LUT UR8, UR5, 0xff0fffff, URZ, 0xc0, !UPT ;  /* 0xff0fffff05087892 */ /* 0x000fe4000f8ec0ff */
[----:B------:R-:W-:-:S03]  /*20680*/  UISETP.GT.U32.AND UP0, UPT, UR9, -0x2000001, UPT ;  /* 0xfdffffff0900788c */ /* 0x000fc6000bf04070 */
[----:B------:R-:W-:Y:S01]  /*20690*/  DADD R10, R8, R20 ;  /* 0x00000000080a7229 */ /* 0x000fe20000000014 */
[----:B------:R-:W-:-:S03]  /*206a0*/  USEL UR9, UR8, UR5, UP0 ;  /* 0x0000000508097287 */ /* 0x000fc60008000000 */
[----:B------:R-:W-:-:S04]  /*206b0*/  UMOV UR8, UR4 ;  /* 0x0000000400087c82 */ /* 0x000fc80008000000 */
[----:B------:R-:W-:Y:S02]  /*206c0*/  DADD R8, R8, -R10 ;  /* 0x0000000008087229 */ /* 0x000fe4000000080a */
[----:B------:R-:W-:-:S06]  /*206d0*/  DMUL R24, R10, UR8 ;  /* 0x000000080a187c28 */ /* 0x000fcc0008000000 */
[----:B------:R-:W-:Y:S02]  /*206e0*/  DADD R20, R20, R8 ;  /* 0x0000000014147229 */ /* 0x000fe40000000008 */
[----:B------:R-:W-:-:S08]  /*206f0*/  DFMA R10, R10, UR8, -R24 ;  /* 0x000000080a0a7c2b */ /* 0x000fd00008000818 */
[----:B------:R-:W-:Y:S01]  /*20700*/  DFMA R20, R20, UR8, R10 ;  /* 0x0000000814147c2b */ /* 0x000fe2000800000a */
[----:B------:R-:W-:Y:S01]  /*20710*/  UMOV UR8, 0x3b39803f ;  /* 0x3b39803f00087882 */ /* 0x000fe20000000000 */
[----:B------:R-:W-:Y:S01]  /*20720*/  IMAD.MOV.U32 R10, RZ, RZ, 0x652b82fe ;  /* 0x652b82feff0a7424 */ /* 0x000fe200078e00ff */
[----:B------:R-:W-:Y:S01]  /*20730*/  UMOV UR9, 0x3c7abc9e ;  /* 0x3c7abc9e00097882 */ /* 0x000fe20000000000 */
[----:B------:R-:W-:-:S04]  /*20740*/  IMAD.MOV.U32 R11, RZ, RZ, 0x3ff71547 ;  /* 0x3ff71547ff0b7424 */ /* 0x000fc800078e00ff */
        /* <DEDUP_REMOVED lines=54> */
.L_x_2255:
[----:B------:R-:W-:Y:S01]  /*20ab0*/  DFMA R20, R20, R24, R24 ;  /* 0x000000181414722b */ /* 0x000fe20000000018 */
[----:B------:R-:W-:Y:S01]  /*20ac0*/  IMAD.MOV.U32 R10, RZ, RZ, R0 ;  /* 0x000000ffff0a7224 */ /* 0x000fe200078e0000 */
[----:B------:R-:W-:Y:S01]  /*20ad0*/  DSETP.NEU.AND P1, PT, |R24|, +INF , PT ;  /* 0x7ff000001800742a */ /* 0x000fe20003f2d200 */
[----:B------:R-:W-:-:S07]  /*20ae0*/  IMAD.MOV.U32 R11, RZ, RZ, 0x0 ;  /* 0x00000000ff0b7424 */ /* 0x000fce00078e00ff */
[----:B------:R-:W-:Y:S02]  /*20af0*/  FSEL R8, R24, R20, !P1 ;  /* 0x0000001418087208 */ /* 0x000fe40004800000 */
[----:B------:R-:W-:Y:S01]  /*20b00*/  FSEL R9, R25, R21, !P1 ;  /* 0x0000001519097208 */ /* 0x000fe20004800000 */
[----:B------:R-:W-:Y:S06]  /*20b10*/  RET.REL.NODEC R10 `(_ZN3cub18CUB_300001_SM_10006detail6reduce18DeviceReduceKernelINS2_10policy_hubIdjN4cuda3std3__44plusIdEEE10Policy1000EN6thrust24THRUST_300001_SM_1000_NS17counting_iteratorIiNSD_11use_defaultESF_SF_EEjS9_d6DValueEEvT0_PT3_T1_NS0_13GridEvenShareISL_EET2_T4_) ;  /* 0xfffffdf40a387950 */ /* 0x000fec0003c3ffff */
.L_x_2256:
        /* <DEDUP_REMOVED lines=14> */
.L_x_4612:


//--------------------- .text._ZN3cub18CUB_300001_SM_10006detail6reduce28DeviceReduceSingleTileKernelINS2_10policy_hubIdjN4cuda3std3__44plusIdEEE10Policy1000EN6thrust24THRUST_300001_SM_1000_NS17counting_iteratorIiNSD_11use_defaultESF_SF_EEPdjS9_dd6DValueEEvT0_T1_T2_T3_T4_T6_ --------------------------
	.section	.text._ZN3cub18CUB_300001_SM_10006detail6reduce28DeviceReduceSingleTileKernelINS2_10policy_hubIdjN4cuda3std3__44plusIdEEE10Policy1000EN6thrust24THRUST_300001_SM_1000_NS17counting_iteratorIiNSD_11use_defaultESF_SF_EEPdjS9_dd6DValueEEvT0_T1_T2_T3_T4_T6_,"ax",@progbits
	.align	128
        .global         _ZN3cub18CUB_300001_SM_10006detail6reduce28DeviceReduceSingleTileKernelINS2_10policy_hubIdjN4cuda3std3__44plusIdEEE10Policy1000EN6thrust24THRUST_300001_SM_1000_NS17counting_iteratorIiNSD_11use_defaultESF_SF_EEPdjS9_dd6DValueEEvT0_T1_T2_T3_T4_T6_
        .type           _ZN3cub18CUB_300001_SM_10006detail6reduce28DeviceReduceSingleTileKernelINS2_10policy_hubIdjN4cuda3std3__44plusIdEEE10Policy1000EN6thrust24THRUST_300001_SM_1000_NS17counting_iteratorIiNSD_11use_defaultESF_SF_EEPdjS9_dd6DValueEEvT0_T1_T2_T3_T4_T6_,@function
        .size           _ZN3cub18CUB_300001_SM_10006detail6reduce28DeviceReduceSingleTileKernelINS2_10policy_hubIdjN4cuda3std3__44plusIdEEE10Policy1000EN6thrust24THRUST_300001_SM_1000_NS17counting_iteratorIiNSD_11use_defaultESF_SF_EEPdjS9_dd6DValueEEvT0_T1_T2_T3_T4_T6_,(.L_x_4614 - _ZN3cub18CUB_300001_SM_10006detail6reduce28DeviceReduceSingleTileKernelINS2_10policy_hubIdjN4cuda3std3__44plusIdEEE10Policy1000EN6thrust24THRUST_300001_SM_1000_NS17counting_iteratorIiNSD_11use_defaultESF_SF_EEPdjS9_dd6DValueEEvT0_T1_T2_T3_T4_T6_)
        .other          _ZN3cub18CUB_300001_SM_10006detail6reduce28DeviceReduceSingleTileKernelINS2_10policy_hubIdjN4cuda3std3__44plusIdEEE10Policy1000EN6thrust24THRUST_300001_SM_1000_NS17counting_iteratorIiNSD_11use_defaultESF_SF_EEPdjS9_dd6DValueEEvT0_T1_T2_T3_T4_T6_,@"STO_CUDA_ENTRY STV_DEFAULT"
_ZN3cub18CUB_300001_SM_10006detail6reduce28DeviceReduceSingleTileKernelINS2_10policy_hubIdjN4cuda3std3__44plusIdEEE10Policy1000EN6thrust24THRUST_300001_SM_1000_NS17counting_iteratorIiNSD_11use_defaultESF_SF_EEPdjS9_dd6DValueEEvT0_T1_T2_T3_T4_T6_:
.text._ZN3cub18CUB_300001_SM_10006detail6reduce28DeviceReduceSingleTileKernelINS2_10policy_hubIdjN4cuda3std3__44plusIdEEE10Policy1000EN6thrust24THRUST_300001_SM_1000_NS17counting_iteratorIiNSD_11use_defaultESF_SF_EEPdjS9_dd6DValueEEvT0_T1_T2_T3_T4_T6_:
[----:B------:R-:W-:Y:S01]  /*0000*/  LDC R1, c[0x0][0x37c] ;  /* 0x0000df00ff017b82 */ /* 0x000fe20000000800 */
[----:B------:R-:W0:Y:S01]  /*0010*/  LDCU UR6, c[0x0][0x390] ;  /* 0x00007200ff0677ac */ /* 0x000e220008000800 */
[----:B------:R-:W1:Y:S01]  /*0020*/  LDCU.64 UR10, c[0x0][0x358] ;  /* 0x00006b00ff0a77ac */ /* 0x000e620008000a00 */
[----:B0-----:R-:W-:-:S09]  /*0030*/  UISETP.NE.AND UP0, UPT, UR6, URZ, UPT ;  /* 0x000000ff0600728c */ /* 0x001fd2000bf05270 */
        /* <DEDUP_REMOVED lines=8> */
.L_x_2257:
[----:B------:R-:W-:Y:S01]  /*00c0*/  UISETP.GT.U32.AND UP0, UPT, UR6, 0x13ff, UPT ;  /* 0x000013ff0600788c */ /* 0x000fe2000bf04070 */
[----:B------:R-:W-:Y:S01]  /*00d0*/  BSSY.RECONVERGENT B0, `(.L_x_2258) ;  /* 0x0001e58000007945 */ /* 0x000fe20003800200 */
[----:B------:R-:W-:Y:S01]  /*00e0*/  UMOV UR4, URZ ;  /* 0x000000ff00047c82 */ /* 0x000fe20008000000 */
        /* <DEDUP_REMOVED lines=23> */
.L_x_2275:
        /* <DEDUP_REMOVED lines=10> */
[----:B-----5:R-:W-:Y:S05]  /*0300*/  CALL.REL.NOINC `($_ZN3cub18CUB_300001_SM_10006detail6reduce28DeviceReduceSingleTileKernelINS2_10policy_hubIdjN4cuda3std3__44plusIdEEE10Policy1000EN6thrust24THRUST_300001_SM_1000_NS17counting_iteratorIiNSD_11use_defaultESF_SF_EEPdjS9_dd6DValueEEvT0_T1_T2_T3_T4_T6_$__internal_accurate_pow) ;  /* 0x000001e800607944 */ /* 0x020fea0003c00000 */
[----:B------:R-:W-:Y:S05]  /*0310*/  BSYNC.RECONVERGENT B2 ;  /* 0x0000000000027941 */ /* 0x000fea0003800200 */
.L_x_2264:
        /* <DEDUP_REMOVED lines=16> */
.L_x_2265:
[----:B-----5:R-:W-:Y:S01]  /*0420*/  DADD R16, -RZ, |R12| ;  /* 0x00000000ff107229 */ /* 0x020fe2000000050c */
[----:B------:R-:W-:Y:S01]  /*0430*/  FSEL R8, R14, RZ, P3 ;  /* 0x000000ff0e087208 */ /* 0x000fe20001800000 */
[----:B------:R-:W-:Y:S01]  /*0440*/  BSSY.RECONVERGENT B2, `(.L_x_2266) ;  /* 0x0000006000027945 */ /* 0x000fe20003800200 */
[----:B------:R-:W-:Y:S02]  /*0450*/  FSEL R9, R15, 1.875, P3 ;  /* 0x3ff000000f097808 */ /* 0x000fe40001800000 */
[----:B------:R-:W-:-:S04]  /*0460*/  MOV R0, 0x4a0 ;  /* 0x000004a000007802 */ /* 0x000fc80000000f00 */
[----:B------:R-:W-:Y:S01]  /*0470*/  DFMA R38, R10, R8, R38 ;  /* 0x000000080a26722b */ /* 0x000fe20000000026 */
[----:B------:R-:W-:-:S10]  /*0480*/  IMAD.MOV.U32 R3, RZ, RZ, R17 ;  /* 0x000000ffff037224 */ /* 0x000fd400078e0011 */
[----:B------:R-:W-:Y:S05]  /*0490*/  CALL.REL.NOINC `($_ZN3cub18CUB_300001_SM_10006detail6reduce28DeviceReduceSingleTileKernelINS2_10policy_hubIdjN4cuda3std3__44plusIdEEE10Policy1000EN6thrust24THRUST_300001_SM_1000_NS17counting_iteratorIiNSD_11use_defaultESF_SF_EEPdjS9_dd6DValueEEvT0_T1_T2_T3_T4_T6_$__internal_accurate_pow) ;  /* 0x000001e400fc7944 */ /* 0x000fea0003c00000 */
[----:B------:R-:W-:Y:S05]  /*04a0*/  BSYNC.RECONVERGENT B2 ;  /* 0x0000000000027941 */ /* 0x000fea0003800200 */
.L_x_2266:
        /* <DEDUP_REMOVED lines=14> */
.L_x_2268:
[----:B------:R-:W-:-:S11]  /*0590*/  DADD R14, R12, 2 ;  /* 0x400000000c0e7429 */ /* 0x000fd60000000000 */
.L_x_2267:
        /* <DEDUP_REMOVED lines=10> */
[----:B-----5:R-:W-:Y:S05]  /*0640*/  CALL.REL.NOINC `($_ZN3cub18CUB_300001_SM_10006detail6reduce28DeviceReduceSingleTileKernelINS2_10policy_hubIdjN4cuda3std3__44plusIdEEE10Policy1000EN6thrust24THRUST_300001_SM_1000_NS17counting_iteratorIiNSD_11use_defaultESF_SF_EEPdjS9_dd6DValueEEvT0_T1_T2_T3_T4_T6_$__internal_accurate_pow) ;  /* 0x000001e400907944 */ /* 0x020fea0003c00000 */
[----:B------:R-:W-:Y:S05]  /*0650*/  BSYNC.RECONVERGENT B2 ;  /* 0x0000000000027941 */ /* 0x000fea0003800200 */
.L_x_2269:
        /* <DEDUP_REMOVED lines=14> */
.L_x_2271:
[----:B------:R-:W-:-:S11]  /*0740*/  DADD R14, R8, 2 ;  /* 0x40000000080e7429 */ /* 0x000fd60000000000 */
.L_x_2270:
        /* <DEDUP_REMOVED lines=12> */
.L_x_2272:
        /* <DEDUP_REMOVED lines=14> */
.L_x_2274:
[----:B------:R-:W-:-:S11]  /*08f0*/  DADD R14, R40, 2 ;  /* 0x40000000280e7429 */ /* 0x000fd60000000000 */
.L_x_2273:
[----:B------:R-:W-:-:S06]  /*0900*/  DSETP.NEU.AND P0, PT, R40, 1, PT ;  /* 0x3ff000002800742a */ /* 0x000fcc0003f0d000 */
[----:B------:R-:W-:Y:S02]  /*0910*/  FSEL R8, R14, RZ, P0 ;  /* 0x000000ff0e087208 */ /* 0x000fe40000000000 */
[----:B------:R-:W-:-:S06]  /*0920*/  FSEL R9, R15, 1.875, P0 ;  /* 0x3ff000000f097808 */ /* 0x000fcc0000000000 */
[----:B------:R-:W-:Y:S01]  /*0930*/  DFMA R38, R38, R8, R10 ;  /* 0x000000082626722b */ /* 0x000fe2000000000a */
[----:B------:R-:W-:Y:S10]  /*0940*/  @P2 BRA `(.L_x_2275) ;  /* 0xfffffff800442947 */ /* 0x000ff4000383ffff */
.L_x_2263:
[----:B------:R-:W-:-:S13]  /*0950*/  ISETP.NE.AND P0, PT, R4, RZ, PT ;  /* 0x000000ff0400720c */ /* 0x000fda0003f05270 */
[----:B------:R-:W-:Y:S05]  /*0960*/  @!P0 BRA `(.L_x_2262) ;  /* 0x0000000000908947 */ /* 0x000fea0003800000 */
[----:B------:R-:W0:Y:S01]  /*0970*/  LDC.64 R10, c[0x0][0x3a0] ;  /* 0x0000e800ff0a7b82 */ /* 0x000e220000000a00 */
[----:B------:R-:W-:-:S07]  /*0980*/  IMAD.MOV.U32 R7, RZ, RZ, RZ ;  /* 0x000000ffff077224 */ /* 0x000fce00078e00ff */
[----:B------:R-:W1:Y:S02]  /*0990*/  LDC.64 R8, c[0x0][0x3a8] ;  /* 0x0000ea00ff087b82 */ /* 0x000e640000000a00 */
.L_x_2279:
        /* <DEDUP_REMOVED lines=10> */
[----:B-----5:R-:W-:Y:S05]  /*0a40*/  CALL.REL.NOINC `($_ZN3cub18CUB_300001_SM_10006detail6reduce28DeviceReduceSingleTileKernelINS2_10policy_hubIdjN4cuda3std3__44plusIdEEE10Policy1000EN6thrust24THRUST_300001_SM_1000_NS17counting_iteratorIiNSD_11use_defaultESF_SF_EEPdjS9_dd6DValueEEvT0_T1_T2_T3_T4_T6_$__internal_accurate_pow) ;  /* 0x000001e000907944 */ /* 0x020fea0003c00000 */
[----:B------:R-:W-:Y:S05]  /*0a50*/  BSYNC.RECONVERGENT B2 ;  /* 0x0000000000027941 */ /* 0x000fea0003800200 */
.L_x_2276:
        /* <DEDUP_REMOVED lines=14> */
.L_x_2278:
[----:B------:R-:W-:-:S11]  /*0b40*/  DADD R14, R12, 2 ;  /* 0x400000000c0e7429 */ /* 0x000fd60000000000 */
.L_x_2277:
[----:B------:R-:W-:Y:S01]  /*0b50*/  DSETP.NEU.AND P0, PT, R12, 1, PT ;  /* 0x3ff000000c00742a */ /* 0x000fe20003f0d000 */
[----:B------:R-:W-:-:S05]  /*0b60*/  VIADD R5, R5, 0x1 ;  /* 0x0000000105057836 */ /* 0x000fca0000000000 */
[----:B------:R-:W-:Y:S02]  /*0b70*/  FSEL R12, R14, RZ, P0 ;  /* 0x000000ff0e0c7208 */ /* 0x000fe40000000000 */
[----:B------:R-:W-:-:S06]  /*0b80*/  FSEL R13, R15, 1.875, P0 ;  /* 0x3ff000000f0d7808 */ /* 0x000fcc0000000000 */
[----:B------:R-:W-:Y:S01]  /*0b90*/  DFMA R38, R36, R12, R38 ;  /* 0x0000000c2426722b */ /* 0x000fe20000000026 */
[----:B------:R-:W-:Y:S10]  /*0ba0*/  @P2 BRA `(.L_x_2279) ;  /* 0xfffffffc007c2947 */ /* 0x000ff4000383ffff */
.L_x_2262:
[----:B------:R-:W0:Y:S01]  /*0bb0*/  LDCU.64 UR6, c[0x0][0x3b8] ;  /* 0x00007700ff0677ac */ /* 0x000e220008000a00 */
[----:B------:R-:W-:Y:S01]  /*0bc0*/  BSSY.RECONVERGENT B2, `(.L_x_2280) ;  /* 0x0000005000027945 */ /* 0x000fe20003800200 */
[----:B------:R-:W-:Y:S01]  /*0bd0*/  MOV R0, 0xc10 ;  /* 0x00000c1000007802 */ /* 0x000fe20000000f00 */
[----:B0-----:R-:W-:-:S10]  /*0be0*/  DADD R16, -RZ, |UR6| ;  /* 0x40000006ff107e29 */ /* 0x001fd40008000100 */
[----:B------:R-:W-:-:S07]  /*0bf0*/  IMAD.MOV.U32 R3, RZ, RZ, R17 ;  /* 0x000000ffff037224 */ /* 0x000fce00078e0011 */
[----:B------:R-:W-:Y:S05]  /*0c00*/  CALL.REL.NOINC `($_ZN3cub18CUB_300001_SM_10006detail6reduce28DeviceReduceSingleTileKernelINS2_10policy_hubIdjN4cuda3std3__44plusIdEEE10Policy1000EN6thrust24THRUST_300001_SM_1000_NS17counting_iteratorIiNSD_11use_defaultESF_SF_EEPdjS9_dd6DValueEEvT0_T1_T2_T3_T4_T6_$__internal_accurate_pow) ;  /* 0x000001e000207944 */ /* 0x000fea0003c00000 */
[----:B------:R-:W-:Y:S05]  /*0c10*/  BSYNC.RECONVERGENT B2 ;  /* 0x0000000000027941 */ /* 0x000fea0003800200 */
.L_x_2280:
        /* <DEDUP_REMOVED lines=24> */
.L_x_2281:
        /* <DEDUP_REMOVED lines=12> */
[----:B------:R-:W-:Y:S05]  /*0e60*/  CALL.REL.NOINC `($__internal_3_$__cuda_sm20_div_rn_f64_full) ;  /* 0x000001d800147944 */ /* 0x000fea0003c00000 */
.L_x_2283:
[----:B------:R-:W-:Y:S05]  /*0e70*/  BSYNC.RECONVERGENT B3 ;  /* 0x0000000000037941 */ /* 0x000fea0003800200 */
.L_x_2282:
[----:B------:R-:W-:Y:S01]  /*0e80*/  DADD R52, -R50, R38 ;  /* 0x0000000032347229 */ /* 0x000fe20000000126 */
[----:B------:R-:W-:-:S10]  /*0e90*/  VIADD R4, R2, 0x280 ;  /* 0x0000028002047836 */ /* 0x000fd40000000000 */
.L_x_2261:
[----:B------:R-:W-:Y:S05]  /*0ea0*/  BSYNC.RECONVERGENT B1 ;  /* 0x0000000000017941 */ /* 0x000fea0003800200 */
.L_x_2260:
        /* <DEDUP_REMOVED lines=11> */
[----:B------:R-:W-:Y:S05]  /*0f60*/  CALL.REL.NOINC `($_ZN3cub18CUB_300001_SM_10006detail6reduce28DeviceReduceSingleTileKernelINS2_10policy_hubIdjN4cuda3std3__44plusIdEEE10Policy1000EN6thrust24THRUST_300001_SM_1000_NS17counting_iteratorIiNSD_11use_defaultESF_SF_EEPdjS9_dd6DValueEEvT0_T1_T2_T3_T4_T6_$__internal_accurate_pow) ;  /* 0x000001dc00487944 */ /* 0x000fea0003c00000 */
[----:B------:R-:W-:Y:S05]  /*0f70*/  BSYNC.RECONVERGENT B2 ;  /* 0x0000000000027941 */ /* 0x000fea0003800200 */
.L_x_2286:
[----:B------:R-:W0:Y:S08]  /*0f80*/  LDC.64 R18, c[0x0][0x3b8] ;  /* 0x0000ee00ff127b82 */ /* 0x000e300000000a00 */
[----:B------:R-:W1:Y:S01]  /*0f90*/  LDC.64 R6, c[0x0][0x3b0] ;  /* 0x0000ec00ff067b82 */ /* 0x000e620000000a00 */
[C---:B0-----:R-:W-:Y:S02]  /*0fa0*/  DADD R10, R18.reuse, 2 ;  /* 0x40000000120a7429 */ /* 0x041fe40000000000 */
[----:B------:R-:W-:-:S02]  /*0fb0*/  DADD R8, R18, 2 ;  /* 0x4000000012087429 */ /* 0x000fc40000000000 */
[----:B-1----:R-:W-:-:S06]  /*0fc0*/  DADD R12, -R6, 1 ;  /* 0x3ff00000060c7429 */ /* 0x002fcc0000000100 */
[----:B------:R-:W-:Y:S01]  /*0fd0*/  LOP3.LUT R5, R11, 0x7ff00000, RZ, 0xc0, !PT ;  /* 0x7ff000000b057812 */ /* 0x000fe200078ec0ff */
[----:B------:R-:W-:Y:S01]  /*0fe0*/  IMAD.MOV.U32 R11, RZ, RZ, R14 ;  /* 0x000000ffff0b7224 */ /* 0x000fe200078e000e */
        /* <DEDUP_REMOVED lines=36> */
[----:B------:R-:W-:Y:S05]  /*1230*/  CALL.REL.NOINC `($__internal_3_$__cuda_sm20_div_rn_f64_full) ;  /* 0x000001d400207944 */ /* 0x000fea0003c00000 */
.L_x_2289:
[----:B------:R-:W-:Y:S05]  /*1240*/  BSYNC.RECONVERGENT B3 ;  /* 0x0000000000037941 */ /* 0x000fea0003800200 */
.L_x_2288:
        /* <DEDUP_REMOVED lines=11> */
.L_x_2315:
        /* <DEDUP_REMOVED lines=10> */
.L_x_2304:
[----:B------:R-:W2:Y:S04]  /*13a0*/  LDG.E.64 R38, desc[UR10][R48.64+-0x10] ;  /* 0xfffff00a30267981 */ /* 0x000ea8000c1e1b00 */
[----:B------:R0:W5:Y:S01]  /*13b0*/  LDG.E.64 R40, desc[UR10][R46.64+-0x10] ;  /* 0xfffff00a2e287981 */ /* 0x000162000c1e1b00 */
[----:B------:R-:W-:Y:S01]  /*13c0*/  BSSY.RECONVERGENT B3, `(.L_x_2292) ;  /* 0x0000005000037945 */ /* 0x000fe20003800200 */
[----:B------:R-:W-:Y:S01]  /*13d0*/  MOV R0, 0x1410 ;  /* 0x0000141000007802 */ /* 0x000fe20000000f00 */
[----:B--2---:R-:W-:-:S10]  /*13e0*/  DADD R16, -RZ, |R38| ;  /* 0x00000000ff107229 */ /* 0x004fd40000000526 */
[----:B0-----:R-:W-:-:S07]  /*13f0*/  IMAD.MOV.U32 R3, RZ, RZ, R17 ;  /* 0x000000ffff037224 */ /* 0x001fce00078e0011 */
[----:B-----5:R-:W-:Y:S05]  /*1400*/  CALL.REL.NOINC `($_ZN3cub18CUB_300001_SM_10006detail6reduce28DeviceReduceSingleTileKernelINS2_10policy_hubIdjN4cuda3std3__44plusIdEEE10Policy1000EN6thrust24THRUST_300001_SM_1000_NS17counting_iteratorIiNSD_11use_defaultESF_SF_EEPdjS9_dd6DValueEEvT0_T1_T2_T3_T4_T6_$__internal_accurate_pow) ;  /* 0x000001d800207944 */ /* 0x020fea0003c00000 */
[----:B------:R-:W-:Y:S05]  /*1410*/  BSYNC.RECONVERGENT B3 ;  /* 0x0000000000037941 */ /* 0x000fea0003800200 */
.L_x_2292:
        /* <DEDUP_REMOVED lines=14> */
.L_x_2294:
[----:B------:R-:W-:-:S11]  /*1500*/  DADD R14, R38, 2 ;  /* 0x40000000260e7429 */ /* 0x000fd60000000000 */
.L_x_2293:
        /* <DEDUP_REMOVED lines=12> */
.L_x_2295:
        /* <DEDUP_REMOVED lines=14> */
.L_x_2297:
[----:B------:R-:W-:-:S11]  /*16b0*/  DADD R14, R36, 2 ;  /* 0x40000000240e7429 */ /* 0x000fd60000000000 */
.L_x_2296:
        /* <DEDUP_REMOVED lines=12> */
.L_x_2298:
        /* <DEDUP_REMOVED lines=14> */
.L_x_2300:
[----:B------:R-:W-:-:S11]  /*1860*/  DADD R14, R40, 2 ;  /* 0x40000000280e7429 */ /* 0x000fd60000000000 */
.L_x_2299:
        /* <DEDUP_REMOVED lines=12> */
.L_x_2301:
        /* <DEDUP_REMOVED lines=14> */
.L_x_2303:
[----:B------:R-:W-:-:S11]  /*1a10*/  DADD R14, R36, 2 ;  /* 0x40000000240e7429 */ /* 0x000fd60000000000 */
.L_x_2302:
        /* <DEDUP_REMOVED lines=12> */
.L_x_2291:
        /* <DEDUP_REMOVED lines=12> */
[----:B-----5:R-:W-:Y:S05]  /*1ba0*/  CALL.REL.NOINC `($_ZN3cub18CUB_300001_SM_10006detail6reduce28DeviceReduceSingleTileKernelINS2_10policy_hubIdjN4cuda3std3__44plusIdEEE10Policy1000EN6thrust24THRUST_300001_SM_1000_NS17counting_iteratorIiNSD_11use_defaultESF_SF_EEPdjS9_dd6DValueEEvT0_T1_T2_T3_T4_T6_$__internal_accurate_pow) ;  /* 0x000001d000387944 */ /* 0x020fea0003c00000 */
[----:B------:R-:W-:Y:S05]  /*1bb0*/  BSYNC.RECONVERGENT B3 ;  /* 0x0000000000037941 */ /* 0x000fea0003800200 */
.L_x_2306:
        /* <DEDUP_REMOVED lines=14> */
.L_x_2308:
[----:B------:R-:W-:-:S11]  /*1ca0*/  DADD R14, R36, 2 ;  /* 0x40000000240e7429 */ /* 0x000fd60000000000 */
.L_x_2307:
        /* <DEDUP_REMOVED lines=14> */
.L_x_2309:
        /* <DEDUP_REMOVED lines=14> */
.L_x_2311:
[----:B------:R-:W-:-:S11]  /*1e70*/  DADD R14, R36, 2 ;  /* 0x40000000240e7429 */ /* 0x000fd60000000000 */
.L_x_2310:
        /* <DEDUP_REMOVED lines=12> */
[----:B-----5:R-:W-:Y:S05]  /*1f40*/  CALL.REL.NOINC `($_ZN3cub18CUB_300001_SM_10006detail6reduce28DeviceReduceSingleTileKernelINS2_10policy_hubIdjN4cuda3std3__44plusIdEEE10Policy1000EN6thrust24THRUST_300001_SM_1000_NS17counting_iteratorIiNSD_11use_defaultESF_SF_EEPdjS9_dd6DValueEEvT0_T1_T2_T3_T4_T6_$__internal_accurate_pow) ;  /* 0x000001cc00507944 */ /* 0x020fea0003c00000 */
[----:B------:R-:W-:Y:S05]  /*1f50*/  BSYNC.RECONVERGENT B3 ;  /* 0x0000000000037941 */ /* 0x000fea0003800200 */
.L_x_2312:
        /* <DEDUP_REMOVED lines=14> */
.L_x_2314:
[----:B------:R-:W-:-:S11]  /*2040*/  DADD R14, R40, 2 ;  /* 0x40000000280e7429 */ /* 0x000fd60000000000 */
.L_x_2313:
[----:B------:R-:W-:-:S06]  /*2050*/  DSETP.NEU.AND P0, PT, R40, 1, PT ;  /* 0x3ff000002800742a */ /* 0x000fcc0003f0d000 */
[----:B------:R-:W-:Y:S02]  /*2060*/  FSEL R14, R14, RZ, P0 ;  /* 0x000000ff0e0e7208 */ /* 0x000fe40000000000 */
[----:B------:R-:W-:-:S06]  /*2070*/  FSEL R15, R15, 1.875, P0 ;  /* 0x3ff000000f0f7808 */ /* 0x000fcc0000000000 */
[----:B------:R-:W-:-:S11]  /*2080*/  DFMA R42, R44, R14, R42 ;  /* 0x0000000e2c2a722b */ /* 0x000fd6000000002a */
.L_x_2305:
[----:B------:R-:W0:Y:S01]  /*2090*/  LDCU UR6, c[0x0][0x390] ;  /* 0x00007200ff0677ac */ /* 0x000e220008000800 */
[----:B------:R-:W-:Y:S01]  /*20a0*/  VIADD R4, R4, 0x280 ;  /* 0x0000028004047836 */ /* 0x000fe20000000000 */
[----:B------:R-:W-:-:S08]  /*20b0*/  DADD R42, -R50, R42 ;  /* 0x00000000322a7229 */ /* 0x000fd0000000012a */
[----:B------:R-:W-:Y:S01]  /*20c0*/  DADD R52, R42, R52 ;  /* 0x000000002a347229 */ /* 0x000fe20000000034 */
[----:B0-----:R-:W-:-:S13]  /*20d0*/  ISETP.GE.AND P0, PT, R4, UR6, PT ;  /* 0x0000000604007c0c */ /* 0x001fda000bf06270 */
[----:B------:R-:W-:Y:S05]  /*20e0*/  @!P0 BRA `(.L_x_2315) ;  /* 0xfffffff000848947 */ /* 0x000fea000383ffff */
[----:B------:R-:W-:Y:S05]  /*20f0*/  BSYNC.RECONVERGENT B2 ;  /* 0x0000000000027941 */ /* 0x000fea0003800200 */
.L_x_2290:
[----:B------:R-:W-:Y:S05]  /*2100*/  BRA `(.L_x_2285) ;  /* 0x0000001c00e07947 */ /* 0x000fea0003800000 */
.L_x_2287:
        /* <DEDUP_REMOVED lines=38> */
.L_x_2320:
[----:B------:R-:W-:Y:S01]  /*2370*/  DADD R50, RZ, -R50 ;  /* 0x00000000ff327229 */ /* 0x000fe20000000832 */
[----:B------:R-:W-:Y:S01]  /*2380*/  LOP3.LUT R11, R11, 0x3, RZ, 0xc0, !PT ;  /* 0x000000030b0b7812 */ /* 0x000fe200078ec0ff */
[----:B------:R-:W-:-:S09]  /*2390*/  IMAD.MOV.U32 R0, RZ, RZ, RZ ;  /* 0x000000ffff007224 */ /* 0x000fd200078e00ff */
.L_x_2321:
[----:B------:R-:W-:Y:S01]  /*23a0*/  VIADD R0, R0, 0x1 ;  /* 0x0000000100007836 */ /* 0x000fe20000000000 */
[----:B------:R-:W-:Y:S01]  /*23b0*/  DADD R52, R50, R52 ;  /* 0x0000000032347229 */ /* 0x000fe20000000034 */
[----:B------:R-:W-:-:S03]  /*23c0*/  VIADD R4, R4, 0x280 ;  /* 0x0000028004047836 */ /* 0x000fc60000000000 */
[----:B------:R-:W-:-:S13]  /*23d0*/  ISETP.NE.AND P0, PT, R0, R11, PT ;  /* 0x0000000b0000720c */ /* 0x000fda0003f05270 */
[----:B------:R-:W-:Y:S05]  /*23e0*/  @P0 BRA `(.L_x_2321) ;  /* 0xfffffffc00ec0947 */ /* 0x000fea000383ffff */
.L_x_2319:
[----:B------:R-:W-:Y:S05]  /*23f0*/  BSYNC.RECONVERGENT B3 ;  /* 0x0000000000037941 */ /* 0x000fea0003800200 */
.L_x_2318:
        /* <DEDUP_REMOVED lines=27> */
.L_x_2322:
        /* <DEDUP_REMOVED lines=9> */
.L_x_2325:
        /* <DEDUP_REMOVED lines=19> */
.L_x_2324:
[----:B------:R-:W-:Y:S05]  /*2770*/  BSYNC.RECONVERGENT B2 ;  /* 0x0000000000027941 */ /* 0x000fea0003800200 */
.L_x_2323:
        /* <DEDUP_REMOVED lines=14> */
.L_x_2327:
[----:B------:R-:W-:Y:S05]  /*2860*/  BSYNC.RECONVERGENT B2 ;  /* 0x0000000000027941 */ /* 0x000fea0003800200 */
.L_x_2326:
[----:B------:R-:W-:-:S13]  /*2870*/  ISETP.LT.OR P0, PT, R4, R5, P0 ;  /* 0x000000050400720c */ /* 0x000fda0000701670 */
[----:B------:R-:W-:Y:S05]  /*2880*/  @!P0 BRA `(.L_x_2285) ;  /* 0x0000001800008947 */ /* 0x000fea0003800000 */
[----:B------:R-:W-:-:S08]  /*2890*/  DADD R52, R52, R50 ;  /* 0x0000000034347229 */ /* 0x000fd00000000032 */
[----:B------:R-:W-:-:S08]  /*28a0*/  DADD R52, R50, R52 ;  /* 0x0000000032347229 */ /* 0x000fd00000000034 */
[----:B------:R-:W-:-:S08]  /*28b0*/  DADD R52, R50, R52 ;  /* 0x0000000032347229 */ /* 0x000fd00000000034 */
[----:B------:R-:W-:Y:S01]  /*28c0*/  DADD R52, R50, R52 ;  /* 0x0000000032347229 */ /* 0x000fe20000000034 */
[----:B------:R-:W-:Y:S10]  /*28d0*/  BRA `(.L_x_2285) ;  /* 0x0000001400ec7947 */ /* 0x000ff40003800000 */
.L_x_2317:
        /* <DEDUP_REMOVED lines=35> */
.L_x_2331:
[----:B------:R-:W-:Y:S05]  /*2b10*/  BSYNC.RECONVERGENT B4 ;  /* 0x0000000000047941 */ /* 0x000fea0003800200 */
.L_x_2330:
[----:B------:R-:W-:Y:S01]  /*2b20*/  DADD R50, RZ, -R50 ;  /* 0x00000000ff327229 */ /* 0x000fe20000000832 */
[----:B------:R-:W-:Y:S01]  /*2b30*/  LOP3.LUT R3, R12, 0x3, RZ, 0xc0, !PT ;  /* 0x000000030c037812 */ /* 0x000fe200078ec0ff */
[----:B------:R-:W-:-:S09]  /*2b40*/  IMAD.MOV.U32 R0, RZ, RZ, RZ ;  /* 0x000000ffff007224 */ /* 0x000fd200078e00ff */
.L_x_2332:
[----:B------:R-:W-:Y:S01]  /*2b50*/  VIADD R0, R0, 0x1 ;  /* 0x0000000100007836 */ /* 0x000fe20000000000 */
[----:B------:R-:W-:Y:S01]  /*2b60*/  DADD R52, R50, R52 ;  /* 0x0000000032347229 */ /* 0x000fe20000000034 */
[----:B------:R-:W-:-:S03]  /*2b70*/  VIADD R4, R4, 0x280 ;  /* 0x0000028004047836 */ /* 0x000fc60000000000 */
[----:B------:R-:W-:-:S13]  /*2b80*/  ISETP.NE.AND P0, PT, R0, R3, PT ;  /* 0x000000030000720c */ /* 0x000fda0003f05270 */
[----:B------:R-:W-:Y:S05]  /*2b90*/  @P0 BRA `(.L_x_2332) ;  /* 0xfffffffc00ec0947 */ /* 0x000fea000383ffff */
.L_x_2329:
[----:B------:R-:W-:Y:S05]  /*2ba0*/  BSYNC.RECONVERGENT B3 ;  /* 0x0000000000037941 */ /* 0x000fea0003800200 */
.L_x_2328:
        /* <DEDUP_REMOVED lines=28> */
.L_x_2334:
[----:B------:R-:W-:Y:S05]  /*2d70*/  BSYNC.RECONVERGENT B3 ;  /* 0x0000000000037941 */ /* 0x000fea0003800200 */
.L_x_2333:
        /* <DEDUP_REMOVED lines=9> */
.L_x_2337:
        /* <DEDUP_REMOVED lines=19> */
.L_x_2336:
[----:B------:R-:W-:Y:S05]  /*2f40*/  BSYNC.RECONVERGENT B2 ;  /* 0x0000000000027941 */ /* 0x000fea0003800200 */
.L_x_2335:
        /* <DEDUP_REMOVED lines=14> */
.L_x_2339:
[----:B------:R-:W-:Y:S05]  /*3030*/  BSYNC.RECONVERGENT B2 ;  /* 0x0000000000027941 */ /* 0x000fea0003800200 */
.L_x_2338:
[----:B------:R-:W-:-:S13]  /*3040*/  ISETP.LT.OR P0, PT, R4, R3, P0 ;  /* 0x000000030400720c */ /* 0x000fda0000701670 */
[----:B------:R-:W-:Y:S05]  /*3050*/  @!P0 BRA `(.L_x_2285) ;  /* 0x00000010000c8947 */ /* 0x000fea0003800000 */
[----:B------:R-:W-:-:S08]  /*3060*/  DADD R52, R52, R50 ;  /* 0x0000000034347229 */ /* 0x000fd00000000032 */
[----:B------:R-:W-:-:S08]  /*3070*/  DADD R52, R50, R52 ;  /* 0x0000000032347229 */ /* 0x000fd00000000034 */
[----:B------:R-:W-:-:S08]  /*3080*/  DADD R52, R50, R52 ;  /* 0x0000000032347229 */ /* 0x000fd00000000034 */
[----:B------:R-:W-:Y:S01]  /*3090*/  DADD R52, R50, R52 ;  /* 0x0000000032347229 */ /* 0x000fe20000000034 */
[----:B------:R-:W-:Y:S10]  /*30a0*/  BRA `(.L_x_2285) ;  /* 0x0000000c00f87947 */ /* 0x000ff40003800000 */
.L_x_2316:
        /* <DEDUP_REMOVED lines=37> */
[----:B------:R-:W-:Y:S05]  /*3300*/  CALL.REL.NOINC `($__internal_3_$__cuda_sm20_div_rn_f64_full) ;  /* 0x000001b000ec7944 */ /* 0x000fea0003c00000 */
.L_x_2343:
[----:B------:R-:W-:Y:S01]  /*3310*/  DADD R50, RZ, -R50 ;  /* 0x00000000ff327229 */ /* 0x000fe20000000832 */
[----:B------:R-:W-:Y:S01]  /*3320*/  LOP3.LUT R9, R9, 0x3, RZ, 0xc0, !PT ;  /* 0x0000000309097812 */ /* 0x000fe200078ec0ff */
[----:B------:R-:W-:-:S09]  /*3330*/  IMAD.MOV.U32 R0, RZ, RZ, RZ ;  /* 0x000000ffff007224 */ /* 0x000fd200078e00ff */
.L_x_2344:
[----:B------:R-:W-:Y:S01]  /*3340*/  VIADD R0, R0, 0x1 ;  /* 0x0000000100007836 */ /* 0x000fe20000000000 */
[----:B------:R-:W-:Y:S01]  /*3350*/  DADD R52, R50, R52 ;  /* 0x0000000032347229 */ /* 0x000fe20000000034 */
[----:B------:R-:W-:-:S03]  /*3360*/  VIADD R4, R4, 0x280 ;  /* 0x0000028004047836 */ /* 0x000fc60000000000 */
[----:B------:R-:W-:-:S13]  /*3370*/  ISETP.NE.AND P0, PT, R0, R9, PT ;  /* 0x000000090000720c */ /* 0x000fda0003f05270 */
[----:B------:R-:W-:Y:S05]  /*3380*/  @P0 BRA `(.L_x_2344) ;  /* 0xfffffffc00ec0947 */ /* 0x000fea000383ffff */
.L_x_2342:
[----:B------:R-:W-:Y:S05]  /*3390*/  BSYNC.RECONVERGENT B3 ;  /* 0x0000000000037941 */ /* 0x000fea0003800200 */
.L_x_2341:
        /* <DEDUP_REMOVED lines=28> */
[----:B------:R-:W-:Y:S05]  /*3560*/  CALL.REL.NOINC `($__internal_3_$__cuda_sm20_div_rn_f64_full) ;  /* 0x000001b000547944 */ /* 0x000fea0003c00000 */
.L_x_2345:
        /* <DEDUP_REMOVED lines=9> */
.L_x_2348:
        /* <DEDUP_REMOVED lines=19> */
.L_x_2347:
[----:B------:R-:W-:Y:S05]  /*3730*/  BSYNC.RECONVERGENT B2 ;  /* 0x0000000000027941 */ /* 0x000fea0003800200 */
.L_x_2346:
        /* <DEDUP_REMOVED lines=14> */
.L_x_2350:
[----:B------:R-:W-:Y:S05]  /*3820*/  BSYNC.RECONVERGENT B2 ;  /* 0x0000000000027941 */ /* 0x000fea0003800200 */
.L_x_2349:
[----:B------:R-:W-:-:S13]  /*3830*/  ISETP.LT.OR P0, PT, R4, R3, P0 ;  /* 0x000000030400720c */ /* 0x000fda0000701670 */
[----:B------:R-:W-:Y:S05]  /*3840*/  @!P0 BRA `(.L_x_2285) ;  /* 0x0000000800108947 */ /* 0x000fea0003800000 */
[----:B------:R-:W-:-:S08]  /*3850*/  DADD R52, R52, R50 ;  /* 0x0000000034347229 */ /* 0x000fd00000000032 */
[----:B------:R-:W-:-:S08]  /*3860*/  DADD R52, R50, R52 ;  /* 0x0000000032347229 */ /* 0x000fd00000000034 */
[----:B------:R-:W-:-:S08]  /*3870*/  DADD R52, R50, R52 ;  /* 0x0000000032347229 */ /* 0x000fd00000000034 */
[----:B------:R-:W-:Y:S01]  /*3880*/  DADD R52, R50, R52 ;  /* 0x0000000032347229 */ /* 0x000fe20000000034 */
[----:B------:R-:W-:Y:S10]  /*3890*/  BRA `(.L_x_2285) ;  /* 0x0000000400fc7947 */ /* 0x000ff40003800000 */
.L_x_2340:
        /* <DEDUP_REMOVED lines=13> */
[----:B------:R-:W-:Y:S01]  /*3970*/  BSSY.RECONVERGENT B4, `(.L_x_2353) ;  /* 0x0000019000047945 */ /* 0x000fe20003800200 */
[----:B------:R-:W-:-:S03]  /*3980*/  VIADD R9, R0, 0x1 ;  /* 0x0000000100097836 */ /* 0x000fc60000000000 */
[----:B------:R-:W-:Y:S02]  /*3990*/  FSEL R10, R11, RZ, P0 ;  /* 0x000000ff0b0a7208 */ /* 0x000fe40000000000 */
[----:B------:R-:W-:Y:S01]  /*39a0*/  FSEL R12, R13, +QNAN , P0 ;  /* 0x7ff000000d0c7808 */ /* 0x000fe20000000000 */
[----:B------:R-:W-:Y:S01]  /*39b0*/  DSETP.NEU.AND P0, PT, R18, 1, PT ;  /* 0x3ff000001200742a */ /* 0x000fe20003f0d000 */
[----:B------:R-:W-:Y:S02]  /*39c0*/  FSEL R18, R11, R10, P1 ;  /* 0x0000000a0b127208 */ /* 0x000fe40000800000 */
        /* <DEDUP_REMOVED lines=19> */
.L_x_2354:
[----:B------:R-:W-:Y:S05]  /*3b00*/  BSYNC.RECONVERGENT B4 ;  /* 0x0000000000047941 */ /* 0x000fea0003800200 */
.L_x_2353:
[----:B------:R-:W-:Y:S01]  /*3b10*/  DADD R50, RZ, -R50 ;  /* 0x00000000ff327229 */ /* 0x000fe20000000832 */
[----:B------:R-:W-:Y:S01]  /*3b20*/  LOP3.LUT R9, R9, 0x3, RZ, 0xc0, !PT ;  /* 0x0000000309097812 */ /* 0x000fe200078ec0ff */
[----:B------:R-:W-:-:S09]  /*3b30*/  IMAD.MOV.U32 R0, RZ, RZ, RZ ;  /* 0x000000ffff007224 */ /* 0x000fd200078e00ff */
.L_x_2355:
[----:B------:R-:W-:Y:S01]  /*3b40*/  VIADD R0, R0, 0x1 ;  /* 0x0000000100007836 */ /* 0x000fe20000000000 */
[----:B------:R-:W-:Y:S01]  /*3b50*/  DADD R52, R50, R52 ;  /* 0x0000000032347229 */ /* 0x000fe20000000034 */
[----:B------:R-:W-:-:S03]  /*3b60*/  VIADD R4, R4, 0x280 ;  /* 0x0000028004047836 */ /* 0x000fc60000000000 */
[----:B------:R-:W-:-:S13]  /*3b70*/  ISETP.NE.AND P0, PT, R0, R9, PT ;  /* 0x000000090000720c */ /* 0x000fda0003f05270 */
[----:B------:R-:W-:Y:S05]  /*3b80*/  @P0 BRA `(.L_x_2355) ;  /* 0xfffffffc00ec0947 */ /* 0x000fea000383ffff */
.L_x_2352:
[----:B------:R-:W-:Y:S05]  /*3b90*/  BSYNC.RECONVERGENT B3 ;  /* 0x0000000000037941 */ /* 0x000fea0003800200 */
.L_x_2351:
        /* <DEDUP_REMOVED lines=29> */
.L_x_2357:
[----:B------:R-:W-:Y:S05]  /*3d70*/  BSYNC.RECONVERGENT B3 ;  /* 0x0000000000037941 */ /* 0x000fea0003800200 */
.L_x_2356:
        /* <DEDUP_REMOVED lines=9> */
.L_x_2360:
        /* <DEDUP_REMOVED lines=19> */
.L_x_2359:
[----:B------:R-:W-:Y:S05]  /*3f40*/  BSYNC.RECONVERGENT B2 ;  /* 0x0000000000027941 */ /* 0x000fea0003800200 */
.L_x_2358:
        /* <DEDUP_REMOVED lines=14> */
.L_x_2362:
[----:B------:R-:W-:Y:S05]  /*4030*/  BSYNC.RECONVERGENT B2 ;  /* 0x0000000000027941 */ /* 0x000fea0003800200 */
.L_x_2361:
[----:B------:R-:W-:-:S13]  /*4040*/  ISETP.LT.OR P0, PT, R4, R3, P0 ;  /* 0x000000030400720c */ /* 0x000fda0000701670 */
[----:B------:R-:W-:-:S08]  /*4050*/  @P0 DADD R4, R52, R50 ;  /* 0x0000000034040229 */ /* 0x000fd00000000032 */
[----:B------:R-:W-:-:S08]  /*4060*/  @P0 DADD R4, R50, R4 ;  /* 0x0000000032040229 */ /* 0x000fd00000000004 */
[----:B------:R-:W-:-:S08]  /*4070*/  @P0 DADD R4, R50, R4 ;  /* 0x0000000032040229 */ /* 0x000fd00000000004 */
[----:B------:R-:W-:-:S11]  /*4080*/  @P0 DADD R52, R50, R4 ;  /* 0x0000000032340229 */ /* 0x000fd60000000004 */
.L_x_2285:
[----:B------:R-:W-:Y:S05]  /*4090*/  BSYNC.RECONVERGENT B1 ;  /* 0x0000000000017941 */ /* 0x000fea0003800200 */
.L_x_2284:
[----:B------:R-:W0:Y:S02]  /*40a0*/  LDC R0, c[0x0][0x390] ;  /* 0x0000e400ff007b82 */ /* 0x000e240000000800 */
[----:B0-----:R-:W-:-:S13]  /*40b0*/  ISETP.GE.AND P0, PT, R0, 0x280, PT ;  /* 0x000002800000780c */ /* 0x001fda0003f06270 */
        /* <DEDUP_REMOVED lines=46> */
[----:B--2---:R-:W0:Y:S04]  /*43a0*/  LDS.128 R8, [UR4+0x20] ;  /* 0x00002004ff087984 */ /* 0x004e280008000c00 */
        /* <DEDUP_REMOVED lines=29> */
.L_x_2363:
[----:B------:R-:W-:Y:S01]  /*4580*/  LOP3.LUT R3, R2, 0x3e0, RZ, 0xc0, !PT ;  /* 0x000003e002037812 */ /* 0x000fe200078ec0ff */
[----:B------:R-:W0:Y:S04]  /*4590*/  S2R R12, SR_LANEID ;  /* 0x00000000000c7919 */ /* 0x000e280000000000 */
[----:B------:R-:W-:Y:S01]  /*45a0*/  VIADD R5, R3, 0x20 ;  /* 0x0000002003057836 */ /* 0x000fe20000000000 */
[----:B------:R-:W-:-:S04]  /*45b0*/  LOP3.LUT R3, RZ, R3, RZ, 0x33, !PT ;  /* 0x00000003ff037212 */ /* 0x000fc800078e33ff */
[----:B------:R-:W-:Y:S01]  /*45c0*/  ISETP.GT.AND P0, PT, R5, R0, PT ;  /* 0x000000000500720c */ /* 0x000fe20003f04270 */
[----:B------:R-:W-:-:S05]  /*45d0*/  IMAD.IADD R3, R3, 0x1, R0 ;  /* 0x0000000103037824 */ /* 0x000fca00078e0200 */
[----:B------:R-:W-:-:S05]  /*45e0*/  SEL R3, R3, 0x1f, P0 ;  /* 0x0000001f03037807 */ /* 0x000fca0000000000 */
[----:B------:R-:W-:Y:S04]  /*45f0*/  SHFL.DOWN PT, R4, R52, 0x1, R3 ;  /* 0x0820000034047989 */ /* 0x000fe800000e0003 */
[----:B------:R-:W1:Y:S01]  /*4600*/  SHFL.DOWN PT, R5, R53, 0x1, R3 ;  /* 0x0820000035057989 */ /* 0x000e6200000e0003 */
[C---:B0-----:R-:W-:Y:S01]  /*4610*/  ISETP.GE.AND P0, PT, R12.reuse, R3, PT ;  /* 0x000000030c00720c */ /* 0x041fe20003f06270 */
[C---:B------:R-:W-:Y:S01]  /*4620*/  VIADD R8, R12.reuse, 0x2 ;  /* 0x000000020c087836 */ /* 0x040fe20000000000 */
[C---:B------:R-:W-:Y:S01]  /*4630*/  ISETP.NE.AND P1, PT, R12.reuse, RZ, PT ;  /* 0x000000ff0c00720c */ /* 0x040fe20003f25270 */
[----:B------:R-:W-:-:S12]  /*4640*/  VIADD R10, R12, 0x4 ;  /* 0x000000040c0a7836 */ /* 0x000fd80000000000 */
[----:B------:R-:W0:Y:S01]  /*4650*/  @!P1 S2R R11, SR_CgaCtaId ;  /* 0x00000000000b9919 */ /* 0x000e220000008800 */
[----:B-1----:R-:W-:-:S10]  /*4660*/  DADD R4, R4, R52 ;  /* 0x0000000004047229 */ /* 0x002fd40000000034 */
[----:B------:R-:W-:Y:S02]  /*4670*/  FSEL R6, R4, R52, !P0 ;  /* 0x0000003404067208 */ /* 0x000fe40004000000 */
[----:B------:R-:W-:Y:S02]  /*4680*/  FSEL R7, R5, R53, !P0 ;  /* 0x0000003505077208 */ /* 0x000fe40004000000 */
[----:B------:R-:W-:Y:S01]  /*4690*/  ISETP.GT.AND P0, PT, R8, R3, PT ;  /* 0x000000030800720c */ /* 0x000fe20003f04270 */
[----:B------:R-:W-:Y:S04]  /*46a0*/  SHFL.DOWN PT, R4, R6, 0x2, R3 ;  /* 0x0840000006047989 */ /* 0x000fe800000e0003 */
[----:B------:R-:W1:Y:S02]  /*46b0*/  SHFL.DOWN PT, R5, R7, 0x2, R3 ;  /* 0x0840000007057989 */ /* 0x000e6400000e0003 */
[----:B-1----:R-:W-:-:S10]  /*46c0*/  DADD R4, R4, R6 ;  /* 0x0000000004047229 */ /* 0x002fd40000000006 */
[----:B------:R-:W-:Y:S02]  /*46d0*/  FSEL R8, R6, R4, P0 ;  /* 0x0000000406087208 */ /* 0x000fe40000000000 */
[----:B------:R-:W-:Y:S02]  /*46e0*/  FSEL R9, R7, R5, P0 ;  /* 0x0000000507097208 */ /* 0x000fe40000000000 */
[----:B------:R-:W-:Y:S01]  /*46f0*/  ISETP.GT.AND P0, PT, R10, R3, PT ;  /* 0x000000030a00720c */ /* 0x000fe20003f04270 */
[----:B------:R-:W-:Y:S01]  /*4700*/  SHFL.DOWN PT, R4, R8, 0x4, R3 ;  /* 0x0880000008047989 */ /* 0x000fe200000e0003 */
[----:B------:R-:W-:-:S03]  /*4710*/  @!P1 MOV R10, 0x400 ;  /* 0x00000400000a9802 */ /* 0x000fc60000000f00 */
[----:B------:R-:W1:Y:S01]  /*4720*/  SHFL.DOWN PT, R5, R9, 0x4, R3 ;  /* 0x0880000009057989 */ /* 0x000e6200000e0003 */
[----:B0-----:R-:W-:Y:S01]  /*4730*/  @!P1 LEA R10, R11, R10, 0x18 ;  /* 0x0000000a0b0a9211 */ /* 0x001fe200078ec0ff */
[----:B-1----:R-:W-:-:S10]  /*4740*/  DADD R4, R4, R8 ;  /* 0x0000000004047229 */ /* 0x002fd40000000008 */
[----:B------:R-:W-:Y:S01]  /*4750*/  FSEL R6, R8, R4, P0 ;  /* 0x0000000408067208 */ /* 0x000fe20000000000 */
[----:B------:R-:W-:Y:S01]  /*4760*/  VIADD R8, R12, 0x8 ;  /* 0x000000080c087836 */ /* 0x000fe20000000000 */
[----:B------:R-:W-:-:S03]  /*4770*/  FSEL R7, R9, R5, P0 ;  /* 0x0000000509077208 */ /* 0x000fc60000000000 */
[----:B------:R-:W-:Y:S01]  /*4780*/  SHFL.DOWN PT, R4, R6, 0x8, R3 ;  /* 0x0900000006047989 */ /* 0x000fe200000e0003 */
[----:B------:R-:W-:-:S03]  /*4790*/  ISETP.GT.AND P0, PT, R8, R3, PT ;  /* 0x000000030800720c */ /* 0x000fc60003f04270 */
[----:B------:R-:W0:Y:S02]  /*47a0*/  SHFL.DOWN PT, R5, R7, 0x8, R3 ;  /* 0x0900000007057989 */ /* 0x000e2400000e0003 */
[----:B0-----:R-:W-:-:S10]  /*47b0*/  DADD R4, R4, R6 ;  /* 0x0000000004047229 */ /* 0x001fd40000000006 */
[----:B------:R-:W-:Y:S01]  /*47c0*/  FSEL R8, R6, R4, P0 ;  /* 0x0000000406087208 */ /* 0x000fe20000000000 */
[----:B------:R-:W-:Y:S01]  /*47d0*/  VIADD R6, R12, 0x10 ;  /* 0x000000100c067836 */ /* 0x000fe20000000000 */
[----:B------:R-:W-:Y:S02]  /*47e0*/  FSEL R9, R7, R5, P0 ;  /* 0x0000000507097208 */ /* 0x000fe40000000000 */
[----:B------:R-:W-:Y:S01]  /*47f0*/  @!P1 SHF.R.U32.HI R7, RZ, 0x2, R2 ;  /* 0x00000002ff079819 */ /* 0x000fe20000011602 */
[----:B------:R-:W-:Y:S01]  /*4800*/  SHFL.DOWN PT, R4, R8, 0x10, R3 ;  /* 0x0a00000008047989 */ /* 0x000fe200000e0003 */
[----:B------:R-:W-:Y:S02]  /*4810*/  ISETP.GT.AND P0, PT, R6, R3, PT ;  /* 0x000000030600720c */ /* 0x000fe40003f04270 */
[----:B------:R-:W-:Y:S01]  /*4820*/  @!P1 LOP3.LUT R7, R7, 0xf8, RZ, 0xc0, !PT ;  /* 0x000000f807079812 */ /* 0x000fe200078ec0ff */
[----:B------:R-:W0:Y:S04]  /*4830*/  SHFL.DOWN PT, R5, R9, 0x10, R3 ;  /* 0x0a00000009057989 */ /* 0x000e2800000e0003 */
[----:B------:R-:W-:Y:S01]  /*4840*/  @!P1 IMAD.IADD R7, R7, 0x1, R10 ;  /* 0x0000000107079824 */ /* 0x000fe200078e020a */
[----:B0-----:R-:W-:-:S10]  /*4850*/  DADD R4, R4, R8 ;  /* 0x0000000004047229 */ /* 0x001fd40000000008 */
        /* <DEDUP_REMOVED lines=11> */
[----:B------:R-:W1:Y:S01]  /*4910*/  LDS.128 R12, [UR4+0x30] ;  /* 0x00003004ff0c7984 */ /* 0x000e620008000c00 */
[----:B0-----:R-:W-:-:S10]  /*4920*/  DADD R8, R4, R8 ;  /* 0x0000000004087229 */ /* 0x001fd40000000008 */
[----:B------:R-:W-:Y:S02]  /*4930*/  FSEL R2, R8, R4, P1 ;  /* 0x0000000408027208 */ /* 0x000fe40000800000 */
[----:B------:R-:W-:Y:S02]  /*4940*/  FSEL R3, R9, R5, P1 ;  /* 0x0000000509037208 */ /* 0x000fe40000800000 */
[----:B------:R-:W-:Y:S01]  /*4950*/  ISETP.GT.AND P1, PT, R0, 0x40, PT ;  /* 0x000000400000780c */ /* 0x000fe20003f24270 */
[----:B---3--:R-:W0:Y:S03]  /*4960*/  LDS.128 R4, [UR4+0x40] ;  /* 0x00004004ff047984 */ /* 0x008e260008000c00 */
[----:B------:R-:W-:-:S10]  /*4970*/  DADD R10, R2, R10 ;  /* 0x00000000020a7229 */ /* 0x000fd4000000000a */
[----:B------:R-:W-:Y:S02]  /*4980*/  FSEL R2, R10, R2, P1 ;  /* 0x000000020a027208 */ /* 0x000fe40000800000 */
[----:B------:R-:W-:Y:S02]  /*4990*/  FSEL R3, R11, R3, P1 ;  /* 0x000000030b037208 */ /* 0x000fe40000800000 */
[----:B------:R-:W-:Y:S01]  /*49a0*/  ISETP.GT.AND P1, PT, R0, 0x60, PT ;  /* 0x000000600000780c */ /* 0x000fe20003f24270 */
[----:B------:R-:W2:Y:S03]  /*49b0*/  LDS.128 R8, [UR4+0x50] ;  /* 0x00005004ff087984 */ /* 0x000ea60008000c00 */
[----:B-1----:R-:W-:-:S10]  /*49c0*/  DADD R12, R12, R2 ;  /* 0x000000000c0c7229 */ /* 0x002fd40000000002 */
[----:B------:R-:W-:Y:S02]  /*49d0*/  FSEL R2, R12, R2, P1 ;  /* 0x000000020c027208 */ /* 0x000fe40000800000 */
[----:B------:R-:W-:Y:S02]  /*49e0*/  FSEL R3, R13, R3, P1 ;  /* 0x000000030d037208 */ /* 0x000fe40000800000 */
[----:B------:R-:W-:-:S04]  /*49f0*/  ISETP.GT.AND P1, PT, R0, 0x80, PT ;  /* 0x000000800000780c */ /* 0x000fc80003f24270 */
[----:B------:R-:W-:-:S10]  /*4a00*/  DADD R14, R2, R14 ;  /* 0x00000000020e7229 */ /* 0x000fd4000000000e */
[----:B------:R-:W-:Y:S02]  /*4a10*/  FSEL R2, R14, R2, P1 ;  /* 0x000000020e027208 */ /* 0x000fe40000800000 */
[----:B------:R-:W-:Y:S02]  /*4a20*/  FSEL R3, R15, R3, P1 ;  /* 0x000000030f037208 */ /* 0x000fe40000800000 */
[----:B------:R-:W-:-:S04]  /*4a30*/  ISETP.GT.AND P1, PT, R0, 0xa0, PT ;  /* 0x000000a00000780c */ /* 0x000fc80003f24270 */
        /* <DEDUP_REMOVED lines=66> */
.L_x_2259:
[----:B------:R-:W0:Y:S01]  /*4e60*/  LDCU.64 UR8, c[0x0][0x3b8] ;  /* 0x00007700ff0877ac */ /* 0x000e220008000a00 */
[----:B------:R-:W-:Y:S01]  /*4e70*/  BSSY.RECONVERGENT B1, `(.L_x_2365) ;  /* 0x0000007000017945 */ /* 0x000fe20003800200 */
[----:B------:R-:W-:Y:S01]  /*4e80*/  MOV R0, 0x4ee0 ;  /* 0x00004ee000007802 */ /* 0x000fe20000000f00 */
[----:B------:R-:W1:Y:S01]  /*4e90*/  LDCU UR6, c[0x0][0x3c0] ;  /* 0x00007800ff0677ac */ /* 0x000e620008000800 */
[----:B0-----:R-:W-:Y:S01]  /*4ea0*/  DADD R2, -RZ, |UR8| ;  /* 0x40000008ff027e29 */ /* 0x001fe20008000100 */
[----:B-1----:R-:W-:-:S09]  /*4eb0*/  UISETP.GE.AND UP1, UPT, UR6, 0x1, UPT ;  /* 0x000000010600788c */ /* 0x002fd2000bf26270 */
[----:B------:R-:W-:-:S07]  /*4ec0*/  IMAD.MOV.U32 R16, RZ, RZ, R2 ;  /* 0x000000ffff107224 */ /* 0x000fce00078e0002 */
[----:B------:R-:W-:Y:S05]  /*4ed0*/  CALL.REL.NOINC `($_ZN3cub18CUB_300001_SM_10006detail6reduce28DeviceReduceSingleTileKernelINS2_10policy_hubIdjN4cuda3std3__44plusIdEEE10Policy1000EN6thrust24THRUST_300001_SM_1000_NS17counting_iteratorIiNSD_11use_defaultESF_SF_EEPdjS9_dd6DValueEEvT0_T1_T2_T3_T4_T6_$__internal_accurate_pow) ;  /* 0x0000019c006c7944 */ /* 0x000fea0003c00000 */
[----:B------:R-:W-:Y:S05]  /*4ee0*/  BSYNC.RECONVERGENT B1 ;  /* 0x0000000000017941 */ /* 0x000fea0003800200 */
.L_x_2365:
        /* <DEDUP_REMOVED lines=23> */
.L_x_2380:
        /* <DEDUP_REMOVED lines=12> */
.L_x_2368:
        /* <DEDUP_REMOVED lines=14> */
.L_x_2370:
[----:B------:R-:W-:-:S11]  /*5200*/  DADD R14, R48, 2 ;  /* 0x40000000300e7429 */ /* 0x000fd60000000000 */
.L_x_2369:
        /* <DEDUP_REMOVED lines=12> */
.L_x_2371:
        /* <DEDUP_REMOVED lines=14> */
.L_x_2373:
[----:B------:R-:W-:-:S11]  /*53b0*/  DADD R14, R40, 2 ;  /* 0x40000000280e7429 */ /* 0x000fd60000000000 */
.L_x_2372:
        /* <DEDUP_REMOVED lines=12> */
.L_x_2374:
        /* <DEDUP_REMOVED lines=14> */
.L_x_2376:
[----:B------:R-:W-:-:S11]  /*5560*/  DADD R14, R12, 2 ;  /* 0x400000000c0e7429 */ /* 0x000fd60000000000 */
.L_x_2375:
        /* <DEDUP_REMOVED lines=10> */
[----:B-----5:R-:W-:Y:S05]  /*5610*/  CALL.REL.NOINC `($_ZN3cub18CUB_300001_SM_10006detail6reduce28DeviceReduceSingleTileKernelINS2_10policy_hubIdjN4cuda3std3__44plusIdEEE10Policy1000EN6thrust24THRUST_300001_SM_1000_NS17counting_iteratorIiNSD_11use_defaultESF_SF_EEPdjS9_dd6DValueEEvT0_T1_T2_T3_T4_T6_$__internal_accurate_pow) ;  /* 0x00000194009c7944 */ /* 0x020fea0003c00000 */
[----:B------:R-:W-:Y:S05]  /*5620*/  BSYNC.RECONVERGENT B1 ;  /* 0x0000000000017941 */ /* 0x000fea0003800200 */
.L_x_2377:
        /* <DEDUP_REMOVED lines=14> */
.L_x_2379:
[----:B------:R-:W-:-:S11]  /*5710*/  DADD R12, R44, 2 ;  /* 0x400000002c0c7429 */ /* 0x000fd60000000000 */
.L_x_2378:
[----:B------:R-:W-:-:S06]  /*5720*/  DSETP.NEU.AND P0, PT, R44, 1, PT ;  /* 0x3ff000002c00742a */ /* 0x000fcc0003f0d000 */
[----:B------:R-:W-:Y:S02]  /*5730*/  FSEL R12, R12, RZ, P0 ;  /* 0x000000ff0c0c7208 */ /* 0x000fe40000000000 */
[----:B------:R-:W-:-:S06]  /*5740*/  FSEL R13, R13, 1.875, P0 ;  /* 0x3ff000000d0d7808 */ /* 0x000fcc0000000000 */
[----:B------:R-:W-:Y:S01]  /*5750*/  DFMA R12, R46, R12, R42 ;  /* 0x0000000c2e0c722b */ /* 0x000fe2000000002a */
[----:B------:R-:W-:Y:S10]  /*5760*/  @P2 BRA `(.L_x_2380) ;  /* 0xfffffff8003c2947 */ /* 0x000ff4000383ffff */
.L_x_2367:
        /* <DEDUP_REMOVED lines=14> */
.L_x_2382:
        /* <DEDUP_REMOVED lines=14> */
.L_x_2384:
[----:B------:R-:W-:-:S11]  /*5930*/  DADD R14, R38, 2 ;  /* 0x40000000260e7429 */ /* 0x000fd60000000000 */
.L_x_2383:
        /* <DEDUP_REMOVED lines=14> */
.L_x_2385:
        /* <DEDUP_REMOVED lines=14> */
.L_x_2387:
[----:B------:R-:W-:-:S11]  /*5b00*/  DADD R14, R6, 2 ;  /* 0x40000000060e7429 */ /* 0x000fd60000000000 */
.L_x_2386:
        /* <DEDUP_REMOVED lines=14> */
.L_x_2388:
        /* <DEDUP_REMOVED lines=14> */
.L_x_2390:
[----:B------:R-:W-:-:S11]  /*5cd0*/  DADD R6, R36, 2 ;  /* 0x4000000024067429 */ /* 0x000fd60000000000 */
.L_x_2389:
[----:B------:R-:W-:-:S06]  /*5ce0*/  DSETP.NEU.AND P0, PT, R36, 1, PT ;  /* 0x3ff000002400742a */ /* 0x000fcc0003f0d000 */
[----:B------:R-:W-:Y:S02]  /*5cf0*/  FSEL R6, R6, RZ, P0 ;  /* 0x000000ff06067208 */ /* 0x000fe40000000000 */
[----:B------:R-:W-:-:S06]  /*5d00*/  FSEL R7, R7, 1.875, P0 ;  /* 0x3ff0000007077808 */ /* 0x000fcc0000000000 */
[----:B------:R-:W-:-:S11]  /*5d10*/  DFMA R12, R40, R6, R12 ;  /* 0x00000006280c722b */ /* 0x000fd6000000000c */
.L_x_2381:
        /* <DEDUP_REMOVED lines=10> */
.L_x_2404:
        /* <DEDUP_REMOVED lines=12> */
.L_x_2392:
        /* <DEDUP_REMOVED lines=14> */
.L_x_2394:
[----:B------:R-:W-:-:S11]  /*5f60*/  DADD R14, R50, 2 ;  /* 0x40000000320e7429 */ /* 0x000fd60000000000 */
.L_x_2393:
        /* <DEDUP_REMOVED lines=12> */
.L_x_2395:
        /* <DEDUP_REMOVED lines=14> */
.L_x_2397:
[----:B------:R-:W-:-:S11]  /*6110*/  DADD R14, R42, 2 ;  /* 0x400000002a0e7429 */ /* 0x000fd60000000000 */
.L_x_2396:
        /* <DEDUP_REMOVED lines=12> */
.L_x_2398:
        /* <DEDUP_REMOVED lines=14> */
.L_x_2400:
[----:B------:R-:W-:-:S11]  /*62c0*/  DADD R14, R36, 2 ;  /* 0x40000000240e7429 */ /* 0x000fd60000000000 */
.L_x_2399:
        /* <DEDUP_REMOVED lines=12> */
.L_x_2401:
        /* <DEDUP_REMOVED lines=14> */
.L_x_2403:
[----:B------:R-:W-:-:S11]  /*6470*/  DADD R14, R46, 2 ;  /* 0x400000002e0e7429 */ /* 0x000fd60000000000 */
.L_x_2402:
[----:B------:R-:W-:-:S06]  /*6480*/  DSETP.NEU.AND P0, PT, R46, 1, PT ;  /* 0x3ff000002e00742a */ /* 0x000fcc0003f0d000 */
[----:B------:R-:W-:Y:S02]  /*6490*/  FSEL R36, R14, RZ, P0 ;  /* 0x000000ff0e247208 */ /* 0x000fe40000000000 */
[----:B------:R-:W-:-:S06]  /*64a0*/  FSEL R37, R15, 1.875, P0 ;  /* 0x3ff000000f257808 */ /* 0x000fcc0000000000 */
[----:B------:R-:W-:Y:S01]  /*64b0*/  DFMA R36, R48, R36, R44 ;  /* 0x000000243024722b */ /* 0x000fe2000000002c */
[----:B------:R-:W-:Y:S10]  /*64c0*/  @P2 BRA `(.L_x_2404) ;  /* 0xfffffff8003c2947 */ /* 0x000ff4000383ffff */
.L_x_2391:
        /* <DEDUP_REMOVED lines=14> */
.L_x_2406:
        /* <DEDUP_REMOVED lines=14> */
.L_x_2408:
[----:B------:R-:W-:-:S11]  /*6690*/  DADD R14, R40, 2 ;  /* 0x40000000280e7429 */ /* 0x000fd60000000000 */
.L_x_2407:
        /* <DEDUP_REMOVED lines=14> */
.L_x_2409:
        /* <DEDUP_REMOVED lines=14> */
.L_x_2411:
[----:B------:R-:W-:-:S11]  /*6860*/  DADD R14, R6, 2 ;  /* 0x40000000060e7429 */ /* 0x000fd60000000000 */
.L_x_2410:
        /* <DEDUP_REMOVED lines=14> */
.L_x_2412:
        /* <DEDUP_REMOVED lines=14> */
.L_x_2414:
[----:B------:R-:W-:-:S11]  /*6a30*/  DADD R6, R38, 2 ;  /* 0x4000000026067429 */ /* 0x000fd60000000000 */
.L_x_2413:
[----:B------:R-:W-:-:S06]  /*6a40*/  DSETP.NEU.AND P0, PT, R38, 1, PT ;  /* 0x3ff000002600742a */ /* 0x000fcc0003f0d000 */
[----:B------:R-:W-:Y:S02]  /*6a50*/  FSEL R6, R6, RZ, P0 ;  /* 0x000000ff06067208 */ /* 0x000fe40000000000 */
[----:B------:R-:W-:-:S06]  /*6a60*/  FSEL R7, R7, 1.875, P0 ;  /* 0x3ff0000007077808 */ /* 0x000fcc0000000000 */
[----:B------:R-:W-:-:S11]  /*6a70*/  DFMA R36, R42, R6, R36 ;  /* 0x000000062a24722b */ /* 0x000fd60000000024 */
.L_x_2405:
        /* <DEDUP_REMOVED lines=10> */
.L_x_2428:
        /* <DEDUP_REMOVED lines=12> */
.L_x_2416:
        /* <DEDUP_REMOVED lines=14> */
.L_x_2418:
[----:B------:R-:W-:-:S11]  /*6cc0*/  DADD R14, R52, 2 ;  /* 0x40000000340e7429 */ /* 0x000fd60000000000 */
.L_x_2417:
        /* <DEDUP_REMOVED lines=12> */
.L_x_2419:
        /* <DEDUP_REMOVED lines=14> */
.L_x_2421:
[----:B------:R-:W-:-:S11]  /*6e70*/  DADD R14, R44, 2 ;  /* 0x400000002c0e7429 */ /* 0x000fd60000000000 */
.L_x_2420:
        /* <DEDUP_REMOVED lines=12> */
.L_x_2422:
        /* <DEDUP_REMOVED lines=14> */
.L_x_2424:
[----:B------:R-:W-:-:S11]  /*7020*/  DADD R14, R38, 2 ;  /* 0x40000000260e7429 */ /* 0x000fd60000000000 */
.L_x_2423:
        /* <DEDUP_REMOVED lines=12> */
.L_x_2425:
        /* <DEDUP_REMOVED lines=14> */
.L_x_2427:
[----:B------:R-:W-:-:S11]  /*71d0*/  DADD R14, R48, 2 ;  /* 0x40000000300e7429 */ /* 0x000fd60000000000 */
.L_x_2426:
[----:B------:R-:W-:-:S06]  /*71e0*/  DSETP.NEU.AND P0, PT, R48, 1, PT ;  /* 0x3ff000003000742a */ /* 0x000fcc0003f0d000 */
[----:B------:R-:W-:Y:S02]  /*71f0*/  FSEL R38, R14, RZ, P0 ;  /* 0x000000ff0e267208 */ /* 0x000fe40000000000 */
[----:B------:R-:W-:-:S06]  /*7200*/  FSEL R39, R15, 1.875, P0 ;  /* 0x3ff000000f277808 */ /* 0x000fcc0000000000 */
[----:B------:R-:W-:Y:S01]  /*7210*/  DFMA R38, R50, R38, R46 ;  /* 0x000000263226722b */ /* 0x000fe2000000002e */
[----:B------:R-:W-:Y:S10]  /*7220*/  @P2 BRA `(.L_x_2428) ;  /* 0xfffffff8003c2947 */ /* 0x000ff4000383ffff */
.L_x_2415:
        /* <DEDUP_REMOVED lines=14> */
.L_x_2430:
        /* <DEDUP_REMOVED lines=14> */
.L_x_2432:
[----:B------:R-:W-:-:S11]  /*73f0*/  DADD R14, R42, 2 ;  /* 0x400000002a0e7429 */ /* 0x000fd60000000000 */
.L_x_2431:
        /* <DEDUP_REMOVED lines=14> */
.L_x_2433:
        /* <DEDUP_REMOVED lines=14> */
.L_x_2435:
[----:B------:R-:W-:-:S11]  /*75c0*/  DADD R14, R6, 2 ;  /* 0x40000000060e7429 */ /* 0x000fd60000000000 */
.L_x_2434:
        /* <DEDUP_REMOVED lines=14> */
.L_x_2436:
        /* <DEDUP_REMOVED lines=14> */
.L_x_2438:
[----:B------:R-:W-:-:S11]  /*7790*/  DADD R6, R40, 2 ;  /* 0x4000000028067429 */ /* 0x000fd60000000000 */
.L_x_2437:
[----:B------:R-:W-:-:S06]  /*77a0*/  DSETP.NEU.AND P0, PT, R40, 1, PT ;  /* 0x3ff000002800742a */ /* 0x000fcc0003f0d000 */
[----:B------:R-:W-:Y:S02]  /*77b0*/  FSEL R6, R6, RZ, P0 ;  /* 0x000000ff06067208 */ /* 0x000fe40000000000 */
[----:B------:R-:W-:-:S06]  /*77c0*/  FSEL R7, R7, 1.875, P0 ;  /* 0x3ff0000007077808 */ /* 0x000fcc0000000000 */
[----:B------:R-:W-:-:S11]  /*77d0*/  DFMA R38, R44, R6, R38 ;  /* 0x000000062c26722b */ /* 0x000fd60000000026 */
.L_x_2429:
        /* <DEDUP_REMOVED lines=10> */
.L_x_2452:
        /* <DEDUP_REMOVED lines=12> */
.L_x_2440:
        /* <DEDUP_REMOVED lines=14> */
.L_x_2442:
[----:B------:R-:W-:-:S11]  /*7a20*/  DADD R14, R54, 2 ;  /* 0x40000000360e7429 */ /* 0x000fd60000000000 */
.L_x_2441:
        /* <DEDUP_REMOVED lines=12> */
.L_x_2443:
        /* <DEDUP_REMOVED lines=14> */
.L_x_2445:
[----:B------:R-:W-:-:S11]  /*7bd0*/  DADD R14, R46, 2 ;  /* 0x400000002e0e7429 */ /* 0x000fd60000000000 */
.L_x_2444:
        /* <DEDUP_REMOVED lines=12> */
.L_x_2446:
        /* <DEDUP_REMOVED lines=14> */
.L_x_2448:
[----:B------:R-:W-:-:S11]  /*7d80*/  DADD R14, R40, 2 ;  /* 0x40000000280e7429 */ /* 0x000fd60000000000 */
.L_x_2447:
        /* <DEDUP_REMOVED lines=12> */
.L_x_2449:
        /* <DEDUP_REMOVED lines=14> */
.L_x_2451:
[----:B------:R-:W-:-:S11]  /*7f30*/  DADD R14, R50, 2 ;  /* 0x40000000320e7429 */ /* 0x000fd60000000000 */
.L_x_2450:
[----:B------:R-:W-:-:S06]  /*7f40*/  DSETP.NEU.AND P0, PT, R50, 1, PT ;  /* 0x3ff000003200742a */ /* 0x000fcc0003f0d000 */
[----:B------:R-:W-:Y:S02]  /*7f50*/  FSEL R40, R14, RZ, P0 ;  /* 0x000000ff0e287208 */ /* 0x000fe40000000000 */
[----:B------:R-:W-:-:S06]  /*7f60*/  FSEL R41, R15, 1.875, P0 ;  /* 0x3ff000000f297808 */ /* 0x000fcc0000000000 */
[----:B------:R-:W-:Y:S01]  /*7f70*/  DFMA R40, R52, R40, R48 ;  /* 0x000000283428722b */ /* 0x000fe20000000030 */
[----:B------:R-:W-:Y:S10]  /*7f80*/  @P2 BRA `(.L_x_2452) ;  /* 0xfffffff8003c2947 */ /* 0x000ff4000383ffff */
.L_x_2439:
        /* <DEDUP_REMOVED lines=14> */
.L_x_2454:
        /* <DEDUP_REMOVED lines=14> */
.L_x_2456:
[----:B------:R-:W-:-:S11]  /*8150*/  DADD R14, R44, 2 ;  /* 0x400000002c0e7429 */ /* 0x000fd60000000000 */
.L_x_2455:
        /* <DEDUP_REMOVED lines=14> */
.L_x_2457:
        /* <DEDUP_REMOVED lines=14> */
.L_x_2459:
[----:B------:R-:W-:-:S11]  /*8320*/  DADD R14, R6, 2 ;  /* 0x40000000060e7429 */ /* 0x000fd60000000000 */
.L_x_2458:
        /* <DEDUP_REMOVED lines=14> */
.L_x_2460:
        /* <DEDUP_REMOVED lines=14> */
.L_x_2462:
[----:B------:R-:W-:-:S11]  /*84f0*/  DADD R6, R42, 2 ;  /* 0x400000002a067429 */ /* 0x000fd60000000000 */
.L_x_2461:
[----:B------:R-:W-:-:S06]  /*8500*/  DSETP.NEU.AND P0, PT, R42, 1, PT ;  /* 0x3ff000002a00742a */ /* 0x000fcc0003f0d000 */
[----:B------:R-:W-:Y:S02]  /*8510*/  FSEL R6, R6, RZ, P0 ;  /* 0x000000ff06067208 */ /* 0x000fe40000000000 */
[----:B------:R-:W-:-:S06]  /*8520*/  FSEL R7, R7, 1.875, P0 ;  /* 0x3ff0000007077808 */ /* 0x000fcc0000000000 */
[----:B------:R-:W-:-:S11]  /*8530*/  DFMA R40, R46, R6, R40 ;  /* 0x000000062e28722b */ /* 0x000fd60000000028 */
.L_x_2453:
        /* <DEDUP_REMOVED lines=10> */
.L_x_2476:
        /* <DEDUP_REMOVED lines=12> */
.L_x_2464:
        /* <DEDUP_REMOVED lines=14> */
.L_x_2466:
[----:B------:R-:W-:-:S11]  /*8780*/  DADD R14, R56, 2 ;  /* 0x40000000380e7429 */ /* 0x000fd60000000000 */
.L_x_2465:
        /* <DEDUP_REMOVED lines=12> */
.L_x_2467:
        /* <DEDUP_REMOVED lines=14> */
.L_x_2469:
[----:B------:R-:W-:-:S11]  /*8930*/  DADD R14, R48, 2 ;  /* 0x40000000300e7429 */ /* 0x000fd60000000000 */
.L_x_2468:
        /* <DEDUP_REMOVED lines=12> */
.L_x_2470:
        /* <DEDUP_REMOVED lines=14> */
.L_x_2472:
[----:B------:R-:W-:-:S11]  /*8ae0*/  DADD R14, R42, 2 ;  /* 0x400000002a0e7429 */ /* 0x000fd60000000000 */
.L_x_2471:
        /* <DEDUP_REMOVED lines=12> */
.L_x_2473:
        /* <DEDUP_REMOVED lines=14> */
.L_x_2475:
[----:B------:R-:W-:-:S11]  /*8c90*/  DADD R14, R52, 2 ;  /* 0x40000000340e7429 */ /* 0x000fd60000000000 */
.L_x_2474:
[----:B------:R-:W-:-:S06]  /*8ca0*/  DSETP.NEU.AND P0, PT, R52, 1, PT ;  /* 0x3ff000003400742a */ /* 0x000fcc0003f0d000 */
[----:B------:R-:W-:Y:S02]  /*8cb0*/  FSEL R42, R14, RZ, P0 ;  /* 0x000000ff0e2a7208 */ /* 0x000fe40000000000 */
[----:B------:R-:W-:-:S06]  /*8cc0*/  FSEL R43, R15, 1.875, P0 ;  /* 0x3ff000000f2b7808 */ /* 0x000fcc0000000000 */
[----:B------:R-:W-:Y:S01]  /*8cd0*/  DFMA R42, R54, R42, R50 ;  /* 0x0000002a362a722b */ /* 0x000fe20000000032 */
[----:B------:R-:W-:Y:S10]  /*8ce0*/  @P2 BRA `(.L_x_2476) ;  /* 0xfffffff8003c2947 */ /* 0x000ff4000383ffff */
.L_x_2463:
        /* <DEDUP_REMOVED lines=14> */
.L_x_2478:
        /* <DEDUP_REMOVED lines=14> */
.L_x_2480:
[----:B------:R-:W-:-:S11]  /*8eb0*/  DADD R14, R46, 2 ;  /* 0x400000002e0e7429 */ /* 0x000fd60000000000 */
.L_x_2479:
        /* <DEDUP_REMOVED lines=14> */
.L_x_2481:
        /* <DEDUP_REMOVED lines=14> */
.L_x_2483:
[----:B------:R-:W-:-:S11]  /*9080*/  DADD R14, R6, 2 ;  /* 0x40000000060e7429 */ /* 0x000fd60000000000 */
.L_x_2482:
        /* <DEDUP_REMOVED lines=14> */
.L_x_2484:
        /* <DEDUP_REMOVED lines=14> */
.L_x_2486:
[----:B------:R-:W-:-:S11]  /*9250*/  DADD R6, R44, 2 ;  /* 0x400000002c067429 */ /* 0x000fd60000000000 */
.L_x_2485:
[----:B------:R-:W-:-:S06]  /*9260*/  DSETP.NEU.AND P0, PT, R44, 1, PT ;  /* 0x3ff000002c00742a */ /* 0x000fcc0003f0d000 */
[----:B------:R-:W-:Y:S02]  /*9270*/  FSEL R6, R6, RZ, P0 ;  /* 0x000000ff06067208 */ /* 0x000fe40000000000 */
[----:B------:R-:W-:-:S06]  /*9280*/  FSEL R7, R7, 1.875, P0 ;  /* 0x3ff0000007077808 */ /* 0x000fcc0000000000 */
[----:B------:R-:W-:-:S11]  /*9290*/  DFMA R42, R48, R6, R42 ;  /* 0x00000006302a722b */ /* 0x000fd6000000002a */
.L_x_2477:
        /* <DEDUP_REMOVED lines=10> */
.L_x_2500:
        /* <DEDUP_REMOVED lines=12> */
.L_x_2488:
        /* <DEDUP_REMOVED lines=14> */
.L_x_2490:
[----:B------:R-:W-:-:S11]  /*94e0*/  DADD R14, R58, 2 ;  /* 0x400000003a0e7429 */ /* 0x000fd60000000000 */
.L_x_2489:
        /* <DEDUP_REMOVED lines=12> */
.L_x_2491:
        /* <DEDUP_REMOVED lines=14> */
.L_x_2493:
[----:B------:R-:W-:-:S11]  /*9690*/  DADD R14, R50, 2 ;  /* 0x40000000320e7429 */ /* 0x000fd60000000000 */
.L_x_2492:
        /* <DEDUP_REMOVED lines=12> */
.L_x_2494:
        /* <DEDUP_REMOVED lines=14> */
.L_x_2496:
[----:B------:R-:W-:-:S11]  /*9840*/  DADD R14, R44, 2 ;  /* 0x400000002c0e7429 */ /* 0x000fd60000000000 */
.L_x_2495:
        /* <DEDUP_REMOVED lines=12> */
.L_x_2497:
        /* <DEDUP_REMOVED lines=14> */
.L_x_2499:
[----:B------:R-:W-:-:S11]  /*99f0*/  DADD R14, R54, 2 ;  /* 0x40000000360e7429 */ /* 0x000fd60000000000 */
.L_x_2498:
[----:B------:R-:W-:-:S06]  /*9a00*/  DSETP.NEU.AND P0, PT, R54, 1, PT ;  /* 0x3ff000003600742a */ /* 0x000fcc0003f0d000 */
[----:B------:R-:W-:Y:S02]  /*9a10*/  FSEL R44, R14, RZ, P0 ;  /* 0x000000ff0e2c7208 */ /* 0x000fe40000000000 */
[----:B------:R-:W-:-:S06]  /*9a20*/  FSEL R45, R15, 1.875, P0 ;  /* 0x3ff000000f2d7808 */ /* 0x000fcc0000000000 */
[----:B------:R-:W-:Y:S01]  /*9a30*/  DFMA R44, R56, R44, R52 ;  /* 0x0000002c382c722b */ /* 0x000fe20000000034 */
[----:B------:R-:W-:Y:S10]  /*9a40*/  @P2 BRA `(.L_x_2500) ;  /* 0xfffffff8003c2947 */ /* 0x000ff4000383ffff */
.L_x_2487:
        /* <DEDUP_REMOVED lines=14> */
.L_x_2502:
        /* <DEDUP_REMOVED lines=14> */
.L_x_2504:
[----:B------:R-:W-:-:S11]  /*9c10*/  DADD R14, R48, 2 ;  /* 0x40000000300e7429 */ /* 0x000fd60000000000 */
.L_x_2503:
        /* <DEDUP_REMOVED lines=14> */
.L_x_2505:
        /* <DEDUP_REMOVED lines=14> */
.L_x_2507:
[----:B------:R-:W-:-:S11]  /*9de0*/  DADD R14, R6, 2 ;  /* 0x40000000060e7429 */ /* 0x000fd60000000000 */
.L_x_2506:
        /* <DEDUP_REMOVED lines=14> */
.L_x_2508:
        /* <DEDUP_REMOVED lines=14> */
.L_x_2510:
[----:B------:R-:W-:-:S11]  /*9fb0*/  DADD R6, R46, 2 ;  /* 0x400000002e067429 */ /* 0x000fd60000000000 */
.L_x_2509:
[----:B------:R-:W-:-:S06]  /*9fc0*/  DSETP.NEU.AND P0, PT, R46, 1, PT ;  /* 0x3ff000002e00742a */ /* 0x000fcc0003f0d000 */
[----:B------:R-:W-:Y:S02]  /*9fd0*/  FSEL R6, R6, RZ, P0 ;  /* 0x000000ff06067208 */ /* 0x000fe40000000000 */
[----:B------:R-:W-:-:S06]  /*9fe0*/  FSEL R7, R7, 1.875, P0 ;  /* 0x3ff0000007077808 */ /* 0x000fcc0000000000 */
[----:B------:R-:W-:-:S11]  /*9ff0*/  DFMA R44, R50, R6, R44 ;  /* 0x00000006322c722b */ /* 0x000fd6000000002c */
.L_x_2501:
        /* <DEDUP_REMOVED lines=10> */
.L_x_2524:
        /* <DEDUP_REMOVED lines=12> */
.L_x_2512:
        /* <DEDUP_REMOVED lines=14> */
.L_x_2514:
[----:B------:R-:W-:-:S11]  /*a240*/  DADD R14, R60, 2 ;  /* 0x400000003c0e7429 */ /* 0x000fd60000000000 */
.L_x_2513:
        /* <DEDUP_REMOVED lines=12> */
.L_x_2515:
        /* <DEDUP_REMOVED lines=14> */
.L_x_2517:
[----:B------:R-:W-:-:S11]  /*a3f0*/  DADD R14, R52, 2 ;  /* 0x40000000340e7429 */ /* 0x000fd60000000000 */
.L_x_2516:
        /* <DEDUP_REMOVED lines=12> */
.L_x_2518:
        /* <DEDUP_REMOVED lines=14> */
.L_x_2520:
[----:B------:R-:W-:-:S11]  /*a5a0*/  DADD R14, R46, 2 ;  /* 0x400000002e0e7429 */ /* 0x000fd60000000000 */
.L_x_2519:
        /* <DEDUP_REMOVED lines=12> */
.L_x_2521:
        /* <DEDUP_REMOVED lines=14> */
.L_x_2523:
[----:B------:R-:W-:-:S11]  /*a750*/  DADD R14, R56, 2 ;  /* 0x40000000380e7429 */ /* 0x000fd60000000000 */
.L_x_2522:
[----:B------:R-:W-:-:S06]  /*a760*/  DSETP.NEU.AND P0, PT, R56, 1, PT ;  /* 0x3ff000003800742a */ /* 0x000fcc0003f0d000 */
[----:B------:R-:W-:Y:S02]  /*a770*/  FSEL R46, R14, RZ, P0 ;  /* 0x000000ff0e2e7208 */ /* 0x000fe40000000000 */
[----:B------:R-:W-:-:S06]  /*a780*/  FSEL R47, R15, 1.875, P0 ;  /* 0x3ff000000f2f7808 */ /* 0x000fcc0000000000 */
[----:B------:R-:W-:Y:S01]  /*a790*/  DFMA R46, R58, R46, R54 ;  /* 0x0000002e3a2e722b */ /* 0x000fe20000000036 */
[----:B------:R-:W-:Y:S10]  /*a7a0*/  @P2 BRA `(.L_x_2524) ;  /* 0xfffffff8003c2947 */ /* 0x000ff4000383ffff */
.L_x_2511:
        /* <DEDUP_REMOVED lines=14> */
.L_x_2526:
        /* <DEDUP_REMOVED lines=14> */
.L_x_2528:
[----:B------:R-:W-:-:S11]  /*a970*/  DADD R14, R50, 2 ;  /* 0x40000000320e7429 */ /* 0x000fd60000000000 */
.L_x_2527:
        /* <DEDUP_REMOVED lines=14> */
.L_x_2529:
        /* <DEDUP_REMOVED lines=14> */
.L_x_2531:
[----:B------:R-:W-:-:S11]  /*ab40*/  DADD R14, R6, 2 ;  /* 0x40000000060e7429 */ /* 0x000fd60000000000 */
.L_x_2530:
        /* <DEDUP_REMOVED lines=14> */
.L_x_2532:
        /* <DEDUP_REMOVED lines=14> */
.L_x_2534:
[----:B------:R-:W-:-:S11]  /*ad10*/  DADD R6, R48, 2 ;  /* 0x4000000030067429 */ /* 0x000fd60000000000 */
.L_x_2533:
[----:B------:R-:W-:-:S06]  /*ad20*/  DSETP.NEU.AND P0, PT, R48, 1, PT ;  /* 0x3ff000003000742a */ /* 0x000fcc0003f0d000 */
[----:B------:R-:W-:Y:S02]  /*ad30*/  FSEL R6, R6, RZ, P0 ;  /* 0x000000ff06067208 */ /* 0x000fe40000000000 */
[----:B------:R-:W-:-:S06]  /*ad40*/  FSEL R7, R7, 1.875, P0 ;  /* 0x3ff0000007077808 */ /* 0x000fcc0000000000 */
[----:B------:R-:W-:-:S11]  /*ad50*/  DFMA R46, R52, R6, R46 ;  /* 0x00000006342e722b */ /* 0x000fd6000000002e */
.L_x_2525:
        /* <DEDUP_REMOVED lines=10> */
.L_x_2548:
        /* <DEDUP_REMOVED lines=12> */
.L_x_2536:
        /* <DEDUP_REMOVED lines=14> */
.L_x_2538:
[----:B------:R-:W-:-:S11]  /*afa0*/  DADD R14, R52, 2 ;  /* 0x40000000340e7429 */ /* 0x000fd60000000000 */
.L_x_2537:
        /* <DEDUP_REMOVED lines=12> */
.L_x_2539:
        /* <DEDUP_REMOVED lines=14> */
.L_x_2541:
[----:B------:R-:W-:-:S11]  /*b150*/  DADD R14, R56, 2 ;  /* 0x40000000380e7429 */ /* 0x000fd60000000000 */
.L_x_2540:
        /* <DEDUP_REMOVED lines=12> */
.L_x_2542:
        /* <DEDUP_REMOVED lines=14> */
.L_x_2544:
[----:B------:R-:W-:-:S11]  /*b300*/  DADD R14, R52, 2 ;  /* 0x40000000340e7429 */ /* 0x000fd60000000000 */
.L_x_2543:
        /* <DEDUP_REMOVED lines=12> */
.L_x_2545:
        /* <DEDUP_REMOVED lines=14> */
.L_x_2547:
[----:B------:R-:W-:-:S11]  /*b4b0*/  DADD R14, R62, 2 ;  /* 0x400000003e0e7429 */ /* 0x000fd60000000000 */
.L_x_2546:
[----:B------:R-:W-:-:S06]  /*b4c0*/  DSETP.NEU.AND P0, PT, R62, 1, PT ;  /* 0x3ff000003e00742a */ /* 0x000fcc0003f0d000 */
[----:B------:R-:W-:Y:S02]  /*b4d0*/  FSEL R14, R14, RZ, P0 ;  /* 0x000000ff0e0e7208 */ /* 0x000fe40000000000 */
[----:B------:R-:W-:-:S06]  /*b4e0*/  FSEL R15, R15, 1.875, P0 ;  /* 0x3ff000000f0f7808 */ /* 0x000fcc0000000000 */
[----:B------:R-:W-:Y:S01]  /*b4f0*/  DFMA R54, R64, R14, R54 ;  /* 0x0000000e4036722b */ /* 0x000fe20000000036 */
[----:B------:R-:W-:Y:S10]  /*b500*/  @P2 BRA `(.L_x_2548) ;  /* 0xfffffff8003c2947 */ /* 0x000ff4000383ffff */
.L_x_2535:
        /* <DEDUP_REMOVED lines=14> */
.L_x_2550:
        /* <DEDUP_REMOVED lines=14> */
.L_x_2552:
[----:B------:R-:W-:-:S11]  /*b6d0*/  DADD R14, R50, 2 ;  /* 0x40000000320e7429 */ /* 0x000fd60000000000 */
.L_x_2551:
        /* <DEDUP_REMOVED lines=14> */
.L_x_2553:
        /* <DEDUP_REMOVED lines=14> */
.L_x_2555:
[----:B------:R-:W-:-:S11]  /*b8a0*/  DADD R14, R6, 2 ;  /* 0x40000000060e7429 */ /* 0x000fd60000000000 */
.L_x_2554:
        /* <DEDUP_REMOVED lines=14> */
.L_x_2556:
        /* <DEDUP_REMOVED lines=14> */
.L_x_2558:
[----:B------:R-:W-:-:S11]  /*ba70*/  DADD R6, R48, 2 ;  /* 0x4000000030067429 */ /* 0x000fd60000000000 */
.L_x_2557:
[----:B------:R-:W-:-:S06]  /*ba80*/  DSETP.NEU.AND P0, PT, R48, 1, PT ;  /* 0x3ff000003000742a */ /* 0x000fcc0003f0d000 */
[----:B------:R-:W-:Y:S02]  /*ba90*/  FSEL R6, R6, RZ, P0 ;  /* 0x000000ff06067208 */ /* 0x000fe40000000000 */
[----:B------:R-:W-:-:S06]  /*baa0*/  FSEL R7, R7, 1.875, P0 ;  /* 0x3ff0000007077808 */ /* 0x000fcc0000000000 */
[----:B------:R-:W-:-:S11]  /*bab0*/  DFMA R54, R52, R6, R54 ;  /* 0x000000063436722b */ /* 0x000fd60000000036 */
.L_x_2549:
        /* <DEDUP_REMOVED lines=33> */
.L_x_2560:
[----:B------:R-:W-:Y:S05]  /*bcd0*/  BSYNC.RECONVERGENT B1 ;  /* 0x0000000000017941 */ /* 0x000fea0003800200 */
.L_x_2559:
        /* <DEDUP_REMOVED lines=9> */
.L_x_2366:
        /* <DEDUP_REMOVED lines=28> */
.L_x_2564:
        /* <DEDUP_REMOVED lines=16> */
.L_x_2563:
        /* <DEDUP_REMOVED lines=25> */
.L_x_2566:
[----:B------:R-:W-:Y:S05]  /*c1c0*/  BSYNC.RECONVERGENT B1 ;  /* 0x0000000000017941 */ /* 0x000fea0003800200 */
.L_x_2565:
        /* <DEDUP_REMOVED lines=16> */
.L_x_2562:
        /* <DEDUP_REMOVED lines=28> */
.L_x_2568:
        /* <DEDUP_REMOVED lines=16> */
.L_x_2567:
        /* <DEDUP_REMOVED lines=28> */
.L_x_2570:
[----:B------:R-:W-:Y:S05]  /*c750*/  BSYNC.RECONVERGENT B1 ;  /* 0x0000000000017941 */ /* 0x000fea0003800200 */
.L_x_2569:
        /* <DEDUP_REMOVED lines=15> */
.L_x_2561:
[----:B------:R-:W-:Y:S01]  /*c850*/  DADD R6, R12, R36 ;  /* 0x000000000c067229 */ /* 0x000fe20000000024 */
[----:B------:R-:W0:Y:S01]  /*c860*/  LDCU UR8, c[0x0][0x390] ;  /* 0x00007200ff0877ac */ /* 0x000e220008000800 */
[----:B------:R-:W-:-:S06]  /*c870*/  UMOV UR12, 0x1400 ;  /* 0x00001400000c7882 */ /* 0x000fcc0000000000 */
[----:B------:R-:W-:-:S08]  /*c880*/  DADD R6, R6, R38 ;  /* 0x0000000006067229 */ /* 0x000fd00000000026 */
[----:B------:R-:W-:Y:S01]  /*c890*/  DADD R6, R6, R40 ;  /* 0x0000000006067229 */ /* 0x000fe20000000028 */
[----:B0-----:R-:W-:-:S04]  /*c8a0*/  UIADD3 UR8, UPT, UPT, UR8, -0x1400, URZ ;  /* 0xffffec0008087890 */ /* 0x001fc8000fffe0ff */
[----:B------:R-:W-:-:S03]  /*c8b0*/  UISETP.GE.U32.AND UP0, UPT, UR8, 0x1400, UPT ;  /* 0x000014000800788c */ /* 0x000fc6000bf06070 */
[----:B------:R-:W-:-:S08]  /*c8c0*/  DADD R6, R6, R42 ;  /* 0x0000000006067229 */ /* 0x000fd0000000002a */
[----:B------:R-:W-:-:S08]  /*c8d0*/  DADD R6, R6, R44 ;  /* 0x0000000006067229 */ /* 0x000fd0000000002c */
        /* <DEDUP_REMOVED lines=38> */
[----:B------:R-:W-:Y:S02]  /*cb40*/  IMAD.MOV.U32 R38, RZ, RZ, R50 ;  /* 0x000000ffff267224 */ /* 0x000fe400078e0032 */
[----:B------:R-:W-:-:S07]  /*cb50*/  IMAD.MOV.U32 R39, RZ, RZ, R51 ;  /* 0x000000ffff277224 */ /* 0x000fce00078e0033 */
.L_x_2574:
[----:B------:R-:W-:Y:S05]  /*cb60*/  BSYNC.RECONVERGENT B1 ;  /* 0x0000000000017941 */ /* 0x000fea0003800200 */
.L_x_2573:
        /* <DEDUP_REMOVED lines=25> */
.L_x_2576:
[----:B------:R-:W-:Y:S05]  /*cd00*/  BSYNC.RECONVERGENT B1 ;  /* 0x0000000000017941 */ /* 0x000fea0003800200 */
.L_x_2575:
[----:B------:R-:W0:Y:S01]  /*cd10*/  LDCU UR6, c[0x0][0x3c0] ;  /* 0x00007800ff0677ac */ /* 0x000e220008000800 */
[----:B------:R-:W-:Y:S01]  /*cd20*/  UMOV UR12, 0x1400 ;  /* 0x00001400000c7882 */ /* 0x000fe20000000000 */
[----:B0-----:R-:W-:Y:S02]  /*cd30*/  UIADD3 UR13, UPT, UPT, UR6, -0x1, URZ ;  /* 0xffffffff060d7890 */ /* 0x001fe4000fffe0ff */
[----:B------:R-:W-:Y:S02]  /*cd40*/  ULOP3.LUT UR16, UR6, 0x3, URZ, 0xc0, !UPT ;  /* 0x0000000306107892 */ /* 0x000fe4000f8ec0ff */
[----:B------:R-:W-:-:S12]  /*cd50*/  ULOP3.LUT UR9, UR6, 0x7ffffffc, URZ, 0xc0, !UPT ;  /* 0x7ffffffc06097892 */ /* 0x000fd8000f8ec0ff */
.L_x_2964:
        /* <DEDUP_REMOVED lines=11> */
.L_x_2591:
        /* <DEDUP_REMOVED lines=10> */
[----:B-----5:R-:W-:Y:S05]  /*ceb0*/  CALL.REL.NOINC `($_ZN3cub18CUB_300001_SM_10006detail6reduce28DeviceReduceSingleTileKernelINS2_10policy_hubIdjN4cuda3std3__44plusIdEEE10Policy1000EN6thrust24THRUST_300001_SM_1000_NS17counting_iteratorIiNSD_11use_defaultESF_SF_EEPdjS9_dd6DValueEEvT0_T1_T2_T3_T4_T6_$__internal_accurate_pow) ;  /* 0x0000011c00747944 */ /* 0x020fea0003c00000 */
[----:B------:R-:W-:Y:S05]  /*cec0*/  BSYNC.RECONVERGENT B1 ;  /* 0x0000000000017941 */ /* 0x000fea0003800200 */
.L_x_2579:
        /* <DEDUP_REMOVED lines=14> */
.L_x_2581:
[----:B------:R-:W-:-:S11]  /*cfb0*/  DADD R14, R54, 2 ;  /* 0x40000000360e7429 */ /* 0x000fd60000000000 */
.L_x_2580:
        /* <DEDUP_REMOVED lines=12> */
.L_x_2582:
        /* <DEDUP_REMOVED lines=14> */
.L_x_2584:
[----:B------:R-:W-:-:S11]  /*d160*/  DADD R14, R46, 2 ;  /* 0x400000002e0e7429 */ /* 0x000fd60000000000 */
.L_x_2583:
        /* <DEDUP_REMOVED lines=12> */
.L_x_2585:
        /* <DEDUP_REMOVED lines=14> */
.L_x_2587:
[----:B------:R-:W-:-:S11]  /*d310*/  DADD R14, R40, 2 ;  /* 0x40000000280e7429 */ /* 0x000fd60000000000 */
.L_x_2586:
        /* <DEDUP_REMOVED lines=12> */
.L_x_2588:
        /* <DEDUP_REMOVED lines=14> */
.L_x_2590:
[----:B------:R-:W-:-:S11]  /*d4c0*/  DADD R14, R50, 2 ;  /* 0x40000000320e7429 */ /* 0x000fd60000000000 */
.L_x_2589:
[----:B------:R-:W-:-:S06]  /*d4d0*/  DSETP.NEU.AND P0, PT, R50, 1, PT ;  /* 0x3ff000003200742a */ /* 0x000fcc0003f0d000 */
[----:B------:R-:W-:Y:S02]  /*d4e0*/  FSEL R40, R14, RZ, P0 ;  /* 0x000000ff0e287208 */ /* 0x000fe40000000000 */
[----:B------:R-:W-:-:S06]  /*d4f0*/  FSEL R41, R15, 1.875, P0 ;  /* 0x3ff000000f297808 */ /* 0x000fcc0000000000 */
[----:B------:R-:W-:Y:S01]  /*d500*/  DFMA R40, R52, R40, R48 ;  /* 0x000000283428722b */ /* 0x000fe20000000030 */
[----:B------:R-:W-:Y:S10]  /*d510*/  @P2 BRA `(.L_x_2591) ;  /* 0xfffffff8003c2947 */ /* 0x000ff4000383ffff */
[----:B------:R-:W-:-:S07]  /*d520*/  IMAD.U32 R3, RZ, RZ, UR9 ;  /* 0x00000009ff037e24 */ /* 0x000fce000f8e00ff */
.L_x_2578:
        /* <DEDUP_REMOVED lines=14> */
.L_x_2593:
        /* <DEDUP_REMOVED lines=14> */
.L_x_2595:
[----:B------:R-:W-:-:S11]  /*d6f0*/  DADD R14, R6, 2 ;  /* 0x40000000060e7429 */ /* 0x000fd60000000000 */
.L_x_2594:
        /* <DEDUP_REMOVED lines=14> */
.L_x_2596:
        /* <DEDUP_REMOVED lines=14> */
.L_x_2598:
[----:B------:R-:W-:-:S11]  /*d8c0*/  DADD R14, R6, 2 ;  /* 0x40000000060e7429 */ /* 0x000fd60000000000 */
.L_x_2597:
        /* <DEDUP_REMOVED lines=14> */
.L_x_2599:
        /* <DEDUP_REMOVED lines=14> */
.L_x_2601:
[----:B------:R-:W-:-:S11]  /*da90*/  DADD R6, R44, 2 ;  /* 0x400000002c067429 */ /* 0x000fd60000000000 */
.L_x_2600:
[----:B------:R-:W-:-:S06]  /*daa0*/  DSETP.NEU.AND P0, PT, R44, 1, PT ;  /* 0x3ff000002c00742a */ /* 0x000fcc0003f0d000 */
[----:B------:R-:W-:Y:S02]  /*dab0*/  FSEL R6, R6, RZ, P0 ;  /* 0x000000ff06067208 */ /* 0x000fe40000000000 */
[----:B------:R-:W-:-:S06]  /*dac0*/  FSEL R7, R7, 1.875, P0 ;  /* 0x3ff0000007077808 */ /* 0x000fcc0000000000 */
[----:B------:R-:W-:-:S11]  /*dad0*/  DFMA R40, R46, R6, R40 ;  /* 0x000000062e28722b */ /* 0x000fd60000000028 */
.L_x_2592:
        /* <DEDUP_REMOVED lines=8> */
.L_x_2615:
        /* <DEDUP_REMOVED lines=12> */
.L_x_2603:
        /* <DEDUP_REMOVED lines=14> */
.L_x_2605:
[----:B------:R-:W-:-:S11]  /*dd00*/  DADD R14, R56, 2 ;  /* 0x40000000380e7429 */ /* 0x000fd60000000000 */
.L_x_2604:
        /* <DEDUP_REMOVED lines=12> */
.L_x_2606:
        /* <DEDUP_REMOVED lines=14> */
.L_x_2608:
[----:B------:R-:W-:-:S11]  /*deb0*/  DADD R14, R48, 2 ;  /* 0x40000000300e7429 */ /* 0x000fd60000000000 */
.L_x_2607:
        /* <DEDUP_REMOVED lines=12> */
.L_x_2609:
        /* <DEDUP_REMOVED lines=14> */
.L_x_2611:
[----:B------:R-:W-:-:S11]  /*e060*/  DADD R14, R42, 2 ;  /* 0x400000002a0e7429 */ /* 0x000fd60000000000 */
.L_x_2610:
        /* <DEDUP_REMOVED lines=12> */
.L_x_2612:
        /* <DEDUP_REMOVED lines=14> */
.L_x_2614:
[----:B------:R-:W-:-:S11]  /*e210*/  DADD R14, R52, 2 ;  /* 0x40000000340e7429 */ /* 0x000fd60000000000 */
.L_x_2613:
[----:B------:R-:W-:-:S06]  /*e220*/  DSETP.NEU.AND P0, PT, R52, 1, PT ;  /* 0x3ff000003400742a */ /* 0x000fcc0003f0d000 */
[----:B------:R-:W-:Y:S02]  /*e230*/  FSEL R42, R14, RZ, P0 ;  /* 0x000000ff0e2a7208 */ /* 0x000fe40000000000 */
[----:B------:R-:W-:-:S06]  /*e240*/  FSEL R43, R15, 1.875, P0 ;  /* 0x3ff000000f2b7808 */ /* 0x000fcc0000000000 */
[----:B------:R-:W-:Y:S01]  /*e250*/  DFMA R42, R54, R42, R50 ;  /* 0x0000002a362a722b */ /* 0x000fe20000000032 */
[----:B------:R-:W-:Y:S10]  /*e260*/  @P2 BRA `(.L_x_2615) ;  /* 0xfffffff8003c2947 */ /* 0x000ff4000383ffff */
[----:B------:R-:W-:-:S07]  /*e270*/  IMAD.U32 R3, RZ, RZ, UR9 ;  /* 0x00000009ff037e24 */ /* 0x000fce000f8e00ff */
.L_x_2602:
        /* <DEDUP_REMOVED lines=14> */
.L_x_2617:
        /* <DEDUP_REMOVED lines=14> */
.L_x_2619:
[----:B------:R-:W-:-:S11]  /*e440*/  DADD R14, R6, 2 ;  /* 0x40000000060e7429 */ /* 0x000fd60000000000 */
.L_x_2618:
        /* <DEDUP_REMOVED lines=14> */
.L_x_2620:
        /* <DEDUP_REMOVED lines=14> */
.L_x_2622:
[----:B------:R-:W-:-:S11]  /*e610*/  DADD R14, R6, 2 ;  /* 0x40000000060e7429 */ /* 0x000fd60000000000 */
.L_x_2621:
        /* <DEDUP_REMOVED lines=14> */
.L_x_2623:
        /* <DEDUP_REMOVED lines=14> */
.L_x_2625:
[----:B------:R-:W-:-:S11]  /*e7e0*/  DADD R6, R46, 2 ;  /* 0x400000002e067429 */ /* 0x000fd60000000000 */
.L_x_2624:
[----:B------:R-:W-:-:S06]  /*e7f0*/  DSETP.NEU.AND P0, PT, R46, 1, PT ;  /* 0x3ff000002e00742a */ /* 0x000fcc0003f0d000 */
[----:B------:R-:W-:Y:S02]  /*e800*/  FSEL R6, R6, RZ, P0 ;  /* 0x000000ff06067208 */ /* 0x000fe40000000000 */
[----:B------:R-:W-:-:S06]  /*e810*/  FSEL R7, R7, 1.875, P0 ;  /* 0x3ff0000007077808 */ /* 0x000fcc0000000000 */
[----:B------:R-:W-:-:S11]  /*e820*/  DFMA R42, R48, R6, R42 ;  /* 0x00000006302a722b */ /* 0x000fd6000000002a */
.L_x_2616:
        /* <DEDUP_REMOVED lines=8> */
.L_x_2639:
        /* <DEDUP_REMOVED lines=12> */
.L_x_2627:
        /* <DEDUP_REMOVED lines=14> */
.L_x_2629:
[----:B------:R-:W-:-:S11]  /*ea50*/  DADD R14, R58, 2 ;  /* 0x400000003a0e7429 */ /* 0x000fd60000000000 */
.L_x_2628:
        /* <DEDUP_REMOVED lines=12> */
.L_x_2630:
        /* <DEDUP_REMOVED lines=14> */
.L_x_2632:
[----:B------:R-:W-:-:S11]  /*ec00*/  DADD R14, R50, 2 ;  /* 0x40000000320e7429 */ /* 0x000fd60000000000 */
.L_x_2631:
        /* <DEDUP_REMOVED lines=12> */
.L_x_2633:
        /* <DEDUP_REMOVED lines=14> */
.L_x_2635:
[----:B------:R-:W-:-:S11]  /*edb0*/  DADD R14, R44, 2 ;  /* 0x400000002c0e7429 */ /* 0x000fd60000000000 */
.L_x_2634:
        /* <DEDUP_REMOVED lines=12> */
.L_x_2636:
        /* <DEDUP_REMOVED lines=14> */
.L_x_2638:
[----:B------:R-:W-:-:S11]  /*ef60*/  DADD R14, R54, 2 ;  /* 0x40000000360e7429 */ /* 0x000fd60000000000 */
.L_x_2637:
[----:B------:R-:W-:-:S06]  /*ef70*/  DSETP.NEU.AND P0, PT, R54, 1, PT ;  /* 0x3ff000003600742a */ /* 0x000fcc0003f0d000 */
[----:B------:R-:W-:Y:S02]  /*ef80*/  FSEL R44, R14, RZ, P0 ;  /* 0x000000ff0e2c7208 */ /* 0x000fe40000000000 */
[----:B------:R-:W-:-:S06]  /*ef90*/  FSEL R45, R15, 1.875, P0 ;  /* 0x3ff000000f2d7808 */ /* 0x000fcc0000000000 */
[----:B------:R-:W-:Y:S01]  /*efa0*/  DFMA R44, R56, R44, R52 ;  /* 0x0000002c382c722b */ /* 0x000fe20000000034 */
[----:B------:R-:W-:Y:S10]  /*efb0*/  @P2 BRA `(.L_x_2639) ;  /* 0xfffffff8003c2947 */ /* 0x000ff4000383ffff */
[----:B------:R-:W-:-:S07]  /*efc0*/  IMAD.U32 R3, RZ, RZ, UR9 ;  /* 0x00000009ff037e24 */ /* 0x000fce000f8e00ff */
.L_x_2626:
        /* <DEDUP_REMOVED lines=14> */
.L_x_2641:
        /* <DEDUP_REMOVED lines=14> */
.L_x_2643:
[----:B------:R-:W-:-:S11]  /*f190*/  DADD R14, R6, 2 ;  /* 0x40000000060e7429 */ /* 0x000fd60000000000 */
.L_x_2642:
        /* <DEDUP_REMOVED lines=14> */
.L_x_2644:
        /* <DEDUP_REMOVED lines=14> */
.L_x_2646:
[----:B------:R-:W-:-:S11]  /*f360*/  DADD R14, R6, 2 ;  /* 0x40000000060e7429 */ /* 0x000fd60000000000 */
.L_x_2645:
        /* <DEDUP_REMOVED lines=14> */
.L_x_2647:
        /* <DEDUP_REMOVED lines=14> */
.L_x_2649:
[----:B------:R-:W-:-:S11]  /*f530*/  DADD R6, R48, 2 ;  /* 0x4000000030067429 */ /* 0x000fd60000000000 */
.L_x_2648:
[----:B------:R-:W-:-:S06]  /*f540*/  DSETP.NEU.AND P0, PT, R48, 1, PT ;  /* 0x3ff000003000742a */ /* 0x000fcc0003f0d000 */
[----:B------:R-:W-:Y:S02]  /*f550*/  FSEL R6, R6, RZ, P0 ;  /* 0x000000ff06067208 */ /* 0x000fe40000000000 */
[----:B------:R-:W-:-:S06]  /*f560*/  FSEL R7, R7, 1.875, P0 ;  /* 0x3ff0000007077808 */ /* 0x000fcc0000000000 */
[----:B------:R-:W-:-:S11]  /*f570*/  DFMA R44, R50, R6, R44 ;  /* 0x00000006322c722b */ /* 0x000fd6000000002c */
.L_x_2640:
        /* <DEDUP_REMOVED lines=8> */
.L_x_2663:
        /* <DEDUP_REMOVED lines=12> */
.L_x_2651:
        /* <DEDUP_REMOVED lines=14> */
.L_x_2653:
[----:B------:R-:W-:-:S11]  /*f7a0*/  DADD R14, R60, 2 ;  /* 0x400000003c0e7429 */ /* 0x000fd60000000000 */
.L_x_2652:
        /* <DEDUP_REMOVED lines=12> */
.L_x_2654:
        /* <DEDUP_REMOVED lines=14> */
.L_x_2656:
[----:B------:R-:W-:-:S11]  /*f950*/  DADD R14, R52, 2 ;  /* 0x40000000340e7429 */ /* 0x000fd60000000000 */
.L_x_2655:
        /* <DEDUP_REMOVED lines=12> */
.L_x_2657:
        /* <DEDUP_REMOVED lines=14> */
.L_x_2659:
[----:B------:R-:W-:-:S11]  /*fb00*/  DADD R14, R46, 2 ;  /* 0x400000002e0e7429 */ /* 0x000fd60000000000 */
.L_x_2658:
        /* <DEDUP_REMOVED lines=12> */
.L_x_2660:
        /* <DEDUP_REMOVED lines=14> */
.L_x_2662:
[----:B------:R-:W-:-:S11]  /*fcb0*/  DADD R14, R56, 2 ;  /* 0x40000000380e7429 */ /* 0x000fd60000000000 */
.L_x_2661:
[----:B------:R-:W-:-:S06]  /*fcc0*/  DSETP.NEU.AND P0, PT, R56, 1, PT ;  /* 0x3ff000003800742a */ /* 0x000fcc0003f0d000 */
[----:B------:R-:W-:Y:S02]  /*fcd0*/  FSEL R46, R14, RZ, P0 ;  /* 0x000000ff0e2e7208 */ /* 0x000fe40000000000 */
[----:B------:R-:W-:-:S06]  /*fce0*/  FSEL R47, R15, 1.875, P0 ;  /* 0x3ff000000f2f7808 */ /* 0x000fcc0000000000 */
[----:B------:R-:W-:Y:S01]  /*fcf0*/  DFMA R46, R58, R46, R54 ;  /* 0x0000002e3a2e722b */ /* 0x000fe20000000036 */
[----:B------:R-:W-:Y:S10]  /*fd00*/  @P2 BRA `(.L_x_2663) ;  /* 0xfffffff8003c2947 */ /* 0x000ff4000383ffff */
[----:B------:R-:W-:-:S07]  /*fd10*/  IMAD.U32 R3, RZ, RZ, UR9 ;  /* 0x00000009ff037e24 */ /* 0x000fce000f8e00ff */
.L_x_2650:
        /* <DEDUP_REMOVED lines=14> */
.L_x_2665:
        /* <DEDUP_REMOVED lines=14> */
.L_x_2667:
[----:B------:R-:W-:-:S11]  /*fee0*/  DADD R14, R6, 2 ;  /* 0x40000000060e7429 */ /* 0x000fd60000000000 */
.L_x_2666:
        /* <DEDUP_REMOVED lines=14> */
.L_x_2668:
        /* <DEDUP_REMOVED lines=14> */
.L_x_2670:
[----:B------:R-:W-:-:S11]  /*100b0*/  DADD R14, R6, 2 ;  /* 0x40000000060e7429 */ /* 0x000fd60000000000 */
.L_x_2669:
        /* <DEDUP_REMOVED lines=14> */
.L_x_2671:
        /* <DEDUP_REMOVED lines=14> */
.L_x_2673:
[----:B------:R-:W-:-:S11]  /*10280*/  DADD R6, R50, 2 ;  /* 0x4000000032067429 */ /* 0x000fd60000000000 */
.L_x_2672:
[----:B------:R-:W-:-:S06]  /*10290*/  DSETP.NEU.AND P0, PT, R50, 1, PT ;  /* 0x3ff000003200742a */ /* 0x000fcc0003f0d000 */
[----:B------:R-:W-:Y:S02]  /*102a0*/  FSEL R6, R6, RZ, P0 ;  /* 0x000000ff06067208 */ /* 0x000fe40000000000 */
[----:B------:R-:W-:-:S06]  /*102b0*/  FSEL R7, R7, 1.875, P0 ;  /* 0x3ff0000007077808 */ /* 0x000fcc0000000000 */
[----:B------:R-:W-:-:S11]  /*102c0*/  DFMA R46, R52, R6, R46 ;  /* 0x00000006342e722b */ /* 0x000fd6000000002e */
.L_x_2664:
        /* <DEDUP_REMOVED lines=8> */
.L_x_2687:
        /* <DEDUP_REMOVED lines=12> */
.L_x_2675:
        /* <DEDUP_REMOVED lines=14> */
.L_x_2677:
[----:B------:R-:W-:-:S11]  /*104f0*/  DADD R14, R62, 2 ;  /* 0x400000003e0e7429 */ /* 0x000fd60000000000 */
.L_x_2676:
        /* <DEDUP_REMOVED lines=12> */
.L_x_2678:
        /* <DEDUP_REMOVED lines=14> */
.L_x_2680:
[----:B------:R-:W-:-:S11]  /*106a0*/  DADD R14, R54, 2 ;  /* 0x40000000360e7429 */ /* 0x000fd60000000000 */
.L_x_2679:
        /* <DEDUP_REMOVED lines=12> */
.L_x_2681:
        /* <DEDUP_REMOVED lines=14> */
.L_x_2683:
[----:B------:R-:W-:-:S11]  /*10850*/  DADD R14, R48, 2 ;  /* 0x40000000300e7429 */ /* 0x000fd60000000000 */
.L_x_2682:
        /* <DEDUP_REMOVED lines=12> */
.L_x_2684:
        /* <DEDUP_REMOVED lines=14> */
.L_x_2686:
[----:B------:R-:W-:-:S11]  /*10a00*/  DADD R14, R58, 2 ;  /* 0x400000003a0e7429 */ /* 0x000fd60000000000 */
.L_x_2685:
[----:B------:R-:W-:-:S06]  /*10a10*/  DSETP.NEU.AND P0, PT, R58, 1, PT ;  /* 0x3ff000003a00742a */ /* 0x000fcc0003f0d000 */
[----:B------:R-:W-:Y:S02]  /*10a20*/  FSEL R48, R14, RZ, P0 ;  /* 0x000000ff0e307208 */ /* 0x000fe40000000000 */
[----:B------:R-:W-:-:S06]  /*10a30*/  FSEL R49, R15, 1.875, P0 ;  /* 0x3ff000000f317808 */ /* 0x000fcc0000000000 */
[----:B------:R-:W-:Y:S01]  /*10a40*/  DFMA R48, R60, R48, R56 ;  /* 0x000000303c30722b */ /* 0x000fe20000000038 */
[----:B------:R-:W-:Y:S10]  /*10a50*/  @P2 BRA `(.L_x_2687) ;  /* 0xfffffff8003c2947 */ /* 0x000ff4000383ffff */
[----:B------:R-:W-:-:S07]  /*10a60*/  IMAD.U32 R3, RZ, RZ, UR9 ;  /* 0x00000009ff037e24 */ /* 0x000fce000f8e00ff */
.L_x_2674:
        /* <DEDUP_REMOVED lines=14> */
.L_x_2689:
        /* <DEDUP_REMOVED lines=14> */
.L_x_2691:
[----:B------:R-:W-:-:S11]  /*10c30*/  DADD R14, R6, 2 ;  /* 0x40000000060e7429 */ /* 0x000fd60000000000 */
.L_x_2690:
        /* <DEDUP_REMOVED lines=14> */
.L_x_2692:
        /* <DEDUP_REMOVED lines=14> */
.L_x_2694:
[----:B------:R-:W-:-:S11]  /*10e00*/  DADD R14, R6, 2 ;  /* 0x40000000060e7429 */ /* 0x000fd60000000000 */
.L_x_2693:
        /* <DEDUP_REMOVED lines=14> */
.L_x_2695:
        /* <DEDUP_REMOVED lines=14> */
.L_x_2697:
[----:B------:R-:W-:-:S11]  /*10fd0*/  DADD R6, R52, 2 ;  /* 0x4000000034067429 */ /* 0x000fd60000000000 */
.L_x_2696:
[----:B------:R-:W-:-:S06]  /*10fe0*/  DSETP.NEU.AND P0, PT, R52, 1, PT ;  /* 0x3ff000003400742a */ /* 0x000fcc0003f0d000 */
[----:B------:R-:W-:Y:S02]  /*10ff0*/  FSEL R6, R6, RZ, P0 ;  /* 0x000000ff06067208 */ /* 0x000fe40000000000 */
[----:B------:R-:W-:-:S06]  /*11000*/  FSEL R7, R7, 1.875, P0 ;  /* 0x3ff0000007077808 */ /* 0x000fcc0000000000 */
[----:B------:R-:W-:-:S11]  /*11010*/  DFMA R48, R54, R6, R48 ;  /* 0x000000063630722b */ /* 0x000fd60000000030 */
.L_x_2688:
        /* <DEDUP_REMOVED lines=8> */
.L_x_2711:
        /* <DEDUP_REMOVED lines=12> */
.L_x_2699:
        /* <DEDUP_REMOVED lines=14> */
.L_x_2701:
[----:B------:R-:W-:-:S11]  /*11240*/  DADD R14, R64, 2 ;  /* 0x40000000400e7429 */ /* 0x000fd60000000000 */
.L_x_2700:
        /* <DEDUP_REMOVED lines=12> */
.L_x_2702:
        /* <DEDUP_REMOVED lines=14> */
.L_x_2704:
[----:B------:R-:W-:-:S11]  /*113f0*/  DADD R14, R56, 2 ;  /* 0x40000000380e7429 */ /* 0x000fd60000000000 */
.L_x_2703:
        /* <DEDUP_REMOVED lines=12> */
.L_x_2705:
        /* <DEDUP_REMOVED lines=14> */
.L_x_2707:
[----:B------:R-:W-:-:S11]  /*115a0*/  DADD R14, R50, 2 ;  /* 0x40000000320e7429 */ /* 0x000fd60000000000 */
.L_x_2706:
        /* <DEDUP_REMOVED lines=12> */
.L_x_2708:
        /* <DEDUP_REMOVED lines=14> */
.L_x_2710:
[----:B------:R-:W-:-:S11]  /*11750*/  DADD R14, R60, 2 ;  /* 0x400000003c0e7429 */ /* 0x000fd60000000000 */
.L_x_2709:
[----:B------:R-:W-:-:S06]  /*11760*/  DSETP.NEU.AND P0, PT, R60, 1, PT ;  /* 0x3ff000003c00742a */ /* 0x000fcc0003f0d000 */
[----:B------:R-:W-:Y:S02]  /*11770*/  FSEL R50, R14, RZ, P0 ;  /* 0x000000ff0e327208 */ /* 0x000fe40000000000 */
[----:B------:R-:W-:-:S06]  /*11780*/  FSEL R51, R15, 1.875, P0 ;  /* 0x3ff000000f337808 */ /* 0x000fcc0000000000 */
[----:B------:R-:W-:Y:S01]  /*11790*/  DFMA R50, R62, R50, R58 ;  /* 0x000000323e32722b */ /* 0x000fe2000000003a */
[----:B------:R-:W-:Y:S10]  /*117a0*/  @P2 BRA `(.L_x_2711) ;  /* 0xfffffff8003c2947 */ /* 0x000ff4000383ffff */
[----:B------:R-:W-:-:S07]  /*117b0*/  IMAD.U32 R3, RZ, RZ, UR9 ;  /* 0x00000009ff037e24 */ /* 0x000fce000f8e00ff */
.L_x_2698:
        /* <DEDUP_REMOVED lines=14> */
.L_x_2713:
        /* <DEDUP_REMOVED lines=14> */
.L_x_2715:
[----:B------:R-:W-:-:S11]  /*11980*/  DADD R14, R6, 2 ;  /* 0x40000000060e7429 */ /* 0x000fd60000000000 */
.L_x_2714:
        /* <DEDUP_REMOVED lines=14> */
.L_x_2716:
        /* <DEDUP_REMOVED lines=14> */
.L_x_2718:
[----:B------:R-:W-:-:S11]  /*11b50*/  DADD R14, R6, 2 ;  /* 0x40000000060e7429 */ /* 0x000fd60000000000 */
.L_x_2717:
        /* <DEDUP_REMOVED lines=14> */
.L_x_2719:
        /* <DEDUP_REMOVED lines=14> */
.L_x_2721:
[----:B------:R-:W-:-:S11]  /*11d20*/  DADD R6, R54, 2 ;  /* 0x4000000036067429 */ /* 0x000fd60000000000 */
.L_x_2720:
[----:B------:R-:W-:-:S06]  /*11d30*/  DSETP.NEU.AND P0, PT, R54, 1, PT ;  /* 0x3ff000003600742a */ /* 0x000fcc0003f0d000 */
[----:B------:R-:W-:Y:S02]  /*11d40*/  FSEL R6, R6, RZ, P0 ;  /* 0x000000ff06067208 */ /* 0x000fe40000000000 */
[----:B------:R-:W-:-:S06]  /*11d50*/  FSEL R7, R7, 1.875, P0 ;  /* 0x3ff0000007077808 */ /* 0x000fcc0000000000 */
[----:B------:R-:W-:-:S11]  /*11d60*/  DFMA R50, R56, R6, R50 ;  /* 0x000000063832722b */ /* 0x000fd60000000032 */
.L_x_2712:
        /* <DEDUP_REMOVED lines=8> */
.L_x_2735:
        /* <DEDUP_REMOVED lines=12> */
.L_x_2723:
        /* <DEDUP_REMOVED lines=14> */
.L_x_2725:
[----:B------:R-:W-:-:S11]  /*11f90*/  DADD R14, R66, 2 ;  /* 0x40000000420e7429 */ /* 0x000fd60000000000 */
.L_x_2724:
        /* <DEDUP_REMOVED lines=12> */
.L_x_2726:
        /* <DEDUP_REMOVED lines=14> */
.L_x_2728:
[----:B------:R-:W-:-:S11]  /*12140*/  DADD R14, R58, 2 ;  /* 0x400000003a0e7429 */ /* 0x000fd60000000000 */
.L_x_2727:
        /* <DEDUP_REMOVED lines=12> */
.L_x_2729:
        /* <DEDUP_REMOVED lines=14> */
.L_x_2731:
[----:B------:R-:W-:-:S11]  /*122f0*/  DADD R14, R52, 2 ;  /* 0x40000000340e7429 */ /* 0x000fd60000000000 */
.L_x_2730:
        /* <DEDUP_REMOVED lines=12> */
.L_x_2732:
        /* <DEDUP_REMOVED lines=14> */
.L_x_2734:
[----:B------:R-:W-:-:S11]  /*124a0*/  DADD R14, R62, 2 ;  /* 0x400000003e0e7429 */ /* 0x000fd60000000000 */
.L_x_2733:
[----:B------:R-:W-:-:S06]  /*124b0*/  DSETP.NEU.AND P0, PT, R62, 1, PT ;  /* 0x3ff000003e00742a */ /* 0x000fcc0003f0d000 */
[----:B------:R-:W-:Y:S02]  /*124c0*/  FSEL R52, R14, RZ, P0 ;  /* 0x000000ff0e347208 */ /* 0x000fe40000000000 */
[----:B------:R-:W-:-:S06]  /*124d0*/  FSEL R53, R15, 1.875, P0 ;  /* 0x3ff000000f357808 */ /* 0x000fcc0000000000 */
[----:B------:R-:W-:Y:S01]  /*124e0*/  DFMA R52, R64, R52, R60 ;  /* 0x000000344034722b */ /* 0x000fe2000000003c */
[----:B------:R-:W-:Y:S10]  /*124f0*/  @P2 BRA `(.L_x_2735) ;  /* 0xfffffff8003c2947 */ /* 0x000ff4000383ffff */
[----:B------:R-:W-:-:S07]  /*12500*/  IMAD.U32 R3, RZ, RZ, UR9 ;  /* 0x00000009ff037e24 */ /* 0x000fce000f8e00ff */
.L_x_2722:
        /* <DEDUP_REMOVED lines=14> */
.L_x_2737:
        /* <DEDUP_REMOVED lines=14> */
.L_x_2739:
[----:B------:R-:W-:-:S11]  /*126d0*/  DADD R14, R6, 2 ;  /* 0x40000000060e7429 */ /* 0x000fd60000000000 */
.L_x_2738:
        /* <DEDUP_REMOVED lines=14> */
.L_x_2740:
        /* <DEDUP_REMOVED lines=14> */
.L_x_2742:
[----:B------:R-:W-:-:S11]  /*128a0*/  DADD R14, R6, 2 ;  /* 0x40000000060e7429 */ /* 0x000fd60000000000 */
.L_x_2741:
        /* <DEDUP_REMOVED lines=14> */
.L_x_2743:
        /* <DEDUP_REMOVED lines=14> */
.L_x_2745:
[----:B------:R-:W-:-:S11]  /*12a70*/  DADD R6, R56, 2 ;  /* 0x4000000038067429 */ /* 0x000fd60000000000 */
.L_x_2744:
[----:B------:R-:W-:-:S06]  /*12a80*/  DSETP.NEU.AND P0, PT, R56, 1, PT ;  /* 0x3ff000003800742a */ /* 0x000fcc0003f0d000 */
[----:B------:R-:W-:Y:S02]  /*12a90*/  FSEL R6, R6, RZ, P0 ;  /* 0x000000ff06067208 */ /* 0x000fe40000000000 */
[----:B------:R-:W-:-:S06]  /*12aa0*/  FSEL R7, R7, 1.875, P0 ;  /* 0x3ff0000007077808 */ /* 0x000fcc0000000000 */
[----:B------:R-:W-:-:S11]  /*12ab0*/  DFMA R52, R58, R6, R52 ;  /* 0x000000063a34722b */ /* 0x000fd60000000034 */
.L_x_2736:
        /* <DEDUP_REMOVED lines=8> */
.L_x_2759:
        /* <DEDUP_REMOVED lines=12> */
.L_x_2747:
        /* <DEDUP_REMOVED lines=14> */
.L_x_2749:
[----:B------:R-:W-:-:S11]  /*12ce0*/  DADD R14, R58, 2 ;  /* 0x400000003a0e7429 */ /* 0x000fd60000000000 */
.L_x_2748:
        /* <DEDUP_REMOVED lines=12> */
.L_x_2750:
        /* <DEDUP_REMOVED lines=14> */
.L_x_2752:
[----:B------:R-:W-:-:S11]  /*12e90*/  DADD R14, R62, 2 ;  /* 0x400000003e0e7429 */ /* 0x000fd60000000000 */
.L_x_2751:
        /* <DEDUP_REMOVED lines=12> */
.L_x_2753:
        /* <DEDUP_REMOVED lines=14> */
.L_x_2755:
[----:B------:R-:W-:-:S11]  /*13040*/  DADD R14, R58, 2 ;  /* 0x400000003a0e7429 */ /* 0x000fd60000000000 */
.L_x_2754:
        /* <DEDUP_REMOVED lines=12> */
.L_x_2756:
        /* <DEDUP_REMOVED lines=14> */
.L_x_2758:
[----:B------:R-:W-:-:S11]  /*131f0*/  DADD R14, R68, 2 ;  /* 0x40000000440e7429 */ /* 0x000fd60000000000 */
.L_x_2757:
[----:B------:R-:W-:-:S06]  /*13200*/  DSETP.NEU.AND P0, PT, R68, 1, PT ;  /* 0x3ff000004400742a */ /* 0x000fcc0003f0d000 */
[----:B------:R-:W-:Y:S02]  /*13210*/  FSEL R14, R14, RZ, P0 ;  /* 0x000000ff0e0e7208 */ /* 0x000fe40000000000 */
[----:B------:R-:W-:-:S06]  /*13220*/  FSEL R15, R15, 1.875, P0 ;  /* 0x3ff000000f0f7808 */ /* 0x000fcc0000000000 */
[----:B------:R-:W-:Y:S01]  /*13230*/  DFMA R60, R70, R14, R60 ;  /* 0x0000000e463c722b */ /* 0x000fe2000000003c */
[----:B------:R-:W-:Y:S10]  /*13240*/  @P2 BRA `(.L_x_2759) ;  /* 0xfffffff8003c2947 */ /* 0x000ff4000383ffff */
[----:B------:R-:W-:-:S07]  /*13250*/  IMAD.U32 R3, RZ, RZ, UR9 ;  /* 0x00000009ff037e24 */ /* 0x000fce000f8e00ff */
.L_x_2746:
        /* <DEDUP_REMOVED lines=14> */
.L_x_2761:
        /* <DEDUP_REMOVED lines=14> */
.L_x_2763:
[----:B------:R-:W-:-:S11]  /*13420*/  DADD R14, R6, 2 ;  /* 0x40000000060e7429 */ /* 0x000fd60000000000 */
.L_x_2762:
        /* <DEDUP_REMOVED lines=14> */
.L_x_2764:
        /* <DEDUP_REMOVED lines=14> */
.L_x_2766:
[----:B------:R-:W-:-:S11]  /*135f0*/  DADD R14, R6, 2 ;  /* 0x40000000060e7429 */ /* 0x000fd60000000000 */
.L_x_2765:
        /* <DEDUP_REMOVED lines=14> */
.L_x_2767:
        /* <DEDUP_REMOVED lines=14> */
.L_x_2769:
[----:B------:R-:W-:-:S11]  /*137c0*/  DADD R6, R56, 2 ;  /* 0x4000000038067429 */ /* 0x000fd60000000000 */
.L_x_2768:
[----:B------:R-:W-:-:S06]  /*137d0*/  DSETP.NEU.AND P0, PT, R56, 1, PT ;  /* 0x3ff000003800742a */ /* 0x000fcc0003f0d000 */
[----:B------:R-:W-:Y:S02]  /*137e0*/  FSEL R6, R6, RZ, P0 ;  /* 0x000000ff06067208 */ /* 0x000fe40000000000 */
[----:B------:R-:W-:-:S06]  /*137f0*/  FSEL R7, R7, 1.875, P0 ;  /* 0x3ff0000007077808 */ /* 0x000fcc0000000000 */
[----:B------:R-:W-:-:S11]  /*13800*/  DFMA R60, R58, R6, R60 ;  /* 0x000000063a3c722b */ /* 0x000fd6000000003c */
.L_x_2760:
        /* <DEDUP_REMOVED lines=9> */
.L_x_2577:
        /* <DEDUP_REMOVED lines=8> */
.L_x_2784:
        /* <DEDUP_REMOVED lines=12> */
.L_x_2772:
        /* <DEDUP_REMOVED lines=14> */
.L_x_2774:
[----:B------:R-:W-:-:S11]  /*13ac0*/  DADD R14, R54, 2 ;  /* 0x40000000360e7429 */ /* 0x000fd60000000000 */
.L_x_2773:
        /* <DEDUP_REMOVED lines=12> */
.L_x_2775:
        /* <DEDUP_REMOVED lines=14> */
.L_x_2777:
[----:B------:R-:W-:-:S11]  /*13c70*/  DADD R14, R46, 2 ;  /* 0x400000002e0e7429 */ /* 0x000fd60000000000 */
.L_x_2776:
        /* <DEDUP_REMOVED lines=12> */
.L_x_2778:
        /* <DEDUP_REMOVED lines=14> */
.L_x_2780:
[----:B------:R-:W-:-:S11]  /*13e20*/  DADD R14, R40, 2 ;  /* 0x40000000280e7429 */ /* 0x000fd60000000000 */
.L_x_2779:
        /* <DEDUP_REMOVED lines=12> */
.L_x_2781:
        /* <DEDUP_REMOVED lines=14> */
.L_x_2783:
[----:B------:R-:W-:-:S11]  /*13fd0*/  DADD R14, R50, 2 ;  /* 0x40000000320e7429 */ /* 0x000fd60000000000 */
.L_x_2782:
[----:B------:R-:W-:-:S06]  /*13fe0*/  DSETP.NEU.AND P0, PT, R50, 1, PT ;  /* 0x3ff000003200742a */ /* 0x000fcc0003f0d000 */
[----:B------:R-:W-:Y:S02]  /*13ff0*/  FSEL R40, R14, RZ, P0 ;  /* 0x000000ff0e287208 */ /* 0x000fe40000000000 */
[----:B------:R-:W-:-:S06]  /*14000*/  FSEL R41, R15, 1.875, P0 ;  /* 0x3ff000000f297808 */ /* 0x000fcc0000000000 */
[----:B------:R-:W-:Y:S01]  /*14010*/  DFMA R40, R52, R40, R48 ;  /* 0x000000283428722b */ /* 0x000fe20000000030 */
[----:B------:R-:W-:Y:S10]  /*14020*/  @P2 BRA `(.L_x_2784) ;  /* 0xfffffff8003c2947 */ /* 0x000ff4000383ffff */
[----:B------:R-:W-:-:S07]  /*14030*/  IMAD.U32 R3, RZ, RZ, UR9 ;  /* 0x00000009ff037e24 */ /* 0x000fce000f8e00ff */
.L_x_2771:
        /* <DEDUP_REMOVED lines=14> */
.L_x_2786:
        /* <DEDUP_REMOVED lines=14> */
.L_x_2788:
[----:B------:R-:W-:-:S11]  /*14200*/  DADD R14, R6, 2 ;  /* 0x40000000060e7429 */ /* 0x000fd60000000000 */
.L_x_2787:
        /* <DEDUP_REMOVED lines=14> */
.L_x_2789:
        /* <DEDUP_REMOVED lines=14> */
.L_x_2791:
[----:B------:R-:W-:-:S11]  /*143d0*/  DADD R14, R6, 2 ;  /* 0x40000000060e7429 */ /* 0x000fd60000000000 */
.L_x_2790:
        /* <DEDUP_REMOVED lines=14> */
.L_x_2792:
        /* <DEDUP_REMOVED lines=14> */
.L_x_2794:
[----:B------:R-:W-:-:S11]  /*145a0*/  DADD R6, R44, 2 ;  /* 0x400000002c067429 */ /* 0x000fd60000000000 */
.L_x_2793:
[----:B------:R-:W-:-:S06]  /*145b0*/  DSETP.NEU.AND P0, PT, R44, 1, PT ;  /* 0x3ff000002c00742a */ /* 0x000fcc0003f0d000 */
[----:B------:R-:W-:Y:S02]  /*145c0*/  FSEL R6, R6, RZ, P0 ;  /* 0x000000ff06067208 */ /* 0x000fe40000000000 */
[----:B------:R-:W-:-:S06]  /*145d0*/  FSEL R7, R7, 1.875, P0 ;  /* 0x3ff0000007077808 */ /* 0x000fcc0000000000 */
[----:B------:R-:W-:-:S11]  /*145e0*/  DFMA R40, R46, R6, R40 ;  /* 0x000000062e28722b */ /* 0x000fd60000000028 */
.L_x_2785:
        /* <DEDUP_REMOVED lines=8> */
.L_x_2808:
        /* <DEDUP_REMOVED lines=12> */
.L_x_2796:
        /* <DEDUP_REMOVED lines=14> */
.L_x_2798:
[----:B------:R-:W-:-:S11]  /*14810*/  DADD R14, R56, 2 ;  /* 0x40000000380e7429 */ /* 0x000fd60000000000 */
.L_x_2797:
        /* <DEDUP_REMOVED lines=12> */
.L_x_2799:
        /* <DEDUP_REMOVED lines=14> */
.L_x_2801:
[----:B------:R-:W-:-:S11]  /*149c0*/  DADD R14, R48, 2 ;  /* 0x40000000300e7429 */ /* 0x000fd60000000000 */
.L_x_2800:
        /* <DEDUP_REMOVED lines=12> */
.L_x_2802:
        /* <DEDUP_REMOVED lines=14> */
.L_x_2804:
[----:B------:R-:W-:-:S11]  /*14b70*/  DADD R14, R42, 2 ;  /* 0x400000002a0e7429 */ /* 0x000fd60000000000 */
.L_x_2803:
        /* <DEDUP_REMOVED lines=12> */
.L_x_2805:
        /* <DEDUP_REMOVED lines=14> */
.L_x_2807:
[----:B------:R-:W-:-:S11]  /*14d20*/  DADD R14, R52, 2 ;  /* 0x40000000340e7429 */ /* 0x000fd60000000000 */
.L_x_2806:
[----:B------:R-:W-:-:S06]  /*14d30*/  DSETP.NEU.AND P0, PT, R52, 1, PT ;  /* 0x3ff000003400742a */ /* 0x000fcc0003f0d000 */
[----:B------:R-:W-:Y:S02]  /*14d40*/  FSEL R42, R14, RZ, P0 ;  /* 0x000000ff0e2a7208 */ /* 0x000fe40000000000 */
[----:B------:R-:W-:-:S06]  /*14d50*/  FSEL R43, R15, 1.875, P0 ;  /* 0x3ff000000f2b7808 */ /* 0x000fcc0000000000 */
[----:B------:R-:W-:Y:S01]  /*14d60*/  DFMA R42, R54, R42, R50 ;  /* 0x0000002a362a722b */ /* 0x000fe20000000032 */
[----:B------:R-:W-:Y:S10]  /*14d70*/  @P2 BRA `(.L_x_2808) ;  /* 0xfffffff8003c2947 */ /* 0x000ff4000383ffff */
[----:B------:R-:W-:-:S07]  /*14d80*/  IMAD.U32 R3, RZ, RZ, UR9 ;  /* 0x00000009ff037e24 */ /* 0x000fce000f8e00ff */
.L_x_2795:
        /* <DEDUP_REMOVED lines=14> */
.L_x_2810:
        /* <DEDUP_REMOVED lines=14> */
.L_x_2812:
[----:B------:R-:W-:-:S11]  /*14f50*/  DADD R14, R6, 2 ;  /* 0x40000000060e7429 */ /* 0x000fd60000000000 */
.L_x_2811:
        /* <DEDUP_REMOVED lines=14> */
.L_x_2813:
        /* <DEDUP_REMOVED lines=14> */
.L_x_2815:
[----:B------:R-:W-:-:S11]  /*15120*/  DADD R14, R6, 2 ;  /* 0x40000000060e7429 */ /* 0x000fd60000000000 */
.L_x_2814:
        /* <DEDUP_REMOVED lines=14> */
.L_x_2816:
        /* <DEDUP_REMOVED lines=14> */
.L_x_2818:
[----:B------:R-:W-:-:S11]  /*152f0*/  DADD R6, R46, 2 ;  /* 0x400000002e067429 */ /* 0x000fd60000000000 */
.L_x_2817:
[----:B------:R-:W-:-:S06]  /*15300*/  DSETP.NEU.AND P0, PT, R46, 1, PT ;  /* 0x3ff000002e00742a */ /* 0x000fcc0003f0d000 */
[----:B------:R-:W-:Y:S02]  /*15310*/  FSEL R6, R6, RZ, P0 ;  /* 0x000000ff06067208 */ /* 0x000fe40000000000 */
[----:B------:R-:W-:-:S06]  /*15320*/  FSEL R7, R7, 1.875, P0 ;  /* 0x3ff0000007077808 */ /* 0x000fcc0000000000 */
[----:B------:R-:W-:-:S11]  /*15330*/  DFMA R42, R48, R6, R42 ;  /* 0x00000006302a722b */ /* 0x000fd6000000002a */
.L_x_2809:
        /* <DEDUP_REMOVED lines=8> */
.L_x_2832:
        /* <DEDUP_REMOVED lines=12> */
.L_x_2820:
        /* <DEDUP_REMOVED lines=14> */
.L_x_2822:
[----:B------:R-:W-:-:S11]  /*15560*/  DADD R14, R58, 2 ;  /* 0x400000003a0e7429 */ /* 0x000fd60000000000 */
.L_x_2821:
        /* <DEDUP_REMOVED lines=12> */
.L_x_2823:
        /* <DEDUP_REMOVED lines=14> */
.L_x_2825:
[----:B------:R-:W-:-:S11]  /*15710*/  DADD R14, R50, 2 ;  /* 0x40000000320e7429 */ /* 0x000fd60000000000 */
.L_x_2824:
        /* <DEDUP_REMOVED lines=12> */
.L_x_2826:
        /* <DEDUP_REMOVED lines=14> */
.L_x_2828:
[----:B------:R-:W-:-:S11]  /*158c0*/  DADD R14, R44, 2 ;  /* 0x400000002c0e7429 */ /* 0x000fd60000000000 */
.L_x_2827:
        /* <DEDUP_REMOVED lines=12> */
.L_x_2829:
        /* <DEDUP_REMOVED lines=14> */
.L_x_2831:
[----:B------:R-:W-:-:S11]  /*15a70*/  DADD R14, R54, 2 ;  /* 0x40000000360e7429 */ /* 0x000fd60000000000 */
.L_x_2830:
[----:B------:R-:W-:-:S06]  /*15a80*/  DSETP.NEU.AND P0, PT, R54, 1, PT ;  /* 0x3ff000003600742a */ /* 0x000fcc0003f0d000 */
[----:B------:R-:W-:Y:S02]  /*15a90*/  FSEL R44, R14, RZ, P0 ;  /* 0x000000ff0e2c7208 */ /* 0x000fe40000000000 */
[----:B------:R-:W-:-:S06]  /*15aa0*/  FSEL R45, R15, 1.875, P0 ;  /* 0x3ff000000f2d7808 */ /* 0x000fcc0000000000 */
[----:B------:R-:W-:Y:S01]  /*15ab0*/  DFMA R44, R56, R44, R52 ;  /* 0x0000002c382c722b */ /* 0x000fe20000000034 */
[----:B------:R-:W-:Y:S10]  /*15ac0*/  @P2 BRA `(.L_x_2832) ;  /* 0xfffffff8003c2947 */ /* 0x000ff4000383ffff */
[----:B------:R-:W-:-:S07]  /*15ad0*/  IMAD.U32 R3, RZ, RZ, UR9 ;  /* 0x00000009ff037e24 */ /* 0x000fce000f8e00ff */
.L_x_2819:
        /* <DEDUP_REMOVED lines=14> */
.L_x_2834:
        /* <DEDUP_REMOVED lines=14> */
.L_x_2836:
[----:B------:R-:W-:-:S11]  /*15ca0*/  DADD R14, R6, 2 ;  /* 0x40000000060e7429 */ /* 0x000fd60000000000 */
.L_x_2835:
        /* <DEDUP_REMOVED lines=14> */
.L_x_2837:
        /* <DEDUP_REMOVED lines=14> */
.L_x_2839:
[----:B------:R-:W-:-:S11]  /*15e70*/  DADD R14, R6, 2 ;  /* 0x40000000060e7429 */ /* 0x000fd60000000000 */
.L_x_2838:
        /* <DEDUP_REMOVED lines=14> */
.L_x_2840:
        /* <DEDUP_REMOVED lines=14> */
.L_x_2842:
[----:B------:R-:W-:-:S11]  /*16040*/  DADD R6, R48, 2 ;  /* 0x4000000030067429 */ /* 0x000fd60000000000 */
.L_x_2841:
[----:B------:R-:W-:-:S06]  /*16050*/  DSETP.NEU.AND P0, PT, R48, 1, PT ;  /* 0x3ff000003000742a */ /* 0x000fcc0003f0d000 */
[----:B------:R-:W-:Y:S02]  /*16060*/  FSEL R6, R6, RZ, P0 ;  /* 0x000000ff06067208 */ /* 0x000fe40000000000 */
[----:B------:R-:W-:-:S06]  /*16070*/  FSEL R7, R7, 1.875, P0 ;  /* 0x3ff0000007077808 */ /* 0x000fcc0000000000 */
[----:B------:R-:W-:-:S11]  /*16080*/  DFMA R44, R50, R6, R44 ;  /* 0x00000006322c722b */ /* 0x000fd6000000002c */
.L_x_2833:
        /* <DEDUP_REMOVED lines=8> */
.L_x_2856:
        /* <DEDUP_REMOVED lines=12> */
.L_x_2844:
        /* <DEDUP_REMOVED lines=14> */
.L_x_2846:
[----:B------:R-:W-:-:S11]  /*162b0*/  DADD R14, R60, 2 ;  /* 0x400000003c0e7429 */ /* 0x000fd60000000000 */
.L_x_2845:
        /* <DEDUP_REMOVED lines=12> */
.L_x_2847:
        /* <DEDUP_REMOVED lines=14> */
.L_x_2849:
[----:B------:R-:W-:-:S11]  /*16460*/  DADD R14, R52, 2 ;  /* 0x40000000340e7429 */ /* 0x000fd60000000000 */
.L_x_2848:
        /* <DEDUP_REMOVED lines=12> */
.L_x_2850:
        /* <DEDUP_REMOVED lines=14> */
.L_x_2852:
[----:B------:R-:W-:-:S11]  /*16610*/  DADD R14, R46, 2 ;  /* 0x400000002e0e7429 */ /* 0x000fd60000000000 */
.L_x_2851:
        /* <DEDUP_REMOVED lines=12> */
.L_x_2853:
        /* <DEDUP_REMOVED lines=14> */
.L_x_2855:
[----:B------:R-:W-:-:S11]  /*167c0*/  DADD R14, R56, 2 ;  /* 0x40000000380e7429 */ /* 0x000fd60000000000 */
.L_x_2854:
[----:B------:R-:W-:-:S06]  /*167d0*/  DSETP.NEU.AND P0, PT, R56, 1, PT ;  /* 0x3ff000003800742a */ /* 0x000fcc0003f0d000 */
[----:B------:R-:W-:Y:S02]  /*167e0*/  FSEL R46, R14, RZ, P0 ;  /* 0x000000ff0e2e7208 */ /* 0x000fe40000000000 */
[----:B------:R-:W-:-:S06]  /*167f0*/  FSEL R47, R15, 1.875, P0 ;  /* 0x3ff000000f2f7808 */ /* 0x000fcc0000000000 */
[----:B------:R-:W-:Y:S01]  /*16800*/  DFMA R46, R58, R46, R54 ;  /* 0x0000002e3a2e722b */ /* 0x000fe20000000036 */
[----:B------:R-:W-:Y:S10]  /*16810*/  @P2 BRA `(.L_x_2856) ;  /* 0xfffffff8003c2947 */ /* 0x000ff4000383ffff */
[----:B------:R-:W-:-:S07]  /*16820*/  IMAD.U32 R3, RZ, RZ, UR9 ;  /* 0x00000009ff037e24 */ /* 0x000fce000f8e00ff */
.L_x_2843:
        /* <DEDUP_REMOVED lines=14> */
.L_x_2858:
        /* <DEDUP_REMOVED lines=14> */
.L_x_2860:
[----:B------:R-:W-:-:S11]  /*169f0*/  DADD R14, R6, 2 ;  /* 0x40000000060e7429 */ /* 0x000fd60000000000 */
.L_x_2859:
        /* <DEDUP_REMOVED lines=14> */
.L_x_2861:
        /* <DEDUP_REMOVED lines=14> */
.L_x_2863:
[----:B------:R-:W-:-:S11]  /*16bc0*/  DADD R14, R6, 2 ;  /* 0x40000000060e7429 */ /* 0x000fd60000000000 */
.L_x_2862:
        /* <DEDUP_REMOVED lines=14> */
.L_x_2864:
        /* <DEDUP_REMOVED lines=14> */
.L_x_2866:
[----:B------:R-:W-:-:S11]  /*16d90*/  DADD R6, R50, 2 ;  /* 0x4000000032067429 */ /* 0x000fd60000000000 */
.L_x_2865:
[----:B------:R-:W-:-:S06]  /*16da0*/  DSETP.NEU.AND P0, PT, R50, 1, PT ;  /* 0x3ff000003200742a */ /* 0x000fcc0003f0d000 */
[----:B------:R-:W-:Y:S02]  /*16db0*/  FSEL R6, R6, RZ, P0 ;  /* 0x000000ff06067208 */ /* 0x000fe40000000000 */
[----:B------:R-:W-:-:S06]  /*16dc0*/  FSEL R7, R7, 1.875, P0 ;  /* 0x3ff0000007077808 */ /* 0x000fcc0000000000 */
[----:B------:R-:W-:-:S11]  /*16dd0*/  DFMA R46, R52, R6, R46 ;  /* 0x00000006342e722b */ /* 0x000fd6000000002e */
.L_x_2857:
        /* <DEDUP_REMOVED lines=8> */
.L_x_2880:
        /* <DEDUP_REMOVED lines=12> */
.L_x_2868:
        /* <DEDUP_REMOVED lines=14> */
.L_x_2870:
[----:B------:R-:W-:-:S11]  /*17000*/  DADD R14, R62, 2 ;  /* 0x400000003e0e7429 */ /* 0x000fd60000000000 */
.L_x_2869:
        /* <DEDUP_REMOVED lines=12> */
.L_x_2871:
        /* <DEDUP_REMOVED lines=14> */
.L_x_2873:
[----:B------:R-:W-:-:S11]  /*171b0*/  DADD R14, R54, 2 ;  /* 0x40000000360e7429 */ /* 0x000fd60000000000 */
.L_x_2872:
        /* <DEDUP_REMOVED lines=12> */
.L_x_2874:
        /* <DEDUP_REMOVED lines=14> */
.L_x_2876:
[----:B------:R-:W-:-:S11]  /*17360*/  DADD R14, R48, 2 ;  /* 0x40000000300e7429 */ /* 0x000fd60000000000 */
.L_x_2875:
        /* <DEDUP_REMOVED lines=12> */
.L_x_2877:
        /* <DEDUP_REMOVED lines=14> */
.L_x_2879:
[----:B------:R-:W-:-:S11]  /*17510*/  DADD R14, R58, 2 ;  /* 0x400000003a0e7429 */ /* 0x000fd60000000000 */
.L_x_2878:
[----:B------:R-:W-:-:S06]  /*17520*/  DSETP.NEU.AND P0, PT, R58, 1, PT ;  /* 0x3ff000003a00742a */ /* 0x000fcc0003f0d000 */
[----:B------:R-:W-:Y:S02]  /*17530*/  FSEL R48, R14, RZ, P0 ;  /* 0x000000ff0e307208 */ /* 0x000fe40000000000 */
[----:B------:R-:W-:-:S06]  /*17540*/  FSEL R49, R15, 1.875, P0 ;  /* 0x3ff000000f317808 */ /* 0x000fcc0000000000 */
[----:B------:R-:W-:Y:S01]  /*17550*/  DFMA R48, R60, R48, R56 ;  /* 0x000000303c30722b */ /* 0x000fe20000000038 */
[----:B------:R-:W-:Y:S10]  /*17560*/  @P2 BRA `(.L_x_2880) ;  /* 0xfffffff8003c2947 */ /* 0x000ff4000383ffff */
[----:B------:R-:W-:-:S07]  /*17570*/  IMAD.U32 R3, RZ, RZ, UR9 ;  /* 0x00000009ff037e24 */ /* 0x000fce000f8e00ff */
.L_x_2867:
        /* <DEDUP_REMOVED lines=14> */
.L_x_2882:
        /* <DEDUP_REMOVED lines=14> */
.L_x_2884:
[----:B------:R-:W-:-:S11]  /*17740*/  DADD R14, R6, 2 ;  /* 0x40000000060e7429 */ /* 0x000fd60000000000 */
.L_x_2883:
        /* <DEDUP_REMOVED lines=14> */
.L_x_2885:
        /* <DEDUP_REMOVED lines=14> */
.L_x_2887:
[----:B------:R-:W-:-:S11]  /*17910*/  DADD R14, R6, 2 ;  /* 0x40000000060e7429 */ /* 0x000fd60000000000 */
.L_x_2886:
        /* <DEDUP_REMOVED lines=14> */
.L_x_2888:
        /* <DEDUP_REMOVED lines=14> */
.L_x_2890:
[----:B------:R-:W-:-:S11]  /*17ae0*/  DADD R6, R52, 2 ;  /* 0x4000000034067429 */ /* 0x000fd60000000000 */
.L_x_2889:
[----:B------:R-:W-:-:S06]  /*17af0*/  DSETP.NEU.AND P0, PT, R52, 1, PT ;  /* 0x3ff000003400742a */ /* 0x000fcc0003f0d000 */
[----:B------:R-:W-:Y:S02]  /*17b00*/  FSEL R6, R6, RZ, P0 ;  /* 0x000000ff06067208 */ /* 0x000fe40000000000 */
[----:B------:R-:W-:-:S06]  /*17b10*/  FSEL R7, R7, 1.875, P0 ;  /* 0x3ff0000007077808 */ /* 0x000fcc0000000000 */
[----:B------:R-:W-:-:S11]  /*17b20*/  DFMA R48, R54, R6, R48 ;  /* 0x000000063630722b */ /* 0x000fd60000000030 */
.L_x_2881:
        /* <DEDUP_REMOVED lines=8> */
.L_x_2904:
        /* <DEDUP_REMOVED lines=12> */
.L_x_2892:
        /* <DEDUP_REMOVED lines=14> */
.L_x_2894:
[----:B------:R-:W-:-:S11]  /*17d50*/  DADD R14, R64, 2 ;  /* 0x40000000400e7429 */ /* 0x000fd60000000000 */
.L_x_2893:
        /* <DEDUP_REMOVED lines=12> */
.L_x_2895:
        /* <DEDUP_REMOVED lines=14> */
.L_x_2897:
[----:B------:R-:W-:-:S11]  /*17f00*/  DADD R14, R56, 2 ;  /* 0x40000000380e7429 */ /* 0x000fd60000000000 */
.L_x_2896:
        /* <DEDUP_REMOVED lines=12> */
.L_x_2898:
        /* <DEDUP_REMOVED lines=14> */
.L_x_2900:
[----:B------:R-:W-:-:S11]  /*180b0*/  DADD R14, R50, 2 ;  /* 0x40000000320e7429 */ /* 0x000fd60000000000 */
.L_x_2899:
        /* <DEDUP_REMOVED lines=12> */
.L_x_2901:
        /* <DEDUP_REMOVED lines=14> */
.L_x_2903:
[----:B------:R-:W-:-:S11]  /*18260*/  DADD R14, R60, 2 ;  /* 0x400000003c0e7429 */ /* 0x000fd60000000000 */
.L_x_2902:
[----:B------:R-:W-:-:S06]  /*18270*/  DSETP.NEU.AND P0, PT, R60, 1, PT ;  /* 0x3ff000003c00742a */ /* 0x000fcc0003f0d000 */
[----:B------:R-:W-:Y:S02]  /*18280*/  FSEL R50, R14, RZ, P0 ;  /* 0x000000ff0e327208 */ /* 0x000fe40000000000 */
[----:B------:R-:W-:-:S06]  /*18290*/  FSEL R51, R15, 1.875, P0 ;  /* 0x3ff000000f337808 */ /* 0x000fcc0000000000 */
[----:B------:R-:W-:Y:S01]  /*182a0*/  DFMA R50, R62, R50, R58 ;  /* 0x000000323e32722b */ /* 0x000fe2000000003a */
[----:B------:R-:W-:Y:S10]  /*182b0*/  @P2 BRA `(.L_x_2904) ;  /* 0xfffffff8003c2947 */ /* 0x000ff4000383ffff */
[----:B------:R-:W-:-:S07]  /*182c0*/  IMAD.U32 R3, RZ, RZ, UR9 ;  /* 0x00000009ff037e24 */ /* 0x000fce000f8e00ff */
.L_x_2891:
        /* <DEDUP_REMOVED lines=14> */
.L_x_2906:
        /* <DEDUP_REMOVED lines=14> */
.L_x_2908:
[----:B------:R-:W-:-:S11]  /*18490*/  DADD R14, R6, 2 ;  /* 0x40000000060e7429 */ /* 0x000fd60000000000 */
.L_x_2907:
        /* <DEDUP_REMOVED lines=14> */
.L_x_2909:
        /* <DEDUP_REMOVED lines=14> */
.L_x_2911:
[----:B------:R-:W-:-:S11]  /*18660*/  DADD R14, R6, 2 ;  /* 0x40000000060e7429 */ /* 0x000fd60000000000 */
.L_x_2910:
        /* <DEDUP_REMOVED lines=14> */
.L_x_2912:
        /* <DEDUP_REMOVED lines=14> */
.L_x_2914:
[----:B------:R-:W-:-:S11]  /*18830*/  DADD R6, R54, 2 ;  /* 0x4000000036067429 */ /* 0x000fd60000000000 */
.L_x_2913:
[----:B------:R-:W-:-:S06]  /*18840*/  DSETP.NEU.AND P0, PT, R54, 1, PT ;  /* 0x3ff000003600742a */ /* 0x000fcc0003f0d000 */
[----:B------:R-:W-:Y:S02]  /*18850*/  FSEL R6, R6, RZ, P0 ;  /* 0x000000ff06067208 */ /* 0x000fe40000000000 */
[----:B------:R-:W-:-:S06]  /*18860*/  FSEL R7, R7, 1.875, P0 ;  /* 0x3ff0000007077808 */ /* 0x000fcc0000000000 */
[----:B------:R-:W-:-:S11]  /*18870*/  DFMA R50, R56, R6, R50 ;  /* 0x000000063832722b */ /* 0x000fd60000000032 */
.L_x_2905:
        /* <DEDUP_REMOVED lines=8> */
.L_x_2928:
        /* <DEDUP_REMOVED lines=12> */
.L_x_2916:
        /* <DEDUP_REMOVED lines=14> */
.L_x_2918:
[----:B------:R-:W-:-:S11]  /*18aa0*/  DADD R14, R66, 2 ;  /* 0x40000000420e7429 */ /* 0x000fd60000000000 */
.L_x_2917:
        /* <DEDUP_REMOVED lines=12> */
.L_x_2919:
        /* <DEDUP_REMOVED lines=14> */
.L_x_2921:
[----:B------:R-:W-:-:S11]  /*18c50*/  DADD R14, R58, 2 ;  /* 0x400000003a0e7429 */ /* 0x000fd60000000000 */
.L_x_2920:
        /* <DEDUP_REMOVED lines=12> */
.L_x_2922:
        /* <DEDUP_REMOVED lines=14> */
.L_x_2924:
[----:B------:R-:W-:-:S11]  /*18e00*/  DADD R14, R52, 2 ;  /* 0x40000000340e7429 */ /* 0x000fd60000000000 */
.L_x_2923:
        /* <DEDUP_REMOVED lines=12> */
.L_x_2925:
        /* <DEDUP_REMOVED lines=14> */
.L_x_2927:
[----:B------:R-:W-:-:S11]  /*18fb0*/  DADD R14, R62, 2 ;  /* 0x400000003e0e7429 */ /* 0x000fd60000000000 */
.L_x_2926:
[----:B------:R-:W-:-:S06]  /*18fc0*/  DSETP.NEU.AND P0, PT, R62, 1, PT ;  /* 0x3ff000003e00742a */ /* 0x000fcc0003f0d000 */
[----:B------:R-:W-:Y:S02]  /*18fd0*/  FSEL R52, R14, RZ, P0 ;  /* 0x000000ff0e347208 */ /* 0x000fe40000000000 */
[----:B------:R-:W-:-:S06]  /*18fe0*/  FSEL R53, R15, 1.875, P0 ;  /* 0x3ff000000f357808 */ /* 0x000fcc0000000000 */
[----:B------:R-:W-:Y:S01]  /*18ff0*/  DFMA R52, R64, R52, R60 ;  /* 0x000000344034722b */ /* 0x000fe2000000003c */
[----:B------:R-:W-:Y:S10]  /*19000*/  @P2 BRA `(.L_x_2928) ;  /* 0xfffffff8003c2947 */ /* 0x000ff4000383ffff */
[----:B------:R-:W-:-:S07]  /*19010*/  IMAD.U32 R3, RZ, RZ, UR9 ;  /* 0x00000009ff037e24 */ /* 0x000fce000f8e00ff */
.L_x_2915:
        /* <DEDUP_REMOVED lines=14> */
.L_x_2930:
        /* <DEDUP_REMOVED lines=14> */
.L_x_2932:
[----:B------:R-:W-:-:S11]  /*191e0*/  DADD R14, R6, 2 ;  /* 0x40000000060e7429 */ /* 0x000fd60000000000 */
.L_x_2931:
        /* <DEDUP_REMOVED lines=14> */
.L_x_2933:
        /* <DEDUP_REMOVED lines=14> */
.L_x_2935:
[----:B------:R-:W-:-:S11]  /*193b0*/  DADD R14, R6, 2 ;  /* 0x40000000060e7429 */ /* 0x000fd60000000000 */
.L_x_2934:
        /* <DEDUP_REMOVED lines=14> */
.L_x_2936:
        /* <DEDUP_REMOVED lines=14> */
.L_x_2938:
[----:B------:R-:W-:-:S11]  /*19580*/  DADD R6, R56, 2 ;  /* 0x4000000038067429 */ /* 0x000fd60000000000 */
.L_x_2937:
[----:B------:R-:W-:-:S06]  /*19590*/  DSETP.NEU.AND P0, PT, R56, 1, PT ;  /* 0x3ff000003800742a */ /* 0x000fcc0003f0d000 */
[----:B------:R-:W-:Y:S02]  /*195a0*/  FSEL R6, R6, RZ, P0 ;  /* 0x000000ff06067208 */ /* 0x000fe40000000000 */
[----:B------:R-:W-:-:S06]  /*195b0*/  FSEL R7, R7, 1.875, P0 ;  /* 0x3ff0000007077808 */ /* 0x000fcc0000000000 */
[----:B------:R-:W-:-:S11]  /*195c0*/  DFMA R52, R58, R6, R52 ;  /* 0x000000063a34722b */ /* 0x000fd60000000034 */
.L_x_2929:
        /* <DEDUP_REMOVED lines=8> */
.L_x_2952:
        /* <DEDUP_REMOVED lines=12> */
.L_x_2940:
        /* <DEDUP_REMOVED lines=14> */
.L_x_2942:
[----:B------:R-:W-:-:S11]  /*197f0*/  DADD R14, R58, 2 ;  /* 0x400000003a0e7429 */ /* 0x000fd60000000000 */
.L_x_2941:
        /* <DEDUP_REMOVED lines=12> */
.L_x_2943:
        /* <DEDUP_REMOVED lines=14> */
.L_x_2945:
[----:B------:R-:W-:-:S11]  /*199a0*/  DADD R14, R62, 2 ;  /* 0x400000003e0e7429 */ /* 0x000fd60000000000 */
.L_x_2944:
        /* <DEDUP_REMOVED lines=12> */
.L_x_2946:
        /* <DEDUP_REMOVED lines=14> */
.L_x_2948:
[----:B------:R-:W-:-:S11]  /*19b50*/  DADD R14, R58, 2 ;  /* 0x400000003a0e7429 */ /* 0x000fd60000000000 */
.L_x_2947:
        /* <DEDUP_REMOVED lines=12> */
.L_x_2949:
        /* <DEDUP_REMOVED lines=14> */
.L_x_2951:
[----:B------:R-:W-:-:S11]  /*19d00*/  DADD R14, R68, 2 ;  /* 0x40000000440e7429 */ /* 0x000fd60000000000 */
.L_x_2950:
[----:B------:R-:W-:-:S06]  /*19d10*/  DSETP.NEU.AND P0, PT, R68, 1, PT ;  /* 0x3ff000004400742a */ /* 0x000fcc0003f0d000 */
[----:B------:R-:W-:Y:S02]  /*19d20*/  FSEL R14, R14, RZ, P0 ;  /* 0x000000ff0e0e7208 */ /* 0x000fe40000000000 */
[----:B------:R-:W-:-:S06]  /*19d30*/  FSEL R15, R15, 1.875, P0 ;  /* 0x3ff000000f0f7808 */ /* 0x000fcc0000000000 */
[----:B------:R-:W-:Y:S01]  /*19d40*/  DFMA R60, R70, R14, R60 ;  /* 0x0000000e463c722b */ /* 0x000fe2000000003c */
[----:B------:R-:W-:Y:S10]  /*19d50*/  @P2 BRA `(.L_x_2952) ;  /* 0xfffffff8003c2947 */ /* 0x000ff4000383ffff */
[----:B------:R-:W-:-:S07]  /*19d60*/  IMAD.U32 R3, RZ, RZ, UR9 ;  /* 0x00000009ff037e24 */ /* 0x000fce000f8e00ff */
.L_x_2939:
        /* <DEDUP_REMOVED lines=14> */
.L_x_2954:
        /* <DEDUP_REMOVED lines=14> */
.L_x_2956:
[----:B------:R-:W-:-:S11]  /*19f30*/  DADD R14, R6, 2 ;  /* 0x40000000060e7429 */ /* 0x000fd60000000000 */
.L_x_2955:
        /* <DEDUP_REMOVED lines=14> */
.L_x_2957:
        /* <DEDUP_REMOVED lines=14> */
.L_x_2959:
[----:B------:R-:W-:-:S11]  /*1a100*/  DADD R14, R6, 2 ;  /* 0x40000000060e7429 */ /* 0x000fd60000000000 */
.L_x_2958:
        /* <DEDUP_REMOVED lines=14> */
.L_x_2960:
        /* <DEDUP_REMOVED lines=14> */
.L_x_2962:
[----:B------:R-:W-:-:S11]  /*1a2d0*/  DADD R6, R56, 2 ;  /* 0x4000000038067429 */ /* 0x000fd60000000000 */
.L_x_2961:
[----:B------:R-:W-:-:S06]  /*1a2e0*/  DSETP.NEU.AND P0, PT, R56, 1, PT ;  /* 0x3ff000003800742a */ /* 0x000fcc0003f0d000 */
[----:B------:R-:W-:Y:S02]  /*1a2f0*/  FSEL R6, R6, RZ, P0 ;  /* 0x000000ff06067208 */ /* 0x000fe40000000000 */
[----:B------:R-:W-:-:S06]  /*1a300*/  FSEL R7, R7, 1.875, P0 ;  /* 0x3ff0000007077808 */ /* 0x000fcc0000000000 */
[----:B------:R-:W-:-:S11]  /*1a310*/  DFMA R60, R58, R6, R60 ;  /* 0x000000063a3c722b */ /* 0x000fd6000000003c */
.L_x_2953:
        /* <DEDUP_REMOVED lines=8> */
.L_x_2770:
[----:B------:R-:W-:Y:S01]  /*1a3a0*/  DADD R40, R40, R12 ;  /* 0x0000000028287229 */ /* 0x000fe2000000000c */
[----:B------:R-:W0:Y:S07]  /*1a3b0*/  LDCU UR6, c[0x0][0x390] ;  /* 0x00007200ff0677ac */ /* 0x000e2e0008000800 */
[----:B------:R-:W-:-:S08]  /*1a3c0*/  DADD R40, R40, R42 ;  /* 0x0000000028287229 */ /* 0x000fd0000000002a */
[----:B------:R-:W-:Y:S01]  /*1a3d0*/  DADD R40, R40, R44 ;  /* 0x0000000028287229 */ /* 0x000fe2000000002c */
[----:B0-----:R-:W-:-:S04]  /*1a3e0*/  UIADD3 UR6, UPT, UPT, -UR12, UR6, URZ ;  /* 0x000000060c067290 */ /* 0x001fc8000fffe1ff */
[----:B------:R-:W-:-:S03]  /*1a3f0*/  UISETP.GE.U32.AND UP0, UPT, UR6, 0x1400, UPT ;  /* 0x000014000600788c */ /* 0x000fc6000bf06070 */
[----:B------:R-:W-:-:S08]  /*1a400*/  DADD R40, R40, R46 ;  /* 0x0000000028287229 */ /* 0x000fd0000000002e */
[----:B------:R-:W-:-:S08]  /*1a410*/  DADD R40, R40, R48 ;  /* 0x0000000028287229 */ /* 0x000fd00000000030 */
[----:B------:R-:W-:-:S08]  /*1a420*/  DADD R40, R40, R50 ;  /* 0x0000000028287229 */ /* 0x000fd00000000032 */
[----:B------:R-:W-:-:S08]  /*1a430*/  DADD R40, R40, R52 ;  /* 0x0000000028287229 */ /* 0x000fd00000000034 */
[----:B------:R-:W-:Y:S01]  /*1a440*/  DADD R12, R40, R60 ;  /* 0x00000000280c7229 */ /* 0x000fe2000000003c */
[----:B------:R-:W-:Y:S10]  /*1a450*/  BRA.U !UP0, `(.L_x_2963) ;  /* 0x0000003d08507547 */ /* 0x000ff4000b800000 */
[----:B------:R-:W-:-:S04]  /*1a460*/  UIADD3 UR12, UPT, UPT, UR12, 0x1400, URZ ;  /* 0x000014000c0c7890 */ /* 0x000fc8000fffe0ff */
[----:B------:R-:W-:-:S09]  /*1a470*/  UISETP.GT.U32.AND UP0, UPT, UR12, UR8, UPT ;  /* 0x000000080c00728c */ /* 0x000fd2000bf04070 */
[----:B------:R-:W-:Y:S05]  /*1a480*/  BRA.U UP0, `(.L_x_2571) ;  /* 0x0000000d00407547 */ /* 0x000fea000b800000 */
[----:B------:R-:W-:Y:S05]  /*1a490*/  BRA `(.L_x_2964) ;  /* 0xffffff2800307947 */ /* 0x000fea000383ffff */
.L_x_2572:
        /* <DEDUP_REMOVED lines=30> */
.L_x_2968:
[----:B------:R-:W-:Y:S05]  /*1a680*/  BSYNC.RECONVERGENT B1 ;  /* 0x0000000000017941 */ /* 0x000fea0003800200 */
.L_x_2967:
[----:B------:R-:W-:Y:S01]  /*1a690*/  DADD R50, RZ, -R50 ;  /* 0x00000000ff327229 */ /* 0x000fe20000000832 */
[----:B------:R-:W0:Y:S07]  /*1a6a0*/  LDCU UR6, c[0x0][0x390] ;  /* 0x00007200ff0677ac */ /* 0x000e2e0008000800 */
[----:B------:R-:W-:-:S08]  /*1a6b0*/  DADD R12, R12, R50 ;  /* 0x000000000c0c7229 */ /* 0x000fd00000000032 */
[----:B------:R-:W-:Y:S01]  /*1a6c0*/  DADD R12, R50, R12 ;  /* 0x00000000320c7229 */ /* 0x000fe2000000000c */
[----:B0-----:R-:W-:-:S04]  /*1a6d0*/  UIADD3 UR6, UPT, UPT, UR6, -0x1400, URZ ;  /* 0xffffec0006067890 */ /* 0x001fc8000fffe0ff */
[----:B------:R-:W-:-:S03]  /*1a6e0*/  UISETP.GE.U32.AND UP0, UPT, UR6, 0x1400, UPT ;  /* 0x000014000600788c */ /* 0x000fc6000bf06070 */
[----:B------:R-:W-:-:S08]  /*1a6f0*/  DADD R12, R50, R12 ;  /* 0x00000000320c7229 */ /* 0x000fd0000000000c */
[----:B------:R-:W-:-:S08]  /*1a700*/  DADD R12, R50, R12 ;  /* 0x00000000320c7229 */ /* 0x000fd0000000000c */
[----:B------:R-:W-:-:S08]  /*1a710*/  DADD R12, R50, R12 ;  /* 0x00000000320c7229 */ /* 0x000fd0000000000c */
[----:B------:R-:W-:-:S08]  /*1a720*/  DADD R12, R50, R12 ;  /* 0x00000000320c7229 */ /* 0x000fd0000000000c */
[----:B------:R-:W-:-:S08]  /*1a730*/  DADD R12, R50, R12 ;  /* 0x00000000320c7229 */ /* 0x000fd0000000000c */
[----:B------:R-:W-:Y:S01]  /*1a740*/  DADD R12, R50, R12 ;  /* 0x00000000320c7229 */ /* 0x000fe2000000000c */
[----:B------:R-:W-:Y:S10]  /*1a750*/  BRA.U !UP0, `(.L_x_2963) ;  /* 0x0000003908907547 */ /* 0x000ff4000b800000 */
[----:B------:R-:W0:Y:S01]  /*1a760*/  LDCU UR8, c[0x0][0x390] ;  /* 0x00007200ff0877ac */ /* 0x000e220008000800 */
[----:B------:R-:W-:-:S05]  /*1a770*/  UMOV UR12, 0x1400 ;  /* 0x00001400000c7882 */ /* 0x000fca0000000000 */
.L_x_2969:
[----:B------:R-:W-:-:S04]  /*1a780*/  UIADD3 UR12, UPT, UPT, UR12, 0x1400, URZ ;  /* 0x000014000c0c7890 */ /* 0x000fc8000fffe0ff */
[----:B------:R-:W-:-:S09]  /*1a790*/  UISETP.GT.U32.AND UP0, UPT, UR12, UR6, UPT ;  /* 0x000000060c00728c */ /* 0x000fd2000bf04070 */
[----:B------:R-:W-:Y:S05]  /*1a7a0*/  BRA.U UP0, `(.L_x_2571) ;  /* 0x0000000900787547 */ /* 0x000fea000b800000 */
[----:B------:R-:W-:Y:S01]  /*1a7b0*/  DADD R12, R12, R50 ;  /* 0x000000000c0c7229 */ /* 0x000fe20000000032 */
[----:B0-----:R-:W-:-:S04]  /*1a7c0*/  UIADD3 UR7, UPT, UPT, -UR12, UR8, URZ ;  /* 0x000000080c077290 */ /* 0x001fc8000fffe1ff */
[----:B------:R-:W-:-:S03]  /*1a7d0*/  UISETP.GE.U32.AND UP0, UPT, UR7, 0x1400, UPT ;  /* 0x000014000700788c */ /* 0x000fc6000bf06070 */
[----:B------:R-:W-:-:S08]  /*1a7e0*/  DADD R12, R50, R12 ;  /* 0x00000000320c7229 */ /* 0x000fd0000000000c */
[----:B------:R-:W-:-:S08]  /*1a7f0*/  DADD R12, R50, R12 ;  /* 0x00000000320c7229 */ /* 0x000fd0000000000c */
[----:B------:R-:W-:-:S08]  /*1a800*/  DADD R12, R50, R12 ;  /* 0x00000000320c7229 */ /* 0x000fd0000000000c */
[----:B------:R-:W-:-:S08]  /*1a810*/  DADD R12, R50, R12 ;  /* 0x00000000320c7229 */ /* 0x000fd0000000000c */
[----:B------:R-:W-:-:S08]  /*1a820*/  DADD R12, R50, R12 ;  /* 0x00000000320c7229 */ /* 0x000fd0000000000c */
[----:B------:R-:W-:-:S08]  /*1a830*/  DADD R12, R50, R12 ;  /* 0x00000000320c7229 */ /* 0x000fd0000000000c */
[----:B------:R-:W-:Y:S01]  /*1a840*/  DADD R12, R50, R12 ;  /* 0x00000000320c7229 */ /* 0x000fe2000000000c */
[----:B------:R-:W-:Y:S10]  /*1a850*/  BRA.U UP0, `(.L_x_2969) ;  /* 0xfffffffd00c87547 */ /* 0x000ff4000b83ffff */
[----:B------:R-:W-:Y:S05]  /*1a860*/  BRA `(.L_x_2963) ;  /* 0x00000038004c7947 */ /* 0x000fea0003800000 */
.L_x_2966:
        /* <DEDUP_REMOVED lines=24> */
.L_x_2970:
        /* <DEDUP_REMOVED lines=15> */
.L_x_2971:
        /* <DEDUP_REMOVED lines=15> */
.L_x_2965:
        /* <DEDUP_REMOVED lines=30> */
.L_x_2974:
[----:B------:R-:W-:Y:S05]  /*1adb0*/  BSYNC.RECONVERGENT B1 ;  /* 0x0000000000017941 */ /* 0x000fea0003800200 */
.L_x_2973:
[----:B------:R-:W-:Y:S01]  /*1adc0*/  DADD R50, RZ, -R50 ;  /* 0x00000000ff327229 */ /* 0x000fe20000000832 */
[----:B------:R-:W0:Y:S01]  /*1add0*/  LDCU UR7, c[0x0][0x390] ;  /* 0x00007200ff0777ac */ /* 0x000e220008000800 */
[----:B------:R-:W-:-:S09]  /*1ade0*/  UMOV UR12, 0x1400 ;  /* 0x00001400000c7882 */ /* 0x000fd20000000000 */
.L_x_2975:
        /* <DEDUP_REMOVED lines=13> */
[----:B------:R-:W-:Y:S05]  /*1aec0*/  BRA.U !UP0, `(.L_x_2975) ;  /* 0xfffffffd08c87547 */ /* 0x000fea000b83ffff */
[----:B------:R-:W-:Y:S05]  /*1aed0*/  BRA `(.L_x_2571) ;  /* 0x0000000000ac7947 */ /* 0x000fea0003800000 */
.L_x_2972:
        /* <DEDUP_REMOVED lines=26> */
.L_x_2976:
[----:B------:R-:W-:Y:S01]  /*1b080*/  DADD R50, RZ, -R50 ;  /* 0x00000000ff327229 */ /* 0x000fe20000000832 */
[----:B------:R-:W0:Y:S01]  /*1b090*/  LDCU UR7, c[0x0][0x390] ;  /* 0x00007200ff0777ac */ /* 0x000e220008000800 */
[----:B------:R-:W-:-:S09]  /*1b0a0*/  UMOV UR12, 0x1400 ;  /* 0x00001400000c7882 */ /* 0x000fd20000000000 */
.L_x_2977:
        /* <DEDUP_REMOVED lines=14> */
.L_x_2571:
[----:B------:R-:W1:Y:S02]  /*1b190*/  LDC R33, c[0x0][0x390] ;  /* 0x0000e400ff217b82 */ /* 0x000e640000000800 */
[----:B-1----:R-:W-:-:S13]  /*1b1a0*/  ISETP.LE.U32.AND P0, PT, R33, UR12, PT ;  /* 0x0000000c21007c0c */ /* 0x002fda000bf03070 */
        /* <DEDUP_REMOVED lines=44> */
[----:B0-----:R-:W-:Y:S05]  /*1b470*/  CALL.REL.NOINC `($__internal_3_$__cuda_sm20_div_rn_f64_full) ;  /* 0x0000003000907944 */ /* 0x001fea0003c00000 */
[----:B------:R-:W-:Y:S02]  /*1b480*/  IMAD.MOV.U32 R36, RZ, RZ, R50 ;  /* 0x000000ffff247224 */ /* 0x000fe400078e0032 */
[----:B------:R-:W-:-:S07]  /*1b490*/  IMAD.MOV.U32 R37, RZ, RZ, R51 ;  /* 0x000000ffff257224 */ /* 0x000fce00078e0033 */
.L_x_2981:
[----:B0-----:R-:W-:Y:S05]  /*1b4a0*/  BSYNC.RECONVERGENT B3 ;  /* 0x0000000000037941 */ /* 0x001fea0003800200 */
.L_x_2980:
[----:B------:R-:W-:Y:S01]  /*1b4b0*/  BSSY.RECONVERGENT B2, `(.L_x_2982) ;  /* 0x00000db000027945 */ /* 0x000fe20003800200 */
.L_x_3007:
        /* <DEDUP_REMOVED lines=8> */
.L_x_2996:
        /* <DEDUP_REMOVED lines=12> */
.L_x_2984:
        /* <DEDUP_REMOVED lines=14> */
.L_x_2986:
[----:B------:R-:W-:-:S11]  /*1b6e0*/  DADD R14, R40, 2 ;  /* 0x40000000280e7429 */ /* 0x000fd60000000000 */
.L_x_2985:
        /* <DEDUP_REMOVED lines=12> */
.L_x_2987:
        /* <DEDUP_REMOVED lines=14> */
.L_x_2989:
[----:B------:R-:W-:-:S11]  /*1b890*/  DADD R14, R44, 2 ;  /* 0x400000002c0e7429 */ /* 0x000fd60000000000 */
.L_x_2988:
        /* <DEDUP_REMOVED lines=12> */
.L_x_2990:
        /* <DEDUP_REMOVED lines=14> */
.L_x_2992:
[----:B------:R-:W-:-:S11]  /*1ba40*/  DADD R14, R40, 2 ;  /* 0x40000000280e7429 */ /* 0x000fd60000000000 */
.L_x_2991:
        /* <DEDUP_REMOVED lines=12> */
.L_x_2993:
        /* <DEDUP_REMOVED lines=14> */
.L_x_2995:
[----:B------:R-:W-:-:S11]  /*1bbf0*/  DADD R14, R50, 2 ;  /* 0x40000000320e7429 */ /* 0x000fd60000000000 */
.L_x_2994:
[----:B------:R-:W-:-:S06]  /*1bc00*/  DSETP.NEU.AND P0, PT, R50, 1, PT ;  /* 0x3ff000003200742a */ /* 0x000fcc0003f0d000 */
[----:B------:R-:W-:Y:S02]  /*1bc10*/  FSEL R14, R14, RZ, P0 ;  /* 0x000000ff0e0e7208 */ /* 0x000fe40000000000 */
[----:B------:R-:W-:-:S06]  /*1bc20*/  FSEL R15, R15, 1.875, P0 ;  /* 0x3ff000000f0f7808 */ /* 0x000fcc0000000000 */
[----:B------:R-:W-:Y:S01]  /*1bc30*/  DFMA R42, R52, R14, R42 ;  /* 0x0000000e342a722b */ /* 0x000fe2000000002a */
[----:B------:R-:W-:Y:S10]  /*1bc40*/  @P2 BRA `(.L_x_2996) ;  /* 0xfffffff8003c2947 */ /* 0x000ff4000383ffff */
[----:B------:R-:W-:-:S07]  /*1bc50*/  IMAD.MOV.U32 R3, RZ, RZ, R2 ;  /* 0x000000ffff037224 */ /* 0x000fce00078e0002 */
.L_x_2983:
        /* <DEDUP_REMOVED lines=14> */
.L_x_2998:
        /* <DEDUP_REMOVED lines=14> */
.L_x_3000:
[----:B------:R-:W-:-:S11]  /*1be20*/  DADD R14, R8, 2 ;  /* 0x40000000080e7429 */ /* 0x000fd60000000000 */
.L_x_2999:
        /* <DEDUP_REMOVED lines=14> */
.L_x_3001:
        /* <DEDUP_REMOVED lines=14> */
.L_x_3003:
[----:B------:R-:W-:-:S11]  /*1bff0*/  DADD R14, R8, 2 ;  /* 0x40000000080e7429 */ /* 0x000fd60000000000 */
.L_x_3002:
        /* <DEDUP_REMOVED lines=14> */
.L_x_3004:
        /* <DEDUP_REMOVED lines=14> */
.L_x_3006:
[----:B------:R-:W-:-:S11]  /*1c1c0*/  DADD R14, R38, 2 ;  /* 0x40000000260e7429 */ /* 0x000fd60000000000 */
.L_x_3005:
[----:B------:R-:W-:-:S06]  /*1c1d0*/  DSETP.NEU.AND P0, PT, R38, 1, PT ;  /* 0x3ff000002600742a */ /* 0x000fcc0003f0d000 */
[----:B------:R-:W-:Y:S02]  /*1c1e0*/  FSEL R8, R14, RZ, P0 ;  /* 0x000000ff0e087208 */ /* 0x000fe40000000000 */
[----:B------:R-:W-:-:S06]  /*1c1f0*/  FSEL R9, R15, 1.875, P0 ;  /* 0x3ff000000f097808 */ /* 0x000fcc0000000000 */
[----:B------:R-:W-:-:S11]  /*1c200*/  DFMA R42, R40, R8, R42 ;  /* 0x00000008282a722b */ /* 0x000fd6000000002a */
.L_x_2997:
[----:B------:R-:W-:Y:S01]  /*1c210*/  VIADD R7, R7, 0x280 ;  /* 0x0000028007077836 */ /* 0x000fe20000000000 */
[----:B------:R-:W-:-:S04]  /*1c220*/  DADD R42, -R36, R42 ;  /* 0x00000000242a7229 */ /* 0x000fc8000000012a */
[----:B------:R-:W-:-:S04]  /*1c230*/  ISETP.GE.AND P0, PT, R7, R6, PT ;  /* 0x000000060700720c */ /* 0x000fc80003f06270 */
[----:B------:R-:W-:-:S09]  /*1c240*/  DADD R12, R42, R12 ;  /* 0x000000002a0c7229 */ /* 0x000fd2000000000c */
[----:B------:R-:W-:Y:S05]  /*1c250*/  @!P0 BRA `(.L_x_3007) ;  /* 0xfffffff000988947 */ /* 0x000fea000383ffff */
[----:B------:R-:W-:Y:S05]  /*1c260*/  BSYNC.RECONVERGENT B2 ;  /* 0x0000000000027941 */ /* 0x000fea0003800200 */
.L_x_2982:
[----:B------:R-:W-:Y:S05]  /*1c270*/  BRA `(.L_x_2978) ;  /* 0x0000001c00c47947 */ /* 0x000fea0003800000 */
.L_x_2979:
[----:B------:R-:W1:Y:S02]  /*1c280*/  LDC.64 R18, c[0x0][0x3b8] ;  /* 0x0000ee00ff127b82 */ /* 0x000e640000000a00 */
[----:B-1----:R-:W-:-:S14]  /*1c290*/  DSETP.NAN.AND P0, PT, R18, R18, PT ;  /* 0x000000121200722a */ /* 0x002fdc0003f08000 */
        /* <DEDUP_REMOVED lines=11> */
[----:B------:R-:W1:Y:S01]  /*1c350*/  MUFU.RCP64H R15, R11 ;  /* 0x0000000b000f7308 */ /* 0x000e620000001800 */
        /* <DEDUP_REMOVED lines=23> */
[----:B0-----:R-:W-:Y:S05]  /*1c4d0*/  CALL.REL.NOINC `($__internal_3_$__cuda_sm20_div_rn_f64_full) ;  /* 0x0000002000787944 */ /* 0x001fea0003c00000 */
.L_x_3012:
[----:B------:R-:W-:Y:S01]  /*1c4e0*/  DADD R50, RZ, -R50 ;  /* 0x00000000ff327229 */ /* 0x000fe20000000832 */
[----:B------:R-:W-:Y:S01]  /*1c4f0*/  LOP3.LUT R5, R5, 0x3, RZ, 0xc0, !PT ;  /* 0x0000000305057812 */ /* 0x000fe200078ec0ff */
[----:B------:R-:W-:-:S09]  /*1c500*/  IMAD.MOV.U32 R0, RZ, RZ, RZ ;  /* 0x000000ffff007224 */ /* 0x000fd200078e00ff */
.L_x_3013:
[----:B------:R-:W-:Y:S01]  /*1c510*/  VIADD R0, R0, 0x1 ;  /* 0x0000000100007836 */ /* 0x000fe20000000000 */
[----:B------:R-:W-:Y:S01]  /*1c520*/  DADD R12, R50, R12 ;  /* 0x00000000320c7229 */ /* 0x000fe2000000000c */
[----:B------:R-:W-:-:S03]  /*1c530*/  VIADD R7, R7, 0x280 ;  /* 0x0000028007077836 */ /* 0x000fc60000000000 */
[----:B------:R-:W-:-:S13]  /*1c540*/  ISETP.NE.AND P0, PT, R0, R5, PT ;  /* 0x000000050000720c */ /* 0x000fda0003f05270 */
[----:B------:R-:W-:Y:S05]  /*1c550*/  @P0 BRA `(.L_x_3013) ;  /* 0xfffffffc00ec0947 */ /* 0x000fea000383ffff */
.L_x_3011:
[----:B0-----:R-:W-:Y:S05]  /*1c560*/  BSYNC.RECONVERGENT B3 ;  /* 0x0000000000037941 */ /* 0x001fea0003800200 */
.L_x_3010:
        /* <DEDUP_REMOVED lines=27> */
.L_x_3014:
        /* <DEDUP_REMOVED lines=8> */
.L_x_3017:
        /* <DEDUP_REMOVED lines=19> */
.L_x_3016:
[----:B------:R-:W-:Y:S05]  /*1c8d0*/  BSYNC.RECONVERGENT B2 ;  /* 0x0000000000027941 */ /* 0x000fea0003800200 */
.L_x_3015:
        /* <DEDUP_REMOVED lines=14> */
.L_x_3019:
[----:B------:R-:W-:Y:S05]  /*1c9c0*/  BSYNC.RECONVERGENT B2 ;  /* 0x0000000000027941 */ /* 0x000fea0003800200 */
.L_x_3018:
[----:B------:R-:W-:-:S13]  /*1c9d0*/  ISETP.LT.OR P0, PT, R7, R6, P0 ;  /* 0x000000060700720c */ /* 0x000fda0000701670 */
[----:B------:R-:W-:Y:S05]  /*1c9e0*/  @!P0 BRA `(.L_x_2978) ;  /* 0x0000001400e88947 */ /* 0x000fea0003800000 */
[----:B------:R-:W-:-:S08]  /*1c9f0*/  DADD R12, R12, R50 ;  /* 0x000000000c0c7229 */ /* 0x000fd00000000032 */
[----:B------:R-:W-:-:S08]  /*1ca00*/  DADD R12, R50, R12 ;  /* 0x00000000320c7229 */ /* 0x000fd0000000000c */
[----:B------:R-:W-:-:S08]  /*1ca10*/  DADD R12, R50, R12 ;  /* 0x00000000320c7229 */ /* 0x000fd0000000000c */
[----:B------:R-:W-:Y:S01]  /*1ca20*/  DADD R12, R50, R12 ;  /* 0x00000000320c7229 */ /* 0x000fe2000000000c */
[----:B------:R-:W-:Y:S10]  /*1ca30*/  BRA `(.L_x_2978) ;  /* 0x0000001400d47947 */ /* 0x000ff40003800000 */
.L_x_3009:
        /* <DEDUP_REMOVED lines=34> */
.L_x_3023:
[----:B0-----:R-:W-:Y:S05]  /*1cc60*/  BSYNC.RECONVERGENT B4 ;  /* 0x0000000000047941 */ /* 0x001fea0003800200 */
.L_x_3022:
[----:B------:R-:W-:Y:S01]  /*1cc70*/  DADD R50, RZ, -R50 ;  /* 0x00000000ff327229 */ /* 0x000fe20000000832 */
[----:B------:R-:W-:Y:S01]  /*1cc80*/  LOP3.LUT R3, R34, 0x3, RZ, 0xc0, !PT ;  /* 0x0000000322037812 */ /* 0x000fe200078ec0ff */
[----:B------:R-:W-:-:S09]  /*1cc90*/  IMAD.MOV.U32 R0, RZ, RZ, RZ ;  /* 0x000000ffff007224 */ /* 0x000fd200078e00ff */
.L_x_3024:
[----:B------:R-:W-:Y:S01]  /*1cca0*/  VIADD R0, R0, 0x1 ;  /* 0x0000000100007836 */ /* 0x000fe20000000000 */
[----:B------:R-:W-:Y:S01]  /*1ccb0*/  DADD R12, R50, R12 ;  /* 0x00000000320c7229 */ /* 0x000fe2000000000c */
[----:B------:R-:W-:-:S03]  /*1ccc0*/  VIADD R7, R7, 0x280 ;  /* 0x0000028007077836 */ /* 0x000fc60000000000 */
[----:B------:R-:W-:-:S13]  /*1ccd0*/  ISETP.NE.AND P0, PT, R0, R3, PT ;  /* 0x000000030000720c */ /* 0x000fda0003f05270 */
[----:B------:R-:W-:Y:S05]  /*1cce0*/  @P0 BRA `(.L_x_3024) ;  /* 0xfffffffc00ec0947 */ /* 0x000fea000383ffff */
.L_x_3021:
[----:B0-----:R-:W-:Y:S05]  /*1ccf0*/  BSYNC.RECONVERGENT B3 ;  /* 0x0000000000037941 */ /* 0x001fea0003800200 */
.L_x_3020:
        /* <DEDUP_REMOVED lines=28> */
.L_x_3026:
[----:B------:R-:W-:Y:S05]  /*1cec0*/  BSYNC.RECONVERGENT B3 ;  /* 0x0000000000037941 */ /* 0x000fea0003800200 */
.L_x_3025:
        /* <DEDUP_REMOVED lines=8> */
.L_x_3029:
        /* <DEDUP_REMOVED lines=19> */
.L_x_3028:
[----:B------:R-:W-:Y:S05]  /*1d080*/  BSYNC.RECONVERGENT B2 ;  /* 0x0000000000027941 */ /* 0x000fea0003800200 */
.L_x_3027:
        /* <DEDUP_REMOVED lines=14> */
.L_x_3031:
[----:B------:R-:W-:Y:S05]  /*1d170*/  BSYNC.RECONVERGENT B2 ;  /* 0x0000000000027941 */ /* 0x000fea0003800200 */
.L_x_3030:
[----:B------:R-:W-:-:S13]  /*1d180*/  ISETP.LT.OR P0, PT, R7, R6, P0 ;  /* 0x000000060700720c */ /* 0x000fda0000701670 */
[----:B------:R-:W-:Y:S05]  /*1d190*/  @!P0 BRA `(.L_x_2978) ;  /* 0x0000000c00fc8947 */ /* 0x000fea0003800000 */
[----:B------:R-:W-:-:S08]  /*1d1a0*/  DADD R12, R12, R50 ;  /* 0x000000000c0c7229 */ /* 0x000fd00000000032 */
[----:B------:R-:W-:-:S08]  /*1d1b0*/  DADD R12, R50, R12 ;  /* 0x00000000320c7229 */ /* 0x000fd0000000000c */
[----:B------:R-:W-:-:S08]  /*1d1c0*/  DADD R12, R50, R12 ;  /* 0x00000000320c7229 */ /* 0x000fd0000000000c */
[----:B------:R-:W-:Y:S01]  /*1d1d0*/  DADD R12, R50, R12 ;  /* 0x00000000320c7229 */ /* 0x000fe2000000000c */
[----:B------:R-:W-:Y:S10]  /*1d1e0*/  BRA `(.L_x_2978) ;  /* 0x0000000c00e87947 */ /* 0x000ff40003800000 */
.L_x_3008:
        /* <DEDUP_REMOVED lines=12> */
[----:B------:R-:W-:Y:S01]  /*1d2b0*/  DSETP.NEU.AND P0, PT, |R18|, +INF , PT ;  /* 0x7ff000001200742a */ /* 0x000fe20003f0d200 */
[----:B------:R-:W-:Y:S01]  /*1d2c0*/  ISETP.NE.AND P1, PT, R2, 0x7ff00000, PT ;  /* 0x7ff000000200780c */ /* 0x000fe20003f25270 */
[----:B------:R-:W-:-:S04]  /*1d2d0*/  VIADD R5, R0, 0x1 ;  /* 0x0000000100057836 */ /* 0x000fc80000000000 */
[----:B------:R-:W-:Y:S01]  /*1d2e0*/  FSEL R3, RZ, +QNAN , P0 ;  /* 0x7ff00000ff037808 */ /* 0x000fe20000000000 */
[----:B------:R-:W-:Y:S01]  /*1d2f0*/  DSETP.NEU.AND P0, PT, R18, 1, PT ;  /* 0x3ff000001200742a */ /* 0x000fe20003f0d000 */
[----:B------:R-:W-:Y:S02]  /*1d300*/  IMAD.MOV.U32 R18, RZ, RZ, RZ ;  /* 0x000000ffff127224 */ /* 0x000fe400078e00ff */
[----:B------:R-:W-:-:S04]  /*1d310*/  FSEL R3, R3, RZ, !P1 ;  /* 0x000000ff03037208 */ /* 0x000fc80004800000 */
[----:B------:R-:W-:Y:S01]  /*1d320*/  FSEL R19, R3, 1.875, P0 ;  /* 0x3ff0000003137808 */ /* 0x000fe20000000000 */
[----:B-1----:R-:W-:-:S03]  /*1d330*/  DFMA R14, -R10, R8, 1 ;  /* 0x3ff000000a0e742b */ /* 0x002fc60000000108 */
        /* <DEDUP_REMOVED lines=15> */
[----:B0-----:R-:W-:Y:S05]  /*1d430*/  CALL.REL.NOINC `($__internal_3_$__cuda_sm20_div_rn_f64_full) ;  /* 0x0000001000a07944 */ /* 0x001fea0003c00000 */
.L_x_3035:
[----:B------:R-:W-:Y:S01]  /*1d440*/  DADD R50, RZ, -R50 ;  /* 0x00000000ff327229 */ /* 0x000fe20000000832 */
[----:B------:R-:W-:Y:S01]  /*1d450*/  LOP3.LUT R5, R5, 0x3, RZ, 0xc0, !PT ;  /* 0x0000000305057812 */ /* 0x000fe200078ec0ff */
[----:B------:R-:W-:-:S09]  /*1d460*/  IMAD.MOV.U32 R0, RZ, RZ, RZ ;  /* 0x000000ffff007224 */ /* 0x000fd200078e00ff */
.L_x_3036:
[----:B------:R-:W-:Y:S01]  /*1d470*/  VIADD R0, R0, 0x1 ;  /* 0x0000000100007836 */ /* 0x000fe20000000000 */
[----:B------:R-:W-:Y:S01]  /*1d480*/  DADD R12, R50, R12 ;  /* 0x00000000320c7229 */ /* 0x000fe2000000000c */
[----:B------:R-:W-:-:S03]  /*1d490*/  VIADD R7, R7, 0x280 ;  /* 0x0000028007077836 */ /* 0x000fc60000000000 */
[----:B------:R-:W-:-:S13]  /*1d4a0*/  ISETP.NE.AND P0, PT, R0, R5, PT ;  /* 0x000000050000720c */ /* 0x000fda0003f05270 */
[----:B------:R-:W-:Y:S05]  /*1d4b0*/  @P0 BRA `(.L_x_3036) ;  /* 0xfffffffc00ec0947 */ /* 0x000fea000383ffff */
.L_x_3034:
[----:B0-----:R-:W-:Y:S05]  /*1d4c0*/  BSYNC.RECONVERGENT B3 ;  /* 0x0000000000037941 */ /* 0x001fea0003800200 */
.L_x_3033:
        /* <DEDUP_REMOVED lines=29> */
.L_x_3037:
        /* <DEDUP_REMOVED lines=8> */
.L_x_3040:
        /* <DEDUP_REMOVED lines=19> */
.L_x_3039:
[----:B------:R-:W-:Y:S05]  /*1d850*/  BSYNC.RECONVERGENT B2 ;  /* 0x0000000000027941 */ /* 0x000fea0003800200 */
.L_x_3038:
        /* <DEDUP_REMOVED lines=14> */
.L_x_3042:
[----:B------:R-:W-:Y:S05]  /*1d940*/  BSYNC.RECONVERGENT B2 ;  /* 0x0000000000027941 */ /* 0x000fea0003800200 */
.L_x_3041:
[----:B------:R-:W-:-:S13]  /*1d950*/  ISETP.LT.OR P0, PT, R7, R6, P0 ;  /* 0x000000060700720c */ /* 0x000fda0000701670 */
[----:B------:R-:W-:Y:S05]  /*1d960*/  @!P0 BRA `(.L_x_2978) ;  /* 0x0000000800088947 */ /* 0x000fea0003800000 */
[----:B------:R-:W-:-:S08]  /*1d970*/  DADD R12, R12, R50 ;  /* 0x000000000c0c7229 */ /* 0x000fd00000000032 */
[----:B------:R-:W-:-:S08]  /*1d980*/  DADD R12, R50, R12 ;  /* 0x00000000320c7229 */ /* 0x000fd0000000000c */
[----:B------:R-:W-:-:S08]  /*1d990*/  DADD R12, R50, R12 ;  /* 0x00000000320c7229 */ /* 0x000fd0000000000c */
[----:B------:R-:W-:Y:S01]  /*1d9a0*/  DADD R12, R50, R12 ;  /* 0x00000000320c7229 */ /* 0x000fe2000000000c */
[----:B------:R-:W-:Y:S10]  /*1d9b0*/  BRA `(.L_x_2978) ;  /* 0x0000000400f47947 */ /* 0x000ff40003800000 */
.L_x_3032:
        /* <DEDUP_REMOVED lines=12> */
[----:B------:R-:W-:Y:S01]  /*1da80*/  BSSY.RECONVERGENT B4, `(.L_x_3045) ;  /* 0x0000019000047945 */ /* 0x000fe20003800200 */
[----:B------:R-:W-:-:S03]  /*1da90*/  VIADD R9, R0, 0x1 ;  /* 0x0000000100097836 */ /* 0x000fc60000000000 */
[C---:B------:R-:W-:Y:S02]  /*1daa0*/  FSEL R3, R4.reuse, RZ, P0 ;  /* 0x000000ff04037208 */ /* 0x040fe40000000000 */
[C---:B------:R-:W-:Y:S01]  /*1dab0*/  FSEL R20, R5.reuse, +QNAN , P0 ;  /* 0x7ff0000005147808 */ /* 0x040fe20000000000 */
[----:B------:R-:W-:Y:S01]  /*1dac0*/  DSETP.NEU.AND P0, PT, R18, 1, PT ;  /* 0x3ff000001200742a */ /* 0x000fe20003f0d000 */
[----:B------:R-:W-:Y:S02]  /*1dad0*/  FSEL R3, R4, R3, P1 ;  /* 0x0000000304037208 */ /* 0x000fe40000800000 */
        /* <DEDUP_REMOVED lines=19> */
.L_x_3046:
[----:B0-----:R-:W-:Y:S05]  /*1dc10*/  BSYNC.RECONVERGENT B4 ;  /* 0x0000000000047941 */ /* 0x001fea0003800200 */
.L_x_3045:
[----:B------:R-:W-:Y:S01]  /*1dc20*/  DADD R50, RZ, -R50 ;  /* 0x00000000ff327229 */ /* 0x000fe20000000832 */
[----:B------:R-:W-:Y:S01]  /*1dc30*/  LOP3.LUT R9, R9, 0x3, RZ, 0xc0, !PT ;  /* 0x0000000309097812 */ /* 0x000fe200078ec0ff */
[----:B------:R-:W-:-:S09]  /*1dc40*/  IMAD.MOV.U32 R0, RZ, RZ, RZ ;  /* 0x000000ffff007224 */ /* 0x000fd200078e00ff */
.L_x_3047:
[----:B------:R-:W-:Y:S01]  /*1dc50*/  VIADD R0, R0, 0x1 ;  /* 0x0000000100007836 */ /* 0x000fe20000000000 */
[----:B------:R-:W-:Y:S01]  /*1dc60*/  DADD R12, R50, R12 ;  /* 0x00000000320c7229 */ /* 0x000fe2000000000c */
[----:B------:R-:W-:-:S03]  /*1dc70*/  VIADD R7, R7, 0x280 ;  /* 0x0000028007077836 */ /* 0x000fc60000000000 */
[----:B------:R-:W-:-:S13]  /*1dc80*/  ISETP.NE.AND P0, PT, R0, R9, PT ;  /* 0x000000090000720c */ /* 0x000fda0003f05270 */
[----:B------:R-:W-:Y:S05]  /*1dc90*/  @P0 BRA `(.L_x_3047) ;  /* 0xfffffffc00ec0947 */ /* 0x000fea000383ffff */
.L_x_3044:
[----:B0-----:R-:W-:Y:S05]  /*1dca0*/  BSYNC.RECONVERGENT B3 ;  /* 0x0000000000037941 */ /* 0x001fea0003800200 */
.L_x_3043:
        /* <DEDUP_REMOVED lines=29> */
.L_x_3049:
[----:B------:R-:W-:Y:S05]  /*1de80*/  BSYNC.RECONVERGENT B3 ;  /* 0x0000000000037941 */ /* 0x000fea0003800200 */
.L_x_3048:
        /* <DEDUP_REMOVED lines=8> */
.L_x_3052:
        /* <DEDUP_REMOVED lines=19> */
.L_x_3051:
[----:B------:R-:W-:Y:S05]  /*1e040*/  BSYNC.RECONVERGENT B2 ;  /* 0x0000000000027941 */ /* 0x000fea0003800200 */
.L_x_3050:
        /* <DEDUP_REMOVED lines=14> */
.L_x_3054:
[----:B------:R-:W-:Y:S05]  /*1e130*/  BSYNC.RECONVERGENT B2 ;  /* 0x0000000000027941 */ /* 0x000fea0003800200 */
.L_x_3053:
[----:B------:R-:W-:-:S13]  /*1e140*/  ISETP.LT.OR P0, PT, R7, R6, P0 ;  /* 0x000000060700720c */ /* 0x000fda0000701670 */
[----:B------:R-:W-:-:S08]  /*1e150*/  @P0 DADD R2, R12, R50 ;  /* 0x000000000c020229 */ /* 0x000fd00000000032 */
[----:B------:R-:W-:-:S08]  /*1e160*/  @P0 DADD R2, R50, R2 ;  /* 0x0000000032020229 */ /* 0x000fd00000000002 */
[----:B------:R-:W-:-:S08]  /*1e170*/  @P0 DADD R2, R50, R2 ;  /* 0x0000000032020229 */ /* 0x000fd00000000002 */
[----:B------:R-:W-:-:S11]  /*1e180*/  @P0 DADD R12, R50, R2 ;  /* 0x00000000320c0229 */ /* 0x000fd60000000002 */
.L_x_2978:
[----:B0-----:R-:W-:Y:S05]  /*1e190*/  BSYNC.RECONVERGENT B1 ;  /* 0x0000000000017941 */ /* 0x001fea0003800200 */
.L_x_2963:
        /* <DEDUP_REMOVED lines=28> */
[----:B------:R-:W-:-:S05]  /*1e360*/  @!P1 LOP3.LUT R6, R6, 0xf8, RZ, 0xc0, !PT ;  /* 0x000000f806069812 */ /* 0x000fca00078ec0ff */
[----:B------:R-:W-:Y:S01]  /*1e370*/  @!P1 IMAD.IADD R7, R6, 0x1, R7 ;  /* 0x0000000106079824 */ /* 0x000fe200078e0207 */
[----:B-1----:R-:W-:-:S10]  /*1e380*/  DADD R2, R2, R8 ;  /* 0x0000000002027229 */ /* 0x002fd40000000008 */
[----:B------:R-:W-:Y:S02]  /*1e390*/  FSEL R4, R8, R2, P0 ;  /* 0x0000000208047208 */ /* 0x000fe40000000000 */
[----:B------:R-:W-:Y:S02]  /*1e3a0*/  FSEL R5, R9, R3, P0 ;  /* 0x0000000309057208 */ /* 0x000fe40000000000 */
[----:B------:R-:W-:Y:S01]  /*1e3b0*/  ISETP.NE.AND P0, PT, R0, RZ, PT ;  /* 0x000000ff0000720c */ /* 0x000fe20003f05270 */
[----:B------:R-:W-:Y:S04]  /*1e3c0*/  SHFL.DOWN PT, R2, R4, 0x10, 0x1f ;  /* 0x0a001f0004027f89 */ /* 0x000fe800000e0000 */
[----:B------:R-:W1:Y:S02]  /*1e3d0*/  SHFL.DOWN PT, R3, R5, 0x10, 0x1f ;  /* 0x0a001f0005037f89 */ /* 0x000e6400000e0000 */
[----:B-1----:R-:W-:-:S07]  /*1e3e0*/  DADD R2, R2, R4 ;  /* 0x0000000002027229 */ /* 0x002fce0000000004 */
[----:B------:R1:W-:Y:S01]  /*1e3f0*/  @!P1 STS.64 [R7+0x18], R2 ;  /* 0x0000180207009388 */ /* 0x0003e20000000a00 */
[----:B------:R-:W-:Y:S01]  /*1e400*/  BAR.SYNC.DEFER_BLOCKING 0x0 ;  /* 0x0000000000007b1d */ /* 0x000fe20000010000 */
[----:B------:R-:W-:-:S04]  /*1e410*/  ISETP.GT.AND P1, PT, R10, 0xf, PT ;  /* 0x0000000f0a00780c */ /* 0x000fc80003f24270 */
[----:B------:R-:W-:Y:S02]  /*1e420*/  FSEL R4, R4, R2, P1 ;  /* 0x0000000204047208 */ /* 0x000fe40000800000 */
[----:B------:R-:W-:Y:S01]  /*1e430*/  FSEL R5, R5, R3, P1 ;  /* 0x0000000305057208 */ /* 0x000fe20000800000 */
[----:B------:R-:W-:Y:S06]  /*1e440*/  @P0 BRA `(.L_x_2364) ;  /* 0x0000000000800947 */ /* 0x000fec0003800000 */
[----:B------:R-:W2:Y:S01]  /*1e450*/  S2UR UR5, SR_CgaCtaId ;  /* 0x00000000000579c3 */ /* 0x000ea20000008800 */
[----:B------:R-:W-:Y:S02]  /*1e460*/  UMOV UR4, 0x400 ;  /* 0x0000040000047882 */ /* 0x000fe40000000000 */
[----:B--2---:R-:W-:-:S09]  /*1e470*/  ULEA UR4, UR5, UR4, 0x18 ;  /* 0x0000000405047291 */ /* 0x004fd2000f8ec0ff */
[----:B------:R-:W2:Y:S04]  /*1e480*/  LDS.128 R8, [UR4+0x20] ;  /* 0x00002004ff087984 */ /* 0x000ea80008000c00 */
[----:B------:R-:W3:Y:S04]  /*1e490*/  LDS.128 R12, [UR4+0x30] ;  /* 0x00003004ff0c7984 */ /* 0x000ee80008000c00 */
[----:B------:R-:W4:Y:S04]  /*1e4a0*/  LDS.128 R16, [UR4+0x40] ;  /* 0x00004004ff107984 */ /* 0x000f280008000c00 */
[----:B-1----:R-:W-:Y:S01]  /*1e4b0*/  LDS.64 R2, [UR4+0xb0] ;  /* 0x0000b004ff027984 */ /* 0x002fe20008000a00 */
[----:B--2---:R-:W-:-:S03]  /*1e4c0*/  DADD R8, R4, R8 ;  /* 0x0000000004087229 */ /* 0x004fc60000000008 */
[----:B------:R-:W1:Y:S05]  /*1e4d0*/  LDS.128 R4, [UR4+0x50] ;  /* 0x00005004ff047984 */ /* 0x000e6a0008000c00 */
[----:B------:R-:W-:-:S08]  /*1e4e0*/  DADD R8, R8, R10 ;  /* 0x0000000008087229 */ /* 0x000fd0000000000a */
[----:B---3--:R-:W-:-:S08]  /*1e4f0*/  DADD R8, R8, R12 ;  /* 0x0000000008087229 */ /* 0x008fd0000000000c */
[----:B------:R-:W-:Y:S01]  /*1e500*/  DADD R8, R8, R14 ;  /* 0x0000000008087229 */ /* 0x000fe2000000000e */
[----:B------:R-:W2:Y:S07]  /*1e510*/  LDS.128 R12, [UR4+0x60] ;  /* 0x00006004ff0c7984 */ /* 0x000eae0008000c00 */
[----:B----4-:R-:W-:-:S08]  /*1e520*/  DADD R8, R8, R16 ;  /* 0x0000000008087229 */ /* 0x010fd00000000010 */
[----:B------:R-:W-:Y:S01]  /*1e530*/  DADD R8, R8, R18 ;  /* 0x0000000008087229 */ /* 0x000fe20000000012 */
[----:B------:R-:W3:Y:S07]  /*1e540*/  LDS.128 R16, [UR4+0x70] ;  /* 0x00007004ff107984 */ /* 0x000eee0008000c00 */
[----:B-1----:R-:W-:Y:S02]  /*1e550*/  DADD R4, R8, R4 ;  /* 0x0000000008047229 */ /* 0x002fe40000000004 */
[----:B------:R-:W1:Y:S06]  /*1e560*/  LDS.128 R8, [UR4+0x80] ;  /* 0x00008004ff087984 */ /* 0x000e6c0008000c00 */
[----:B------:R-:W-:-:S08]  /*1e570*/  DADD R4, R4, R6 ;  /* 0x0000000004047229 */ /* 0x000fd00000000006 */
[----:B--2---:R-:W-:-:S08]  /*1e580*/  DADD R4, R4, R12 ;  /* 0x0000000004047229 */ /* 0x004fd0000000000c */
[----:B------:R-:W-:Y:S01]  /*1e590*/  DADD R4, R4, R14 ;  /* 0x0000000004047229 */ /* 0x000fe2000000000e */
[----:B------:R-:W2:Y:S07]  /*1e5a0*/  LDS.128 R12, [UR4+0x90] ;  /* 0x00009004ff0c7984 */ /* 0x000eae0008000c00 */
[----:B---3--:R-:W-:-:S08]  /*1e5b0*/  DADD R4, R4, R16 ;  /* 0x0000000004047229 */ /* 0x008fd00000000010 */
[----:B------:R-:W-:Y:S01]  /*1e5c0*/  DADD R4, R4, R18 ;  /* 0x0000000004047229 */ /* 0x000fe20000000012 */
[----:B------:R-:W3:Y:S07]  /*1e5d0*/  LDS.128 R16, [UR4+0xa0] ;  /* 0x0000a004ff107984 */ /* 0x000eee0008000c00 */
[----:B-1----:R-:W-:-:S08]  /*1e5e0*/  DADD R4, R4, R8 ;  /* 0x0000000004047229 */ /* 0x002fd00000000008 */
[----:B------:R-:W-:-:S08]  /*1e5f0*/  DADD R4, R4, R10 ;  /* 0x0000000004047229 */ /* 0x000fd0000000000a */
[----:B--2---:R-:W-:-:S08]  /*1e600*/  DADD R4, R4, R12 ;  /* 0x0000000004047229 */ /* 0x004fd0000000000c */
[----:B------:R-:W-:-:S08]  /*1e610*/  DADD R4, R4, R14 ;  /* 0x0000000004047229 */ /* 0x000fd0000000000e */
[----:B---3--:R-:W-:-:S08]  /*1e620*/  DADD R4, R4, R16 ;  /* 0x0000000004047229 */ /* 0x008fd00000000010 */
[----:B------:R-:W-:-:S08]  /*1e630*/  DADD R4, R4, R18 ;  /* 0x0000000004047229 */ /* 0x000fd00000000012 */
[----:B------:R-:W-:-:S11]  /*1e640*/  DADD R4, R4, R2 ;  /* 0x0000000004047229 */ /* 0x000fd60000000002 */
.L_x_2364:
[----:B0-----:R-:W-:Y:S05]  /*1e650*/  BSYNC.RECONVERGENT B0 ;  /* 0x0000000000007941 */ /* 0x001fea0003800200 */
.L_x_2258:
[----:B------:R-:W-:Y:S05]  /*1e660*/  @P0 EXIT ;  /* 0x000000000000094d */ /* 0x000fea0003800000 */
[----:B------:R-:W3:Y:S01]  /*1e670*/  LDCU.64 UR4, c[0x0][0x398] ;  /* 0x00007300ff0477ac */ /* 0x000ee20008000a00 */
[----:B-12---:R-:W0:Y:S01]  /*1e680*/  LDC.64 R2, c[0x0][0x388] ;  /* 0x0000e200ff027b82 */ /* 0x006e220000000a00 */
[----:B---3--:R-:W-:-:S07]  /*1e690*/  DADD R4, R4, UR4 ;  /* 0x0000000404047e29 */ /* 0x008fce0008000000 */
[----:B0-----:R-:W-:Y:S01]  /*1e6a0*/  STG.E.64 desc[UR10][R2.64], R4 ;  /* 0x0000000402007986 */ /* 0x001fe2000c101b0a */
[----:B------:R-:W-:Y:S05]  /*1e6b0*/  EXIT ;  /* 0x000000000000794d */ /* 0x000fea0003800000 */
        .weak           $__internal_3_$__cuda_sm20_div_rn_f64_full
        .type           $__internal_3_$__cuda_sm20_div_rn_f64_full,@function
        .size           $__internal_3_$__cuda_sm20_div_rn_f64_full,($_ZN3cub18CUB_300001_SM_10006detail6reduce28DeviceReduceSingleTileKernelINS2_10policy_hubIdjN4cuda3std3__44plusIdEEE10Policy1000EN6thrust24THRUST_300001_SM_1000_NS17counting_iteratorIiNSD_11use_defaultESF_SF_EEPdjS9_dd6DValueEEvT0_T1_T2_T3_T4_T6_$__internal_accurate_pow - $__internal_3_$__cuda_sm20_div_rn_f64_full)
$__internal_3_$__cuda_sm20_div_rn_f64_full:
        /* <DEDUP_REMOVED lines=41> */
[----:B------:R-:W-:Y:S01]  /*1e950*/  ISETP.GE.U32.AND P0, PT, R3, R18, PT ;  /* 0x000000120300720c */ /* 0x000fe20003f06070 */
[----:B------:R-:W-:Y:S01]  /*1e960*/  IMAD.MOV.U32 R18, RZ, RZ, RZ ;  /* 0x000000ffff127224 */ /* 0x000fe200078e00ff */
[----:B------:R-:W-:Y:S02]  /*1e970*/  VIMNMX R3, PT, PT, R19, 0x46a00000, PT ;  /* 0x46a0000013037848 */ /* 0x000fe40003fe0100 */
        /* <DEDUP_REMOVED lines=22> */
.L_x_3056:
        /* <DEDUP_REMOVED lines=16> */
.L_x_3059:
[----:B------:R-:W-:Y:S01]  /*1ebe0*/  LOP3.LUT R23, R17, 0x80000, RZ, 0xfc, !PT ;  /* 0x0008000011177812 */ /* 0x000fe200078efcff */
[----:B------:R-:W-:Y:S01]  /*1ebf0*/  IMAD.MOV.U32 R22, RZ, RZ, R16 ;  /* 0x000000ffff167224 */ /* 0x000fe200078e0010 */
[----:B------:R-:W-:Y:S06]  /*1ec00*/  BRA `(.L_x_3057) ;  /* 0x0000000000087947 */ /* 0x000fec0003800000 */
.L_x_3058:
[----:B------:R-:W-:Y:S01]  /*1ec10*/  LOP3.LUT R23, R19, 0x80000, RZ, 0xfc, !PT ;  /* 0x0008000013177812 */ /* 0x000fe200078efcff */
[----:B------:R-:W-:-:S07]  /*1ec20*/  IMAD.MOV.U32 R22, RZ, RZ, R18 ;  /* 0x000000ffff167224 */ /* 0x000fce00078e0012 */
.L_x_3057:
[----:B------:R-:W-:Y:S05]  /*1ec30*/  BSYNC.RECONVERGENT B2 ;  /* 0x0000000000027941 */ /* 0x000fea0003800200 */
.L_x_3055:
[----:B------:R-:W-:Y:S02]  /*1ec40*/  IMAD.MOV.U32 R14, RZ, RZ, R0 ;  /* 0x000000ffff0e7224 */ /* 0x000fe400078e0000 */
[----:B------:R-:W-:Y:S02]  /*1ec50*/  IMAD.MOV.U32 R15, RZ, RZ, 0x0 ;  /* 0x00000000ff0f7424 */ /* 0x000fe400078e00ff */
[----:B------:R-:W-:Y:S02]  /*1ec60*/  IMAD.MOV.U32 R50, RZ, RZ, R22 ;  /* 0x000000ffff327224 */ /* 0x000fe400078e0016 */
[----:B------:R-:W-:Y:S01]  /*1ec70*/  IMAD.MOV.U32 R51, RZ, RZ, R23 ;  /* 0x000000ffff337224 */ /* 0x000fe200078e0017 */
[----:B------:R-:W-:Y:S06]  /*1ec80*/  RET.REL.NODEC R14 `(_ZN3cub18CUB_300001_SM_10006detail6reduce28DeviceReduceSingleTileKernelINS2_10policy_hubIdjN4cuda3std3__44plusIdEEE10Policy1000EN6thrust24THRUST_300001_SM_1000_NS17counting_iteratorIiNSD_11use_defaultESF_SF_EEPdjS9_dd6DValueEEvT0_T1_T2_T3_T4_T6_) ;  /* 0xfffffe100edc7950 */ /* 0x000fec0003c3ffff */
        .type           $_ZN3cub18CUB_300001_SM_10006detail6reduce28DeviceReduceSingleTileKernelINS2_10policy_hubIdjN4cuda3std3__44plusIdEEE10Policy1000EN6thrust24THRUST_300001_SM_1000_NS17counting_iteratorIiNSD_11use_defaultESF_SF_EEPdjS9_dd6DValueEEvT0_T1_T2_T3_T4_T6_$__internal_accurate_pow,@function
        .size           $_ZN3cub18CUB_300001_SM_10006detail6reduce28DeviceReduceSingleTileKernelINS2_10policy_hubIdjN4cuda3std3__44plusIdEEE10Policy1000EN6thrust24THRUST_300001_SM_1000_NS17counting_iteratorIiNSD_11use_defaultESF_SF_EEPdjS9_dd6DValueEEvT0_T1_T2_T3_T4_T6_$__internal_accurate_pow,(.L_x_4614 - $_ZN3cub18CUB_300001_SM_10006detail6reduce28DeviceReduceSingleTileKernelINS2_10policy_hubIdjN4cuda3std3__44plusIdEEE10Policy1000EN6thrust24THRUST_300001_SM_1000_NS17counting_iteratorIiNSD_11use_defaultESF_SF_EEPdjS9_dd6DValueEEvT0_T1_T2_T3_T4_T6_$__internal_accurate_pow)
$_ZN3cub18CUB_300001_SM_10006detail6reduce28DeviceReduceSingleTileKernelINS2_10policy_hubIdjN4cuda3std3__44plusIdEEE10Policy1000EN6thrust24THRUST_300001_SM_1000_NS17counting_iteratorIiNSD_11use_defaultESF_SF_EEPdjS9_dd6DValueEEvT0_T1_T2_T3_T4_T6_$__internal_accurate_pow:
        /* <DEDUP_REMOVED lines=170> */
.L_x_3060:
[----:B------:R-:W-:Y:S01]  /*1f730*/  DFMA R18, R18, R20, R20 ;  /* 0x000000141212722b */ /* 0x000fe20000000014 */
[----:B------:R-:W-:Y:S01]  /*1f740*/  IMAD.MOV.U32 R16, RZ, RZ, R0 ;  /* 0x000000ffff107224 */ /* 0x000fe200078e0000 */
[----:B------:R-:W-:Y:S01]  /*1f750*/  DSETP.NEU.AND P0, PT, |R20|, +INF , PT ;  /* 0x7ff000001400742a */ /* 0x000fe20003f0d200 */
[----:B------:R-:W-:-:S07]  /*1f760*/  IMAD.MOV.U32 R17, RZ, RZ, 0x0 ;  /* 0x00000000ff117424 */ /* 0x000fce00078e00ff */
[----:B------:R-:W-:Y:S02]  /*1f770*/  FSEL R14, R20, R18, !P0 ;  /* 0x00000012140e7208 */ /* 0x000fe40004000000 */
[----:B------:R-:W-:Y:S01]  /*1f780*/  FSEL R3, R21, R19, !P0 ;  /* 0x0000001315037208 */ /* 0x000fe20004000000 */
[----:B------:R-:W-:Y:S06]  /*1f790*/  RET.REL.NODEC R16 `(_ZN3cub18CUB_300001_SM_10006detail6reduce28DeviceReduceSingleTileKernelINS2_10policy_hubIdjN4cuda3std3__44plusIdEEE10Policy1000EN6thrust24THRUST_300001_SM_1000_NS17counting_iteratorIiNSD_11use_defaultESF_SF_EEPdjS9_dd6DValueEEvT0_T1_T2_T3_T4_T6_) ;  /* 0xfffffe0810187950 */ /* 0x000fec0003c3ffff */
.L_x_3061:
        /* <DEDUP_REMOVED lines=14> */
.L_x_4614:


//--------------------- .text._ZN3cub18CUB_300001_SM_10006detail6reduce18DeviceReduceKernelINS2_10policy_hubIdyN4cuda3std3__44plusIdEEE10Policy1000EN6thrust24THRUST_300001_SM_1000_NS17counting_iteratorIiNSD_11use_defaultESF_SF_EEyS9_d6SValueEEvT0_PT3_T1_NS0_13GridEvenShareISL_EET2_T4_ --------------------------
	.section	.text._ZN3cub18CUB_300001_SM_10006detail6reduce18DeviceReduceKernelINS2_10policy_hubIdyN4cuda3std3__44plusIdEEE10Policy1000EN6thrust24THRUST_300001_SM_1000_NS17counting_iteratorIiNSD_11use_defaultESF_SF_EEyS9_d6SValueEEvT0_PT3_T1_NS0_13GridEvenShareISL_EET2_T4_,"ax",@progbits
	.align	128
        .global         _ZN3cub18CUB_300001_SM_10006detail6reduce18DeviceReduceKernelINS2_10policy_hubIdyN4cuda3std3__44plusIdEEE10Policy1000EN6thrust24THRUST_300001_SM_1000_NS17counting_iteratorIiNSD_11use_defaultESF_SF_EEyS9_d6SValueEEvT0_PT3_T1_NS0_13GridEvenShareISL_EET2_T4_
        .type           _ZN3cub18CUB_300001_SM_10006detail6reduce18DeviceReduceKernelINS2_10policy_hubIdyN4cuda3std3__44plusIdEEE10Policy1000EN6thrust24THRUST_300001_SM_1000_NS17counting_iteratorIiNSD_11use_defaultESF_SF_EEyS9_d6SValueEEvT0_PT3_T1_NS0_13GridEvenShareISL_EET2_T4_,@function
        .size           _ZN3cub18CUB_300001_SM_10006detail6reduce18DeviceReduceKernelINS2_10policy_hubIdyN4cuda3std3__44plusIdEEE10Policy1000EN6thrust24THRUST_300001_SM_1000_NS17counting_iteratorIiNSD_11use_defaultESF_SF_EEyS9_d6SValueEEvT0_PT3_T1_NS0_13GridEvenShareISL_EET2_T4_,(.L_x_4625 - _ZN3cub18CUB_300001_SM_10006detail6reduce18DeviceReduceKernelINS2_10policy_hubIdyN4cuda3std3__44plusIdEEE10Policy1000EN6thrust24THRUST_300001_SM_1000_NS17counting_iteratorIiNSD_11use_defaultESF_SF_EEyS9_d6SValueEEvT0_PT3_T1_NS0_13GridEvenShareISL_EET2_T4_)
        .other          _ZN3cub18CUB_300001_SM_10006detail6reduce18DeviceReduceKernelINS2_10policy_hubIdyN4cuda3std3__44plusIdEEE10Policy1000EN6thrust24THRUST_300001_SM_1000_NS17counting_iteratorIiNSD_11use_defaultESF_SF_EEyS9_d6SValueEEvT0_PT3_T1_NS0_13GridEvenShareISL_EET2_T4_,@"STO_CUDA_ENTRY STV_DEFAULT"
_ZN3cub18CUB_300001_SM_10006detail6reduce18DeviceReduceKernelINS2_10policy_hubIdyN4cuda3std3__44plusIdEEE10Policy1000EN6thrust24THRUST_300001_SM_1000_NS17counting_iteratorIiNSD_11use_defaultESF_SF_EEyS9_d6SValueEEvT0_PT3_T1_NS0_13GridEvenShareISL_EET2_T4_:
.text._ZN3cub18CUB_300001_SM_10006detail6reduce18DeviceReduceKernelINS2_10policy_hubIdyN4cuda3std3__44plusIdEEE10Policy1000EN6thrust24THRUST_300001_SM_1000_NS17counting_iteratorIiNSD_11use_defaultESF_SF_EEyS9_d6SValueEEvT0_PT3_T1_NS0_13GridEvenShareISL_EET2_T4_:
[----:B------:R-:W-:Y:S08]  /*0000*/  LDC R1, c[0x0][0x37c] ;  /* 0x0000df00ff017b82 */ /* 0x000ff00000000800 */
[----:B------:R-:W0:Y:S01]  /*0010*/  S2UR UR5, SR_CTAID.X ;  /* 0x00000000000579c3 */ /* 0x000e220000002500 */
[----:B------:R-:W1:Y:S01]  /*0020*/  LDCU.64 UR8, c[0x0][0x3b8] ;  /* 0x00007700ff0877ac */ /* 0x000e620008000a00 */
[----:B------:R-:W-:Y:S01]  /*0030*/  BSSY.RECONVERGENT B0, `(.L_x_3062) ;  /* 0x0000a96000007945 */ /* 0x000fe20003800200 */
[----:B------:R-:W2:Y:S01]  /*0040*/  LDCU.64 UR10, c[0x0][0x358] ;  /* 0x00006b00ff0a77ac */ /* 0x000ea20008000a00 */
[----:B0-----:R-:W-:-:S04]  /*0050*/  UIMAD UR5, UR5, 0xe00, URZ ;  /* 0x00000e00050578a4 */ /* 0x001fc8000f8e02ff */
[----:B-1----:R-:W-:-:S04]  /*0060*/  UIADD3 UR7, UP0, UPT, -UR5, UR8, URZ ;  /* 0x0000000805077290 */ /* 0x002fc8000ff1e1ff */
[----:B------:R-:W-:Y:S02]  /*0070*/  UIADD3.X UR12, UPT, UPT, UR9, -0x1, URZ, UP0, !UPT ;  /* 0xffffffff090c7890 */ /* 0x000fe400087fe4ff */
[----:B------:R-:W-:-:S04]  /*0080*/  UISETP.GT.U32.AND UP0, UPT, UR7, 0xdff, UPT ;  /* 0x00000dff0700788c */ /* 0x000fc8000bf04070 */
[----:B------:R-:W-:-:S09]  /*0090*/  UISETP.GT.U32.AND.EX UP0, UPT, UR12, URZ, UPT, UP0 ;  /* 0x000000ff0c00728c */ /* 0x000fd2000bf04100 */
[----:B--2---:R-:W-:Y:S05]  /*00a0*/  BRA.U UP0, `(.L_x_3063) ;  /* 0x0000002100187547 */ /* 0x004fea000b800000 */
[----:B------:R-:W0:Y:S01]  /*00b0*/  S2R R0, SR_TID.X ;  /* 0x0000000000007919 */ /* 0x000e220000002100 */
[----:B------:R-:W-:Y:S01]  /*00c0*/  UIADD3 UR5, UPT, UPT, -UR5, UR8, URZ ;  /* 0x0000000805057290 */ /* 0x000fe2000fffe1ff */
[----:B------:R-:W-:Y:S01]  /*00d0*/  BSSY.RECONVERGENT B1, `(.L_x_3064) ;  /* 0x0000094000017945 */ /* 0x000fe20003800200 */
[----:B------:R-:W-:-:S04]  /*00e0*/  CS2R R8, SRZ ;  /* 0x0000000000087805 */ /* 0x000fc8000001ff00 */
[----:B0-----:R-:W-:Y:S01]  /*00f0*/  ISETP.GE.AND P0, PT, R0, UR5, PT ;  /* 0x0000000500007c0c */ /* 0x001fe2000bf06270 */
[----:B------:R-:W-:-:S12]  /*0100*/  IMAD.MOV.U32 R2, RZ, RZ, R0 ;  /* 0x000000ffff027224 */ /* 0x000fd800078e0000 */
[----:B------:R-:W-:Y:S05]  /*0110*/  @P0 BRA `(.L_x_3065) ;  /* 0x00000008003c0947 */ /* 0x000fea0003800000 */
[----:B------:R-:W0:Y:S01]  /*0120*/  LDCU.64 UR6, c[0x0][0x3f8] ;  /* 0x00007f00ff0677ac */ /* 0x000e220008000a00 */
[----:B------:R-:W-:Y:S01]  /*0130*/  CS2R R8, SRZ ;  /* 0x0000000000087805 */ /* 0x000fe2000001ff00 */
[----:B0-----:R-:W-:-:S09]  /*0140*/  UISETP.GE.AND UP0, UPT, UR7, UR6, UPT ;  /* 0x000000060700728c */ /* 0x001fd2000bf06270 */
[----:B------:R-:W-:Y:S05]  /*0150*/  BRA.U !UP0, `(.L_x_3066) ;  /* 0x0000000908287547 */ /* 0x000fea000b800000 */
[----:B------:R-:W0:Y:S01]  /*0160*/  LDCU UR9, c[0x0][0x3f8] ;  /* 0x00007f00ff0977ac */ /* 0x000e220008000800 */
[----:B------:R-:W-:Y:S01]  /*0170*/  CS2R R8, SRZ ;  /* 0x0000000000087805 */ /* 0x000fe2000001ff00 */
[----:B------:R-:W-:-:S04]  /*0180*/  UIADD3 UR4, UPT, UPT, UR7, -UR6, URZ ;  /* 0x8000000607047290 */ /* 0x000fc8000fffe0ff */
[----:B------:R-:W-:Y:S02]  /*0190*/  UISETP.GE.U32.AND UP1, UPT, UR4, 0xf, UPT ;  /* 0x0000000f0400788c */ /* 0x000fe4000bf26070 */
[----:B------:R-:W-:-:S04]  /*01a0*/  UIADD3 UR6, UPT, UPT, UR4, 0x1, URZ ;  /* 0x0000000104067890 */ /* 0x000fc8000fffe0ff */
[----:B------:R-:W-:Y:S01]  /*01b0*/  ULOP3.LUT UR7, UR6, 0xf, URZ, 0xc0, !UPT ;  /* 0x0000000f06077892 */ /* 0x000fe2000f8ec0ff */
[----:B0-----:R-:W-:-:S03]  /*01c0*/  IMAD.U32 R12, RZ, RZ, UR9 ;  /* 0x00000009ff0c7e24 */ /* 0x001fc6000f8e00ff */
[----:B------:R-:W-:Y:S01]  /*01d0*/  UISETP.NE.AND UP0, UPT, UR7, URZ, UPT ;  /* 0x000000ff0700728c */ /* 0x000fe2000bf05270 */
[----:B------:R-:W-:Y:S10]  /*01e0*/  BRA.U !UP1, `(.L_x_3067) ;  /* 0x0000000109f07547 */ /* 0x000ff4000b800000 */
[----:B------:R-:W-:Y:S01]  /*01f0*/  IMAD.U32 R12, RZ, RZ, UR9 ;  /* 0x00000009ff0c7e24 */ /* 0x000fe2000f8e00ff */
[----:B------:R-:W-:Y:S01]  /*0200*/  CS2R R8, SRZ ;  /* 0x0000000000087805 */ /* 0x000fe2000001ff00 */
[----:B------:R-:W-:Y:S01]  /*0210*/  ULOP3.LUT UR8, UR6, 0xfffffff0, URZ, 0xc0, !UPT ;  /* 0xfffffff006087892 */ /* 0x000fe2000f8ec0ff */
[----:B------:R-:W-:-:S11]  /*0220*/  UMOV UR4, URZ ;  /* 0x000000ff00047c82 */ /* 0x000fd60008000000 */
.L_x_3068:
[----:B------:R-:W0:Y:S08]  /*0230*/  LDC.64 R4, c[0x0][0x3e8] ;  /* 0x0000fa00ff047b82 */ /* 0x000e300000000a00 */
[----:B------:R-:W1:Y:S01]  /*0240*/  LDC.64 R2, c[0x0][0x3f0] ;  /* 0x0000fc00ff027b82 */ /* 0x000e620000000a00 */
[----:B0-----:R-:W-:-:S05]  /*0250*/  IMAD.WIDE R4, R12, 0x8, R4 ;  /* 0x000000080c047825 */ /* 0x001fca00078e0204 */
[----:B------:R-:W2:Y:S01]  /*0260*/  LDG.E.64 R24, desc[UR10][R4.64] ;  /* 0x0000000a04187981 */ /* 0x000ea2000c1e1b00 */
[----:B-1----:R-:W-:-:S03]  /*0270*/  IMAD.WIDE R2, R12, 0x8, R2 ;  /* 0x000000080c027825 */ /* 0x002fc600078e0202 */
[----:B------:R-:W3:Y:S04]  /*0280*/  LDG.E.64 R20, desc[UR10][R4.64+0x8] ;  /* 0x0000080a04147981 */ /* 0x000ee8000c1e1b00 */
[----:B------:R-:W2:Y:S04]  /*0290*/  LDG.E.64 R26, desc[UR10][R2.64] ;  /* 0x0000000a021a7981 */ /* 0x000ea8000c1e1b00 */
[----:B------:R-:W3:Y:S04]  /*02a0*/  LDG.E.64 R22, desc[UR10][R2.64+0x8] ;  /* 0x0000080a02167981 */ /* 0x000ee8000c1e1b00 */
[----:B------:R-:W4:Y:S04]  /*02b0*/  LDG.E.64 R16, desc[UR10][R4.64+0x10] ;  /* 0x0000100a04107981 */ /* 0x000f28000c1e1b00 */
[----:B------:R-:W4:Y:S04]  /*02c0*/  LDG.E.64 R18, desc[UR10][R2.64+0x10] ;  /* 0x0000100a02127981 */ /* 0x000f28000c1e1b00 */
[----:B------:R-:W5:Y:S04]  /*02d0*/  LDG.E.64 R14, desc[UR10][R4.64+0x18] ;  /* 0x0000180a040e7981 */ /* 0x000f68000c1e1b00 */
[----:B------:R-:W5:Y:S04]  /*02e0*/  LDG.E.64 R32, desc[UR10][R2.64+0x18] ;  /* 0x0000180a02207981 */ /* 0x000f68000c1e1b00 */
[----:B------:R-:W5:Y:S04]  /*02f0*/  LDG.E.64 R28, desc[UR10][R4.64+0x20] ;  /* 0x0000200a041c7981 */ /* 0x000f68000c1e1b00 */
[----:B------:R-:W5:Y:S04]  /*0300*/  LDG.E.64 R30, desc[UR10][R2.64+0x20] ;  /* 0x0000200a021e7981 */ /* 0x000f68000c1e1b00 */
[----:B------:R-:W5:Y:S04]  /*0310*/  LDG.E.64 R6, desc[UR10][R4.64+0x28] ;  /* 0x0000280a04067981 */ /* 0x000f68000c1e1b00 */
[----:B------:R-:W5:Y:S04]  /*0320*/  LDG.E.64 R10, desc[UR10][R2.64+0x28] ;  /* 0x0000280a020a7981 */ /* 0x000f68000c1e1b00 */
[----:B------:R-:W5:Y:S04]  /*0330*/  LDG.E.64 R34, desc[UR10][R4.64+0x78] ;  /* 0x0000780a04227981 */ /* 0x000f68000c1e1b00 */
[----:B------:R-:W5:Y:S01]  /*0340*/  LDG.E.64 R36, desc[UR10][R2.64+0x78] ;  /* 0x0000780a02247981 */ /* 0x000f62000c1e1b00 */
[----:B--2---:R-:W-:-:S03]  /*0350*/  DFMA R8, R24, R26, R8 ;  /* 0x0000001a1808722b */ /* 0x004fc60000000008 */
[----:B------:R-:W2:Y:S04]  /*0360*/  LDG.E.64 R24, desc[UR10][R4.64+0x30] ;  /* 0x0000300a04187981 */ /* 0x000ea8000c1e1b00 */
[----:B------:R-:W2:Y:S01]  /*0370*/  LDG.E.64 R26, desc[UR10][R2.64+0x30] ;  /* 0x0000300a021a7981 */ /* 0x000ea2000c1e1b00 */
[----:B---3--:R-:W-:-:S03]  /*0380*/  DFMA R8, R20, R22, R8 ;  /* 0x000000161408722b */ /* 0x008fc60000000008 */
[----:B------:R-:W3:Y:S04]  /*0390*/  LDG.E.64 R22, desc[UR10][R4.64+0x38] ;  /* 0x0000380a04167981 */ /* 0x000ee8000c1e1b00 */
[----:B------:R-:W3:Y:S01]  /*03a0*/  LDG.E.64 R20, desc[UR10][R2.64+0x38] ;  /* 0x0000380a02147981 */ /* 0x000ee2000c1e1b00 */
[----:B----4-:R-:W-:-:S03]  /*03b0*/  DFMA R8, R16, R18, R8 ;  /* 0x000000121008722b */ /* 0x010fc60000000008 */
[----:B------:R-:W4:Y:S04]  /*03c0*/  LDG.E.64 R18, desc[UR10][R4.64+0x40] ;  /* 0x0000400a04127981 */ /* 0x000f28000c1e1b00 */
[----:B------:R-:W4:Y:S01]  /*03d0*/  LDG.E.64 R16, desc[UR10][R2.64+0x40] ;  /* 0x0000400a02107981 */ /* 0x000f22000c1e1b00 */
[----:B-----5:R-:W-:-:S03]  /*03e0*/  DFMA R32, R14, R32, R8 ;  /* 0x000000200e20722b */ /* 0x020fc60000000008 */
[----:B------:R-:W5:Y:S04]  /*03f0*/  LDG.E.64 R8, desc[UR10][R4.64+0x48] ;  /* 0x0000480a04087981 */ /* 0x000f68000c1e1b00 */
[----:B------:R-:W5:Y:S01]  /*0400*/  LDG.E.64 R14, desc[UR10][R2.64+0x48] ;  /* 0x0000480a020e7981 */ /* 0x000f62000c1e1b00 */
[----:B------:R-:W-:-:S03]  /*0410*/  DFMA R32, R28, R30, R32 ;  /* 0x0000001e1c20722b */ /* 0x000fc60000000020 */
[----:B------:R-:W5:Y:S04]  /*0420*/  LDG.E.64 R28, desc[UR10][R4.64+0x50] ;  /* 0x0000500a041c7981 */ /* 0x000f68000c1e1b00 */
[----:B------:R-:W5:Y:S01]  /*0430*/  LDG.E.64 R30, desc[UR10][R2.64+0x50] ;  /* 0x0000500a021e7981 */ /* 0x000f62000c1e1b00 */
[----:B------:R-:W-:-:S03]  /*0440*/  DFMA R32, R6, R10, R32 ;  /* 0x0000000a0620722b */ /* 0x000fc60000000020 */
        /* <DEDUP_REMOVED lines=11> */
[----:B-----5:R-:W-:-:S08]  /*0500*/  DFMA R8, R8, R14, R32 ;  /* 0x0000000e0808722b */ /* 0x020fd00000000020 */
[----:B------:R-:W-:-:S08]  /*0510*/  DFMA R8, R28, R30, R8 ;  /* 0x0000001e1c08722b */ /* 0x000fd00000000008 */
[----:B------:R-:W-:Y:S01]  /*0520*/  DFMA R6, R6, R10, R8 ;  /* 0x0000000a0606722b */ /* 0x000fe20000000008 */
[----:B------:R-:W-:-:S04]  /*0530*/  UIADD3 UR4, UPT, UPT, UR4, 0x10, URZ ;  /* 0x0000001004047890 */ /* 0x000fc8000fffe0ff */
[----:B------:R-:W-:Y:S01]  /*0540*/  UISETP.NE.AND UP1, UPT, UR4, UR8, UPT ;  /* 0x000000080400728c */ /* 0x000fe2000bf25270 */
[----:B------:R-:W-:Y:S02]  /*0550*/  VIADD R12, R12, 0x10 ;  /* 0x000000100c0c7836 */ /* 0x000fe40000000000 */
[----:B--2---:R-:W-:-:S08]  /*0560*/  DFMA R6, R24, R26, R6 ;  /* 0x0000001a1806722b */ /* 0x004fd00000000006 */
[----:B---3--:R-:W-:-:S08]  /*0570*/  DFMA R6, R20, R22, R6 ;  /* 0x000000161406722b */ /* 0x008fd00000000006 */
[----:B----4-:R-:W-:-:S08]  /*0580*/  DFMA R6, R16, R18, R6 ;  /* 0x000000121006722b */ /* 0x010fd00000000006 */
[----:B------:R-:W-:Y:S01]  /*0590*/  DFMA R8, R34, R36, R6 ;  /* 0x000000242208722b */ /* 0x000fe20000000006 */
[----:B------:R-:W-:Y:S10]  /*05a0*/  BRA.U UP1, `(.L_x_3068) ;  /* 0xfffffffd01207547 */ /* 0x000ff4000b83ffff */
.L_x_3067:
[----:B------:R-:W-:Y:S05]  /*05b0*/  BRA.U !UP0, `(.L_x_3066) ;  /* 0x0000000508107547 */ /* 0x000fea000b800000 */
[----:B------:R-:W-:Y:S02]  /*05c0*/  UISETP.GE.U32.AND UP0, UPT, UR7, 0x8, UPT ;  /* 0x000000080700788c */ /* 0x000fe4000bf06070 */
[----:B------:R-:W-:-:S04]  /*05d0*/  ULOP3.LUT UR4, UR6, 0x7, URZ, 0xc0, !UPT ;  /* 0x0000000706047892 */ /* 0x000fc8000f8ec0ff */
[----:B------:R-:W-:-:S03]  /*05e0*/  UISETP.NE.AND UP1, UPT, UR4, URZ, UPT ;  /* 0x000000ff0400728c */ /* 0x000fc6000bf25270 */
[----:B------:R-:W-:Y:S08]  /*05f0*/  BRA.U !UP0, `(.L_x_3069) ;  /* 0x0000000108747547 */ /* 0x000ff0000b800000 */
        /* <DEDUP_REMOVED lines=21> */
[----:B---3--:R-:W-:-:S08]  /*0750*/  DFMA R22, R22, R24, R30 ;  /* 0x000000181616722b */ /* 0x008fd0000000001e */
[----:B----4-:R-:W-:-:S08]  /*0760*/  DFMA R18, R18, R20, R22 ;  /* 0x000000141212722b */ /* 0x010fd00000000016 */
[----:B-----5:R-:W-:-:S08]  /*0770*/  DFMA R14, R14, R16, R18 ;  /* 0x000000100e0e722b */ /* 0x020fd00000000012 */
[----:B------:R-:W-:-:S08]  /*0780*/  DFMA R6, R6, R10, R14 ;  /* 0x0000000a0606722b */ /* 0x000fd0000000000e */
[----:B------:R-:W-:Y:S01]  /*0790*/  DFMA R2, R2, R4, R6 ;  /* 0x000000040202722b */ /* 0x000fe20000000006 */
[----:B------:R-:W-:-:S07]  /*07a0*/  VIADD R12, R12, 0x8 ;  /* 0x000000080c0c7836 */ /* 0x000fce0000000000 */
[----:B--2---:R-:W-:-:S08]  /*07b0*/  DFMA R8, R8, R28, R2 ;  /* 0x0000001c0808722b */ /* 0x004fd00000000002 */
[----:B------:R-:W-:-:S11]  /*07c0*/  DFMA R8, R34, R36, R8 ;  /* 0x000000242208722b */ /* 0x000fd60000000008 */
.L_x_3069:
        /* <DEDUP_REMOVED lines=11> */
[----:B------:R-:W4:Y:S04]  /*0880*/  LDG.E.64 R4, desc[UR10][R2.64] ;  /* 0x0000000a02047981 */ /* 0x000f28000c1e1b00 */
[----:B------:R-:W4:Y:S04]  /*0890*/  LDG.E.64 R10, desc[UR10][R6.64] ;  /* 0x0000000a060a7981 */ /* 0x000f28000c1e1b00 */
[----:B------:R-:W2:Y:S04]  /*08a0*/  LDG.E.64 R16, desc[UR10][R6.64+0x8] ;  /* 0x0000080a06107981 */ /* 0x000ea8000c1e1b00 */
[----:B------:R-:W3:Y:S04]  /*08b0*/  LDG.E.64 R20, desc[UR10][R6.64+0x10] ;  /* 0x0000100a06147981 */ /* 0x000ee8000c1e1b00 */
[----:B------:R-:W5:Y:S04]  /*08c0*/  LDG.E.64 R22, desc[UR10][R2.64+0x18] ;  /* 0x0000180a02167981 */ /* 0x000f68000c1e1b00 */
[----:B------:R-:W5:Y:S01]  /*08d0*/  LDG.E.64 R24, desc[UR10][R6.64+0x18] ;  /* 0x0000180a06187981 */ /* 0x000f62000c1e1b00 */
[----:B------:R-:W-:Y:S01]  /*08e0*/  VIADD R12, R12, 0x4 ;  /* 0x000000040c0c7836 */ /* 0x000fe20000000000 */
[----:B----4-:R-:W-:-:S08]  /*08f0*/  DFMA R4, R4, R10, R8 ;  /* 0x0000000a0404722b */ /* 0x010fd00000000008 */
[----:B--2---:R-:W-:-:S08]  /*0900*/  DFMA R4, R14, R16, R4 ;  /* 0x000000100e04722b */ /* 0x004fd00000000004 */
[----:B---3--:R-:W-:-:S08]  /*0910*/  DFMA R4, R18, R20, R4 ;  /* 0x000000141204722b */ /* 0x008fd00000000004 */
[----:B-----5:R-:W-:-:S11]  /*0920*/  DFMA R8, R22, R24, R4 ;  /* 0x000000181608722b */ /* 0x020fd60000000004 */
.L_x_3070:
[----:B------:R-:W-:Y:S05]  /*0930*/  BRA.U !UP1, `(.L_x_3066) ;  /* 0x0000000109307547 */ /* 0x000fea000b800000 */
[----:B------:R-:W0:Y:S01]  /*0940*/  LDC.64 R6, c[0x0][0x3e8] ;  /* 0x0000fa00ff067b82 */ /* 0x000e220000000a00 */
[----:B------:R-:W-:-:S07]  /*0950*/  UMOV UR4, URZ ;  /* 0x000000ff00047c82 */ /* 0x000fce0008000000 */
[----:B------:R-:W1:Y:S02]  /*0960*/  LDC.64 R10, c[0x0][0x3f0] ;  /* 0x0000fc00ff0a7b82 */ /* 0x000e640000000a00 */
.L_x_3071:
[----:B0-----:R-:W-:-:S04]  /*0970*/  IMAD.WIDE R2, R12, 0x8, R6 ;  /* 0x000000080c027825 */ /* 0x001fc800078e0206 */
[C---:B-1----:R-:W-:Y:S02]  /*0980*/  IMAD.WIDE R4, R12.reuse, 0x8, R10 ;  /* 0x000000080c047825 */ /* 0x042fe400078e020a */
[----:B------:R-:W2:Y:S04]  /*0990*/  LDG.E.64 R2, desc[UR10][R2.64] ;  /* 0x0000000a02027981 */ /* 0x000ea8000c1e1b00 */
[----:B------:R-:W2:Y:S01]  /*09a0*/  LDG.E.64 R4, desc[UR10][R4.64] ;  /* 0x0000000a04047981 */ /* 0x000ea2000c1e1b00 */
[----:B------:R-:W-:Y:S01]  /*09b0*/  UIADD3 UR4, UPT, UPT, UR4, 0x1, URZ ;  /* 0x0000000104047890 */ /* 0x000fe2000fffe0ff */
[----:B------:R-:W-:-:S03]  /*09c0*/  VIADD R12, R12, 0x1 ;  /* 0x000000010c0c7836 */ /* 0x000fc60000000000 */
[----:B------:R-:W-:Y:S01]  /*09d0*/  UISETP.NE.AND UP0, UPT, UR4, UR6, UPT ;  /* 0x000000060400728c */ /* 0x000fe2000bf05270 */
[----:B--2---:R-:W-:-:S08]  /*09e0*/  DFMA R8, R2, R4, R8 ;  /* 0x000000040208722b */ /* 0x004fd00000000008 */
[----:B------:R-:W-:Y:S05]  /*09f0*/  BRA.U UP0, `(.L_x_3071) ;  /* 0xfffffffd00dc7547 */ /* 0x000fea000b83ffff */
.L_x_3066:
[----:B------:R-:W-:-:S07]  /*0a00*/  VIADD R2, R0, 0x200 ;  /* 0x0000020000027836 */ /* 0x000fce0000000000 */
.L_x_3065:
[----:B------:R-:W-:Y:S05]  /*0a10*/  BSYNC.RECONVERGENT B1 ;  /* 0x0000000000017941 */ /* 0x000fea0003800200 */
.L_x_3064:
[----:B------:R-:W-:Y:S01]  /*0a20*/  ISETP.GE.AND P0, PT, R2, UR5, PT ;  /* 0x0000000502007c0c */ /* 0x000fe2000bf06270 */
[----:B------:R-:W-:-:S12]  /*0a30*/  BSSY.RECONVERGENT B1, `(.L_x_3072) ;  /* 0x000009b000017945 */ /* 0x000fd80003800200 */
[----:B------:R-:W-:Y:S05]  /*0a40*/  @P0 BRA `(.L_x_3073) ;  /* 0x0000000800640947 */ /* 0x000fea0003800000 */
[----:B------:R-:W0:Y:S02]  /*0a50*/  LDC.64 R4, c[0x0][0x3f8] ;  /* 0x0000fe00ff047b82 */ /* 0x000e240000000a00 */
[----:B0-----:R-:W-:-:S13]  /*0a60*/  ISETP.GE.AND P0, PT, R5, R4, PT ;  /* 0x000000040500720c */ /* 0x001fda0003f06270 */
[----:B------:R-:W-:Y:S01]  /*0a70*/  @!P0 DADD R8, RZ, R8 ;  /* 0x00000000ff088229 */ /* 0x000fe20000000008 */
[----:B------:R-:W-:Y:S10]  /*0a80*/  @!P0 BRA `(.L_x_3073) ;  /* 0x0000000800548947 */ /* 0x000ff40003800000 */
[----:B------:R-:W-:-:S04]  /*0a90*/  IMAD.IADD R3, R5, 0x1, -R4 ;  /* 0x0000000105037824 */ /* 0x000fc800078e0a04 */
[----:B------:R-:W-:-:S05]  /*0aa0*/  VIADD R6, R3, 0x1 ;  /* 0x0000000103067836 */ /* 0x000fca0000000000 */
[C---:B------:R-:W-:Y:S02]  /*0ab0*/  LOP3.LUT R4, R6.reuse, 0xf, RZ, 0xc0, !PT ;  /* 0x0000000f06047812 */ /* 0x040fe400078ec0ff */
[----:B------:R-:W-:-:S03]  /*0ac0*/  LOP3.LUT R5, R6, 0x7, RZ, 0xc0, !PT ;  /* 0x0000000706057812 */ /* 0x000fc600078ec0ff */
[----:B------:R-:W-:Y:S02]  /*0ad0*/  VIADD R7, R4, 0xffffffff ;  /* 0xffffffff04077836 */ /* 0x000fe40000000000 */
[----:B------:R-:W-:-:S03]  /*0ae0*/  VIADD R10, R5, 0xffffffff ;  /* 0xffffffff050a7836 */ /* 0x000fc60000000000 */
[----:B------:R-:W-:Y:S02]  /*0af0*/  ISETP.GE.U32.AND P0, PT, R7, 0x7, PT ;  /* 0x000000070700780c */ /* 0x000fe40003f06070 */
[----:B------:R-:W-:Y:S02]  /*0b00*/  LOP3.LUT R7, R6, 0xfffffff0, RZ, 0xc0, !PT ;  /* 0xfffffff006077812 */ /* 0x000fe400078ec0ff */
[----:B------:R-:W-:Y:S02]  /*0b10*/  ISETP.GE.U32.AND P1, PT, R10, 0x3, PT ;  /* 0x000000030a00780c */ /* 0x000fe40003f26070 */
[----:B------:R-:W-:Y:S01]  /*0b20*/  LOP3.LUT R6, R6, 0x3, RZ, 0xc0, !PT ;  /* 0x0000000306067812 */ /* 0x000fe200078ec0ff */
[----:B------:R-:W-:-:S10]  /*0b30*/  IMAD.MOV R7, RZ, RZ, -R7 ;  /* 0x000000ffff077224 */ /* 0x000fd400078e0a07 */
.L_x_3079:
[----:B------:R-:W0:Y:S01]  /*0b40*/  LDCU UR4, c[0x0][0x3f8] ;  /* 0x00007f00ff0477ac */ /* 0x000e220008000800 */
[----:B------:R-:W-:Y:S01]  /*0b50*/  ISETP.GE.U32.AND P4, PT, R3, 0xf, PT ;  /* 0x0000000f0300780c */ /* 0x000fe20003f86070 */
[----:B------:R-:W-:Y:S01]  /*0b60*/  VIADD R2, R2, 0x200 ;  /* 0x0000020002027836 */ /* 0x000fe20000000000 */
[----:B------:R-:W-:Y:S02]  /*0b70*/  ISETP.NE.AND P3, PT, R4, RZ, PT ;  /* 0x000000ff0400720c */ /* 0x000fe40003f65270 */
[----:B------:R-:W-:Y:S02]  /*0b80*/  CS2R R30, SRZ ;  /* 0x00000000001e7805 */ /* 0x000fe4000001ff00 */
[----:B------:R-:W-:Y:S01]  /*0b90*/  ISETP.GE.AND P2, PT, R2, UR5, PT ;  /* 0x0000000502007c0c */ /* 0x000fe2000bf46270 */
[----:B0-----:R-:W-:-:S06]  /*0ba0*/  IMAD.U32 R36, RZ, RZ, UR4 ;  /* 0x00000004ff247e24 */ /* 0x001fcc000f8e00ff */
[----:B------:R-:W-:Y:S06]  /*0bb0*/  @!P4 BRA `(.L_x_3074) ;  /* 0x0000000000ecc947 */ /* 0x000fec0003800000 */
[----:B------:R-:W-:Y:S01]  /*0bc0*/  IMAD.MOV.U32 R37, RZ, RZ, R7 ;  /* 0x000000ffff257224 */ /* 0x000fe200078e0007 */
[----:B------:R-:W-:Y:S01]  /*0bd0*/  CS2R R30, SRZ ;  /* 0x00000000001e7805 */ /* 0x000fe2000001ff00 */
[----:B------:R-:W-:-:S07]  /*0be0*/  IMAD.U32 R36, RZ, RZ, UR4 ;  /* 0x00000004ff247e24 */ /* 0x000fce000f8e00ff */
.L_x_3075:
        /* <DEDUP_REMOVED lines=47> */
[----:B-----5:R-:W-:Y:S01]  /*0ee0*/  DFMA R12, R12, R14, R24 ;  /* 0x0000000e0c0c722b */ /* 0x020fe20000000018 */
[----:B------:R-:W-:-:S05]  /*0ef0*/  VIADD R37, R37, 0x10 ;  /* 0x0000001025257836 */ /* 0x000fca0000000000 */
[----:B------:R-:W-:Y:S01]  /*0f00*/  ISETP.NE.AND P4, PT, R37, RZ, PT ;  /* 0x000000ff2500720c */ /* 0x000fe20003f85270 */
[----:B------:R-:W-:Y:S01]  /*0f10*/  VIADD R36, R36, 0x10 ;  /* 0x0000001024247836 */ /* 0x000fe20000000000 */
[----:B--2---:R-:W-:-:S08]  /*0f20*/  DFMA R12, R16, R18, R12 ;  /* 0x00000012100c722b */ /* 0x004fd0000000000c */
[----:B---3--:R-:W-:-:S08]  /*0f30*/  DFMA R12, R20, R22, R12 ;  /* 0x00000016140c722b */ /* 0x008fd0000000000c */
[----:B----4-:R-:W-:-:S08]  /*0f40*/  DFMA R12, R26, R28, R12 ;  /* 0x0000001c1a0c722b */ /* 0x010fd0000000000c */
[----:B------:R-:W-:Y:S01]  /*0f50*/  DFMA R30, R30, R34, R12 ;  /* 0x000000221e1e722b */ /* 0x000fe2000000000c */
[----:B------:R-:W-:Y:S10]  /*0f60*/  @P4 BRA `(.L_x_3075) ;  /* 0xfffffffc00204947 */ /* 0x000ff4000383ffff */
.L_x_3074:
[----:B------:R-:W-:Y:S05]  /*0f70*/  @!P3 BRA `(.L_x_3076) ;  /* 0x000000040010b947 */ /* 0x000fea0003800000 */
[----:B------:R-:W-:Y:S01]  /*0f80*/  ISETP.NE.AND P3, PT, R5, RZ, PT ;  /* 0x000000ff0500720c */ /* 0x000fe20003f65270 */
[----:B------:R-:W-:-:S12]  /*0f90*/  @!P0 BRA `(.L_x_3077) ;  /* 0x0000000000748947 */ /* 0x000fd80003800000 */
        /* <DEDUP_REMOVED lines=24> */
[----:B------:R-:W-:-:S07]  /*1120*/  VIADD R36, R36, 0x8 ;  /* 0x0000000824247836 */ /* 0x000fce0000000000 */
[----:B--2---:R-:W-:-:S08]  /*1130*/  DFMA R12, R28, R18, R12 ;  /* 0x000000121c0c722b */ /* 0x004fd0000000000c */
[----:B---3--:R-:W-:-:S08]  /*1140*/  DFMA R12, R20, R22, R12 ;  /* 0x00000016140c722b */ /* 0x008fd0000000000c */
[----:B----4-:R-:W-:-:S08]  /*1150*/  DFMA R12, R24, R26, R12 ;  /* 0x0000001a180c722b */ /* 0x010fd0000000000c */
[----:B------:R-:W-:-:S11]  /*1160*/  DFMA R30, R32, R34, R12 ;  /* 0x00000022201e722b */ /* 0x000fd6000000000c */
.L_x_3077:
        /* <DEDUP_REMOVED lines=14> */
[----:B------:R-:W5:Y:S01]  /*1250*/  LDG.E.64 R28, desc[UR10][R10.64+0x18] ;  /* 0x0000180a0a1c7981 */ /* 0x000f62000c1e1b00 */
[----:B------:R-:W-:Y:S01]  /*1260*/  VIADD R36, R36, 0x4 ;  /* 0x0000000424247836 */ /* 0x000fe20000000000 */
[----:B--2---:R-:W-:-:S08]  /*1270*/  DFMA R12, R12, R14, R30 ;  /* 0x0000000e0c0c722b */ /* 0x004fd0000000001e */
[----:B---3--:R-:W-:-:S08]  /*1280*/  DFMA R12, R16, R18, R12 ;  /* 0x00000012100c722b */ /* 0x008fd0000000000c */
[----:B----4-:R-:W-:-:S08]  /*1290*/  DFMA R12, R20, R22, R12 ;  /* 0x00000016140c722b */ /* 0x010fd0000000000c */
[----:B-----5:R-:W-:-:S11]  /*12a0*/  DFMA R30, R24, R28, R12 ;  /* 0x0000001c181e722b */ /* 0x020fd6000000000c */
.L_x_3078:
[----:B------:R-:W-:Y:S05]  /*12b0*/  @!P3 BRA `(.L_x_3076) ;  /* 0x000000000040b947 */ /* 0x000fea0003800000 */
[----:B------:R-:W0:Y:S08]  /*12c0*/  LDC.64 R18, c[0x0][0x3e8] ;  /* 0x0000fa00ff127b82 */ /* 0x000e300000000a00 */
[----:B------:R-:W1:Y:S01]  /*12d0*/  LDC.64 R10, c[0x0][0x3f0] ;  /* 0x0000fc00ff0a7b82 */ /* 0x000e620000000a00 */
[----:B0-----:R-:W-:-:S04]  /*12e0*/  IMAD.WIDE R18, R36, 0x8, R18 ;  /* 0x0000000824127825 */ /* 0x001fc800078e0212 */
[----:B-1----:R-:W-:Y:S02]  /*12f0*/  IMAD.WIDE R36, R36, 0x8, R10 ;  /* 0x0000000824247825 */ /* 0x002fe400078e020a */
[----:B------:R-:W2:Y:S04]  /*1300*/  LDG.E.64 R10, desc[UR10][R18.64] ;  /* 0x0000000a120a7981 */ /* 0x000ea8000c1e1b00 */
[----:B------:R-:W2:Y:S01]  /*1310*/  LDG.E.64 R12, desc[UR10][R36.64] ;  /* 0x0000000a240c7981 */ /* 0x000ea2000c1e1b00 */
[----:B------:R-:W-:Y:S01]  /*1320*/  ISETP.NE.AND P3, PT, R6, 0x1, PT ;  /* 0x000000010600780c */ /* 0x000fe20003f65270 */
[----:B--2---:R-:W-:-:S12]  /*1330*/  DFMA R30, R10, R12, R30 ;  /* 0x0000000c0a1e722b */ /* 0x004fd8000000001e */
[----:B------:R-:W-:Y:S05]  /*1340*/  @!P3 BRA `(.L_x_3076) ;  /* 0x00000000001cb947 */ /* 0x000fea0003800000 */
[----:B------:R-:W-:Y:S01]  /*1350*/  ISETP.NE.AND P3, PT, R6, 0x2, PT ;  /* 0x000000020600780c */ /* 0x000fe20003f65270 */
[----:B------:R-:W2:Y:S04]  /*1360*/  LDG.E.64 R10, desc[UR10][R18.64+0x8] ;  /* 0x0000080a120a7981 */ /* 0x000ea8000c1e1b00 */
[----:B------:R-:W2:Y:S08]  /*1370*/  LDG.E.64 R12, desc[UR10][R36.64+0x8] ;  /* 0x0000080a240c7981 */ /* 0x000eb0000c1e1b00 */
[----:B------:R-:W3:Y:S04]  /*1380*/  @P3 LDG.E.64 R14, desc[UR10][R18.64+0x10] ;  /* 0x0000100a120e3981 */ /* 0x000ee8000c1e1b00 */
[----:B------:R-:W3:Y:S01]  /*1390*/  @P3 LDG.E.64 R16, desc[UR10][R36.64+0x10] ;  /* 0x0000100a24103981 */ /* 0x000ee2000c1e1b00 */
[----:B--2---:R-:W-:-:S08]  /*13a0*/  DFMA R30, R10, R12, R30 ;  /* 0x0000000c0a1e722b */ /* 0x004fd0000000001e */
[----:B---3--:R-:W-:-:S11]  /*13b0*/  @P3 DFMA R30, R14, R16, R30 ;  /* 0x000000100e1e322b */ /* 0x008fd6000000001e */
.L_x_3076:
[----:B------:R-:W-:Y:S01]  /*13c0*/  DADD R8, R30, R8 ;  /* 0x000000001e087229 */ /* 0x000fe20000000008 */
[----:B------:R-:W-:Y:S10]  /*13d0*/  @!P2 BRA `(.L_x_3079) ;  /* 0xfffffff400d8a947 */ /* 0x000ff4000383ffff */
.L_x_3073:
[----:B------:R-:W-:Y:S05]  /*13e0*/  BSYNC.RECONVERGENT B1 ;  /* 0x0000000000017941 */ /* 0x000fea0003800200 */
.L_x_3072:
[----:B------:R-:W-:-:S09]  /*13f0*/  UISETP.GE.AND UP0, UPT, UR5, 0x200, UPT ;  /* 0x000002000500788c */ /* 0x000fd2000bf06270 */
[----:B------:R-:W-:Y:S05]  /*1400*/  BRA.U !UP0, `(.L_x_3080) ;  /* 0x0000000508147547 */ /* 0x000fea000b800000 */
        /* <DEDUP_REMOVED lines=10> */
[----:B------:R-:W-:-:S03]  /*14b0*/  @!P1 SHF.R.U32.HI R3, RZ, 0x2, R0 ;  /* 0x00000002ff039819 */ /* 0x000fc60000011600 */
[----:B------:R-:W0:Y:S01]  /*14c0*/  SHFL.DOWN PT, R5, R7, 0x2, 0x1f ;  /* 0x08401f0007057f89 */ /* 0x000e2200000e0000 */
        /* <DEDUP_REMOVED lines=13> */
[----:B------:R-:W-:-:S03]  /*15a0*/  @!P1 MOV R10, 0x400 ;  /* 0x00000400000a9802 */ /* 0x000fc60000000f00 */
[----:B------:R-:W0:Y:S01]  /*15b0*/  SHFL.DOWN PT, R5, R9, 0x8, 0x1f ;  /* 0x09001f0009057f89 */ /* 0x000e2200000e0000 */
[----:B-1----:R-:W-:-:S05]  /*15c0*/  @!P1 LEA R10, R13, R10, 0x18 ;  /* 0x0000000a0d0a9211 */ /* 0x002fca00078ec0ff */
        /* <DEDUP_REMOVED lines=17> */
[----:B0-----:R-:W0:Y:S04]  /*16e0*/  LDS.64 R2, [UR4+0x18] ;  /* 0x00001804ff027984 */ /* 0x001e280008000a00 */
[----:B------:R-:W1:Y:S04]  /*16f0*/  LDS.128 R16, [UR4+0x20] ;  /* 0x00002004ff107984 */ /* 0x000e680008000c00 */
[----:B------:R-:W2:Y:S04]  /*1700*/  LDS.128 R4, [UR4+0x30] ;  /* 0x00003004ff047984 */ /* 0x000ea80008000c00 */
[----:B------:R-:W3:Y:S01]  /*1710*/  LDS.128 R8, [UR4+0x40] ;  /* 0x00004004ff087984 */ /* 0x000ee20008000c00 */
[----:B0-----:R-:W-:-:S03]  /*1720*/  DADD R2, R14, R2 ;  /* 0x000000000e027229 */ /* 0x001fc60000000002 */
[----:B------:R-:W0:Y:S05]  /*1730*/  LDS.128 R12, [UR4+0x50] ;  /* 0x00005004ff0c7984 */ /* 0x000e2a0008000c00 */
[----:B-1----:R-:W-:-:S08]  /*1740*/  DADD R2, R2, R16 ;  /* 0x0000000002027229 */ /* 0x002fd00000000010 */
[----:B------:R-:W-:-:S08]  /*1750*/  DADD R2, R2, R18 ;  /* 0x0000000002027229 */ /* 0x000fd00000000012 */
[----:B--2---:R-:W-:-:S08]  /*1760*/  DADD R2, R2, R4 ;  /* 0x0000000002027229 */ /* 0x004fd00000000004 */
[----:B------:R-:W-:Y:S01]  /*1770*/  DADD R2, R2, R6 ;  /* 0x0000000002027229 */ /* 0x000fe20000000006 */
[----:B------:R-:W1:Y:S07]  /*1780*/  LDS.128 R4, [UR4+0x60] ;  /* 0x00006004ff047984 */ /* 0x000e6e0008000c00 */
[----:B---3--:R-:W-:-:S08]  /*1790*/  DADD R2, R2, R8 ;  /* 0x0000000002027229 */ /* 0x008fd00000000008 */
[----:B------:R-:W-:Y:S01]  /*17a0*/  DADD R2, R2, R10 ;  /* 0x0000000002027229 */ /* 0x000fe2000000000a */
[----:B------:R-:W2:Y:S07]  /*17b0*/  LDS.128 R8, [UR4+0x70] ;  /* 0x00007004ff087984 */ /* 0x000eae0008000c00 */
[----:B0-----:R-:W-:-:S08]  /*17c0*/  DADD R2, R2, R12 ;  /* 0x0000000002027229 */ /* 0x001fd0000000000c */
[----:B------:R-:W-:Y:S01]  /*17d0*/  DADD R2, R2, R14 ;  /* 0x0000000002027229 */ /* 0x000fe2000000000e */
[----:B------:R-:W0:Y:S07]  /*17e0*/  LDS.128 R12, [UR4+0x80] ;  /* 0x00008004ff0c7984 */ /* 0x000e2e0008000c00 */
[----:B-1----:R-:W-:-:S08]  /*17f0*/  DADD R2, R2, R4 ;  /* 0x0000000002027229 */ /* 0x002fd00000000004 */
[----:B------:R-:W-:-:S08]  /*1800*/  DADD R2, R2, R6 ;  /* 0x0000000002027229 */ /* 0x000fd00000000006 */
[----:B--2---:R-:W-:-:S08]  /*1810*/  DADD R2, R2, R8 ;  /* 0x0000000002027229 */ /* 0x004fd00000000008 */
[----:B------:R-:W-:-:S08]  /*1820*/  DADD R2, R2, R10 ;  /* 0x0000000002027229 */ /* 0x000fd0000000000a */
[----:B0-----:R-:W-:-:S08]  /*1830*/  DADD R2, R2, R12 ;  /* 0x0000000002027229 */ /* 0x001fd0000000000c */
[----:B------:R-:W-:Y:S01]  /*1840*/  DADD R14, R2, R14 ;  /* 0x00000000020e7229 */ /* 0x000fe2000000000e */
[----:B------:R-:W-:Y:S10]  /*1850*/  BRA `(.L_x_3081) ;  /* 0x00000090004c7947 */ /* 0x000ff40003800000 */
.L_x_3080:
[----:B------:R-:W-:Y:S01]  /*1860*/  LOP3.LUT R2, R0, 0x3e0, RZ, 0xc0, !PT ;  /* 0x000003e000027812 */ /* 0x000fe200078ec0ff */
[----:B------:R-:W0:Y:S04]  /*1870*/  S2R R12, SR_LANEID ;  /* 0x00000000000c7919 */ /* 0x000e280000000000 */
[----:B------:R-:W-:Y:S01]  /*1880*/  VIADD R3, R2, 0x20 ;  /* 0x0000002002037836 */ /* 0x000fe20000000000 */
[----:B------:R-:W-:-:S04]  /*1890*/  LOP3.LUT R2, RZ, R2, RZ, 0x33, !PT ;  /* 0x00000002ff027212 */ /* 0x000fc800078e33ff */
[----:B------:R-:W-:Y:S01]  /*18a0*/  ISETP.GT.AND P0, PT, R3, UR5, PT ;  /* 0x0000000503007c0c */ /* 0x000fe2000bf04270 */
[----:B------:R-:W-:-:S05]  /*18b0*/  VIADD R2, R2, UR5 ;  /* 0x0000000502027c36 */ /* 0x000fca0008000000 */
[----:B------:R-:W-:-:S05]  /*18c0*/  SEL R3, R2, 0x1f, P0 ;  /* 0x0000001f02037807 */ /* 0x000fca0000000000 */
[----:B------:R-:W-:Y:S04]  /*18d0*/  SHFL.DOWN PT, R4, R8, 0x1, R3 ;  /* 0x0820000008047989 */ /* 0x000fe800000e0003 */
[----:B------:R-:W1:Y:S01]  /*18e0*/  SHFL.DOWN PT, R5, R9, 0x1, R3 ;  /* 0x0820000009057989 */ /* 0x000e6200000e0003 */
[C---:B0-----:R-:W-:Y:S01]  /*18f0*/  ISETP.GE.AND P0, PT, R12.reuse, R3, PT ;  /* 0x000000030c00720c */ /* 0x041fe20003f06270 */
[C---:B------:R-:W-:Y:S01]  /*1900*/  VIADD R2, R12.reuse, 0x2 ;  /* 0x000000020c027836 */ /* 0x040fe20000000000 */
[----:B------:R-:W-:Y:S01]  /*1910*/  ISETP.NE.AND P1, PT, R12, RZ, PT ;  /* 0x000000ff0c00720c */ /* 0x000fe20003f25270 */
[----:B-1----:R-:W-:-:S10]  /*1920*/  DADD R4, R4, R8 ;  /* 0x0000000004047229 */ /* 0x002fd40000000008 */
[----:B------:R-:W-:Y:S02]  /*1930*/  FSEL R6, R4, R8, !P0 ;  /* 0x0000000804067208 */ /* 0x000fe40004000000 */
[----:B------:R-:W-:Y:S02]  /*1940*/  FSEL R7, R5, R9, !P0 ;  /* 0x0000000905077208 */ /* 0x000fe40004000000 */
[----:B------:R-:W-:Y:S01]  /*1950*/  ISETP.GT.AND P0, PT, R2, R3, PT ;  /* 0x000000030200720c */ /* 0x000fe20003f04270 */
[----:B------:R-:W-:Y:S01]  /*1960*/  SHFL.DOWN PT, R4, R6, 0x2, R3 ;  /* 0x0840000006047989 */ /* 0x000fe200000e0003 */
[----:B------:R-:W-:-:S03]  /*1970*/  VIADD R2, R12, 0x4 ;  /* 0x000000040c027836 */ /* 0x000fc60000000000 */
[----:B------:R-:W0:Y:S02]  /*1980*/  SHFL.DOWN PT, R5, R7, 0x2, R3 ;  /* 0x0840000007057989 */ /* 0x000e2400000e0003 */
[----:B0-----:R-:W-:-:S10]  /*1990*/  DADD R4, R4, R6 ;  /* 0x0000000004047229 */ /* 0x001fd40000000006 */
[----:B------:R-:W-:Y:S02]  /*19a0*/  FSEL R10, R6, R4, P0 ;  /* 0x00000004060a7208 */ /* 0x000fe40000000000 */
[----:B------:R-:W-:Y:S02]  /*19b0*/  FSEL R11, R7, R5, P0 ;  /* 0x00000005070b7208 */ /* 0x000fe40000000000 */
[----:B------:R-:W-:Y:S01]  /*19c0*/  ISETP.GT.AND P0, PT, R2, R3, PT ;  /* 0x000000030200720c */ /* 0x000fe20003f04270 */
[----:B------:R-:W-:Y:S01]  /*19d0*/  SHFL.DOWN PT, R4, R10, 0x4, R3 ;  /* 0x088000000a047989 */ /* 0x000fe200000e0003 */
[----:B------:R-:W-:-:S03]  /*19e0*/  VIADD R2, R12, 0x8 ;  /* 0x000000080c027836 */ /* 0x000fc60000000000 */
[----:B------:R-:W0:Y:S02]  /*19f0*/  SHFL.DOWN PT, R5, R11, 0x4, R3 ;  /* 0x088000000b057989 */ /* 0x000e2400000e0003 */
[----:B0-----:R-:W-:-:S10]  /*1a00*/  DADD R4, R4, R10 ;  /* 0x0000000004047229 */ /* 0x001fd4000000000a */
[----:B------:R-:W-:Y:S02]  /*1a10*/  FSEL R6, R10, R4, P0 ;  /* 0x000000040a067208 */ /* 0x000fe40000000000 */
[----:B------:R-:W-:Y:S01]  /*1a20*/  FSEL R7, R11, R5, P0 ;  /* 0x000000050b077208 */ /* 0x000fe20000000000 */
[----:B------:R-:W0:Y:S01]  /*1a30*/  @!P1 S2R R10, SR_CgaCtaId ;  /* 0x00000000000a9919 */ /* 0x000e220000008800 */
[----:B------:R-:W-:Y:S01]  /*1a40*/  ISETP.GT.AND P0, PT, R2, R3, PT ;  /* 0x000000030200720c */ /* 0x000fe20003f04270 */
[----:B------:R-:W-:Y:S01]  /*1a50*/  VIADD R2, R12, 0x10 ;  /* 0x000000100c027836 */ /* 0x000fe20000000000 */
[----:B------:R-:W-:Y:S04]  /*1a60*/  SHFL.DOWN PT, R4, R6, 0x8, R3 ;  /* 0x0900000006047989 */ /* 0x000fe800000e0003 */
        /* <DEDUP_REMOVED lines=21> */
[----:B------:R-:W-:-:S06]  /*1bc0*/  UISETP.GT.AND UP0, UPT, UR5, 0x20, UPT ;  /* 0x000000200500788c */ /* 0x000fcc000bf04270 */
[----:B------:R-:W-:Y:S01]  /*1bd0*/  PLOP3.LUT P1, PT, PT, PT, UP0, 0x80, 0x8 ;  /* 0x000000000008781c */ /* 0x000fe20003f2f008 */
[----:B------:R-:W-:Y:S02]  /*1be0*/  UISETP.GT.AND UP0, UPT, UR5, 0x40, UPT ;  /* 0x000000400500788c */ /* 0x000fe4000bf04270 */
[----:B0-----:R-:W-:-:S09]  /*1bf0*/  ULEA UR4, UR6, UR4, 0x18 ;  /* 0x0000000406047291 */ /* 0x001fd2000f8ec0ff */
[----:B------:R-:W0:Y:S04]  /*1c00*/  LDS.64 R2, [UR4+0x18] ;  /* 0x00001804ff027984 */ /* 0x000e280008000a00 */
[----:B------:R-:W2:Y:S04]  /*1c10*/  LDS.128 R8, [UR4+0x20] ;  /* 0x00002004ff087984 */ /* 0x000ea80008000c00 */
[----:B-1----:R-:W1:Y:S01]  /*1c20*/  LDS.128 R4, [UR4+0x30] ;  /* 0x00003004ff047984 */ /* 0x002e620008000c00 */
[----:B0-----:R-:W-:-:S10]  /*1c30*/  DADD R2, R14, R2 ;  /* 0x000000000e027229 */ /* 0x001fd40000000002 */
[----:B------:R-:W-:Y:S02]  /*1c40*/  FSEL R2, R2, R14, P1 ;  /* 0x0000000e02027208 */ /* 0x000fe40000800000 */
[----:B------:R-:W-:Y:S02]  /*1c50*/  FSEL R3, R3, R15, P1 ;  /* 0x0000000f03037208 */ /* 0x000fe40000800000 */
[----:B------:R-:W-:Y:S01]  /*1c60*/  PLOP3.LUT P1, PT, PT, PT, UP0, 0x80, 0x8 ;  /* 0x000000000008781c */ /* 0x000fe20003f2f008 */
[----:B------:R-:W-:-:S03]  /*1c70*/  UISETP.GT.AND UP0, UPT, UR5, 0x60, UPT ;  /* 0x000000600500788c */ /* 0x000fc6000bf04270 */
[----:B--2---:R-:W-:-:S10]  /*1c80*/  DADD R8, R8, R2 ;  /* 0x0000000008087229 */ /* 0x004fd40000000002 */
[----:B------:R-:W-:Y:S02]  /*1c90*/  FSEL R2, R8, R2, P1 ;  /* 0x0000000208027208 */ /* 0x000fe40000800000 */
[----:B------:R-:W-:Y:S02]  /*1ca0*/  FSEL R3, R9, R3, P1 ;  /* 0x0000000309037208 */ /* 0x000fe40000800000 */
[----:B------:R-:W-:Y:S01]  /*1cb0*/  PLOP3.LUT P1, PT, PT, PT, UP0, 0x80, 0x8 ;  /* 0x000000000008781c */ /* 0x000fe20003f2f008 */
[----:B------:R-:W-:-:S03]  /*1cc0*/  UISETP.GT.AND UP0, UPT, UR5, 0x80, UPT ;  /* 0x000000800500788c */ /* 0x000fc6000bf04270 */
[----:B------:R-:W-:-:S10]  /*1cd0*/  DADD R10, R2, R10 ;  /* 0x00000000020a7229 */ /* 0x000fd4000000000a */
[----:B------:R-:W-:Y:S02]  /*1ce0*/  FSEL R2, R10, R2, P1 ;  /* 0x000000020a027208 */ /* 0x000fe40000800000 */
[----:B------:R-:W-:Y:S02]  /*1cf0*/  FSEL R3, R11, R3, P1 ;  /* 0x000000030b037208 */ /* 0x000fe40000800000 */
[----:B------:R-:W0:Y:S01]  /*1d00*/  LDS.128 R8, [UR4+0x40] ;  /* 0x00004004ff087984 */ /* 0x000e220008000c00 */
[----:B------:R-:W-:Y:S01]  /*1d10*/  PLOP3.LUT P1, PT, PT, PT, UP0, 0x80, 0x8 ;  /* 0x000000000008781c */ /* 0x000fe20003f2f008 */
[----:B------:R-:W-:Y:S02]  /*1d20*/  UISETP.GT.AND UP0, UPT, UR5, 0xa0, UPT ;  /* 0x000000a00500788c */ /* 0x000fe4000bf04270 */
[----:B-1----:R-:W-:-:S10]  /*1d30*/  DADD R4, R4, R2 ;  /* 0x0000000004047229 */ /* 0x002fd40000000002 */
[----:B------:R-:W-:Y:S02]  /*1d40*/  FSEL R2, R4, R2, P1 ;  /* 0x0000000204027208 */ /* 0x000fe40000800000 */
[----:B------:R-:W-:Y:S02]  /*1d50*/  FSEL R3, R5, R3, P1 ;  /* 0x0000000305037208 */ /* 0x000fe40000800000 */
[----:B------:R-:W-:Y:S01]  /*1d60*/  PLOP3.LUT P1, PT, PT, PT, UP0, 0x80, 0x8 ;  /* 0x000000000008781c */ /* 0x000fe20003f2f008 */
[----:B------:R-:W-:-:S03]  /*1d70*/  UISETP.GT.AND UP0, UPT, UR5, 0xc0, UPT ;  /* 0x000000c00500788c */ /* 0x000fc6000bf04270 */
[----:B------:R-:W-:-:S10]  /*1d80*/  DADD R6, R2, R6 ;  /* 0x0000000002067229 */ /* 0x000fd40000000006 */
[----:B------:R-:W-:Y:S02]  /*1d90*/  FSEL R2, R6, R2, P1 ;  /* 0x0000000206027208 */ /* 0x000fe40000800000 */
[----:B------:R-:W-:Y:S02]  /*1da0*/  FSEL R3, R7, R3, P1 ;  /* 0x0000000307037208 */ /* 0x000fe40000800000 */
[----:B------:R-:W1:Y:S01]  /*1db0*/  LDS.128 R4, [UR4+0x50] ;  /* 0x00005004ff047984 */ /* 0x000e620008000c00 */
[----:B------:R-:W-:Y:S01]  /*1dc0*/  PLOP3.LUT P1, PT, PT, PT, UP0, 0x80, 0x8 ;  /* 0x000000000008781c */ /* 0x000fe20003f2f008 */
[----:B------:R-:W-:Y:S02]  /*1dd0*/  UISETP.GT.AND UP0, UPT, UR5, 0xe0, UPT ;  /* 0x000000e00500788c */ /* 0x000fe4000bf04270 */
[----:B0-----:R-:W-:-:S10]  /*1de0*/  DADD R8, R8, R2 ;  /* 0x0000000008087229 */ /* 0x001fd40000000002 */
        /* <DEDUP_REMOVED lines=40> */
[----:B------:R-:W-:Y:S01]  /*2070*/  PLOP3.LUT P1, PT, PT, PT, UP0, 0x80, 0x8 ;  /* 0x000000000008781c */ /* 0x000fe20003f2f008 */
[----:B------:R-:W-:-:S03]  /*2080*/  UISETP.GT.AND UP0, UPT, UR5, 0x1e0, UPT ;  /* 0x000001e00500788c */ /* 0x000fc6000bf04270 */
[----:B0-----:R-:W-:-:S10]  /*2090*/  DADD R8, R8, R2 ;  /* 0x0000000008087229 */ /* 0x001fd40000000002 */
[----:B------:R-:W-:Y:S02]  /*20a0*/  FSEL R2, R8, R2, P1 ;  /* 0x0000000208027208 */ /* 0x000fe40000800000 */
[----:B------:R-:W-:Y:S02]  /*20b0*/  FSEL R3, R9, R3, P1 ;  /* 0x0000000309037208 */ /* 0x000fe40000800000 */
[----:B------:R-:W-:-:S04]  /*20c0*/  PLOP3.LUT P1, PT, PT, PT, UP0, 0x80, 0x8 ;  /* 0x000000000008781c */ /* 0x000fc80003f2f008 */
[----:B------:R-:W-:-:S10]  /*20d0*/  DADD R10, R2, R10 ;  /* 0x00000000020a7229 */ /* 0x000fd4000000000a */
[----:B------:R-:W-:Y:S02]  /*20e0*/  FSEL R14, R10, R2, P1 ;  /* 0x000000020a0e7208 */ /* 0x000fe40000800000 */
[----:B------:R-:W-:Y:S01]  /*20f0*/  FSEL R15, R11, R3, P1 ;  /* 0x000000030b0f7208 */ /* 0x000fe20000800000 */
[----:B------:R-:W-:Y:S06]  /*2100*/  BRA `(.L_x_3081) ;  /* 0x0000008800207947 */ /* 0x000fec0003800000 */
.L_x_3063:
[----:B------:R-:W0:Y:S01]  /*2110*/  LDC.64 R2, c[0x0][0x3f8] ;  /* 0x0000fe00ff027b82 */ /* 0x000e220000000a00 */
[----:B------:R-:W-:Y:S02]  /*2120*/  CS2R R6, SRZ ;  /* 0x0000000000067805 */ /* 0x000fe4000001ff00 */
[----:B0-----:R-:W-:-:S13]  /*2130*/  ISETP.GE.AND P0, PT, R3, R2, PT ;  /* 0x000000020300720c */ /* 0x001fda0003f06270 */
[----:B------:R-:W-:Y:S05]  /*2140*/  @!P0 BRA `(.L_x_3082) ;  /* 0x0000003800ec8947 */ /* 0x000fea0003800000 */
[----:B------:R-:W0:Y:S01]  /*2150*/  LDCU UR6, c[0x0][0x3f8] ;  /* 0x00007f00ff0677ac */ /* 0x000e220008000800 */
[----:B------:R-:W-:Y:S01]  /*2160*/  IMAD.IADD R5, R3, 0x1, -R2 ;  /* 0x0000000103057824 */ /* 0x000fe200078e0a02 */
[----:B------:R-:W-:-:S03]  /*2170*/  CS2R R6, SRZ ;  /* 0x0000000000067805 */ /* 0x000fc6000001ff00 */
[C---:B------:R-:W-:Y:S01]  /*2180*/  VIADD R0, R5.reuse, 0x1 ;  /* 0x0000000105007836 */ /* 0x040fe20000000000 */
[----:B------:R-:W-:-:S04]  /*2190*/  ISETP.GE.U32.AND P0, PT, R5, 0xf, PT ;  /* 0x0000000f0500780c */ /* 0x000fc80003f06070 */
[----:B------:R-:W-:-:S04]  /*21a0*/  LOP3.LUT R4, R0, 0xf, RZ, 0xc0, !PT ;  /* 0x0000000f00047812 */ /* 0x000fc800078ec0ff */
[----:B------:R-:W-:Y:S01]  /*21b0*/  ISETP.NE.AND P1, PT, R4, RZ, PT ;  /* 0x000000ff0400720c */ /* 0x000fe20003f25270 */
[----:B0-----:R-:W-:-:S04]  /*21c0*/  IMAD.U32 R26, RZ, RZ, UR6 ;  /* 0x00000006ff1a7e24 */ /* 0x001fc8000f8e00ff */
[----:B------:R-:W-:Y:S08]  /*21d0*/  @!P0 BRA `(.L_x_3083) ;  /* 0x0000000000f08947 */ /* 0x000ff00003800000 */
[----:B------:R-:W-:Y:S01]  /*21e0*/  LOP3.LUT R5, R0, 0xfffffff0, RZ, 0xc0, !PT ;  /* 0xfffffff000057812 */ /* 0x000fe200078ec0ff */
[----:B------:R-:W-:Y:S01]  /*21f0*/  IMAD.U32 R26, RZ, RZ, UR6 ;  /* 0x00000006ff1a7e24 */ /* 0x000fe2000f8e00ff */
[----:B------:R-:W-:Y:S01]  /*2200*/  CS2R R6, SRZ ;  /* 0x0000000000067805 */ /* 0x000fe2000001ff00 */
[----:B------:R-:W-:-:S06]  /*2210*/  UMOV UR4, URZ ;  /* 0x000000ff00047c82 */ /* 0x000fcc0008000000 */
.L_x_3084:
        /* <DEDUP_REMOVED lines=46> */
[----:B------:R-:W-:-:S06]  /*2500*/  UIADD3 UR4, UPT, UPT, UR4, 0x10, URZ ;  /* 0x0000001004047890 */ /* 0x000fcc000fffe0ff */
[----:B------:R-:W-:Y:S01]  /*2510*/  ISETP.NE.AND P2, PT, R5, UR4, PT ;  /* 0x0000000405007c0c */ /* 0x000fe2000bf45270 */
[----:B------:R-:W-:Y:S01]  /*2520*/  VIADD R26, R26, 0x10 ;  /* 0x000000101a1a7836 */ /* 0x000fe20000000000 */
[----:B--2---:R-:W-:-:S08]  /*2530*/  DFMA R18, R22, R24, R18 ;  /* 0x000000181612722b */ /* 0x004fd00000000012 */
[----:B---3--:R-:W-:-:S08]  /*2540*/  DFMA R18, R28, R30, R18 ;  /* 0x0000001e1c12722b */ /* 0x008fd00000000012 */
[----:B----4-:R-:W-:-:S08]  /*2550*/  DFMA R6, R6, R12, R18 ;  /* 0x0000000c0606722b */ /* 0x010fd00000000012 */
[----:B-----5:R-:W-:-:S08]  /*2560*/  DFMA R6, R14, R16, R6 ;  /* 0x000000100e06722b */ /* 0x020fd00000000006 */
[----:B------:R-:W-:-:S08]  /*2570*/  DFMA R6, R20, R32, R6 ;  /* 0x000000201406722b */ /* 0x000fd00000000006 */
[----:B------:R-:W-:Y:S01]  /*2580*/  DFMA R6, R34, R36, R6 ;  /* 0x000000242206722b */ /* 0x000fe20000000006 */
[----:B------:R-:W-:Y:S10]  /*2590*/  @P2 BRA `(.L_x_3084) ;  /* 0xfffffffc00202947 */ /* 0x000ff4000383ffff */
.L_x_3083:
[----:B------:R-:W-:Y:S01]  /*25a0*/  LOP3.LUT R5, R0, 0x7, RZ, 0xc0, !PT ;  /* 0x0000000700057812 */ /* 0x000fe200078ec0ff */
[----:B------:R-:W-:Y:S06]  /*25b0*/  @!P1 BRA `(.L_x_3085) ;  /* 0x00000004001c9947 */ /* 0x000fec0003800000 */
[----:B------:R-:W-:Y:S02]  /*25c0*/  ISETP.GE.U32.AND P2, PT, R4, 0x8, PT ;  /* 0x000000080400780c */ /* 0x000fe40003f46070 */
[----:B------:R-:W-:-:S11]  /*25d0*/  ISETP.NE.AND P3, PT, R5, RZ, PT ;  /* 0x000000ff0500720c */ /* 0x000fd60003f65270 */
[----:B------:R-:W-:Y:S05]  /*25e0*/  @!P2 BRA `(.L_x_3086) ;  /* 0x000000000074a947 */ /* 0x000fea0003800000 */
        /* <DEDUP_REMOVED lines=22> */
[----:B----4-:R-:W-:-:S08]  /*2750*/  DFMA R6, R10, R12, R6 ;  /* 0x0000000c0a06722b */ /* 0x010fd00000000006 */
[----:B-----5:R-:W-:-:S08]  /*2760*/  DFMA R6, R20, R22, R6 ;  /* 0x000000161406722b */ /* 0x020fd00000000006 */
[----:B------:R-:W-:Y:S01]  /*2770*/  DFMA R6, R16, R18, R6 ;  /* 0x000000121006722b */ /* 0x000fe20000000006 */
[----:B------:R-:W-:-:S07]  /*2780*/  VIADD R26, R26, 0x8 ;  /* 0x000000081a1a7836 */ /* 0x000fce0000000000 */
[----:B--2---:R-:W-:-:S08]  /*2790*/  DFMA R6, R30, R32, R6 ;  /* 0x000000201e06722b */ /* 0x004fd00000000006 */
[----:B---3--:R-:W-:-:S08]  /*27a0*/  DFMA R6, R24, R28, R6 ;  /* 0x0000001c1806722b */ /* 0x008fd00000000006 */
[----:B------:R-:W-:-:S11]  /*27b0*/  DFMA R6, R34, R36, R6 ;  /* 0x000000242206722b */ /* 0x000fd60000000006 */
.L_x_3086:
[----:B------:R-:W-:Y:S05]  /*27c0*/  @!P3 BRA `(.L_x_3085) ;  /* 0x000000000098b947 */ /* 0x000fea0003800000 */
[----:B------:R-:W-:Y:S02]  /*27d0*/  ISETP.GE.U32.AND P2, PT, R5, 0x4, PT ;  /* 0x000000040500780c */ /* 0x000fe40003f46070 */
[----:B------:R-:W-:-:S04]  /*27e0*/  LOP3.LUT R22, R0, 0x3, RZ, 0xc0, !PT ;  /* 0x0000000300167812 */ /* 0x000fc800078ec0ff */
[----:B------:R-:W-:-:S07]  /*27f0*/  ISETP.NE.AND P3, PT, R22, RZ, PT ;  /* 0x000000ff1600720c */ /* 0x000fce0003f65270 */
[----:B------:R-:W-:Y:S06]  /*2800*/  @!P2 BRA `(.L_x_3087) ;  /* 0x000000000044a947 */ /* 0x000fec0003800000 */
        /* <DEDUP_REMOVED lines=17> */
.L_x_3087:
        /* <DEDUP_REMOVED lines=17> */
.L_x_3085:
[----:B------:R-:W-:Y:S01]  /*2a30*/  IMAD.U32 R34, RZ, RZ, UR6 ;  /* 0x00000006ff227e24 */ /* 0x000fe2000f8e00ff */
[----:B------:R-:W-:Y:S01]  /*2a40*/  CS2R R8, SRZ ;  /* 0x0000000000087805 */ /* 0x000fe2000001ff00 */
[----:B------:R-:W-:Y:S06]  /*2a50*/  @!P0 BRA `(.L_x_3088) ;  /* 0x0000000000f08947 */ /* 0x000fec0003800000 */
[----:B------:R-:W-:Y:S01]  /*2a60*/  LOP3.LUT R28, R0, 0xfffffff0, RZ, 0xc0, !PT ;  /* 0xfffffff0001c7812 */ /* 0x000fe200078ec0ff */
[----:B------:R-:W-:Y:S01]  /*2a70*/  IMAD.U32 R34, RZ, RZ, UR6 ;  /* 0x00000006ff227e24 */ /* 0x000fe2000f8e00ff */
[----:B------:R-:W-:Y:S01]  /*2a80*/  CS2R R8, SRZ ;  /* 0x0000000000087805 */ /* 0x000fe2000001ff00 */
[----:B------:R-:W-:-:S06]  /*2a90*/  UMOV UR4, URZ ;  /* 0x000000ff00047c82 */ /* 0x000fcc0008000000 */
.L_x_3089:
        /* <DEDUP_REMOVED lines=48> */
[----:B------:R-:W-:-:S06]  /*2da0*/  UIADD3 UR4, UPT, UPT, UR4, 0x10, URZ ;  /* 0x0000001004047890 */ /* 0x000fcc000fffe0ff */
[----:B------:R-:W-:Y:S01]  /*2db0*/  ISETP.NE.AND P2, PT, R28, UR4, PT ;  /* 0x000000041c007c0c */ /* 0x000fe2000bf45270 */
[----:B------:R-:W-:Y:S01]  /*2dc0*/  VIADD R34, R34, 0x10 ;  /* 0x0000001022227836 */ /* 0x000fe20000000000 */
[----:B--2---:R-:W-:-:S08]  /*2dd0*/  DFMA R16, R16, R18, R20 ;  /* 0x000000121010722b */ /* 0x004fd00000000014 */
[----:B---3--:R-:W-:-:S08]  /*2de0*/  DFMA R8, R8, R14, R16 ;  /* 0x0000000e0808722b */ /* 0x008fd00000000010 */
[----:B----4-:R-:W-:-:S08]  /*2df0*/  DFMA R8, R26, R30, R8 ;  /* 0x0000001e1a08722b */ /* 0x010fd00000000008 */
[----:B------:R-:W-:Y:S01]  /*2e00*/  DFMA R8, R32, R36, R8 ;  /* 0x000000242008722b */ /* 0x000fe20000000008 */
[----:B------:R-:W-:Y:S10]  /*2e10*/  @P2 BRA `(.L_x_3089) ;  /* 0xfffffffc00202947 */ /* 0x000ff4000383ffff */
.L_x_3088:
[----:B------:R-:W-:Y:S05]  /*2e20*/  @!P1 BRA `(.L_x_3090) ;  /* 0x00000004001c9947 */ /* 0x000fea0003800000 */
        /* <DEDUP_REMOVED lines=32> */
.L_x_3091:
        /* <DEDUP_REMOVED lines=22> */
.L_x_3092:
        /* <DEDUP_REMOVED lines=17> */
.L_x_3090:
[----:B------:R-:W-:Y:S01]  /*32a0*/  IMAD.U32 R13, RZ, RZ, UR6 ;  /* 0x00000006ff0d7e24 */ /* 0x000fe2000f8e00ff */
[----:B------:R-:W-:Y:S01]  /*32b0*/  CS2R R10, SRZ ;  /* 0x00000000000a7805 */ /* 0x000fe2000001ff00 */
[----:B------:R-:W-:Y:S06]  /*32c0*/  @!P0 BRA `(.L_x_3093) ;  /* 0x0000000000f08947 */ /* 0x000fec0003800000 */
[----:B------:R-:W-:Y:S01]  /*32d0*/  LOP3.LUT R12, R0, 0xfffffff0, RZ, 0xc0, !PT ;  /* 0xfffffff0000c7812 */ /* 0x000fe200078ec0ff */
[----:B------:R-:W-:Y:S01]  /*32e0*/  IMAD.U32 R13, RZ, RZ, UR6 ;  /* 0x00000006ff0d7e24 */ /* 0x000fe2000f8e00ff */
[----:B------:R-:W-:Y:S01]  /*32f0*/  CS2R R10, SRZ ;  /* 0x00000000000a7805 */ /* 0x000fe2000001ff00 */
[----:B------:R-:W-:-:S06]  /*3300*/  UMOV UR4, URZ ;  /* 0x000000ff00047c82 */ /* 0x000fcc0008000000 */
.L_x_3094:
        /* <DEDUP_REMOVED lines=56> */
.L_x_3093:
        /* <DEDUP_REMOVED lines=33> */
.L_x_3096:
        /* <DEDUP_REMOVED lines=22> */
.L_x_3097:
        /* <DEDUP_REMOVED lines=17> */
.L_x_3095:
[----:B------:R-:W-:Y:S01]  /*3b10*/  IMAD.U32 R34, RZ, RZ, UR6 ;  /* 0x00000006ff227e24 */ /* 0x000fe2000f8e00ff */
[----:B------:R-:W-:Y:S01]  /*3b20*/  CS2R R12, SRZ ;  /* 0x00000000000c7805 */ /* 0x000fe2000001ff00 */
[----:B------:R-:W-:Y:S06]  /*3b30*/  @!P0 BRA `(.L_x_3098) ;  /* 0x0000000000f08947 */ /* 0x000fec0003800000 */
[----:B------:R-:W-:Y:S01]  /*3b40*/  LOP3.LUT R28, R0, 0xfffffff0, RZ, 0xc0, !PT ;  /* 0xfffffff0001c7812 */ /* 0x000fe200078ec0ff */
[----:B------:R-:W-:Y:S01]  /*3b50*/  IMAD.U32 R34, RZ, RZ, UR6 ;  /* 0x00000006ff227e24 */ /* 0x000fe2000f8e00ff */
[----:B------:R-:W-:Y:S01]  /*3b60*/  CS2R R12, SRZ ;  /* 0x00000000000c7805 */ /* 0x000fe2000001ff00 */
[----:B------:R-:W-:-:S06]  /*3b70*/  UMOV UR4, URZ ;  /* 0x000000ff00047c82 */ /* 0x000fcc0008000000 */
.L_x_3099:
        /* <DEDUP_REMOVED lines=48> */
[----:B------:R-:W-:-:S06]  /*3e80*/  UIADD3 UR4, UPT, UPT, UR4, 0x10, URZ ;  /* 0x0000001004047890 */ /* 0x000fcc000fffe0ff */
[----:B------:R-:W-:Y:S01]  /*3e90*/  ISETP.NE.AND P2, PT, R28, UR4, PT ;  /* 0x000000041c007c0c */ /* 0x000fe2000bf45270 */
[----:B------:R-:W-:Y:S01]  /*3ea0*/  VIADD R34, R34, 0x10 ;  /* 0x0000001022227836 */ /* 0x000fe20000000000 */
[----:B--2---:R-:W-:-:S08]  /*3eb0*/  DFMA R12, R20, R22, R12 ;  /* 0x00000016140c722b */ /* 0x004fd0000000000c */
[----:B---3--:R-:W-:-:S08]  /*3ec0*/  DFMA R12, R24, R26, R12 ;  /* 0x0000001a180c722b */ /* 0x008fd0000000000c */
[----:B----4-:R-:W-:-:S08]  /*3ed0*/  DFMA R12, R18, R30, R12 ;  /* 0x0000001e120c722b */ /* 0x010fd0000000000c */
[----:B-----5:R-:W-:Y:S01]  /*3ee0*/  DFMA R12, R32, R36, R12 ;  /* 0x00000024200c722b */ /* 0x020fe2000000000c */
[----:B------:R-:W-:Y:S10]  /*3ef0*/  @P2 BRA `(.L_x_3099) ;  /* 0xfffffffc00202947 */ /* 0x000ff4000383ffff */
.L_x_3098:
        /* <DEDUP_REMOVED lines=33> */
.L_x_3101:
[----:B------:R-:W-:Y:S05]  /*4110*/  @!P3 BRA `(.L_x_3100) ;  /* 0x000000000094b947 */ /* 0x000fea0003800000 */
[----:B------:R-:W-:Y:S02]  /*4120*/  ISETP.GE.U32.AND P3, PT, R5, 0x4, PT ;  /* 0x000000040500780c */ /* 0x000fe40003f66070 */
[----:B------:R-:W-:-:S11]  /*4130*/  LOP3.LUT P2, R35, R0, 0x3, RZ, 0xc0, !PT ;  /* 0x0000000300237812 */ /* 0x000fd6000784c0ff */
        /* <DEDUP_REMOVED lines=18> */
.L_x_3102:
[----:B------:R-:W-:Y:S05]  /*4260*/  @!P2 BRA `(.L_x_3100) ;  /* 0x000000000040a947 */ /* 0x000fea0003800000 */
[----:B------:R-:W0:Y:S08]  /*4270*/  LDC.64 R22, c[0x0][0x3e8] ;  /* 0x0000fa00ff167b82 */ /* 0x000e300000000a00 */
[----:B------:R-:W1:Y:S01]  /*4280*/  LDC.64 R24, c[0x0][0x3f0] ;  /* 0x0000fc00ff187b82 */ /* 0x000e620000000a00 */
[----:B0-----:R-:W-:-:S05]  /*4290*/  IMAD.WIDE R22, R34, 0x8, R22 ;  /* 0x0000000822167825 */ /* 0x001fca00078e0216 */
[----:B------:R-:W2:Y:S01]  /*42a0*/  LDG.E.64 R14, desc[UR10][R22.64] ;  /* 0x0000000a160e7981 */ /* 0x000ea2000c1e1b00 */
[----:B-1----:R-:W-:-:S05]  /*42b0*/  IMAD.WIDE R24, R34, 0x8, R24 ;  /* 0x0000000822187825 */ /* 0x002fca00078e0218 */
        /* <DEDUP_REMOVED lines=11> */
.L_x_3100:
[----:B------:R-:W-:Y:S01]  /*4370*/  IMAD.U32 R17, RZ, RZ, UR6 ;  /* 0x00000006ff117e24 */ /* 0x000fe2000f8e00ff */
[----:B------:R-:W-:Y:S01]  /*4380*/  CS2R R14, SRZ ;  /* 0x00000000000e7805 */ /* 0x000fe2000001ff00 */
[----:B------:R-:W-:Y:S06]  /*4390*/  @!P0 BRA `(.L_x_3103) ;  /* 0x0000000000f08947 */ /* 0x000fec0003800000 */
[----:B------:R-:W-:Y:S01]  /*43a0*/  LOP3.LUT R16, R0, 0xfffffff0, RZ, 0xc0, !PT ;  /* 0xfffffff000107812 */ /* 0x000fe200078ec0ff */
[----:B------:R-:W-:Y:S01]  /*43b0*/  IMAD.U32 R17, RZ, RZ, UR6 ;  /* 0x00000006ff117e24 */ /* 0x000fe2000f8e00ff */
[----:B------:R-:W-:Y:S01]  /*43c0*/  CS2R R14, SRZ ;  /* 0x00000000000e7805 */ /* 0x000fe2000001ff00 */
[----:B------:R-:W-:-:S06]  /*43d0*/  UMOV UR4, URZ ;  /* 0x000000ff00047c82 */ /* 0x000fcc0008000000 */
.L_x_3104:
        /* <DEDUP_REMOVED lines=56> */
.L_x_3103:
        /* <DEDUP_REMOVED lines=28> */
[----:B---3--:R-:W-:-:S08]  /*4920*/  DFMA R24, R24, R26, R28 ;  /* 0x0000001a1818722b */ /* 0x008fd0000000001c */
[----:B----4-:R-:W-:Y:S01]  /*4930*/  DFMA R14, R14, R22, R24 ;  /* 0x000000160e0e722b */ /* 0x010fe20000000018 */
[----:B------:R-:W-:-:S07]  /*4940*/  VIADD R17, R17, 0x8 ;  /* 0x0000000811117836 */ /* 0x000fce0000000000 */
[----:B--2---:R-:W-:-:S08]  /*4950*/  DFMA R14, R30, R32, R14 ;  /* 0x000000201e0e722b */ /* 0x004fd0000000000e */
[----:B-----5:R-:W-:-:S11]  /*4960*/  DFMA R14, R34, R36, R14 ;  /* 0x00000024220e722b */ /* 0x020fd6000000000e */
.L_x_3106:
        /* <DEDUP_REMOVED lines=21> */
.L_x_3107:
        /* <DEDUP_REMOVED lines=17> */
.L_x_3105:
[----:B------:R-:W-:Y:S01]  /*4bd0*/  IMAD.U32 R36, RZ, RZ, UR6 ;  /* 0x00000006ff247e24 */ /* 0x000fe2000f8e00ff */
[----:B------:R-:W-:Y:S01]  /*4be0*/  CS2R R30, SRZ ;  /* 0x00000000001e7805 */ /* 0x000fe2000001ff00 */
[----:B------:R-:W-:Y:S06]  /*4bf0*/  @!P0 BRA `(.L_x_3108) ;  /* 0x0000000000f08947 */ /* 0x000fec0003800000 */
[----:B------:R-:W-:Y:S01]  /*4c00*/  LOP3.LUT R28, R0, 0xfffffff0, RZ, 0xc0, !PT ;  /* 0xfffffff0001c7812 */ /* 0x000fe200078ec0ff */
[----:B------:R-:W-:Y:S01]  /*4c10*/  IMAD.U32 R36, RZ, RZ, UR6 ;  /* 0x00000006ff247e24 */ /* 0x000fe2000f8e00ff */
[----:B------:R-:W-:Y:S01]  /*4c20*/  CS2R R30, SRZ ;  /* 0x00000000001e7805 */ /* 0x000fe2000001ff00 */
[----:B------:R-:W-:-:S06]  /*4c30*/  UMOV UR4, URZ ;  /* 0x000000ff00047c82 */ /* 0x000fcc0008000000 */
.L_x_3109:
        /* <DEDUP_REMOVED lines=46> */
[----:B------:R-:W-:Y:S01]  /*4f20*/  UIADD3 UR4, UPT, UPT, UR4, 0x10, URZ ;  /* 0x0000001004047890 */ /* 0x000fe2000fffe0ff */
[----:B--2---:R-:W-:Y:S02]  /*4f30*/  DFMA R20, R20, R22, R30 ;  /* 0x000000161414722b */ /* 0x004fe4000000001e */
[----:B------:R-:W2:Y:S04]  /*4f40*/  LDG.E.64 R22, desc[UR10][R18.64+0x70] ;  /* 0x0000700a12167981 */ /* 0x000ea8000c1e1b00 */
[----:B------:R-:W2:Y:S02]  /*4f50*/  LDG.E.64 R30, desc[UR10][R16.64+0x70] ;  /* 0x0000700a101e7981 */ /* 0x000ea4000c1e1b00 */
[----:B---3--:R-:W-:Y:S01]  /*4f60*/  DFMA R20, R24, R26, R20 ;  /* 0x0000001a1814722b */ /* 0x008fe20000000014 */
[----:B------:R-:W-:Y:S01]  /*4f70*/  ISETP.NE.AND P2, PT, R28, UR4, PT ;  /* 0x000000041c007c0c */ /* 0x000fe2000bf45270 */
[----:B------:R-:W-:-:S06]  /*4f80*/  VIADD R36, R36, 0x10 ;  /* 0x0000001024247836 */ /* 0x000fcc0000000000 */
[----:B--2---:R-:W-:-:S08]  /*4f90*/  DFMA R30, R22, R30, R20 ;  /* 0x0000001e161e722b */ /* 0x004fd00000000014 */
[----:B----4-:R-:W-:Y:S01]  /*4fa0*/  DFMA R30, R32, R34, R30 ;  /* 0x00000022201e722b */ /* 0x010fe2000000001e */
[----:B------:R-:W-:Y:S10]  /*4fb0*/  @P2 BRA `(.L_x_3109) ;  /* 0xfffffffc00202947 */ /* 0x000ff4000383ffff */
.L_x_3108:
        /* <DEDUP_REMOVED lines=26> */
[----:B------:R-:W2:Y:S04]  /*5160*/  LDG.E.64 R30, desc[UR10][R16.64+0x30] ;  /* 0x0000300a101e7981 */ /* 0x000ea8000c1e1b00 */
[----:B------:R-:W5:Y:S01]  /*5170*/  LDG.E.64 R16, desc[UR10][R16.64+0x38] ;  /* 0x0000380a10107981 */ /* 0x000f62000c1e1b00 */
[----:B---3--:R-:W-:-:S08]  /*5180*/  DFMA R20, R26, R20, R32 ;  /* 0x000000141a14722b */ /* 0x008fd00000000020 */
[----:B----4-:R-:W-:Y:S01]  /*5190*/  DFMA R20, R22, R24, R20 ;  /* 0x000000181614722b */ /* 0x010fe20000000014 */
[----:B------:R-:W-:-:S07]  /*51a0*/  VIADD R36, R36, 0x8 ;  /* 0x0000000824247836 */ /* 0x000fce0000000000 */
[----:B--2---:R-:W-:-:S08]  /*51b0*/  DFMA R30, R28, R30, R20 ;  /* 0x0000001e1c1e722b */ /* 0x004fd00000000014 */
[----:B-----5:R-:W-:-:S11]  /*51c0*/  DFMA R30, R34, R16, R30 ;  /* 0x00000010221e722b */ /* 0x020fd6000000001e */
.L_x_3111:
[----:B------:R-:W-:Y:S05]  /*51d0*/  @!P3 BRA `(.L_x_3110) ;  /* 0x000000000094b947 */ /* 0x000fea0003800000 */
[----:B------:R-:W-:-:S13]  /*51e0*/  ISETP.GE.U32.AND P2, PT, R5, 0x4, PT ;  /* 0x000000040500780c */ /* 0x000fda0003f46070 */
        /* <DEDUP_REMOVED lines=18> */
.L_x_3112:
[----:B------:R-:W-:-:S13]  /*5310*/  LOP3.LUT P2, R22, R0, 0x3, RZ, 0xc0, !PT ;  /* 0x0000000300167812 */ /* 0x000fda000784c0ff */
        /* <DEDUP_REMOVED lines=17> */
.L_x_3110:
[----:B------:R-:W-:Y:S01]  /*5430*/  IMAD.U32 R17, RZ, RZ, UR6 ;  /* 0x00000006ff117e24 */ /* 0x000fe2000f8e00ff */
[----:B------:R-:W-:Y:S01]  /*5440*/  CS2R R32, SRZ ;  /* 0x0000000000207805 */ /* 0x000fe2000001ff00 */
[----:B------:R-:W-:Y:S06]  /*5450*/  @!P0 BRA `(.L_x_3113) ;  /* 0x0000000000f08947 */ /* 0x000fec0003800000 */
[----:B------:R-:W-:Y:S01]  /*5460*/  LOP3.LUT R16, R0, 0xfffffff0, RZ, 0xc0, !PT ;  /* 0xfffffff000107812 */ /* 0x000fe200078ec0ff */
[----:B------:R-:W-:Y:S01]  /*5470*/  IMAD.U32 R17, RZ, RZ, UR6 ;  /* 0x00000006ff117e24 */ /* 0x000fe2000f8e00ff */
[----:B------:R-:W-:Y:S01]  /*5480*/  CS2R R32, SRZ ;  /* 0x0000000000207805 */ /* 0x000fe2000001ff00 */
[----:B------:R-:W-:-:S06]  /*5490*/  UMOV UR4, URZ ;  /* 0x000000ff00047c82 */ /* 0x000fcc0008000000 */
.L_x_3114:
        /* <DEDUP_REMOVED lines=9> */
[----:B------:R-:W5:Y:S01]  /*5530*/  LDG.E.64 R36, desc[UR10][R18.64+0x78] ;  /* 0x0000780a12247981 */ /* 0x000f62000c1e1b00 */
[----:B--2---:R-:W-:-:S03]  /*5540*/  DFMA R26, R26, R22, R32 ;  /* 0x000000161a1a722b */ /* 0x004fc60000000020 */
[----:B------:R-:W4:Y:S04]  /*5550*/  LDG.E.64 R22, desc[UR10][R34.64+0x10] ;  /* 0x0000100a22167981 */ /* 0x000f28000c1e1b00 */
[----:B------:R-:W5:Y:S01]  /*5560*/  LDG.E.64 R32, desc[UR10][R34.64+0x78] ;  /* 0x0000780a22207981 */ /* 0x000f62000c1e1b00 */
[----:B---3--:R-:W-:-:S03]  /*5570*/  DFMA R24, R20, R24, R26 ;  /* 0x000000181418722b */ /* 0x008fc6000000001a */
[----:B------:R-:W2:Y:S04]  /*5580*/  LDG.E.64 R20, desc[UR10][R34.64+0x18] ;  /* 0x0000180a22147981 */ /* 0x000ea8000c1e1b00 */
[----:B------:R-:W2:Y:S01]  /*5590*/  LDG.E.64 R26, desc[UR10][R18.64+0x18] ;  /* 0x0000180a121a7981 */ /* 0x000ea2000c1e1b00 */
[----:B----4-:R-:W-:-:S03]  /*55a0*/  DFMA R28, R22, R28, R24 ;  /* 0x0000001c161c722b */ /* 0x010fc60000000018 */
        /* <DEDUP_REMOVED lines=33> */
[----:B--2---:R-:W-:-:S05]  /*57c0*/  DFMA R20, R20, R22, R24 ;  /* 0x000000161414722b */ /* 0x004fca0000000018 */
[----:B------:R-:W-:Y:S01]  /*57d0*/  ISETP.NE.AND P0, PT, R16, UR4, PT ;  /* 0x0000000410007c0c */ /* 0x000fe2000bf05270 */
[----:B------:R-:W-:Y:S02]  /*57e0*/  VIADD R17, R17, 0x10 ;  /* 0x0000001011117836 */ /* 0x000fe40000000000 */
[----:B---3--:R-:W-:-:S08]  /*57f0*/  DFMA R20, R26, R28, R20 ;  /* 0x0000001c1a14722b */ /* 0x008fd00000000014 */
[----:B-----5:R-:W-:Y:S02]  /*5800*/  DFMA R32, R32, R36, R20 ;  /* 0x000000242020722b */ /* 0x020fe40000000014 */
[----:B------:R-:W-:Y:S09]  /*5810*/  @P0 BRA `(.L_x_3114) ;  /* 0xfffffffc00200947 */ /* 0x000ff2000383ffff */
.L_x_3113:
        /* <DEDUP_REMOVED lines=29> */
[----:B---3--:R-:W-:Y:S01]  /*59f0*/  DFMA R22, R22, R24, R32 ;  /* 0x000000181616722b */ /* 0x008fe20000000020 */
[----:B------:R-:W-:-:S07]  /*5a00*/  VIADD R17, R17, 0x8 ;  /* 0x0000000811117836 */ /* 0x000fce0000000000 */
[----:B--2---:R-:W-:-:S08]  /*5a10*/  DFMA R22, R26, R28, R22 ;  /* 0x0000001c1a16722b */ /* 0x004fd00000000016 */
[----:B----4-:R-:W-:-:S11]  /*5a20*/  DFMA R32, R34, R36, R22 ;  /* 0x000000242220722b */ /* 0x010fd60000000016 */
.L_x_3116:
        /* <DEDUP_REMOVED lines=22> */
.L_x_3117:
        /* <DEDUP_REMOVED lines=17> */
.L_x_3115:
[----:B------:R-:W-:-:S08]  /*5ca0*/  DADD R6, R8, R6 ;  /* 0x0000000008067229 */ /* 0x000fd00000000006 */
[----:B------:R-:W-:-:S08]  /*5cb0*/  DADD R6, R6, R10 ;  /* 0x0000000006067229 */ /* 0x000fd0000000000a */
[----:B------:R-:W-:-:S08]  /*5cc0*/  DADD R6, R6, R12 ;  /* 0x0000000006067229 */ /* 0x000fd0000000000c */
[----:B------:R-:W-:-:S08]  /*5cd0*/  DADD R6, R6, R14 ;  /* 0x0000000006067229 */ /* 0x000fd0000000000e */
[----:B------:R-:W-:-:S08]  /*5ce0*/  DADD R6, R6, R30 ;  /* 0x0000000006067229 */ /* 0x000fd0000000001e */
[----:B------:R-:W-:-:S11]  /*5cf0*/  DADD R6, R6, R32 ;  /* 0x0000000006067229 */ /* 0x000fd60000000020 */
.L_x_3082:
[----:B------:R-:W0:Y:S02]  /*5d00*/  LDCU UR6, c[0x0][0x3c0] ;  /* 0x00007800ff0677ac */ /* 0x000e240008000800 */
[----:B0-----:R-:W-:-:S04]  /*5d10*/  UIMAD UR6, UR6, 0xe00, URZ ;  /* 0x00000e00060678a4 */ /* 0x001fc8000f8e02ff */
[----:B------:R-:W-:Y:S02]  /*5d20*/  USHF.R.S32.HI UR4, URZ, 0x1f, UR6 ;  /* 0x0000001fff047899 */ /* 0x000fe40008011406 */
[----:B------:R-:W-:-:S04]  /*5d30*/  UISETP.GE.U32.AND UP0, UPT, UR7, UR6, UPT ;  /* 0x000000060700728c */ /* 0x000fc8000bf06070 */
[----:B------:R-:W-:-:S09]  /*5d40*/  UISETP.GE.U32.AND.EX UP0, UPT, UR12, UR4, UPT, UP0 ;  /* 0x000000040c00728c */ /* 0x000fd2000bf06100 */
[----:B------:R-:W-:Y:S05]  /*5d50*/  BRA.U !UP0, `(.L_x_3118) ;  /* 0x0000004508f87547 */ /* 0x000fea000b800000 */
[----:B------:R-:W-:Y:S01]  /*5d60*/  ISETP.GE.AND P0, PT, R3, R2, PT ;  /* 0x000000020300720c */ /* 0x000fe20003f06270 */
[----:B------:R-:W-:-:S04]  /*5d70*/  UIADD3 UR14, UP0, UPT, UR8, -0xe00, URZ ;  /* 0xfffff200080e7890 */ /* 0x000fc8000ff1e0ff */
[----:B------:R-:W-:-:S08]  /*5d80*/  UIADD3.X UR15, UPT, UPT, UR9, -0x1, URZ, UP0, !UPT ;  /* 0xffffffff090f7890 */ /* 0x000fd000087fe4ff */
[----:B------:R-:W-:Y:S05]  /*5d90*/  @P0 BRA `(.L_x_3119) ;  /* 0x00000000004c0947 */ /* 0x000fea0003800000 */
[----:B------:R-:W-:-:S04]  /*5da0*/  UIADD3 UR5, UP0, UPT, UR5, UR6, URZ ;  /* 0x0000000605057290 */ /* 0x000fc8000ff1e0ff */
[----:B------:R-:W-:Y:S02]  /*5db0*/  UIADD3.X UR7, UPT, UPT, URZ, UR4, URZ, UP0, !UPT ;  /* 0x00000004ff077290 */ /* 0x000fe400087fe4ff */
[----:B------:R-:W-:-:S04]  /*5dc0*/  UISETP.GT.U32.AND UP0, UPT, UR5, UR14, UPT ;  /* 0x0000000e0500728c */ /* 0x000fc8000bf04070 */
[----:B------:R-:W-:-:S09]  /*5dd0*/  UISETP.GT.U32.AND.EX UP0, UPT, UR7, UR15, UPT, UP0 ;  /* 0x0000000f0700728c */ /* 0x000fd2000bf04100 */
[----:B------:R-:W-:Y:S05]  /*5de0*/  BRA.U UP0, `(.L_x_3120) ;  /* 0x0000003d00507547 */ /* 0x000fea000b800000 */
[----:B------:R-:W0:Y:S01]  /*5df0*/  LDCU.64 UR8, c[0x0][0x3b8] ;  /* 0x00007700ff0877ac */ /* 0x000e220008000a00 */
[----:B------:R-:W-:Y:S01]  /*5e00*/  NOP ;  /* 0x0000000000007918 */ /* 0x000fe20000000000 */
.L_x_3121:
[----:B0-----:R-:W-:Y:S01]  /*5e10*/  UIADD3 UR12, UP0, UPT, -UR5, UR8, URZ ;  /* 0x00000008050c7290 */ /* 0x001fe2000ff1e1ff */
[----:B------:R-:W-:-:S03]  /*5e20*/  DADD R6, RZ, R6 ;  /* 0x00000000ff067229 */ /* 0x000fc60000000006 */
[----:B------:R-:W-:Y:S02]  /*5e30*/  UIADD3.X UR13, UPT, UPT, ~UR7, UR9, URZ, UP0, !UPT ;  /* 0x00000009070d7290 */ /* 0x000fe400087fe5ff */
[----:B------:R-:W-:-:S04]  /*5e40*/  UISETP.GE.U32.AND UP0, UPT, UR12, UR6, UPT ;  /* 0x000000060c00728c */ /* 0x000fc8000bf06070 */
[----:B------:R-:W-:-:S09]  /*5e50*/  UISETP.GE.U32.AND.EX UP0, UPT, UR13, UR4, UPT, UP0 ;  /* 0x000000040d00728c */ /* 0x000fd2000bf06100 */
[----:B------:R-:W-:Y:S05]  /*5e60*/  BRA.U !UP0, `(.L_x_3118) ;  /* 0x0000004508b47547 */ /* 0x000fea000b800000 */
[----:B------:R-:W-:-:S04]  /*5e70*/  UIADD3 UR5, UP0, UPT, UR6, UR5, URZ ;  /* 0x0000000506057290 */ /* 0x000fc8000ff1e0ff */
[----:B------:R-:W-:Y:S02]  /*5e80*/  UIADD3.X UR7, UPT, UPT, UR4, UR7, URZ, UP0, !UPT ;  /* 0x0000000704077290 */ /* 0x000fe400087fe4ff */
[----:B------:R-:W-:-:S04]  /*5e90*/  UISETP.GT.U32.AND UP0, UPT, UR5, UR14, UPT ;  /* 0x0000000e0500728c */ /* 0x000fc8000bf04070 */
[----:B------:R-:W-:-:S09]  /*5ea0*/  UISETP.GT.U32.AND.EX UP0, UPT, UR7, UR15, UPT, UP0 ;  /* 0x0000000f0700728c */ /* 0x000fd2000bf04100 */
[----:B------:R-:W-:Y:S05]  /*5eb0*/  BRA.U !UP0, `(.L_x_3121) ;  /* 0xfffffffd08d47547 */ /* 0x000fea000b83ffff */
[----:B------:R-:W-:Y:S05]  /*5ec0*/  BRA `(.L_x_3120) ;  /* 0x0000003c00187947 */ /* 0x000fea0003800000 */
.L_x_3119:
[----:B------:R-:W-:Y:S01]  /*5ed0*/  UIADD3 UR5, UP0, UPT, UR5, UR6, URZ ;  /* 0x0000000605057290 */ /* 0x000fe2000ff1e0ff */
[----:B------:R-:W-:-:S03]  /*5ee0*/  IMAD.IADD R0, R3, 0x1, -R2 ;  /* 0x0000000103007824 */ /* 0x000fc600078e0a02 */
[----:B------:R-:W-:Y:S02]  /*5ef0*/  UIADD3.X UR7, UPT, UPT, URZ, UR4, URZ, UP0, !UPT ;  /* 0x00000004ff077290 */ /* 0x000fe400087fe4ff */
[----:B------:R-:W-:-:S04]  /*5f00*/  UISETP.GT.U32.AND UP0, UPT, UR5, UR14, UPT ;  /* 0x0000000e0500728c */ /* 0x000fc8000bf04070 */
[----:B------:R-:W-:-:S09]  /*5f10*/  UISETP.GT.U32.AND.EX UP0, UPT, UR7, UR15, UPT, UP0 ;  /* 0x0000000f0700728c */ /* 0x000fd2000bf04100 */
[----:B------:R-:W-:Y:S05]  /*5f20*/  BRA.U UP0, `(.L_x_3120) ;  /* 0x0000003d00007547 */ /* 0x000fea000b800000 */
[----:B------:R-:W-:-:S05]  /*5f30*/  VIADD R5, R0, 0x1 ;  /* 0x0000000100057836 */ /* 0x000fca0000000000 */
[C---:B------:R-:W-:Y:S02]  /*5f40*/  LOP3.LUT R2, R5.reuse, 0xf, RZ, 0xc0, !PT ;  /* 0x0000000f05027812 */ /* 0x040fe400078ec0ff */
[C---:B------:R-:W-:Y:S02]  /*5f50*/  LOP3.LUT R3, R5.reuse, 0x7, RZ, 0xc0, !PT ;  /* 0x0000000705037812 */ /* 0x040fe400078ec0ff */
[C---:B------:R-:W-:Y:S02]  /*5f60*/  LOP3.LUT R4, R5.reuse, 0xfffffff0, RZ, 0xc0, !PT ;  /* 0xfffffff005047812 */ /* 0x040fe400078ec0ff */
[----:B------:R-:W-:-:S07]  /*5f70*/  LOP3.LUT R5, R5, 0x3, RZ, 0xc0, !PT ;  /* 0x0000000305057812 */ /* 0x000fce00078ec0ff */
.L_x_3157:
[----:B------:R-:W0:Y:S01]  /*5f80*/  LDCU UR8, c[0x0][0x3f8] ;  /* 0x00007f00ff0877ac */ /* 0x000e220008000800 */
[----:B------:R-:W-:Y:S02]  /*5f90*/  ISETP.GE.U32.AND P0, PT, R0, 0xf, PT ;  /* 0x0000000f0000780c */ /* 0x000fe40003f06070 */
[----:B------:R-:W-:Y:S02]  /*5fa0*/  CS2R R8, SRZ ;  /* 0x0000000000087805 */ /* 0x000fe4000001ff00 */
[----:B------:R-:W-:Y:S01]  /*5fb0*/  ISETP.NE.AND P1, PT, R2, RZ, PT ;  /* 0x000000ff0200720c */ /* 0x000fe20003f25270 */
[----:B0-----:R-:W-:-:S08]  /*5fc0*/  IMAD.U32 R32, RZ, RZ, UR8 ;  /* 0x00000008ff207e24 */ /* 0x001fd0000f8e00ff */
[----:B------:R-:W-:Y:S05]  /*5fd0*/  @!P0 BRA `(.L_x_3122) ;  /* 0x0000000000ec8947 */ /* 0x000fea0003800000 */
[----:B------:R-:W-:Y:S01]  /*5fe0*/  IMAD.U32 R32, RZ, RZ, UR8 ;  /* 0x00000008ff207e24 */ /* 0x000fe2000f8e00ff */
[----:B------:R-:W-:Y:S01]  /*5ff0*/  CS2R R8, SRZ ;  /* 0x0000000000087805 */ /* 0x000fe2000001ff00 */
[----:B------:R-:W-:-:S06]  /*6000*/  UMOV UR4, URZ ;  /* 0x000000ff00047c82 */ /* 0x000fcc0008000000 */
.L_x_3123:
        /* <DEDUP_REMOVED lines=56> */
.L_x_3122:
[----:B------:R-:W-:Y:S02]  /*6390*/  VIADD R34, R2, 0xffffffff ;  /* 0xffffffff02227836 */ /* 0x000fe40000000000 */
[----:B------:R-:W-:Y:S01]  /*63a0*/  VIADD R35, R3, 0xffffffff ;  /* 0xffffffff03237836 */ /* 0x000fe20000000000 */
        /* <DEDUP_REMOVED lines=33> */
.L_x_3125:
        /* <DEDUP_REMOVED lines=21> */
.L_x_3126:
        /* <DEDUP_REMOVED lines=17> */
.L_x_3124:
[----:B------:R-:W-:Y:S01]  /*6820*/  IMAD.U32 R32, RZ, RZ, UR8 ;  /* 0x00000008ff207e24 */ /* 0x000fe2000f8e00ff */
[----:B------:R-:W-:Y:S01]  /*6830*/  CS2R R10, SRZ ;  /* 0x00000000000a7805 */ /* 0x000fe2000001ff00 */
[----:B------:R-:W-:Y:S06]  /*6840*/  @!P0 BRA `(.L_x_3127) ;  /* 0x0000000000ec8947 */ /* 0x000fec0003800000 */
[----:B------:R-:W-:Y:S01]  /*6850*/  IMAD.U32 R32, RZ, RZ, UR8 ;  /* 0x00000008ff207e24 */ /* 0x000fe2000f8e00ff */
[----:B------:R-:W-:Y:S01]  /*6860*/  CS2R R10, SRZ ;  /* 0x00000000000a7805 */ /* 0x000fe2000001ff00 */
[----:B------:R-:W-:-:S06]  /*6870*/  UMOV UR4, URZ ;  /* 0x000000ff00047c82 */ /* 0x000fcc0008000000 */
.L_x_3128:
        /* <DEDUP_REMOVED lines=56> */
.L_x_3127:
        /* <DEDUP_REMOVED lines=33> */
.L_x_3130:
        /* <DEDUP_REMOVED lines=21> */
.L_x_3131:
        /* <DEDUP_REMOVED lines=17> */
.L_x_3129:
[----:B------:R-:W-:Y:S01]  /*7070*/  IMAD.U32 R36, RZ, RZ, UR8 ;  /* 0x00000008ff247e24 */ /* 0x000fe2000f8e00ff */
[----:B------:R-:W-:Y:S01]  /*7080*/  CS2R R12, SRZ ;  /* 0x00000000000c7805 */ /* 0x000fe2000001ff00 */
[----:B------:R-:W-:Y:S06]  /*7090*/  @!P0 BRA `(.L_x_3132) ;  /* 0x0000000000ec8947 */ /* 0x000fec0003800000 */
[----:B------:R-:W-:Y:S01]  /*70a0*/  IMAD.U32 R36, RZ, RZ, UR8 ;  /* 0x00000008ff247e24 */ /* 0x000fe2000f8e00ff */
[----:B------:R-:W-:Y:S01]  /*70b0*/  CS2R R12, SRZ ;  /* 0x00000000000c7805 */ /* 0x000fe2000001ff00 */
[----:B------:R-:W-:-:S06]  /*70c0*/  UMOV UR4, URZ ;  /* 0x000000ff00047c82 */ /* 0x000fcc0008000000 */
.L_x_3133:
        /* <DEDUP_REMOVED lines=56> */
.L_x_3132:
        /* <DEDUP_REMOVED lines=33> */
.L_x_3135:
        /* <DEDUP_REMOVED lines=21> */
.L_x_3136:
        /* <DEDUP_REMOVED lines=17> */
.L_x_3134:
[----:B------:R-:W-:Y:S01]  /*78c0*/  IMAD.U32 R36, RZ, RZ, UR8 ;  /* 0x00000008ff247e24 */ /* 0x000fe2000f8e00ff */
[----:B------:R-:W-:Y:S01]  /*78d0*/  CS2R R14, SRZ ;  /* 0x00000000000e7805 */ /* 0x000fe2000001ff00 */
[----:B------:R-:W-:Y:S06]  /*78e0*/  @!P0 BRA `(.L_x_3137) ;  /* 0x0000000000ec8947 */ /* 0x000fec0003800000 */
[----:B------:R-:W-:Y:S01]  /*78f0*/  IMAD.U32 R36, RZ, RZ, UR8 ;  /* 0x00000008ff247e24 */ /* 0x000fe2000f8e00ff */
[----:B------:R-:W-:Y:S01]  /*7900*/  CS2R R14, SRZ ;  /* 0x00000000000e7805 */ /* 0x000fe2000001ff00 */
[----:B------:R-:W-:-:S06]  /*7910*/  UMOV UR4, URZ ;  /* 0x000000ff00047c82 */ /* 0x000fcc0008000000 */
.L_x_3138:
        /* <DEDUP_REMOVED lines=47> */
[----:B------:R-:W5:Y:S01]  /*7c10*/  LDG.E.64 R16, desc[UR10][R16.64+0x78] ;  /* 0x0000780a10107981 */ /* 0x000f62000c1e1b00 */
        /* <DEDUP_REMOVED lines=8> */
.L_x_3137:
        /* <DEDUP_REMOVED lines=33> */
.L_x_3140:
        /* <DEDUP_REMOVED lines=21> */
.L_x_3141:
        /* <DEDUP_REMOVED lines=17> */
.L_x_3139:
[----:B------:R-:W-:Y:S01]  /*8110*/  IMAD.U32 R32, RZ, RZ, UR8 ;  /* 0x00000008ff207e24 */ /* 0x000fe2000f8e00ff */
[----:B------:R-:W-:Y:S01]  /*8120*/  CS2R R16, SRZ ;  /* 0x0000000000107805 */ /* 0x000fe2000001ff00 */
[----:B------:R-:W-:Y:S06]  /*8130*/  @!P0 BRA `(.L_x_3142) ;  /* 0x0000000000ec8947 */ /* 0x000fec0003800000 */
[----:B------:R-:W-:Y:S01]  /*8140*/  IMAD.U32 R32, RZ, RZ, UR8 ;  /* 0x00000008ff207e24 */ /* 0x000fe2000f8e00ff */
[----:B------:R-:W-:Y:S01]  /*8150*/  CS2R R16, SRZ ;  /* 0x0000000000107805 */ /* 0x000fe2000001ff00 */
[----:B------:R-:W-:-:S06]  /*8160*/  UMOV UR4, URZ ;  /* 0x000000ff00047c82 */ /* 0x000fcc0008000000 */
.L_x_3143:
        /* <DEDUP_REMOVED lines=56> */
.L_x_3142:
        /* <DEDUP_REMOVED lines=33> */
.L_x_3145:
        /* <DEDUP_REMOVED lines=17> */
[----:B---3--:R-:W-:Y:S01]  /*8810*/  DFMA R20, R20, R22, R28 ;  /* 0x000000161414722b */ /* 0x008fe2000000001c */
[----:B------:R-:W-:-:S07]  /*8820*/  VIADD R32, R32, 0x4 ;  /* 0x0000000420207836 */ /* 0x000fce0000000000 */
[----:B--2---:R-:W-:-:S08]  /*8830*/  DFMA R16, R16, R26, R20 ;  /* 0x0000001a1010722b */ /* 0x004fd00000000014 */
[----:B----4-:R-:W-:-:S11]  /*8840*/  DFMA R16, R30, R36, R16 ;  /* 0x000000241e10722b */ /* 0x010fd60000000010 */
.L_x_3146:
        /* <DEDUP_REMOVED lines=17> */
.L_x_3144:
[----:B------:R-:W-:Y:S01]  /*8960*/  IMAD.U32 R32, RZ, RZ, UR8 ;  /* 0x00000008ff207e24 */ /* 0x000fe2000f8e00ff */
[----:B------:R-:W-:Y:S01]  /*8970*/  CS2R R18, SRZ ;  /* 0x0000000000127805 */ /* 0x000fe2000001ff00 */
[----:B------:R-:W-:Y:S06]  /*8980*/  @!P0 BRA `(.L_x_3147) ;  /* 0x0000000000ec8947 */ /* 0x000fec0003800000 */
[----:B------:R-:W-:Y:S01]  /*8990*/  IMAD.U32 R32, RZ, RZ, UR8 ;  /* 0x00000008ff207e24 */ /* 0x000fe2000f8e00ff */
[----:B------:R-:W-:Y:S01]  /*89a0*/  CS2R R18, SRZ ;  /* 0x0000000000127805 */ /* 0x000fe2000001ff00 */
[----:B------:R-:W-:-:S06]  /*89b0*/  UMOV UR4, URZ ;  /* 0x000000ff00047c82 */ /* 0x000fcc0008000000 */
.L_x_3148:
        /* <DEDUP_REMOVED lines=48> */
[----:B------:R-:W2:Y:S04]  /*8cc0*/  LDG.E.64 R24, desc[UR10][R20.64+0x70] ;  /* 0x0000700a14187981 */ /* 0x000ea8000c1e1b00 */
[----:B------:R-:W4:Y:S01]  /*8cd0*/  LDG.E.64 R20, desc[UR10][R20.64+0x78] ;  /* 0x0000780a14147981 */ /* 0x000f22000c1e1b00 */
[----:B---3--:R-:W-:Y:S01]  /*8ce0*/  DFMA R26, R28, R26, R30 ;  /* 0x0000001a1c1a722b */ /* 0x008fe2000000001e */
[----:B------:R-:W-:Y:S01]  /*8cf0*/  ISETP.NE.AND P2, PT, R4, UR4, PT ;  /* 0x0000000404007c0c */ /* 0x000fe2000bf45270 */
[----:B------:R-:W-:-:S06]  /*8d00*/  VIADD R32, R32, 0x10 ;  /* 0x0000001020207836 */ /* 0x000fcc0000000000 */
[----:B--2---:R-:W-:-:S08]  /*8d10*/  DFMA R18, R18, R24, R26 ;  /* 0x000000181212722b */ /* 0x004fd0000000001a */
[----:B----4-:R-:W-:Y:S01]  /*8d20*/  DFMA R18, R36, R20, R18 ;  /* 0x000000142412722b */ /* 0x010fe20000000012 */
[----:B------:R-:W-:Y:S10]  /*8d30*/  @P2 BRA `(.L_x_3148) ;  /* 0xfffffffc00202947 */ /* 0x000ff4000383ffff */
.L_x_3147:
        /* <DEDUP_REMOVED lines=27> */
[----:B------:R-:W2:Y:S04]  /*8ef0*/  LDG.E.64 R24, desc[UR10][R20.64+0x30] ;  /* 0x0000300a14187981 */ /* 0x000ea8000c1e1b00 */
[----:B------:R-:W4:Y:S01]  /*8f00*/  LDG.E.64 R20, desc[UR10][R20.64+0x38] ;  /* 0x0000380a14147981 */ /* 0x000f22000c1e1b00 */
[----:B---3--:R-:W-:Y:S01]  /*8f10*/  DFMA R26, R28, R26, R30 ;  /* 0x0000001a1c1a722b */ /* 0x008fe2000000001e */
[----:B------:R-:W-:-:S07]  /*8f20*/  VIADD R32, R32, 0x8 ;  /* 0x0000000820207836 */ /* 0x000fce0000000000 */
[----:B--2---:R-:W-:-:S08]  /*8f30*/  DFMA R18, R18, R24, R26 ;  /* 0x000000181212722b */ /* 0x004fd0000000001a */
[----:B----4-:R-:W-:-:S11]  /*8f40*/  DFMA R18, R36, R20, R18 ;  /* 0x000000142412722b */ /* 0x010fd60000000012 */
.L_x_3150:
        /* <DEDUP_REMOVED lines=21> */
.L_x_3151:
        /* <DEDUP_REMOVED lines=17> */
.L_x_3149:
[----:B------:R-:W-:Y:S01]  /*91b0*/  IMAD.U32 R36, RZ, RZ, UR8 ;  /* 0x00000008ff247e24 */ /* 0x000fe2000f8e00ff */
[----:B------:R-:W-:Y:S01]  /*91c0*/  CS2R R30, SRZ ;  /* 0x00000000001e7805 */ /* 0x000fe2000001ff00 */
[----:B------:R-:W-:Y:S06]  /*91d0*/  @!P0 BRA `(.L_x_3152) ;  /* 0x0000000000ec8947 */ /* 0x000fec0003800000 */
[----:B------:R-:W-:Y:S01]  /*91e0*/  IMAD.U32 R36, RZ, RZ, UR8 ;  /* 0x00000008ff247e24 */ /* 0x000fe2000f8e00ff */
[----:B------:R-:W-:Y:S01]  /*91f0*/  CS2R R30, SRZ ;  /* 0x00000000001e7805 */ /* 0x000fe2000001ff00 */
[----:B------:R-:W-:-:S06]  /*9200*/  UMOV UR4, URZ ;  /* 0x000000ff00047c82 */ /* 0x000fcc0008000000 */
.L_x_3153:
[----:B------:R-:W0:Y:S08]  /*9210*/  LDC.64 R20, c[0x0][0x3e8] ;  /* 0x0000fa00ff147b82 */ /* 0x000e300000000a00 */
[----:B------:R-:W1:Y:S01]  /*9220*/  LDC.64 R22, c[0x0][0x3f0] ;  /* 0x0000fc00ff167b82 */ /* 0x000e620000000a00 */
[----:B0-----:R-:W-:-:S05]  /*9230*/  IMAD.WIDE R20, R36, 0x8, R20 ;  /* 0x0000000824147825 */ /* 0x001fca00078e0214 */
[----:B------:R-:W2:Y:S01]  /*9240*/  LDG.E.64 R28, desc[UR10][R20.64] ;  /* 0x0000000a141c7981 */ /* 0x000ea2000c1e1b00 */
[----:B-1----:R-:W-:-:S03]  /*9250*/  IMAD.WIDE R22, R36, 0x8, R22 ;  /* 0x0000000824167825 */ /* 0x002fc600078e0216 */
[----:B------:R-:W3:Y:S04]  /*9260*/  LDG.E.64 R24, desc[UR10][R20.64+0x8] ;  /* 0x0000080a14187981 */ /* 0x000ee8000c1e1b00 */
[----:B------:R-:W2:Y:S04]  /*9270*/  LDG.E.64 R26, desc[UR10][R22.64] ;  /* 0x0000000a161a7981 */ /* 0x000ea8000c1e1b00 */
[----:B------:R-:W3:Y:S01]  /*9280*/  LDG.E.64 R32, desc[UR10][R22.64+0x8] ;  /* 0x0000080a16207981 */ /* 0x000ee2000c1e1b00 */
[----:B--2---:R-:W-:-:S03]  /*9290*/  DFMA R26, R28, R26, R30 ;  /* 0x0000001a1c1a722b */ /* 0x004fc6000000001e */
[----:B------:R-:W2:Y:S04]  /*92a0*/  LDG.E.64 R28, desc[UR10][R20.64+0x10] ;  /* 0x0000100a141c7981 */ /* 0x000ea8000c1e1b00 */
[----:B------:R-:W4:Y:S01]  /*92b0*/  LDG.E.64 R30, desc[UR10][R22.64+0x18] ;  /* 0x0000180a161e7981 */ /* 0x000f22000c1e1b00 */
[----:B---3--:R-:W-:-:S03]  /*92c0*/  DFMA R32, R24, R32, R26 ;  /* 0x000000201820722b */ /* 0x008fc6000000001a */
[----:B------:R-:W2:Y:S04]  /*92d0*/  LDG.E.64 R26, desc[UR10][R22.64+0x10] ;  /* 0x0000100a161a7981 */ /* 0x000ea8000c1e1b00 */
[----:B------:R-:W4:Y:S01]  /*92e0*/  LDG.E.64 R24, desc[UR10][R20.64+0x18] ;  /* 0x0000180a14187981 */ /* 0x000f22000c1e1b00 */
[----:B--2---:R-:W-:-:S03]  /*92f0*/  DFMA R26, R28, R26, R32 ;  /* 0x0000001a1c1a722b */ /* 0x004fc60000000020 */
[----:B------:R-:W2:Y:S04]  /*9300*/  LDG.E.64 R28, desc[UR10][R20.64+0x20] ;  /* 0x0000200a141c7981 */ /* 0x000ea8000c1e1b00 */
[----:B------:R-:W3:Y:S01]  /*9310*/  LDG.E.64 R32, desc[UR10][R22.64+0x28] ;  /* 0x0000280a16207981 */ /* 0x000ee2000c1e1b00 */
[----:B----4-:R-:W-:-:S03]  /*9320*/  DFMA R30, R24, R30, R26 ;  /* 0x0000001e181e722b */ /* 0x010fc6000000001a */
        /* <DEDUP_REMOVED lines=27> */
[----:B---3--:R-:W-:Y:S02]  /*94e0*/  DFMA R24, R26, R28, R24 ;  /* 0x0000001c1a18722b */ /* 0x008fe40000000018 */
[----:B------:R-:W3:Y:S04]  /*94f0*/  LDG.E.64 R26, desc[UR10][R20.64+0x70] ;  /* 0x0000700a141a7981 */ /* 0x000ee8000c1e1b00 */
[----:B------:R-:W4:Y:S02]  /*9500*/  LDG.E.64 R28, desc[UR10][R20.64+0x78] ;  /* 0x0000780a141c7981 */ /* 0x000f24000c1e1b00 */
[----:B--2---:R-:W-:-:S02]  /*9510*/  DFMA R30, R30, R32, R24 ;  /* 0x000000201e1e722b */ /* 0x004fc40000000018 */
[----:B------:R-:W3:Y:S04]  /*9520*/  LDG.E.64 R24, desc[UR10][R22.64+0x70] ;  /* 0x0000700a16187981 */ /* 0x000ee8000c1e1b00 */
[----:B------:R-:W4:Y:S01]  /*9530*/  LDG.E.64 R32, desc[UR10][R22.64+0x78] ;  /* 0x0000780a16207981 */ /* 0x000f22000c1e1b00 */
[----:B------:R-:W-:Y:S01]  /*9540*/  ISETP.NE.AND P0, PT, R4, UR4, PT ;  /* 0x0000000404007c0c */ /* 0x000fe2000bf05270 */
[----:B------:R-:W-:Y:S01]  /*9550*/  VIADD R36, R36, 0x10 ;  /* 0x0000001024247836 */ /* 0x000fe20000000000 */
[----:B---3--:R-:W-:-:S08]  /*9560*/  DFMA R30, R26, R24, R30 ;  /* 0x000000181a1e722b */ /* 0x008fd0000000001e */
[----:B----4-:R-:W-:-:S03]  /*9570*/  DFMA R30, R28, R32, R30 ;  /* 0x000000201c1e722b */ /* 0x010fc6000000001e */
[----:B------:R-:W-:Y:S08]  /*9580*/  @P0 BRA `(.L_x_3153) ;  /* 0xfffffffc00200947 */ /* 0x000ff0000383ffff */
.L_x_3152:
        /* <DEDUP_REMOVED lines=30> */
[----:B------:R-:W-:Y:S01]  /*9770*/  VIADD R36, R36, 0x8 ;  /* 0x0000000824247836 */ /* 0x000fe20000000000 */
[----:B---3--:R-:W-:-:S08]  /*9780*/  DFMA R24, R24, R26, R28 ;  /* 0x0000001a1818722b */ /* 0x008fd0000000001c */
[----:B--2---:R-:W-:-:S11]  /*9790*/  DFMA R30, R30, R32, R24 ;  /* 0x000000201e1e722b */ /* 0x004fd60000000018 */
.L_x_3155:
        /* <DEDUP_REMOVED lines=21> */
.L_x_3156:
        /* <DEDUP_REMOVED lines=17> */
.L_x_3154:
        /* <DEDUP_REMOVED lines=19> */
.L_x_3120:
[----:B------:R-:W-:-:S04]  /*9b30*/  UISETP.GE.U32.AND UP0, UPT, UR5, UR8, UPT ;  /* 0x000000080500728c */ /* 0x000fc8000bf06070 */
[----:B------:R-:W-:-:S09]  /*9b40*/  UISETP.GE.U32.AND.EX UP0, UPT, UR7, UR9, UPT, UP0 ;  /* 0x000000090700728c */ /* 0x000fd2000bf06100 */
[----:B------:R-:W-:Y:S05]  /*9b50*/  BRA.U UP0, `(.L_x_3118) ;  /* 0x0000000900787547 */ /* 0x000fea000b800000 */
[----:B------:R-:W0:Y:S01]  /*9b60*/  S2R R4, SR_TID.X ;  /* 0x0000000000047919 */ /* 0x000e220000002100 */
[----:B------:R-:W-:Y:S01]  /*9b70*/  UIADD3 UR5, UPT, UPT, -UR5, UR8, URZ ;  /* 0x0000000805057290 */ /* 0x000fe2000fffe1ff */
[----:B------:R-:W-:Y:S05]  /*9b80*/  BSSY.RECONVERGENT B1, `(.L_x_3118) ;  /* 0x000009b000017945 */ /* 0x000fea0003800200 */
[----:B0-----:R-:W-:-:S13]  /*9b90*/  ISETP.GE.AND P0, PT, R4, UR5, PT ;  /* 0x0000000504007c0c */ /* 0x001fda000bf06270 */
        /* <DEDUP_REMOVED lines=12> */
[C---:B------:R-:W-:Y:S02]  /*9c60*/  LOP3.LUT R5, R8.reuse, 0xfffffff0, RZ, 0xc0, !PT ;  /* 0xfffffff008057812 */ /* 0x040fe400078ec0ff */
[----:B------:R-:W-:Y:S02]  /*9c70*/  ISETP.GE.U32.AND P3, PT, R9, 0x3, PT ;  /* 0x000000030900780c */ /* 0x000fe40003f66070 */
[----:B------:R-:W-:-:S11]  /*9c80*/  LOP3.LUT R8, R8, 0x3, RZ, 0xc0, !PT ;  /* 0x0000000308087812 */ /* 0x000fd600078ec0ff */
.L_x_3164:
        /* <DEDUP_REMOVED lines=8> */
[----:B------:R-:W-:Y:S01]  /*9d10*/  IMAD.MOV.U32 R36, RZ, RZ, RZ ;  /* 0x000000ffff247224 */ /* 0x000fe200078e00ff */
[----:B------:R-:W-:Y:S01]  /*9d20*/  CS2R R30, SRZ ;  /* 0x00000000001e7805 */ /* 0x000fe2000001ff00 */
[----:B------:R-:W-:-:S07]  /*9d30*/  IMAD.U32 R9, RZ, RZ, UR4 ;  /* 0x00000004ff097e24 */ /* 0x000fce000f8e00ff */
.L_x_3160:
        /* <DEDUP_REMOVED lines=49> */
[----:B------:R-:W-:Y:S01]  /*a050*/  ISETP.NE.AND P4, PT, R36, R5, PT ;  /* 0x000000052400720c */ /* 0x000fe20003f85270 */
[----:B------:R-:W-:Y:S01]  /*a060*/  VIADD R9, R9, 0x10 ;  /* 0x0000001009097836 */ /* 0x000fe20000000000 */
[----:B--2---:R-:W-:-:S08]  /*a070*/  DFMA R12, R16, R18, R12 ;  /* 0x00000012100c722b */ /* 0x004fd0000000000c */
[----:B---3--:R-:W-:-:S08]  /*a080*/  DFMA R12, R20, R22, R12 ;  /* 0x00000016140c722b */ /* 0x008fd0000000000c */
[----:B----4-:R-:W-:-:S08]  /*a090*/  DFMA R12, R26, R28, R12 ;  /* 0x0000001c1a0c722b */ /* 0x010fd0000000000c */
[----:B------:R-:W-:Y:S01]  /*a0a0*/  DFMA R30, R30, R34, R12 ;  /* 0x000000221e1e722b */ /* 0x000fe2000000000c */
[----:B------:R-:W-:Y:S10]  /*a0b0*/  @P4 BRA `(.L_x_3160) ;  /* 0xfffffffc00204947 */ /* 0x000ff4000383ffff */
.L_x_3159:
        /* <DEDUP_REMOVED lines=32> */
.L_x_3162:
        /* <DEDUP_REMOVED lines=20> */
.L_x_3163:
        /* <DEDUP_REMOVED lines=17> */
.L_x_3161:
[----:B------:R-:W-:Y:S01]  /*a510*/  DADD R6, R30, R6 ;  /* 0x000000001e067229 */ /* 0x000fe20000000006 */
[----:B------:R-:W-:Y:S10]  /*a520*/  @!P0 BRA `(.L_x_3164) ;  /* 0xfffffff400d88947 */ /* 0x000ff4000383ffff */
.L_x_3158:
[----:B------:R-:W-:Y:S05]  /*a530*/  BSYNC.RECONVERGENT B1 ;  /* 0x0000000000017941 */ /* 0x000fea0003800200 */
.L_x_3118:
[----:B------:R-:W0:Y:S01]  /*a540*/  S2R R0, SR_LANEID ;  /* 0x0000000000007919 */ /* 0x000e220000000000 */
[----:B------:R-:W-:Y:S04]  /*a550*/  SHFL.DOWN PT, R2, R6, 0x1, 0x1f ;  /* 0x08201f0006027f89 */ /* 0x000fe800000e0000 */
[----:B------:R-:W1:Y:S01]  /*a560*/  SHFL.DOWN PT, R3, R7, 0x1, 0x1f ;  /* 0x08201f0007037f89 */ /* 0x000e6200000e0000 */
[----:B------:R-:W2:Y:S01]  /*a570*/  S2R R10, SR_TID.X ;  /* 0x00000000000a7919 */ /* 0x000ea20000002100 */
[----:B-1----:R-:W-:Y:S01]  /*a580*/  DADD R2, R2, R6 ;  /* 0x0000000002027229 */ /* 0x002fe20000000006 */
[C---:B0-----:R-:W-:Y:S02]  /*a590*/  ISETP.GT.AND P0, PT, R0.reuse, 0x1e, PT ;  /* 0x0000001e0000780c */ /* 0x041fe40003f04270 */
[----:B------:R-:W-:-:S07]  /*a5a0*/  ISETP.NE.AND P1, PT, R0, RZ, PT ;  /* 0x000000ff0000720c */ /* 0x000fce0003f25270 */
[----:B------:R-:W-:Y:S02]  /*a5b0*/  FSEL R4, R6, R2, P0 ;  /* 0x0000000206047208 */ /* 0x000fe40000000000 */
[----:B------:R-:W-:Y:S02]  /*a5c0*/  FSEL R5, R7, R3, P0 ;  /* 0x0000000307057208 */ /* 0x000fe40000000000 */
[----:B------:R-:W-:Y:S01]  /*a5d0*/  ISETP.GT.AND P0, PT, R0, 0x1d, PT ;  /* 0x0000001d0000780c */ /* 0x000fe20003f04270 */
[----:B------:R-:W-:Y:S04]  /*a5e0*/  SHFL.DOWN PT, R2, R4, 0x2, 0x1f ;  /* 0x08401f0004027f89 */ /* 0x000fe800000e0000 */
[----:B------:R-:W0:Y:S01]  /*a5f0*/  SHFL.DOWN PT, R3, R5, 0x2, 0x1f ;  /* 0x08401f0005037f89 */ /* 0x000e2200000e0000 */
        /* <DEDUP_REMOVED lines=14> */
[----:B-1----:R-:W-:Y:S01]  /*a6e0*/  @!P1 LEA R11, R11, R8, 0x18 ;  /* 0x000000080b0b9211 */ /* 0x002fe200078ec0ff */
[----:B0-----:R-:W-:-:S10]  /*a6f0*/  DADD R2, R2, R6 ;  /* 0x0000000002027229 */ /* 0x001fd40000000006 */
[----:B------:R-:W-:Y:S02]  /*a700*/  FSEL R4, R6, R2, P0 ;  /* 0x0000000206047208 */ /* 0x000fe40000000000 */
[----:B------:R-:W-:Y:S02]  /*a710*/  FSEL R5, R7, R3, P0 ;  /* 0x0000000307057208 */ /* 0x000fe40000000000 */
[----:B--2---:R-:W-:Y:S01]  /*a720*/  @!P1 SHF.R.U32.HI R6, RZ, 0x2, R10 ;  /* 0x00000002ff069819 */ /* 0x004fe2000001160a */
[----:B------:R-:W-:Y:S01]  /*a730*/  SHFL.DOWN PT, R2, R4, 0x10, 0x1f ;  /* 0x0a001f0004027f89 */ /* 0x000fe200000e0000 */
[----:B------:R-:W-:Y:S02]  /*a740*/  ISETP.NE.AND P0, PT, R10, RZ, PT ;  /* 0x000000ff0a00720c */ /* 0x000fe40003f05270 */
[----:B------:R-:W-:Y:S01]  /*a750*/  @!P1 LOP3.LUT R6, R6, 0xf8, RZ, 0xc0, !PT ;  /* 0x000000f806069812 */ /* 0x000fe200078ec0ff */
[----:B------:R-:W0:Y:S04]  /*a760*/  SHFL.DOWN PT, R3, R5, 0x10, 0x1f ;  /* 0x0a001f0005037f89 */ /* 0x000e2800000e0000 */
        /* <DEDUP_REMOVED lines=11> */
[----:B--2---:R-:W0:Y:S04]  /*a820*/  LDS.64 R2, [UR4+0x18] ;  /* 0x00001804ff027984 */ /* 0x004e280008000a00 */
        /* <DEDUP_REMOVED lines=21> */
[----:B------:R-:W-:-:S11]  /*a980*/  DADD R14, R2, R14 ;  /* 0x00000000020e7229 */ /* 0x000fd6000000000e */
.L_x_3081:
[----:B------:R-:W-:Y:S05]  /*a990*/  BSYNC.RECONVERGENT B0 ;  /* 0x0000000000007941 */ /* 0x000fea0003800200 */
.L_x_3062:
[----:B------:R-:W-:Y:S05]  /*a9a0*/  @P0 EXIT ;  /* 0x000000000000094d */ /* 0x000fea0003800000 */
[----:B0-----:R-:W0:Y:S01]  /*a9b0*/  S2R R5, SR_CTAID.X ;  /* 0x0000000000057919 */ /* 0x001e220000002500 */
[----:B--2---:R-:W0:Y:S02]  /*a9c0*/  LDC.64 R2, c[0x0][0x388] ;  /* 0x0000e200ff027b82 */ /* 0x004e240000000a00 */
[----:B0-----:R-:W-:-:S05]  /*a9d0*/  IMAD.WIDE.U32 R2, R5, 0x8, R2 ;  /* 0x0000000805027825 */ /* 0x001fca00078e0002 */
[----:B------:R-:W-:Y:S01]  /*a9e0*/  STG.E.64 desc[UR10][R2.64], R14 ;  /* 0x0000000e02007986 */ /* 0x000fe2000c101b0a */
[----:B------:R-:W-:Y:S05]  /*a9f0*/  EXIT ;  /* 0x000000000000794d */ /* 0x000fea0003800000 */
.L_x_3165:
        /* <DEDUP_REMOVED lines=16> */
.L_x_4625:


//--------------------- .text._ZN3cub18CUB_300001_SM_10006detail6reduce28DeviceReduceSingleTileKernelINS2_10policy_hubIdyN4cuda3std3__44plusIdEEE10Policy1000EN6thrust24THRUST_300001_SM_1000_NS17counting_iteratorIiNSD_11use_defaultESF_SF_EEPdyS9_dd6SValueEEvT0_T1_T2_T3_T4_T6_ --------------------------
	.section	.text._ZN3cub18CUB_300001_SM_10006detail6reduce28DeviceReduceSingleTileKernelINS2_10policy_hubIdyN4cuda3std3__44plusIdEEE10Policy1000EN6thrust24THRUST_300001_SM_1000_NS17counting_iteratorIiNSD_11use_defaultESF_SF_EEPdyS9_dd6SValueEEvT0_T1_T2_T3_T4_T6_,"ax",@progbits
	.align	128
        .global         _ZN3cub18CUB_300001_SM_10006detail6reduce28DeviceReduceSingleTileKernelINS2_10policy_hubIdyN4cuda3std3__44plusIdEEE10Policy1000EN6thrust24THRUST_300001_SM_1000_NS17counting_iteratorIiNSD_11use_defaultESF_SF_EEPdyS9_dd6SValueEEvT0_T1_T2_T3_T4_T6_
        .type           _ZN3cub18CUB_300001_SM_10006detail6reduce28DeviceReduceSingleTileKernelINS2_10policy_hubIdyN4cuda3std3__44plusIdEEE10Policy1000EN6thrust24THRUST_300001_SM_1000_NS17counting_iteratorIiNSD_11use_defaultESF_SF_EEPdyS9_dd6SValueEEvT0_T1_T2_T3_T4_T6_,@function
        .size           _ZN3cub18CUB_300001_SM_10006detail6reduce28DeviceReduceSingleTileKernelINS2_10policy_hubIdyN4cuda3std3__44plusIdEEE10Policy1000EN6thrust24THRUST_300001_SM_1000_NS17counting_iteratorIiNSD_11use_defaultESF_SF_EEPdyS9_dd6SValueEEvT0_T1_T2_T3_T4_T6_,(.L_x_4626 - _ZN3cub18CUB_300001_SM_10006detail6reduce28DeviceReduceSingleTileKernelINS2_10policy_hubIdyN4cuda3std3__44plusIdEEE10Policy1000EN6thrust24THRUST_300001_SM_1000_NS17counting_iteratorIiNSD_11use_defaultESF_SF_EEPdyS9_dd6SValueEEvT0_T1_T2_T3_T4_T6_)
        .other          _ZN3cub18CUB_300001_SM_10006detail6reduce28DeviceReduceSingleTileKernelINS2_10policy_hubIdyN4cuda3std3__44plusIdEEE10Policy1000EN6thrust24THRUST_300001_SM_1000_NS17counting_iteratorIiNSD_11use_defaultESF_SF_EEPdyS9_dd6SValueEEvT0_T1_T2_T3_T4_T6_,@"STO_CUDA_ENTRY STV_DEFAULT"
_ZN3cub18CUB_300001_SM_10006detail6reduce28DeviceReduceSingleTileKernelINS2_10policy_hubIdyN4cuda3std3__44plusIdEEE10Policy1000EN6thrust24THRUST_300001_SM_1000_NS17counting_iteratorIiNSD_11use_defaultESF_SF_EEPdyS9_dd6SValueEEvT0_T1_T2_T3_T4_T6_:
.text._ZN3cub18CUB_300001_SM_10006detail6reduce28DeviceReduceSingleTileKernelINS2_10policy_hubIdyN4cuda3std3__44plusIdEEE10Policy1000EN6thrust24THRUST_300001_SM_1000_NS17counting_iteratorIiNSD_11use_defaultESF_SF_EEPdyS9_dd6SValueEEvT0_T1_T2_T3_T4_T6_:
[----:B------:R-:W-:Y:S08]  /*0000*/  LDC R1, c[0x0][0x37c] ;  /* 0x0000df00ff017b82 */ /* 0x000ff00000000800 */
[----:B------:R-:W0:Y:S01]  /*0010*/  LDC.64 R2, c[0x0][0x390] ;  /* 0x0000e400ff027b82 */ /* 0x000e220000000a00 */
[----:B------:R-:W1:Y:S01]  /*0020*/  LDCU.64 UR10, c[0x0][0x358] ;  /* 0x00006b00ff0a77ac */ /* 0x000e620008000a00 */
[----:B0-----:R-:W-:-:S04]  /*0030*/  ISETP.NE.U32.AND P0, PT, R2, RZ, PT ;  /* 0x000000ff0200720c */ /* 0x001fc80003f05070 */
[----:B------:R-:W-:-:S13]  /*0040*/  ISETP.NE.AND.EX P0, PT, R3, RZ, PT, P0 ;  /* 0x000000ff0300720c */ /* 0x000fda0003f05300 */
[----:B-1----:R-:W-:Y:S05]  /*0050*/  @P0 BRA `(.L_x_3166) ;  /* 0x00000000001c0947 */ /* 0x002fea0003800000 */
[----:B------:R-:W0:Y:S02]  /*0060*/  S2R R0, SR_TID.X ;  /* 0x0000000000007919 */ /* 0x000e240000002100 */
[----:B0-----:R-:W-:-:S13]  /*0070*/  ISETP.NE.AND P0, PT, R0, RZ, PT ;  /* 0x000000ff0000720c */ /* 0x001fda0003f05270 */
[----:B------:R-:W-:Y:S05]  /*0080*/  @P0 EXIT ;  /* 0x000000000000094d */ /* 0x000fea0003800000 */
[----:B------:R-:W0:Y:S08]  /*0090*/  LDC.64 R2, c[0x0][0x388] ;  /* 0x0000e200ff027b82 */ /* 0x000e300000000a00 */
[----:B------:R-:W0:Y:S02]  /*00a0*/  LDC.64 R4, c[0x0][0x3a0] ;  /* 0x0000e800ff047b82 */ /* 0x000e240000000a00 */
[----:B0-----:R-:W-:Y:S01]  /*00b0*/  STG.E.64 desc[UR10][R2.64], R4 ;  /* 0x0000000402007986 */ /* 0x001fe2000c101b0a */
[----:B------:R-:W-:Y:S05]  /*00c0*/  EXIT ;  /* 0x000000000000794d */ /* 0x000fea0003800000 */
.L_x_3166:
[----:B------:R-:W-:Y:S01]  /*00d0*/  ISETP.GT.U32.AND P0, PT, R2, 0xdff, PT ;  /* 0x00000dff0200780c */ /* 0x000fe20003f04070 */
[----:B------:R-:W-:Y:S03]  /*00e0*/  BSSY.RECONVERGENT B0, `(.L_x_3167) ;  /* 0x0000a93000007945 */ /* 0x000fe60003800200 */
[----:B------:R-:W-:-:S13]  /*00f0*/  ISETP.GT.U32.AND.EX P0, PT, R3, RZ, PT, P0 ;  /* 0x000000ff0300720c */ /* 0x000fda0003f04100 */
[----:B------:R-:W-:Y:S05]  /*0100*/  @P0 BRA `(.L_x_3168) ;  /* 0x00000020002c0947 */ /* 0x000fea0003800000 */
[----:B------:R-:W0:Y:S01]  /*0110*/  S2R R3, SR_TID.X ;  /* 0x0000000000037919 */ /* 0x000e220000002100 */
[----:B------:R-:W-:Y:S01]  /*0120*/  BSSY.RECONVERGENT B1, `(.L_x_3169) ;  /* 0x0000094000017945 */ /* 0x000fe20003800200 */
[----:B------:R-:W-:Y:S02]  /*0130*/  CS2R R4, SRZ ;  /* 0x0000000000047805 */ /* 0x000fe4000001ff00 */
[----:B0-----:R-:W-:Y:S01]  /*0140*/  ISETP.GE.U32.AND P0, PT, R3, R2, PT ;  /* 0x000000020300720c */ /* 0x001fe20003f06070 */
        /* <DEDUP_REMOVED lines=19> */
.L_x_3173:
        /* <DEDUP_REMOVED lines=36> */
[----:B------:R-:W-:-:S04]  /*04c0*/  UIADD3 UR4, UPT, UPT, UR4, 0x10, URZ ;  /* 0x0000001004047890 */ /* 0x000fc8000fffe0ff */
[----:B------:R-:W-:Y:S01]  /*04d0*/  UISETP.NE.AND UP1, UPT, UR4, UR7, UPT ;  /* 0x000000070400728c */ /* 0x000fe2000bf25270 */
[----:B------:R-:W-:Y:S01]  /*04e0*/  VIADD R0, R0, 0x10 ;  /* 0x0000001000007836 */ /* 0x000fe20000000000 */
[----:B--2---:R-:W-:-:S08]  /*04f0*/  DFMA R36, R36, R40, R4 ;  /* 0x000000282424722b */ /* 0x004fd00000000004 */
[----:B---3--:R-:W-:-:S08]  /*0500*/  DFMA R36, R42, R44, R36 ;  /* 0x0000002c2a24722b */ /* 0x008fd00000000024 */
[----:B----4-:R-:W-:-:S08]  /*0510*/  DFMA R36, R46, R48, R36 ;  /* 0x000000302e24722b */ /* 0x010fd00000000024 */
[----:B-----5:R-:W-:-:S08]  /*0520*/  DFMA R36, R50, R52, R36 ;  /* 0x000000343224722b */ /* 0x020fd00000000024 */
[----:B------:R-:W-:-:S08]  /*0530*/  DFMA R36, R54, R56, R36 ;  /* 0x000000383624722b */ /* 0x000fd00000000024 */
        /* <DEDUP_REMOVED lines=10> */
[----:B------:R-:W-:Y:S01]  /*05e0*/  DFMA R4, R30, R32, R6 ;  /* 0x000000201e04722b */ /* 0x000fe20000000006 */
[----:B------:R-:W-:Y:S10]  /*05f0*/  BRA.U UP1, `(.L_x_3173) ;  /* 0xfffffffd01207547 */ /* 0x000ff4000b83ffff */
.L_x_3172:
        /* <DEDUP_REMOVED lines=33> */
[----:B------:R-:W-:-:S11]  /*0810*/  DFMA R4, R38, R40, R8 ;  /* 0x000000282604722b */ /* 0x000fd60000000008 */
.L_x_3174:
        /* <DEDUP_REMOVED lines=22> */
.L_x_3175:
[----:B------:R-:W-:Y:S05]  /*0980*/  BRA.U !UP1, `(.L_x_3171) ;  /* 0x0000000109307547 */ /* 0x000fea000b800000 */
[----:B------:R-:W0:Y:S01]  /*0990*/  LDC.64 R10, c[0x0][0x3a8] ;  /* 0x0000ea00ff0a7b82 */ /* 0x000e220000000a00 */
[----:B------:R-:W-:-:S07]  /*09a0*/  UMOV UR4, URZ ;  /* 0x000000ff00047c82 */ /* 0x000fce0008000000 */
[----:B------:R-:W1:Y:S02]  /*09b0*/  LDC.64 R12, c[0x0][0x3b0] ;  /* 0x0000ec00ff0c7b82 */ /* 0x000e640000000a00 */
.L_x_3176:
        /* <DEDUP_REMOVED lines=9> */
.L_x_3171:
[----:B------:R-:W-:-:S07]  /*0a50*/  VIADD R67, R3, 0x200 ;  /* 0x0000020003437836 */ /* 0x000fce0000000000 */
.L_x_3170:
[----:B------:R-:W-:Y:S05]  /*0a60*/  BSYNC.RECONVERGENT B1 ;  /* 0x0000000000017941 */ /* 0x000fea0003800200 */
.L_x_3169:
[----:B------:R-:W-:Y:S01]  /*0a70*/  ISETP.GE.U32.AND P0, PT, R67, R2, PT ;  /* 0x000000024300720c */ /* 0x000fe20003f06070 */
        /* <DEDUP_REMOVED lines=9> */
[C---:B------:R-:W-:Y:S02]  /*0b10*/  LOP3.LUT R82, R66.reuse, 0x7, RZ, 0xc0, !PT ;  /* 0x0000000742527812 */ /* 0x040fe400078ec0ff */
[C---:B------:R-:W-:Y:S01]  /*0b20*/  LOP3.LUT R68, R66.reuse, 0xfffffff0, RZ, 0xc0, !PT ;  /* 0xfffffff042447812 */ /* 0x040fe200078ec0ff */
[----:B------:R-:W-:Y:S01]  /*0b30*/  VIADD R2, R71, 0xffffffff ;  /* 0xffffffff47027836 */ /* 0x000fe20000000000 */
[----:B------:R-:W-:Y:S01]  /*0b40*/  LOP3.LUT R66, R66, 0x3, RZ, 0xc0, !PT ;  /* 0x0000000342427812 */ /* 0x000fe200078ec0ff */
[----:B------:R-:W-:Y:S02]  /*0b50*/  VIADD R6, R82, 0xffffffff ;  /* 0xffffffff52067836 */ /* 0x000fe40000000000 */
[----:B------:R-:W-:Y:S01]  /*0b60*/  IMAD.MOV R68, RZ, RZ, -R68 ;  /* 0x000000ffff447224 */ /* 0x000fe200078e0a44 */
[----:B------:R-:W-:-:S02]  /*0b70*/  ISETP.GE.U32.AND P0, PT, R2, 0x7, PT ;  /* 0x000000070200780c */ /* 0x000fc40003f06070 */
[----:B------:R-:W-:-:S13]  /*0b80*/  ISETP.GE.U32.AND P1, PT, R6, 0x3, PT ;  /* 0x000000030600780c */ /* 0x000fda0003f26070 */
.L_x_3184:
[----:B------:R-:W0:Y:S01]  /*0b90*/  LDCU UR5, c[0x0][0x390] ;  /* 0x00007200ff0577ac */ /* 0x000e220008000800 */
[----:B------:R-:W-:Y:S01]  /*0ba0*/  ISETP.GE.U32.AND P4, PT, R0, 0xf, PT ;  /* 0x0000000f0000780c */ /* 0x000fe20003f86070 */
[----:B------:R-:W-:Y:S01]  /*0bb0*/  VIADD R67, R67, 0x200 ;  /* 0x0000020043437836 */ /* 0x000fe20000000000 */
[----:B------:R-:W-:Y:S01]  /*0bc0*/  ISETP.NE.AND P3, PT, R71, RZ, PT ;  /* 0x000000ff4700720c */ /* 0x000fe20003f65270 */
[----:B------:R-:W1:Y:S01]  /*0bd0*/  LDCU UR4, c[0x0][0x3b8] ;  /* 0x00007700ff0477ac */ /* 0x000e620008000800 */
[----:B------:R-:W-:Y:S01]  /*0be0*/  CS2R R72, SRZ ;  /* 0x0000000000487805 */ /* 0x000fe2000001ff00 */
[----:B0-----:R-:W-:Y:S02]  /*0bf0*/  IMAD.U32 R2, RZ, RZ, UR5 ;  /* 0x00000005ff027e24 */ /* 0x001fe4000f8e00ff */
[----:B-1----:R-:W-:-:S03]  /*0c00*/  IMAD.U32 R69, RZ, RZ, UR4 ;  /* 0x00000004ff457e24 */ /* 0x002fc6000f8e00ff */
[----:B------:R-:W-:-:S03]  /*0c10*/  ISETP.GE.AND P2, PT, R67, R2, PT ;  /* 0x000000024300720c */ /* 0x000fc60003f46270 */
[----:B------:R-:W-:Y:S10]  /*0c20*/  @!P4 BRA `(.L_x_3179) ;  /* 0x0000000000ecc947 */ /* 0x000ff40003800000 */
[----:B------:R-:W-:Y:S01]  /*0c30*/  IMAD.MOV.U32 R70, RZ, RZ, R68 ;  /* 0x000000ffff467224 */ /* 0x000fe200078e0044 */
[----:B------:R-:W-:Y:S01]  /*0c40*/  CS2R R72, SRZ ;  /* 0x0000000000487805 */ /* 0x000fe2000001ff00 */
[----:B------:R-:W-:-:S07]  /*0c50*/  IMAD.U32 R69, RZ, RZ, UR4 ;  /* 0x00000004ff457e24 */ /* 0x000fce000f8e00ff */
.L_x_3180:
        /* <DEDUP_REMOVED lines=36> */
[----:B------:R-:W-:-:S05]  /*0ea0*/  VIADD R70, R70, 0x10 ;  /* 0x0000001046467836 */ /* 0x000fca0000000000 */
[----:B------:R-:W-:Y:S01]  /*0eb0*/  ISETP.NE.AND P4, PT, R70, RZ, PT ;  /* 0x000000ff4600720c */ /* 0x000fe20003f85270 */
        /* <DEDUP_REMOVED lines=17> */
[----:B------:R-:W-:Y:S10]  /*0fd0*/  @P4 BRA `(.L_x_3180) ;  /* 0xfffffffc00204947 */ /* 0x000ff4000383ffff */
.L_x_3179:
        /* <DEDUP_REMOVED lines=32> */
.L_x_3182:
        /* <DEDUP_REMOVED lines=20> */
.L_x_3183:
        /* <DEDUP_REMOVED lines=17> */
.L_x_3181:
[----:B------:R-:W-:Y:S01]  /*1430*/  DADD R4, R72, R4 ;  /* 0x0000000048047229 */ /* 0x000fe20000000004 */
[----:B------:R-:W-:Y:S10]  /*1440*/  @!P2 BRA `(.L_x_3184) ;  /* 0xfffffff400d0a947 */ /* 0x000ff4000383ffff */
.L_x_3178:
[----:B------:R-:W-:Y:S05]  /*1450*/  BSYNC.RECONVERGENT B1 ;  /* 0x0000000000017941 */ /* 0x000fea0003800200 */
.L_x_3177:
[----:B------:R-:W0:Y:S01]  /*1460*/  LDCU UR6, c[0x0][0x394] ;  /* 0x00007280ff0677ac */ /* 0x000e220008000800 */
[----:B------:R-:W-:Y:S01]  /*1470*/  ISETP.GE.U32.AND P0, PT, R2, 0x200, PT ;  /* 0x000002000200780c */ /* 0x000fe20003f06070 */
[----:B0-----:R-:W-:-:S05]  /*1480*/  IMAD.U32 R0, RZ, RZ, UR6 ;  /* 0x00000006ff007e24 */ /* 0x001fca000f8e00ff */
        /* <DEDUP_REMOVED lines=16> */
[----:B0-----:R-:W-:-:S10]  /*1590*/  DADD R6, R6, R8 ;  /* 0x0000000006067229 */ /* 0x001fd40000000008 */
        /* <DEDUP_REMOVED lines=17> */
[----:B------:R-:W-:-:S03]  /*16b0*/  ISETP.GT.AND P0, PT, R12, 0xf, PT ;  /* 0x0000000f0c00780c */ /* 0x000fc60003f04270 */
[----:B------:R-:W0:Y:S01]  /*16c0*/  SHFL.DOWN PT, R5, R7, 0x10, 0x1f ;  /* 0x0a001f0007057f89 */ /* 0x000e2200000e0000 */
[----:B------:R-:W-:Y:S01]  /*16d0*/  @!P1 IMAD.IADD R11, R0, 0x1, R11 ;  /* 0x00000001000b9824 */ /* 0x000fe200078e020b */
[----:B0-----:R-:W-:-:S07]  /*16e0*/  DADD R8, R4, R6 ;  /* 0x0000000004087229 */ /* 0x001fce0000000006 */
[----:B------:R0:W-:Y:S01]  /*16f0*/  @!P1 STS.64 [R11+0x10], R8 ;  /* 0x000010080b009388 */ /* 0x0001e20000000a00 */
[----:B------:R-:W-:Y:S01]  /*1700*/  BAR.SYNC.DEFER_BLOCKING 0x0 ;  /* 0x0000000000007b1d */ /* 0x000fe20000010000 */
[----:B------:R-:W-:Y:S02]  /*1710*/  ISETP.NE.AND P1, PT, R3, RZ, PT ;  /* 0x000000ff0300720c */ /* 0x000fe40003f25270 */
[----:B------:R-:W-:Y:S02]  /*1720*/  FSEL R4, R6, R8, P0 ;  /* 0x0000000806047208 */ /* 0x000fe40000000000 */
[----:B------:R-:W-:-:S09]  /*1730*/  FSEL R5, R7, R9, P0 ;  /* 0x0000000907057208 */ /* 0x000fd20000000000 */
[----:B0-----:R-:W-:Y:S05]  /*1740*/  @P1 BRA `(.L_x_3186) ;  /* 0x0000009000b01947 */ /* 0x001fea0003800000 */
        /* <DEDUP_REMOVED lines=27> */
.L_x_3185:
        /* <DEDUP_REMOVED lines=51> */
[----:B0-----:R-:W-:Y:S05]  /*1c30*/  @P1 BRA `(.L_x_3186) ;  /* 0x0000008c00741947 */ /* 0x001fea0003800000 */
[----:B------:R-:W0:Y:S01]  /*1c40*/  S2UR UR5, SR_CgaCtaId ;  /* 0x00000000000579c3 */ /* 0x000e220000008800 */
[----:B------:R-:W-:Y:S01]  /*1c50*/  UMOV UR4, 0x400 ;  /* 0x0000040000047882 */ /* 0x000fe20000000000 */
[----:B------:R-:W-:Y:S01]  /*1c60*/  IMAD.U32 R0, RZ, RZ, UR6 ;  /* 0x00000006ff007e24 */ /* 0x000fe2000f8e00ff */
[----:B------:R-:W-:-:S04]  /*1c70*/  ISETP.GT.U32.AND P0, PT, R2, 0x20, PT ;  /* 0x000000200200780c */ /* 0x000fc80003f04070 */
[----:B------:R-:W-:Y:S01]  /*1c80*/  ISETP.GT.AND.EX P0, PT, R0, RZ, PT, P0 ;  /* 0x000000ff0000720c */ /* 0x000fe20003f04300 */
[----:B0-----:R-:W-:-:S09]  /*1c90*/  ULEA UR4, UR5, UR4, 0x18 ;  /* 0x0000000405047291 */ /* 0x001fd2000f8ec0ff */
[----:B------:R-:W0:Y:S04]  /*1ca0*/  LDS.64 R6, [UR4+0x18] ;  /* 0x00001804ff067984 */ /* 0x000e280008000a00 */
[----:B------:R-:W1:Y:S01]  /*1cb0*/  LDS.128 R8, [UR4+0x20] ;  /* 0x00002004ff087984 */ /* 0x000e620008000c00 */
[----:B0-----:R-:W-:-:S10]  /*1cc0*/  DADD R6, R4, R6 ;  /* 0x0000000004067229 */ /* 0x001fd40000000006 */
        /* <DEDUP_REMOVED lines=79> */
.L_x_3168:
[----:B------:R-:W0:Y:S01]  /*21c0*/  LDC.64 R4, c[0x0][0x3b8] ;  /* 0x0000ee00ff047b82 */ /* 0x000e220000000a00 */
[----:B------:R-:W-:Y:S02]  /*21d0*/  CS2R R8, SRZ ;  /* 0x0000000000087805 */ /* 0x000fe4000001ff00 */
[----:B0-----:R-:W-:-:S13]  /*21e0*/  ISETP.GE.AND P0, PT, R5, R4, PT ;  /* 0x000000040500720c */ /* 0x001fda0003f06270 */
[----:B------:R-:W-:Y:S05]  /*21f0*/  @!P0 BRA `(.L_x_3187) ;  /* 0x0000003800f88947 */ /* 0x000fea0003800000 */
[----:B------:R-:W0:Y:S01]  /*2200*/  LDCU UR5, c[0x0][0x3b8] ;  /* 0x00007700ff0577ac */ /* 0x000e220008000800 */
[----:B------:R-:W-:-:S04]  /*2210*/  IMAD.IADD R6, R5, 0x1, -R4 ;  /* 0x0000000105067824 */ /* 0x000fc800078e0a04 */
[C---:B------:R-:W-:Y:S01]  /*2220*/  VIADD R0, R6.reuse, 0x1 ;  /* 0x0000000106007836 */ /* 0x040fe20000000000 */
[----:B------:R-:W-:Y:S02]  /*2230*/  ISETP.GE.U32.AND P0, PT, R6, 0xf, PT ;  /* 0x0000000f0600780c */ /* 0x000fe40003f06070 */
[----:B------:R-:W-:Y:S02]  /*2240*/  CS2R R6, SRZ ;  /* 0x0000000000067805 */ /* 0x000fe4000001ff00 */
        /* <DEDUP_REMOVED lines=8> */
.L_x_3189:
        /* <DEDUP_REMOVED lines=56> */
.L_x_3188:
        /* <DEDUP_REMOVED lines=34> */
.L_x_3191:
        /* <DEDUP_REMOVED lines=22> */
.L_x_3192:
        /* <DEDUP_REMOVED lines=17> */
.L_x_3190:
[----:B------:R-:W-:Y:S01]  /*2ae0*/  IMAD.U32 R58, RZ, RZ, UR5 ;  /* 0x00000005ff3a7e24 */ /* 0x000fe2000f8e00ff */
[----:B------:R-:W-:Y:S01]  /*2af0*/  CS2R R8, SRZ ;  /* 0x0000000000087805 */ /* 0x000fe2000001ff00 */
[----:B------:R-:W-:Y:S06]  /*2b00*/  @!P0 BRA `(.L_x_3193) ;  /* 0x0000000000f08947 */ /* 0x000fec0003800000 */
[----:B------:R-:W-:Y:S01]  /*2b10*/  LOP3.LUT R59, R0, 0xfffffff0, RZ, 0xc0, !PT ;  /* 0xfffffff0003b7812 */ /* 0x000fe200078ec0ff */
[----:B------:R-:W-:Y:S01]  /*2b20*/  IMAD.U32 R58, RZ, RZ, UR5 ;  /* 0x00000005ff3a7e24 */ /* 0x000fe2000f8e00ff */
[----:B------:R-:W-:Y:S01]  /*2b30*/  CS2R R8, SRZ ;  /* 0x0000000000087805 */ /* 0x000fe2000001ff00 */
[----:B------:R-:W-:-:S06]  /*2b40*/  UMOV UR4, URZ ;  /* 0x000000ff00047c82 */ /* 0x000fcc0008000000 */
.L_x_3194:
        /* <DEDUP_REMOVED lines=56> */
.L_x_3193:
        /* <DEDUP_REMOVED lines=33> */
.L_x_3196:
        /* <DEDUP_REMOVED lines=22> */
.L_x_3197:
        /* <DEDUP_REMOVED lines=17> */
.L_x_3195:
[----:B------:R-:W-:Y:S01]  /*3350*/  IMAD.U32 R64, RZ, RZ, UR5 ;  /* 0x00000005ff407e24 */ /* 0x000fe2000f8e00ff */
[----:B------:R-:W-:Y:S01]  /*3360*/  CS2R R10, SRZ ;  /* 0x00000000000a7805 */ /* 0x000fe2000001ff00 */
[----:B------:R-:W-:Y:S06]  /*3370*/  @!P0 BRA `(.L_x_3198) ;  /* 0x0000000000f08947 */ /* 0x000fec0003800000 */
[----:B------:R-:W-:Y:S01]  /*3380*/  LOP3.LUT R65, R0, 0xfffffff0, RZ, 0xc0, !PT ;  /* 0xfffffff000417812 */ /* 0x000fe200078ec0ff */
[----:B------:R-:W-:Y:S01]  /*3390*/  IMAD.U32 R64, RZ, RZ, UR5 ;  /* 0x00000005ff407e24 */ /* 0x000fe2000f8e00ff */
[----:B------:R-:W-:Y:S01]  /*33a0*/  CS2R R10, SRZ ;  /* 0x00000000000a7805 */ /* 0x000fe2000001ff00 */
[----:B------:R-:W-:-:S06]  /*33b0*/  UMOV UR4, URZ ;  /* 0x000000ff00047c82 */ /* 0x000fcc0008000000 */
.L_x_3199:
        /* <DEDUP_REMOVED lines=56> */
.L_x_3198:
        /* <DEDUP_REMOVED lines=33> */
.L_x_3201:
        /* <DEDUP_REMOVED lines=22> */
.L_x_3202:
        /* <DEDUP_REMOVED lines=17> */
.L_x_3200:
[----:B------:R-:W-:Y:S01]  /*3bc0*/  IMAD.U32 R70, RZ, RZ, UR5 ;  /* 0x00000005ff467e24 */ /* 0x000fe2000f8e00ff */
[----:B------:R-:W-:Y:S01]  /*3bd0*/  CS2R R12, SRZ ;  /* 0x00000000000c7805 */ /* 0x000fe2000001ff00 */
[----:B------:R-:W-:Y:S06]  /*3be0*/  @!P0 BRA `(.L_x_3203) ;  /* 0x0000000000f08947 */ /* 0x000fec0003800000 */
[----:B------:R-:W-:Y:S01]  /*3bf0*/  LOP3.LUT R71, R0, 0xfffffff0, RZ, 0xc0, !PT ;  /* 0xfffffff000477812 */ /* 0x000fe200078ec0ff */
[----:B------:R-:W-:Y:S01]  /*3c00*/  IMAD.U32 R70, RZ, RZ, UR5 ;  /* 0x00000005ff467e24 */ /* 0x000fe2000f8e00ff */
[----:B------:R-:W-:Y:S01]  /*3c10*/  CS2R R12, SRZ ;  /* 0x00000000000c7805 */ /* 0x000fe2000001ff00 */
[----:B------:R-:W-:-:S06]  /*3c20*/  UMOV UR4, URZ ;  /* 0x000000ff00047c82 */ /* 0x000fcc0008000000 */
.L_x_3204:
        /* <DEDUP_REMOVED lines=56> */
.L_x_3203:
        /* <DEDUP_REMOVED lines=33> */
.L_x_3206:
        /* <DEDUP_REMOVED lines=22> */
.L_x_3207:
        /* <DEDUP_REMOVED lines=17> */
.L_x_3205:
[----:B------:R-:W-:Y:S01]  /*4430*/  IMAD.U32 R76, RZ, RZ, UR5 ;  /* 0x00000005ff4c7e24 */ /* 0x000fe2000f8e00ff */
[----:B------:R-:W-:Y:S01]  /*4440*/  CS2R R14, SRZ ;  /* 0x00000000000e7805 */ /* 0x000fe2000001ff00 */
[----:B------:R-:W-:Y:S06]  /*4450*/  @!P0 BRA `(.L_x_3208) ;  /* 0x0000000000f08947 */ /* 0x000fec0003800000 */
[----:B------:R-:W-:Y:S01]  /*4460*/  LOP3.LUT R77, R0, 0xfffffff0, RZ, 0xc0, !PT ;  /* 0xfffffff0004d7812 */ /* 0x000fe200078ec0ff */
[----:B------:R-:W-:Y:S01]  /*4470*/  IMAD.U32 R76, RZ, RZ, UR5 ;  /* 0x00000005ff4c7e24 */ /* 0x000fe2000f8e00ff */
[----:B------:R-:W-:Y:S01]  /*4480*/  CS2R R14, SRZ ;  /* 0x00000000000e7805 */ /* 0x000fe2000001ff00 */
[----:B------:R-:W-:-:S06]  /*4490*/  UMOV UR4, URZ ;  /* 0x000000ff00047c82 */ /* 0x000fcc0008000000 */
.L_x_3209:
        /* <DEDUP_REMOVED lines=56> */
.L_x_3208:
        /* <DEDUP_REMOVED lines=33> */
.L_x_3211:
        /* <DEDUP_REMOVED lines=22> */
.L_x_3212:
        /* <DEDUP_REMOVED lines=17> */
.L_x_3210:
[----:B------:R-:W-:Y:S01]  /*4ca0*/  IMAD.U32 R84, RZ, RZ, UR5 ;  /* 0x00000005ff547e24 */ /* 0x000fe2000f8e00ff */
[----:B------:R-:W-:Y:S01]  /*4cb0*/  CS2R R16, SRZ ;  /* 0x0000000000107805 */ /* 0x000fe2000001ff00 */
[----:B------:R-:W-:Y:S06]  /*4cc0*/  @!P0 BRA `(.L_x_3213) ;  /* 0x0000000000f08947 */ /* 0x000fec0003800000 */
[----:B------:R-:W-:Y:S01]  /*4cd0*/  LOP3.LUT R85, R0, 0xfffffff0, RZ, 0xc0, !PT ;  /* 0xfffffff000557812 */ /* 0x000fe200078ec0ff */
[----:B------:R-:W-:Y:S01]  /*4ce0*/  IMAD.U32 R84, RZ, RZ, UR5 ;  /* 0x00000005ff547e24 */ /* 0x000fe2000f8e00ff */
[----:B------:R-:W-:Y:S01]  /*4cf0*/  CS2R R16, SRZ ;  /* 0x0000000000107805 */ /* 0x000fe2000001ff00 */
[----:B------:R-:W-:-:S06]  /*4d00*/  UMOV UR4, URZ ;  /* 0x000000ff00047c82 */ /* 0x000fcc0008000000 */
.L_x_3214:
        /* <DEDUP_REMOVED lines=56> */
.L_x_3213:
        /* <DEDUP_REMOVED lines=33> */
.L_x_3216:
        /* <DEDUP_REMOVED lines=22> */
.L_x_3217:
        /* <DEDUP_REMOVED lines=17> */
.L_x_3215:
[----:B------:R-:W-:Y:S01]  /*5510*/  IMAD.U32 R88, RZ, RZ, UR5 ;  /* 0x00000005ff587e24 */ /* 0x000fe2000f8e00ff */
[----:B------:R-:W-:Y:S01]  /*5520*/  CS2R R18, SRZ ;  /* 0x0000000000127805 */ /* 0x000fe2000001ff00 */
[----:B------:R-:W-:Y:S06]  /*5530*/  @!P0 BRA `(.L_x_3218) ;  /* 0x0000000000f08947 */ /* 0x000fec0003800000 */
[----:B------:R-:W-:Y:S01]  /*5540*/  LOP3.LUT R89, R0, 0xfffffff0, RZ, 0xc0, !PT ;  /* 0xfffffff000597812 */ /* 0x000fe200078ec0ff */
[----:B------:R-:W-:Y:S01]  /*5550*/  IMAD.U32 R88, RZ, RZ, UR5 ;  /* 0x00000005ff587e24 */ /* 0x000fe2000f8e00ff */
[----:B------:R-:W-:Y:S01]  /*5560*/  CS2R R18, SRZ ;  /* 0x0000000000127805 */ /* 0x000fe2000001ff00 */
[----:B------:R-:W-:-:S06]  /*5570*/  UMOV UR4, URZ ;  /* 0x000000ff00047c82 */ /* 0x000fcc0008000000 */
.L_x_3219:
        /* <DEDUP_REMOVED lines=56> */
.L_x_3218:
        /* <DEDUP_REMOVED lines=33> */
.L_x_3221:
        /* <DEDUP_REMOVED lines=22> */
.L_x_3222:
        /* <DEDUP_REMOVED lines=17> */
.L_x_3220:
[----:B------:R-:W-:-:S08]  /*5d80*/  DADD R6, R8, R6 ;  /* 0x0000000008067229 */ /* 0x000fd00000000006 */
[----:B------:R-:W-:-:S08]  /*5d90*/  DADD R6, R6, R10 ;  /* 0x0000000006067229 */ /* 0x000fd0000000000a */
[----:B------:R-:W-:-:S08]  /*5da0*/  DADD R6, R6, R12 ;  /* 0x0000000006067229 */ /* 0x000fd0000000000c */
[----:B------:R-:W-:-:S08]  /*5db0*/  DADD R6, R6, R14 ;  /* 0x0000000006067229 */ /* 0x000fd0000000000e */
[----:B------:R-:W-:-:S08]  /*5dc0*/  DADD R6, R6, R16 ;  /* 0x0000000006067229 */ /* 0x000fd00000000010 */
[----:B------:R-:W-:-:S11]  /*5dd0*/  DADD R8, R6, R18 ;  /* 0x0000000006087229 */ /* 0x000fd60000000012 */
.L_x_3187:
[----:B------:R-:W-:Y:S01]  /*5de0*/  IADD3 R0, P0, PT, R2, -0xe00, RZ ;  /* 0xfffff20002007810 */ /* 0x000fe20007f1e0ff */
[----:B------:R-:W-:Y:S01]  /*5df0*/  UMOV UR7, 0xe00 ;  /* 0x00000e0000077882 */ /* 0x000fe20000000000 */
[----:B------:R-:W-:Y:S02]  /*5e00*/  UMOV UR5, URZ ;  /* 0x000000ff00057c82 */ /* 0x000fe40008000000 */
[----:B------:R-:W-:Y:S02]  /*5e10*/  IADD3.X R2, PT, PT, R3, -0x1, RZ, P0, !PT ;  /* 0xffffffff03027810 */ /* 0x000fe400007fe4ff */
[----:B------:R-:W-:-:S04]  /*5e20*/  ISETP.GE.U32.AND P0, PT, R0, 0xe00, PT ;  /* 0x00000e000000780c */ /* 0x000fc80003f06070 */
[----:B------:R-:W-:-:S13]  /*5e30*/  ISETP.GE.U32.AND.EX P0, PT, R2, RZ, PT, P0 ;  /* 0x000000ff0200720c */ /* 0x000fda0003f06100 */
[----:B------:R-:W-:Y:S05]  /*5e40*/  @!P0 BRA `(.L_x_3223) ;  /* 0x0000003c00548947 */ /* 0x000fea0003800000 */
[----:B------:R-:W-:-:S13]  /*5e50*/  ISETP.GE.AND P0, PT, R5, R4, PT ;  /* 0x000000040500720c */ /* 0x000fda0003f06270 */
[----:B------:R-:W-:Y:S05]  /*5e60*/  @P0 BRA `(.L_x_3224) ;  /* 0x0000000000400947 */ /* 0x000fea0003800000 */
[----:B------:R-:W-:Y:S01]  /*5e70*/  DADD R8, RZ, R8 ;  /* 0x00000000ff087229 */ /* 0x000fe20000000008 */
[----:B------:R-:W0:Y:S01]  /*5e80*/  LDCU.64 UR8, c[0x0][0x390] ;  /* 0x00007200ff0877ac */ /* 0x000e220008000a00 */
[----:B------:R-:W-:Y:S01]  /*5e90*/  UMOV UR7, 0xe00 ;  /* 0x00000e0000077882 */ /* 0x000fe20000000000 */
[----:B------:R-:W-:-:S08]  /*5ea0*/  UMOV UR5, URZ ;  /* 0x000000ff00057c82 */ /* 0x000fd00008000000 */
.L_x_3225:
[----:B------:R-:W-:-:S04]  /*5eb0*/  UIADD3 UR7, UP0, UPT, UR7, 0xe00, URZ ;  /* 0x00000e0007077890 */ /* 0x000fc8000ff1e0ff */
[----:B------:R-:W-:Y:S02]  /*5ec0*/  UIADD3.X UR5, UPT, UPT, URZ, UR5, URZ, UP0, !UPT ;  /* 0x00000005ff057290 */ /* 0x000fe400087fe4ff */
[----:B------:R-:W-:-:S04]  /*5ed0*/  ISETP.LT.U32.AND P0, PT, R0, UR7, PT ;  /* 0x0000000700007c0c */ /* 0x000fc8000bf01070 */
[----:B------:R-:W-:-:S05]  /*5ee0*/  IMAD.U32 R3, RZ, RZ, UR5 ;  /* 0x00000005ff037e24 */ /* 0x000fca000f8e00ff */
[----:B------:R-:W-:-:S13]  /*5ef0*/  ISETP.GT.U32.AND.EX P0, PT, R3, R2, PT, P0 ;  /* 0x000000020300720c */ /* 0x000fda0003f04100 */
[----:B------:R-:W-:Y:S05]  /*5f00*/  @P0 BRA `(.L_x_3223) ;  /* 0x0000003c00240947 */ /* 0x000fea0003800000 */
[----:B0-----:R-:W-:-:S04]  /*5f10*/  UIADD3 UR4, UP0, UPT, -UR7, UR8, URZ ;  /* 0x0000000807047290 */ /* 0x001fc8000ff1e1ff */
[----:B------:R-:W-:Y:S02]  /*5f20*/  UIADD3.X UR6, UPT, UPT, ~UR5, UR9, URZ, UP0, !UPT ;  /* 0x0000000905067290 */ /* 0x000fe400087fe5ff */
[----:B------:R-:W-:-:S04]  /*5f30*/  UISETP.GE.U32.AND UP0, UPT, UR4, 0xe00, UPT ;  /* 0x00000e000400788c */ /* 0x000fc8000bf06070 */
[----:B------:R-:W-:-:S09]  /*5f40*/  UISETP.GE.U32.AND.EX UP0, UPT, UR6, URZ, UPT, UP0 ;  /* 0x000000ff0600728c */ /* 0x000fd2000bf06100 */
[----:B------:R-:W-:Y:S05]  /*5f50*/  BRA.U UP0, `(.L_x_3225) ;  /* 0xfffffffd00d47547 */ /* 0x000fea000b83ffff */
[----:B------:R-:W-:Y:S05]  /*5f60*/  BRA `(.L_x_3226) ;  /* 0x0000004400947947 */ /* 0x000fea0003800000 */
.L_x_3224:
[----:B------:R-:W-:Y:S01]  /*5f70*/  IMAD.IADD R3, R5, 0x1, -R4 ;  /* 0x0000000105037824 */ /* 0x000fe200078e0a04 */
[----:B------:R-:W-:Y:S01]  /*5f80*/  UMOV UR7, 0xe00 ;  /* 0x00000e0000077882 */ /* 0x000fe20000000000 */
[----:B------:R-:W-:Y:S02]  /*5f90*/  UMOV UR5, URZ ;  /* 0x000000ff00057c82 */ /* 0x000fe40008000000 */
[----:B------:R-:W-:-:S05]  /*5fa0*/  VIADD R7, R3, 0x1 ;  /* 0x0000000103077836 */ /* 0x000fca0000000000 */
[C---:B------:R-:W-:Y:S02]  /*5fb0*/  LOP3.LUT R4, R7.reuse, 0xf, RZ, 0xc0, !PT ;  /* 0x0000000f07047812 */ /* 0x040fe400078ec0ff */
[C---:B------:R-:W-:Y:S02]  /*5fc0*/  LOP3.LUT R5, R7.reuse, 0x7, RZ, 0xc0, !PT ;  /* 0x0000000707057812 */ /* 0x040fe400078ec0ff */
[C---:B------:R-:W-:Y:S01]  /*5fd0*/  LOP3.LUT R6, R7.reuse, 0xfffffff0, RZ, 0xc0, !PT ;  /* 0xfffffff007067812 */ /* 0x040fe200078ec0ff */
[----:B------:R-:W-:Y:S01]  /*5fe0*/  VIADD R90, R4, 0xffffffff ;  /* 0xffffffff045a7836 */ /* 0x000fe20000000000 */
[----:B------:R-:W-:Y:S01]  /*5ff0*/  LOP3.LUT R7, R7, 0x3, RZ, 0xc0, !PT ;  /* 0x0000000307077812 */ /* 0x000fe200078ec0ff */
[----:B------:R-:W-:-:S07]  /*6000*/  VIADD R91, R5, 0xffffffff ;  /* 0xffffffff055b7836 */ /* 0x000fce0000000000 */
.L_x_3262:
        /* <DEDUP_REMOVED lines=9> */
.L_x_3228:
        /* <DEDUP_REMOVED lines=56> */
.L_x_3227:
        /* <DEDUP_REMOVED lines=33> */
.L_x_3230:
        /* <DEDUP_REMOVED lines=21> */
.L_x_3231:
        /* <DEDUP_REMOVED lines=17> */
.L_x_3229:
[----:B------:R-:W-:Y:S01]  /*6890*/  IMAD.U32 R78, RZ, RZ, UR6 ;  /* 0x00000006ff4e7e24 */ /* 0x000fe2000f8e00ff */
[----:B------:R-:W-:Y:S01]  /*68a0*/  CS2R R12, SRZ ;  /* 0x00000000000c7805 */ /* 0x000fe2000001ff00 */
[----:B------:R-:W-:Y:S06]  /*68b0*/  @!P0 BRA `(.L_x_3232) ;  /* 0x0000000000ec8947 */ /* 0x000fec0003800000 */
[----:B------:R-:W-:Y:S01]  /*68c0*/  IMAD.U32 R78, RZ, RZ, UR6 ;  /* 0x00000006ff4e7e24 */ /* 0x000fe2000f8e00ff */
[----:B------:R-:W-:Y:S01]  /*68d0*/  CS2R R12, SRZ ;  /* 0x00000000000c7805 */ /* 0x000fe2000001ff00 */
[----:B------:R-:W-:-:S06]  /*68e0*/  UMOV UR4, URZ ;  /* 0x000000ff00047c82 */ /* 0x000fcc0008000000 */
.L_x_3233:
        /* <DEDUP_REMOVED lines=56> */
.L_x_3232:
        /* <DEDUP_REMOVED lines=33> */
.L_x_3235:
        /* <DEDUP_REMOVED lines=21> */
.L_x_3236:
        /* <DEDUP_REMOVED lines=17> */
.L_x_3234:
[----:B------:R-:W-:Y:S01]  /*70e0*/  IMAD.U32 R82, RZ, RZ, UR6 ;  /* 0x00000006ff527e24 */ /* 0x000fe2000f8e00ff */
[----:B------:R-:W-:Y:S01]  /*70f0*/  CS2R R14, SRZ ;  /* 0x00000000000e7805 */ /* 0x000fe2000001ff00 */
[----:B------:R-:W-:Y:S06]  /*7100*/  @!P0 BRA `(.L_x_3237) ;  /* 0x0000000000ec8947 */ /* 0x000fec0003800000 */
[----:B------:R-:W-:Y:S01]  /*7110*/  IMAD.U32 R82, RZ, RZ, UR6 ;  /* 0x00000006ff527e24 */ /* 0x000fe2000f8e00ff */
[----:B------:R-:W-:Y:S01]  /*7120*/  CS2R R14, SRZ ;  /* 0x00000000000e7805 */ /* 0x000fe2000001ff00 */
[----:B------:R-:W-:-:S06]  /*7130*/  UMOV UR4, URZ ;  /* 0x000000ff00047c82 */ /* 0x000fcc0008000000 */
.L_x_3238:
        /* <DEDUP_REMOVED lines=56> */
.L_x_3237:
        /* <DEDUP_REMOVED lines=33> */
.L_x_3240:
        /* <DEDUP_REMOVED lines=21> */
.L_x_3241:
        /* <DEDUP_REMOVED lines=17> */
.L_x_3239:
[----:B------:R-:W-:Y:S01]  /*7930*/  IMAD.U32 R86, RZ, RZ, UR6 ;  /* 0x00000006ff567e24 */ /* 0x000fe2000f8e00ff */
[----:B------:R-:W-:Y:S01]  /*7940*/  CS2R R16, SRZ ;  /* 0x0000000000107805 */ /* 0x000fe2000001ff00 */
[----:B------:R-:W-:Y:S06]  /*7950*/  @!P0 BRA `(.L_x_3242) ;  /* 0x0000000000ec8947 */ /* 0x000fec0003800000 */
[----:B------:R-:W-:Y:S01]  /*7960*/  IMAD.U32 R86, RZ, RZ, UR6 ;  /* 0x00000006ff567e24 */ /* 0x000fe2000f8e00ff */
[----:B------:R-:W-:Y:S01]  /*7970*/  CS2R R16, SRZ ;  /* 0x0000000000107805 */ /* 0x000fe2000001ff00 */
[----:B------:R-:W-:-:S06]  /*7980*/  UMOV UR4, URZ ;  /* 0x000000ff00047c82 */ /* 0x000fcc0008000000 */
.L_x_3243:
        /* <DEDUP_REMOVED lines=56> */
.L_x_3242:
        /* <DEDUP_REMOVED lines=33> */
.L_x_3245:
        /* <DEDUP_REMOVED lines=21> */
.L_x_3246:
        /* <DEDUP_REMOVED lines=17> */
.L_x_3244:
[----:B------:R-:W-:Y:S01]  /*8180*/  IMAD.U32 R88, RZ, RZ, UR6 ;  /* 0x00000006ff587e24 */ /* 0x000fe2000f8e00ff */
[----:B------:R-:W-:Y:S01]  /*8190*/  CS2R R18, SRZ ;  /* 0x0000000000127805 */ /* 0x000fe2000001ff00 */
[----:B------:R-:W-:Y:S06]  /*81a0*/  @!P0 BRA `(.L_x_3247) ;  /* 0x0000000000ec8947 */ /* 0x000fec0003800000 */
[----:B------:R-:W-:Y:S01]  /*81b0*/  IMAD.U32 R88, RZ, RZ, UR6 ;  /* 0x00000006ff587e24 */ /* 0x000fe2000f8e00ff */
[----:B------:R-:W-:Y:S01]  /*81c0*/  CS2R R18, SRZ ;  /* 0x0000000000127805 */ /* 0x000fe2000001ff00 */
[----:B------:R-:W-:-:S06]  /*81d0*/  UMOV UR4, URZ ;  /* 0x000000ff00047c82 */ /* 0x000fcc0008000000 */
.L_x_3248:
        /* <DEDUP_REMOVED lines=56> */
.L_x_3247:
        /* <DEDUP_REMOVED lines=33> */
.L_x_3250:
        /* <DEDUP_REMOVED lines=21> */
.L_x_3251:
        /* <DEDUP_REMOVED lines=17> */
.L_x_3249:
[----:B------:R-:W-:Y:S01]  /*89d0*/  IMAD.U32 R92, RZ, RZ, UR6 ;  /* 0x00000006ff5c7e24 */ /* 0x000fe2000f8e00ff */
[----:B------:R-:W-:Y:S01]  /*89e0*/  CS2R R20, SRZ ;  /* 0x0000000000147805 */ /* 0x000fe2000001ff00 */
[----:B------:R-:W-:Y:S06]  /*89f0*/  @!P0 BRA `(.L_x_3252) ;  /* 0x0000000000ec8947 */ /* 0x000fec0003800000 */
[----:B------:R-:W-:Y:S01]  /*8a00*/  IMAD.U32 R92, RZ, RZ, UR6 ;  /* 0x00000006ff5c7e24 */ /* 0x000fe2000f8e00ff */
[----:B------:R-:W-:Y:S01]  /*8a10*/  CS2R R20, SRZ ;  /* 0x0000000000147805 */ /* 0x000fe2000001ff00 */
[----:B------:R-:W-:-:S06]  /*8a20*/  UMOV UR4, URZ ;  /* 0x000000ff00047c82 */ /* 0x000fcc0008000000 */
.L_x_3253:
        /* <DEDUP_REMOVED lines=56> */
.L_x_3252:
        /* <DEDUP_REMOVED lines=33> */
.L_x_3255:
        /* <DEDUP_REMOVED lines=21> */
.L_x_3256:
        /* <DEDUP_REMOVED lines=17> */
.L_x_3254:
[----:B------:R-:W-:Y:S01]  /*9220*/  IMAD.U32 R92, RZ, RZ, UR6 ;  /* 0x00000006ff5c7e24 */ /* 0x000fe2000f8e00ff */
[----:B------:R-:W-:Y:S01]  /*9230*/  CS2R R84, SRZ ;  /* 0x0000000000547805 */ /* 0x000fe2000001ff00 */
[----:B------:R-:W-:Y:S06]  /*9240*/  @!P0 BRA `(.L_x_3257) ;  /* 0x0000000000ec8947 */ /* 0x000fec0003800000 */
[----:B------:R-:W-:Y:S01]  /*9250*/  IMAD.U32 R92, RZ, RZ, UR6 ;  /* 0x00000006ff5c7e24 */ /* 0x000fe2000f8e00ff */
[----:B------:R-:W-:Y:S01]  /*9260*/  CS2R R84, SRZ ;  /* 0x0000000000547805 */ /* 0x000fe2000001ff00 */
[----:B------:R-:W-:-:S06]  /*9270*/  UMOV UR4, URZ ;  /* 0x000000ff00047c82 */ /* 0x000fcc0008000000 */
.L_x_3258:
        /* <DEDUP_REMOVED lines=56> */
.L_x_3257:
        /* <DEDUP_REMOVED lines=33> */
.L_x_3260:
        /* <DEDUP_REMOVED lines=21> */
.L_x_3261:
        /* <DEDUP_REMOVED lines=17> */
.L_x_3259:
        /* <DEDUP_REMOVED lines=15> */
[----:B------:R-:W-:-:S04]  /*9b60*/  ISETP.LT.U32.AND P0, PT, R0, UR7, PT ;  /* 0x0000000700007c0c */ /* 0x000fc8000bf01070 */
[----:B------:R-:W-:-:S05]  /*9b70*/  IMAD.U32 R11, RZ, RZ, UR5 ;  /* 0x00000005ff0b7e24 */ /* 0x000fca000f8e00ff */
[----:B------:R-:W-:-:S13]  /*9b80*/  ISETP.GT.U32.AND.EX P0, PT, R11, R2, PT, P0 ;  /* 0x000000020b00720c */ /* 0x000fda0003f04100 */
[----:B------:R-:W-:Y:S05]  /*9b90*/  @!P0 BRA `(.L_x_3262) ;  /* 0xffffffc4001c8947 */ /* 0x000fea000383ffff */
.L_x_3223:
[----:B0-----:R-:W0:Y:S02]  /*9ba0*/  LDCU.64 UR8, c[0x0][0x390] ;  /* 0x00007200ff0877ac */ /* 0x001e240008000a00 */
[----:B0-----:R-:W-:-:S04]  /*9bb0*/  UISETP.GE.U32.AND UP0, UPT, UR7, UR8, UPT ;  /* 0x000000080700728c */ /* 0x001fc8000bf06070 */
        /* <DEDUP_REMOVED lines=18> */
[----:B------:R-:W-:-:S03]  /*9ce0*/  VIADD R3, R80, 0xffffffff ;  /* 0xffffffff50037836 */ /* 0x000fc60000000000 */
[----:B------:R-:W-:Y:S02]  /*9cf0*/  ISETP.GE.U32.AND P2, PT, R2, 0x7, PT ;  /* 0x000000070200780c */ /* 0x000fe40003f46070 */
[----:B------:R-:W-:-:S13]  /*9d00*/  ISETP.GE.U32.AND P3, PT, R3, 0x3, PT ;  /* 0x000000030300780c */ /* 0x000fda0003f66070 */
.L_x_3269:
        /* <DEDUP_REMOVED lines=11> */
.L_x_3265:
        /* <DEDUP_REMOVED lines=37> */
[----:B------:R-:W-:Y:S01]  /*a010*/  ISETP.NE.AND P4, PT, R60, R57, PT ;  /* 0x000000393c00720c */ /* 0x000fe20003f85270 */
        /* <DEDUP_REMOVED lines=18> */
.L_x_3264:
        /* <DEDUP_REMOVED lines=32> */
.L_x_3267:
        /* <DEDUP_REMOVED lines=20> */
.L_x_3268:
        /* <DEDUP_REMOVED lines=17> */
.L_x_3266:
[----:B------:R-:W-:Y:S01]  /*a590*/  DADD R8, R62, R8 ;  /* 0x000000003e087229 */ /* 0x000fe20000000008 */
[----:B------:R-:W-:Y:S10]  /*a5a0*/  @!P0 BRA `(.L_x_3269) ;  /* 0xfffffff400d88947 */ /* 0x000ff4000383ffff */
.L_x_3263:
[----:B------:R-:W-:Y:S05]  /*a5b0*/  BSYNC.RECONVERGENT B1 ;  /* 0x0000000000017941 */ /* 0x000fea0003800200 */
.L_x_3226:
        /* <DEDUP_REMOVED lines=25> */
[----:B--2---:R-:W-:Y:S01]  /*a750*/  @!P1 SHF.R.U32.HI R6, RZ, 0x2, R0 ;  /* 0x00000002ff069819 */ /* 0x004fe20000011600 */
[----:B------:R-:W0:Y:S01]  /*a760*/  SHFL.DOWN PT, R3, R9, 0x8, 0x1f ;  /* 0x09001f0009037f89 */ /* 0x000e2200000e0000 */
[----:B-1----:R-:W-:-:S02]  /*a770*/  @!P1 LEA R7, R12, R7, 0x18 ;  /* 0x000000070c079211 */ /* 0x002fc400078ec0ff */
[----:B------:R-:W-:-:S05]  /*a780*/  @!P1 LOP3.LUT R6, R6, 0xf8, RZ, 0xc0, !PT ;  /* 0x000000f806069812 */ /* 0x000fca00078ec0ff */
[----:B------:R-:W-:Y:S01]  /*a790*/  @!P1 IMAD.IADD R7, R6, 0x1, R7 ;  /* 0x0000000106079824 */ /* 0x000fe200078e0207 */
        /* <DEDUP_REMOVED lines=38> */
[----:B------:R-:W-:-:S11]  /*aa00*/  DADD R4, R2, R10 ;  /* 0x0000000002047229 */ /* 0x000fd6000000000a */
.L_x_3186:
[----:B------:R-:W-:Y:S05]  /*aa10*/  BSYNC.RECONVERGENT B0 ;  /* 0x0000000000007941 */ /* 0x000fea0003800200 */
.L_x_3167:
[----:B------:R-:W-:Y:S05]  /*aa20*/  @P1 EXIT ;  /* 0x000000000000194d */ /* 0x000fea0003800000 */
[----:B------:R-:W0:Y:S01]  /*aa30*/  LDCU.64 UR4, c[0x0][0x3a0] ;  /* 0x00007400ff0477ac */ /* 0x000e220008000a00 */
[----:B------:R-:W1:Y:S01]  /*aa40*/  LDC.64 R2, c[0x0][0x388] ;  /* 0x0000e200ff027b82 */ /* 0x000e620000000a00 */
[----:B0-----:R-:W-:-:S07]  /*aa50*/  DADD R4, R4, UR4 ;  /* 0x0000000404047e29 */ /* 0x001fce0008000000 */
[----:B-1----:R-:W-:Y:S01]  /*aa60*/  STG.E.64 desc[UR10][R2.64], R4 ;  /* 0x0000000402007986 */ /* 0x002fe2000c101b0a */
[----:B------:R-:W-:Y:S05]  /*aa70*/  EXIT ;  /* 0x000000000000794d */ /* 0x000fea0003800000 */
.L_x_3270:
        /* <DEDUP_REMOVED lines=16> */
.L_x_4626:


//--------------------- .text._ZN3cub18CUB_300001_SM_10006detail6reduce18DeviceReduceKernelINS2_10policy_hubIdjN4cuda3std3__44plusIdEEE10Policy1000EN6thrust24THRUST_300001_SM_1000_NS17counting_iteratorIiNSD_11use_defaultESF_SF_EEjS9_d6SValueEEvT0_PT3_T1_NS0_13GridEvenShareISL_EET2_T4_ --------------------------
	.section	.text._ZN3cub18CUB_300001_SM_10006detail6reduce18DeviceReduceKernelINS2_10policy_hubIdjN4cuda3std3__44plusIdEEE10Policy1000EN6thrust24THRUST_300001_SM_1000_NS17counting_iteratorIiNSD_11use_defaultESF_SF_EEjS9_d6SValueEEvT0_PT3_T1_NS0_13GridEvenShareISL_EET2_T4_,"ax",@progbits
	.align	128
        .global         _ZN3cub18CUB_300001_SM_10006detail6reduce18DeviceReduceKernelINS2_10policy_hubIdjN4cuda3std3__44plusIdEEE10Policy1000EN6thrust24THRUST_300001_SM_1000_NS17counting_iteratorIiNSD_11use_defaultESF_SF_EEjS9_d6SValueEEvT0_PT3_T1_NS0_13GridEvenShareISL_EET2_T4_
        .type           _ZN3cub18CUB_300001_SM_10006detail6reduce18DeviceReduceKernelINS2_10policy_hubIdjN4cuda3std3__44plusIdEEE10Policy1000EN6thrust24THRUST_300001_SM_1000_NS17counting_iteratorIiNSD_11use_defaultESF_SF_EEjS9_d6SValueEEvT0_PT3_T1_NS0_13GridEvenShareISL_EET2_T4_,@function
        .size           _ZN3cub18CUB_300001_SM_10006detail6reduce18DeviceReduceKernelINS2_10policy_hubIdjN4cuda3std3__44plusIdEEE10Policy1000EN6thrust24THRUST_300001_SM_1000_NS17counting_iteratorIiNSD_11use_defaultESF_SF_EEjS9_d6SValueEEvT0_PT3_T1_NS0_13GridEvenShareISL_EET2_T4_,(.L_x_4627 - _ZN3cub18CUB_300001_SM_10006detail6reduce18DeviceReduceKernelINS2_10policy_hubIdjN4cuda3std3__44plusIdEEE10Policy1000EN6thrust24THRUST_300001_SM_1000_NS17counting_iteratorIiNSD_11use_defaultESF_SF_EEjS9_d6SValueEEvT0_PT3_T1_NS0_13GridEvenShareISL_EET2_T4_)
        .other          _ZN3cub18CUB_300001_SM_10006detail6reduce18DeviceReduceKernelINS2_10policy_hubIdjN4cuda3std3__44plusIdEEE10Policy1000EN6thrust24THRUST_300001_SM_1000_NS17counting_iteratorIiNSD_11use_defaultESF_SF_EEjS9_d6SValueEEvT0_PT3_T1_NS0_13GridEvenShareISL_EET2_T4_,@"STO_CUDA_ENTRY STV_DEFAULT"
_ZN3cub18CUB_300001_SM_10006detail6reduce18DeviceReduceKernelINS2_10policy_hubIdjN4cuda3std3__44plusIdEEE10Policy1000EN6thrust24THRUST_300001_SM_1000_NS17counting_iteratorIiNSD_11use_defaultESF_SF_EEjS9_d6SValueEEvT0_PT3_T1_NS0_13GridEvenShareISL_EET2_T4_:
.text._ZN3cub18CUB_300001_SM_10006detail6reduce18DeviceReduceKernelINS2_10policy_hubIdjN4cuda3std3__44plusIdEEE10Policy1000EN6thrust24THRUST_300001_SM_1000_NS17counting_iteratorIiNSD_11use_defaultESF_SF_EEjS9_d6SValueEEvT0_PT3_T1_NS0_13GridEvenShareISL_EET2_T4_:
[----:B------:R-:W-:Y:S01]  /*0000*/  LDC R1, c[0x0][0x37c] ;  /* 0x0000df00ff017b82 */ /* 0x000fe20000000800 */
[----:B------:R-:W0:Y:S07]  /*0010*/  S2R R0, SR_CTAID.X ;  /* 0x0000000000007919 */ /* 0x000e2e0000002500 */
[----:B------:R-:W0:Y:S01]  /*0020*/  LDC R13, c[0x0][0x3a8] ;  /* 0x0000ea00ff0d7b82 */ /* 0x000e220000000800 */
[----:B------:R-:W1:Y:S01]  /*0030*/  LDCU.64 UR6, c[0x0][0x358] ;  /* 0x00006b00ff0677ac */ /* 0x000e620008000a00 */
[----:B------:R-:W-:Y:S01]  /*0040*/  BSSY.RECONVERGENT B0, `(.L_x_3271) ;  /* 0x0000ba2000007945 */ /* 0x000fe20003800200 */
        /* <DEDUP_REMOVED lines=26> */
.L_x_3277:
        /* <DEDUP_REMOVED lines=22> */
[----:B------:R-:W2:Y:S05]  /*0350*/  LDG.E.64 R16, desc[UR6][R8.64+0x38] ;  /* 0x0000380608107981 */ /* 0x000eaa000c1e1b00 */
[----:B----4-:R-:W-:Y:S01]  /*0360*/  DFMA R36, R12, R14, R36 ;  /* 0x0000000e0c24722b */ /* 0x010fe20000000024 */
[----:B------:R-:W3:Y:S04]  /*0370*/  LDG.E.64 R14, desc[UR6][R8.64+0x40] ;  /* 0x00004006080e7981 */ /* 0x000ee8000c1e1b00 */
[----:B------:R-:W3:Y:S03]  /*0380*/  LDG.E.64 R12, desc[UR6][R6.64+0x40] ;  /* 0x00004006060c7981 */ /* 0x000ee6000c1e1b00 */
[----:B-----5:R-:W-:Y:S01]  /*0390*/  DFMA R34, R10, R34, R36 ;  /* 0x000000220a22722b */ /* 0x020fe20000000024 */
[----:B------:R-:W4:Y:S04]  /*03a0*/  LDG.E.64 R10, desc[UR6][R6.64+0x48] ;  /* 0x00004806060a7981 */ /* 0x000f28000c1e1b00 */
[----:B------:R-:W5:Y:S03]  /*03b0*/  LDG.E.64 R36, desc[UR6][R6.64+0x78] ;  /* 0x0000780606247981 */ /* 0x000f66000c1e1b00 */
[----:B------:R-:W-:Y:S01]  /*03c0*/  DFMA R34, R30, R32, R34 ;  /* 0x000000201e22722b */ /* 0x000fe20000000022 */
[----:B------:R-:W5:Y:S04]  /*03d0*/  LDG.E.64 R30, desc[UR6][R8.64+0x50] ;  /* 0x00005006081e7981 */ /* 0x000f68000c1e1b00 */
[----:B------:R-:W5:Y:S03]  /*03e0*/  LDG.E.64 R32, desc[UR6][R6.64+0x50] ;  /* 0x0000500606207981 */ /* 0x000f66000c1e1b00 */
[----:B------:R-:W-:Y:S01]  /*03f0*/  DFMA R34, R26, R28, R34 ;  /* 0x0000001c1a22722b */ /* 0x000fe20000000022 */
[----:B------:R-:W5:Y:S04]  /*0400*/  LDG.E.64 R26, desc[UR6][R8.64+0x58] ;  /* 0x00005806081a7981 */ /* 0x000f68000c1e1b00 */
[----:B------:R-:W5:Y:S03]  /*0410*/  LDG.E.64 R28, desc[UR6][R6.64+0x58] ;  /* 0x00005806061c7981 */ /* 0x000f66000c1e1b00 */
[----:B------:R-:W-:Y:S01]  /*0420*/  DFMA R34, R22, R24, R34 ;  /* 0x000000181622722b */ /* 0x000fe20000000022 */
[----:B------:R-:W5:Y:S04]  /*0430*/  LDG.E.64 R22, desc[UR6][R8.64+0x60] ;  /* 0x0000600608167981 */ /* 0x000f68000c1e1b00 */
[----:B------:R-:W5:Y:S03]  /*0440*/  LDG.E.64 R24, desc[UR6][R6.64+0x60] ;  /* 0x0000600606187981 */ /* 0x000f66000c1e1b00 */
[----:B--2---:R-:W-:Y:S01]  /*0450*/  DFMA R34, R16, R18, R34 ;  /* 0x000000121022722b */ /* 0x004fe20000000022 */
[----:B------:R-:W2:Y:S04]  /*0460*/  LDG.E.64 R16, desc[UR6][R8.64+0x68] ;  /* 0x0000680608107981 */ /* 0x000ea8000c1e1b00 */
[----:B------:R-:W2:Y:S03]  /*0470*/  LDG.E.64 R18, desc[UR6][R6.64+0x68] ;  /* 0x0000680606127981 */ /* 0x000ea6000c1e1b00 */
[----:B---3--:R-:W-:Y:S01]  /*0480*/  DFMA R38, R14, R12, R34 ;  /* 0x0000000c0e26722b */ /* 0x008fe20000000022 */
[----:B------:R-:W3:Y:S04]  /*0490*/  LDG.E.64 R12, desc[UR6][R8.64+0x70] ;  /* 0x00007006080c7981 */ /* 0x000ee8000c1e1b00 */
[----:B------:R-:W3:Y:S04]  /*04a0*/  LDG.E.64 R14, desc[UR6][R6.64+0x70] ;  /* 0x00007006060e7981 */ /* 0x000ee8000c1e1b00 */
[----:B------:R-:W3:Y:S01]  /*04b0*/  LDG.E.64 R34, desc[UR6][R8.64+0x78] ;  /* 0x0000780608227981 */ /* 0x000ee2000c1e1b00 */
[----:B----4-:R-:W-:-:S08]  /*04c0*/  DFMA R4, R4, R10, R38 ;  /* 0x0000000a0404722b */ /* 0x010fd00000000026 */
        /* <DEDUP_REMOVED lines=8> */
[----:B------:R-:W-:Y:S01]  /*0550*/  DFMA R4, R34, R36, R4 ;  /* 0x000000242204722b */ /* 0x000fe20000000004 */
[----:B------:R-:W-:Y:S10]  /*0560*/  BRA.U UP1, `(.L_x_3277) ;  /* 0xfffffffd01207547 */ /* 0x000ff4000b83ffff */
.L_x_3276:
        /* <DEDUP_REMOVED lines=34> */
.L_x_3278:
        /* <DEDUP_REMOVED lines=22> */
.L_x_3279:
[----:B------:R-:W-:Y:S05]  /*08f0*/  BRA.U !UP1, `(.L_x_3275) ;  /* 0x0000000109307547 */ /* 0x000fea000b800000 */
[----:B------:R-:W0:Y:S01]  /*0900*/  LDC.64 R10, c[0x0][0x3c0] ;  /* 0x0000f000ff0a7b82 */ /* 0x000e220000000a00 */
[----:B------:R-:W-:-:S07]  /*0910*/  UMOV UR4, URZ ;  /* 0x000000ff00047c82 */ /* 0x000fce0008000000 */
[----:B------:R-:W1:Y:S02]  /*0920*/  LDC.64 R12, c[0x0][0x3c8] ;  /* 0x0000f200ff0c7b82 */ /* 0x000e640000000a00 */
.L_x_3280:
        /* <DEDUP_REMOVED lines=9> */
.L_x_3275:
[----:B------:R-:W-:-:S07]  /*09c0*/  VIADD R19, R3, 0x280 ;  /* 0x0000028003137836 */ /* 0x000fce0000000000 */
.L_x_3274:
[----:B------:R-:W-:Y:S05]  /*09d0*/  BSYNC.RECONVERGENT B1 ;  /* 0x0000000000017941 */ /* 0x000fea0003800200 */
.L_x_3273:
        /* <DEDUP_REMOVED lines=11> */
[----:B------:R-:W-:Y:S01]  /*0a90*/  LOP3.LUT R21, R20, 0xfffffff0, RZ, 0xc0, !PT ;  /* 0xfffffff014157812 */ /* 0x000fe200078ec0ff */
[----:B------:R-:W-:Y:S01]  /*0aa0*/  VIADD R6, R28, 0xffffffff ;  /* 0xffffffff1c067836 */ /* 0x000fe20000000000 */
[----:B------:R-:W-:Y:S01]  /*0ab0*/  LOP3.LUT R20, R20, 0x3, RZ, 0xc0, !PT ;  /* 0x0000000314147812 */ /* 0x000fe200078ec0ff */
[----:B------:R-:W-:Y:S02]  /*0ac0*/  VIADD R7, R29, 0xffffffff ;  /* 0xffffffff1d077836 */ /* 0x000fe40000000000 */
[----:B------:R-:W-:Y:S01]  /*0ad0*/  IMAD.MOV R21, RZ, RZ, -R21 ;  /* 0x000000ffff157224 */ /* 0x000fe200078e0a15 */
[----:B------:R-:W-:-:S02]  /*0ae0*/  ISETP.GE.U32.AND P0, PT, R6, 0x7, PT ;  /* 0x000000070600780c */ /* 0x000fc40003f06070 */
[----:B------:R-:W-:-:S13]  /*0af0*/  ISETP.GE.U32.AND P1, PT, R7, 0x3, PT ;  /* 0x000000030700780c */ /* 0x000fda0003f26070 */
.L_x_3288:
[----:B------:R-:W0:Y:S01]  /*0b00*/  LDCU UR4, c[0x0][0x3d0] ;  /* 0x00007a00ff0477ac */ /* 0x000e220008000800 */
[----:B------:R-:W-:Y:S01]  /*0b10*/  ISETP.GE.U32.AND P4, PT, R18, 0xf, PT ;  /* 0x0000000f1200780c */ /* 0x000fe20003f86070 */
[----:B------:R-:W-:Y:S01]  /*0b20*/  VIADD R19, R19, 0x280 ;  /* 0x0000028013137836 */ /* 0x000fe20000000000 */
[----:B------:R-:W-:Y:S02]  /*0b30*/  ISETP.NE.AND P3, PT, R28, RZ, PT ;  /* 0x000000ff1c00720c */ /* 0x000fe40003f65270 */
[----:B------:R-:W-:Y:S02]  /*0b40*/  CS2R R14, SRZ ;  /* 0x00000000000e7805 */ /* 0x000fe4000001ff00 */
[----:B------:R-:W-:Y:S01]  /*0b50*/  ISETP.GE.AND P2, PT, R19, R2, PT ;  /* 0x000000021300720c */ /* 0x000fe20003f46270 */
[----:B0-----:R-:W-:-:S06]  /*0b60*/  IMAD.U32 R22, RZ, RZ, UR4 ;  /* 0x00000004ff167e24 */ /* 0x001fcc000f8e00ff */
[----:B------:R-:W-:Y:S06]  /*0b70*/  @!P4 BRA `(.L_x_3283) ;  /* 0x0000000000ecc947 */ /* 0x000fec0003800000 */
[----:B------:R-:W-:Y:S01]  /*0b80*/  IMAD.MOV.U32 R23, RZ, RZ, R21 ;  /* 0x000000ffff177224 */ /* 0x000fe200078e0015 */
[----:B------:R-:W-:Y:S01]  /*0b90*/  CS2R R14, SRZ ;  /* 0x00000000000e7805 */ /* 0x000fe2000001ff00 */
[----:B------:R-:W-:-:S07]  /*0ba0*/  IMAD.U32 R22, RZ, RZ, UR4 ;  /* 0x00000004ff167e24 */ /* 0x000fce000f8e00ff */
.L_x_3284:
        /* <DEDUP_REMOVED lines=48> */
[----:B------:R-:W-:-:S05]  /*0eb0*/  VIADD R23, R23, 0x10 ;  /* 0x0000001017177836 */ /* 0x000fca0000000000 */
[----:B------:R-:W-:Y:S01]  /*0ec0*/  ISETP.NE.AND P4, PT, R23, RZ, PT ;  /* 0x000000ff1700720c */ /* 0x000fe20003f85270 */
[----:B------:R-:W-:Y:S01]  /*0ed0*/  VIADD R22, R22, 0x10 ;  /* 0x0000001016167836 */ /* 0x000fe20000000000 */
[----:B--2---:R-:W-:-:S08]  /*0ee0*/  DFMA R14, R14, R16, R30 ;  /* 0x000000100e0e722b */ /* 0x004fd0000000001e */
[----:B---3--:R-:W-:-:S08]  /*0ef0*/  DFMA R14, R24, R26, R14 ;  /* 0x0000001a180e722b */ /* 0x008fd0000000000e */
[----:B----4-:R-:W-:-:S08]  /*0f00*/  DFMA R14, R10, R12, R14 ;  /* 0x0000000c0a0e722b */ /* 0x010fd0000000000e */
[----:B-----5:R-:W-:Y:S01]  /*0f10*/  DFMA R14, R32, R34, R14 ;  /* 0x00000022200e722b */ /* 0x020fe2000000000e */
[----:B------:R-:W-:Y:S10]  /*0f20*/  @P4 BRA `(.L_x_3284) ;  /* 0xfffffffc00204947 */ /* 0x000ff4000383ffff */
.L_x_3283:
        /* <DEDUP_REMOVED lines=32> */
.L_x_3286:
        /* <DEDUP_REMOVED lines=20> */
.L_x_3287:
        /* <DEDUP_REMOVED lines=17> */
.L_x_3285:
[----:B------:R-:W-:Y:S01]  /*1380*/  DADD R4, R14, R4 ;  /* 0x000000000e047229 */ /* 0x000fe20000000004 */
[----:B------:R-:W-:Y:S10]  /*1390*/  @!P2 BRA `(.L_x_3288) ;  /* 0xfffffff400d8a947 */ /* 0x000ff4000383ffff */
.L_x_3282:
[----:B------:R-:W-:Y:S05]  /*13a0*/  BSYNC.RECONVERGENT B1 ;  /* 0x0000000000017941 */ /* 0x000fea0003800200 */
.L_x_3281:
        /* <DEDUP_REMOVED lines=15> */
[----:B0-----:R-:W-:-:S10]  /*14a0*/  DADD R6, R6, R8 ;  /* 0x0000000006067229 */ /* 0x001fd40000000008 */
[----:B------:R-:W-:Y:S02]  /*14b0*/  FSEL R6, R8, R6, P0 ;  /* 0x0000000608067208 */ /* 0x000fe40000000000 */
[----:B------:R-:W-:Y:S02]  /*14c0*/  FSEL R7, R9, R7, P0 ;  /* 0x0000000709077208 */ /* 0x000fe40000000000 */
[----:B------:R-:W-:Y:S01]  /*14d0*/  ISETP.GT.AND P0, PT, R12, 0x1b, PT ;  /* 0x0000001b0c00780c */ /* 0x000fe20003f04270 */
[----:B------:R-:W-:Y:S01]  /*14e0*/  SHFL.DOWN PT, R4, R6, 0x4, 0x1f ;  /* 0x08801f0006047f89 */ /* 0x000fe200000e0000 */
[----:B------:R-:W-:-:S03]  /*14f0*/  @!P1 MOV R8, 0x400 ;  /* 0x0000040000089802 */ /* 0x000fc60000000f00 */
[----:B------:R-:W0:Y:S01]  /*1500*/  SHFL.DOWN PT, R5, R7, 0x4, 0x1f ;  /* 0x08801f0007057f89 */ /* 0x000e2200000e0000 */
        /* <DEDUP_REMOVED lines=25> */
[----:B------:R-:W1:Y:S04]  /*16a0*/  LDS.128 R12, [UR4+0x20] ;  /* 0x00002004ff0c7984 */ /* 0x000e680008000c00 */
[----:B------:R-:W2:Y:S04]  /*16b0*/  LDS.128 R16, [UR4+0x30] ;  /* 0x00003004ff107984 */ /* 0x000ea80008000c00 */
[----:B0-----:R-:W0:Y:S01]  /*16c0*/  LDS.128 R4, [UR4+0x40] ;  /* 0x00004004ff047984 */ /* 0x001e220008000c00 */
[----:B-1----:R-:W-:-:S03]  /*16d0*/  DADD R12, R8, R12 ;  /* 0x00000000080c7229 */ /* 0x002fc6000000000c */
[----:B------:R-:W1:Y:S05]  /*16e0*/  LDS.128 R8, [UR4+0x50] ;  /* 0x00005004ff087984 */ /* 0x000e6a0008000c00 */
[----:B------:R-:W-:-:S08]  /*16f0*/  DADD R12, R12, R14 ;  /* 0x000000000c0c7229 */ /* 0x000fd0000000000e */
[----:B--2---:R-:W-:-:S08]  /*1700*/  DADD R12, R12, R16 ;  /* 0x000000000c0c7229 */ /* 0x004fd00000000010 */
[----:B------:R-:W-:Y:S02]  /*1710*/  DADD R18, R12, R18 ;  /* 0x000000000c127229 */ /* 0x000fe40000000012 */
[----:B------:R-:W2:Y:S06]  /*1720*/  LDS.128 R12, [UR4+0x60] ;  /* 0x00006004ff0c7984 */ /* 0x000eac0008000c00 */
[----:B0-----:R-:W-:-:S08]  /*1730*/  DADD R4, R18, R4 ;  /* 0x0000000012047229 */ /* 0x001fd00000000004 */
[----:B------:R-:W-:Y:S02]  /*1740*/  DADD R2, R4, R6 ;  /* 0x0000000004027229 */ /* 0x000fe40000000006 */
[----:B------:R-:W0:Y:S06]  /*1750*/  LDS.128 R4, [UR4+0x70] ;  /* 0x00007004ff047984 */ /* 0x000e2c0008000c00 */
        /* <DEDUP_REMOVED lines=9> */
[----:B-1----:R-:W-:Y:S01]  /*17f0*/  DADD R2, R2, R8 ;  /* 0x0000000002027229 */ /* 0x002fe20000000008 */
[----:B------:R-:W1:Y:S07]  /*1800*/  LDS.64 R8, [UR4+0xb0] ;  /* 0x0000b004ff087984 */ /* 0x000e6e0008000a00 */
[----:B------:R-:W-:-:S08]  /*1810*/  DADD R2, R2, R10 ;  /* 0x0000000002027229 */ /* 0x000fd0000000000a */
[----:B--2---:R-:W-:-:S08]  /*1820*/  DADD R2, R2, R12 ;  /* 0x0000000002027229 */ /* 0x004fd0000000000c */
[----:B------:R-:W-:-:S08]  /*1830*/  DADD R2, R2, R14 ;  /* 0x0000000002027229 */ /* 0x000fd0000000000e */
[----:B0-----:R-:W-:-:S08]  /*1840*/  DADD R2, R2, R4 ;  /* 0x0000000002027229 */ /* 0x001fd00000000004 */
[----:B------:R-:W-:-:S08]  /*1850*/  DADD R2, R2, R6 ;  /* 0x0000000002027229 */ /* 0x000fd00000000006 */
[----:B-1----:R-:W-:Y:S01]  /*1860*/  DADD R8, R2, R8 ;  /* 0x0000000002087229 */ /* 0x002fe20000000008 */
[----:B------:R-:W-:Y:S10]  /*1870*/  BRA `(.L_x_3290) ;  /* 0x000000a000787947 */ /* 0x000ff40003800000 */
.L_x_3289:
        /* <DEDUP_REMOVED lines=56> */
[----:B-1----:R-:W0:Y:S04]  /*1c00*/  LDS.128 R12, [UR4+0x20] ;  /* 0x00002004ff0c7984 */ /* 0x002e280008000c00 */
[----:B------:R-:W1:Y:S01]  /*1c10*/  LDS.128 R4, [UR4+0x30] ;  /* 0x00003004ff047984 */ /* 0x000e620008000c00 */
        /* <DEDUP_REMOVED lines=84> */
.L_x_3272:
[----:B------:R-:W0:Y:S01]  /*2160*/  LDC.64 R4, c[0x0][0x3d0] ;  /* 0x0000f400ff047b82 */ /* 0x000e220000000a00 */
[----:B------:R-:W1:Y:S01]  /*2170*/  LDCU UR8, c[0x0][0x3ac] ;  /* 0x00007580ff0877ac */ /* 0x000e620008000800 */
[----:B------:R-:W-:Y:S01]  /*2180*/  CS2R R10, SRZ ;  /* 0x00000000000a7805 */ /* 0x000fe2000001ff00 */
[----:B-1----:R-:W-:Y:S01]  /*2190*/  UIMAD UR5, UR8, 0x1400, URZ ;  /* 0x00001400080578a4 */ /* 0x002fe2000f8e02ff */
        /* <DEDUP_REMOVED lines=15> */
.L_x_3293:
        /* <DEDUP_REMOVED lines=56> */
.L_x_3292:
        /* <DEDUP_REMOVED lines=34> */
.L_x_3295:
        /* <DEDUP_REMOVED lines=22> */
.L_x_3296:
        /* <DEDUP_REMOVED lines=17> */
.L_x_3294:
[----:B------:R-:W-:Y:S01]  /*2aa0*/  IMAD.U32 R12, RZ, RZ, UR9 ;  /* 0x00000009ff0c7e24 */ /* 0x000fe2000f8e00ff */
[----:B------:R-:W-:Y:S01]  /*2ab0*/  CS2R R14, SRZ ;  /* 0x00000000000e7805 */ /* 0x000fe2000001ff00 */
[----:B------:R-:W-:Y:S06]  /*2ac0*/  @!P0 BRA `(.L_x_3297) ;  /* 0x0000000000f08947 */ /* 0x000fec0003800000 */
[----:B------:R-:W-:Y:S01]  /*2ad0*/  LOP3.LUT R32, R3, 0xfffffff0, RZ, 0xc0, !PT ;  /* 0xfffffff003207812 */ /* 0x000fe200078ec0ff */
[----:B------:R-:W-:Y:S01]  /*2ae0*/  IMAD.U32 R12, RZ, RZ, UR9 ;  /* 0x00000009ff0c7e24 */ /* 0x000fe2000f8e00ff */
[----:B------:R-:W-:Y:S01]  /*2af0*/  CS2R R14, SRZ ;  /* 0x00000000000e7805 */ /* 0x000fe2000001ff00 */
[----:B------:R-:W-:-:S06]  /*2b00*/  UMOV UR4, URZ ;  /* 0x000000ff00047c82 */ /* 0x000fcc0008000000 */
.L_x_3298:
        /* <DEDUP_REMOVED lines=56> */
.L_x_3297:
        /* <DEDUP_REMOVED lines=33> */
.L_x_3300:
        /* <DEDUP_REMOVED lines=22> */
.L_x_3301:
        /* <DEDUP_REMOVED lines=17> */
.L_x_3299:
[----:B------:R-:W-:Y:S01]  /*3310*/  IMAD.U32 R12, RZ, RZ, UR9 ;  /* 0x00000009ff0c7e24 */ /* 0x000fe2000f8e00ff */
[----:B------:R-:W-:Y:S01]  /*3320*/  CS2R R8, SRZ ;  /* 0x0000000000087805 */ /* 0x000fe2000001ff00 */
[----:B------:R-:W-:Y:S06]  /*3330*/  @!P0 BRA `(.L_x_3302) ;  /* 0x0000000000f08947 */ /* 0x000fec0003800000 */
[----:B------:R-:W-:Y:S01]  /*3340*/  LOP3.LUT R30, R3, 0xfffffff0, RZ, 0xc0, !PT ;  /* 0xfffffff0031e7812 */ /* 0x000fe200078ec0ff */
[----:B------:R-:W-:Y:S01]  /*3350*/  IMAD.U32 R12, RZ, RZ, UR9 ;  /* 0x00000009ff0c7e24 */ /* 0x000fe2000f8e00ff */
[----:B------:R-:W-:Y:S01]  /*3360*/  CS2R R8, SRZ ;  /* 0x0000000000087805 */ /* 0x000fe2000001ff00 */
[----:B------:R-:W-:-:S06]  /*3370*/  UMOV UR4, URZ ;  /* 0x000000ff00047c82 */ /* 0x000fcc0008000000 */
.L_x_3303:
        /* <DEDUP_REMOVED lines=56> */
.L_x_3302:
        /* <DEDUP_REMOVED lines=17> */
[----:B------:R-:W5:Y:S04]  /*3810*/  LDG.E.64 R24, desc[UR6][R18.64+0x18] ;  /* 0x0000180612187981 */ /* 0x000f68000c1e1b00 */
        /* <DEDUP_REMOVED lines=8> */
[----:B------:R-:W4:Y:S04]  /*38a0*/  LDG.E.64 R30, desc[UR6][R10.64+0x30] ;  /* 0x000030060a1e7981 */ /* 0x000f28000c1e1b00 */
[----:B------:R-:W5:Y:S01]  /*38b0*/  LDG.E.64 R24, desc[UR6][R18.64+0x38] ;  /* 0x0000380612187981 */ /* 0x000f62000c1e1b00 */
[----:B--2---:R-:W-:-:S08]  /*38c0*/  DFMA R8, R8, R16, R32 ;  /* 0x000000100808722b */ /* 0x004fd00000000020 */
[----:B---3--:R-:W-:Y:S01]  /*38d0*/  DFMA R8, R20, R22, R8 ;  /* 0x000000161408722b */ /* 0x008fe20000000008 */
[----:B------:R-:W-:-:S07]  /*38e0*/  VIADD R12, R12, 0x8 ;  /* 0x000000080c0c7836 */ /* 0x000fce0000000000 */
[----:B----4-:R-:W-:-:S08]  /*38f0*/  DFMA R8, R26, R30, R8 ;  /* 0x0000001e1a08722b */ /* 0x010fd00000000008 */
[----:B-----5:R-:W-:-:S11]  /*3900*/  DFMA R8, R24, R34, R8 ;  /* 0x000000221808722b */ /* 0x020fd60000000008 */
.L_x_3305:
        /* <DEDUP_REMOVED lines=22> */
.L_x_3306:
        /* <DEDUP_REMOVED lines=17> */
.L_x_3304:
[----:B------:R-:W-:Y:S01]  /*3b80*/  IMAD.U32 R12, RZ, RZ, UR9 ;  /* 0x00000009ff0c7e24 */ /* 0x000fe2000f8e00ff */
[----:B------:R-:W-:Y:S01]  /*3b90*/  CS2R R18, SRZ ;  /* 0x0000000000127805 */ /* 0x000fe2000001ff00 */
[----:B------:R-:W-:Y:S06]  /*3ba0*/  @!P0 BRA `(.L_x_3307) ;  /* 0x0000000000f08947 */ /* 0x000fec0003800000 */
[----:B------:R-:W-:Y:S01]  /*3bb0*/  LOP3.LUT R32, R3, 0xfffffff0, RZ, 0xc0, !PT ;  /* 0xfffffff003207812 */ /* 0x000fe200078ec0ff */
[----:B------:R-:W-:Y:S01]  /*3bc0*/  IMAD.U32 R12, RZ, RZ, UR9 ;  /* 0x00000009ff0c7e24 */ /* 0x000fe2000f8e00ff */
[----:B------:R-:W-:Y:S01]  /*3bd0*/  CS2R R18, SRZ ;  /* 0x0000000000127805 */ /* 0x000fe2000001ff00 */
[----:B------:R-:W-:-:S06]  /*3be0*/  UMOV UR4, URZ ;  /* 0x000000ff00047c82 */ /* 0x000fcc0008000000 */
.L_x_3308:
        /* <DEDUP_REMOVED lines=56> */
.L_x_3307:
        /* <DEDUP_REMOVED lines=33> */
.L_x_3310:
        /* <DEDUP_REMOVED lines=22> */
.L_x_3311:
        /* <DEDUP_REMOVED lines=17> */
.L_x_3309:
[----:B------:R-:W-:Y:S01]  /*43f0*/  IMAD.U32 R12, RZ, RZ, UR9 ;  /* 0x00000009ff0c7e24 */ /* 0x000fe2000f8e00ff */
[----:B------:R-:W-:Y:S01]  /*4400*/  CS2R R10, SRZ ;  /* 0x00000000000a7805 */ /* 0x000fe2000001ff00 */
[----:B------:R-:W-:Y:S06]  /*4410*/  @!P0 BRA `(.L_x_3312) ;  /* 0x0000000000f08947 */ /* 0x000fec0003800000 */
[----:B------:R-:W-:Y:S01]  /*4420*/  LOP3.LUT R30, R3, 0xfffffff0, RZ, 0xc0, !PT ;  /* 0xfffffff0031e7812 */ /* 0x000fe200078ec0ff */
[----:B------:R-:W-:Y:S01]  /*4430*/  IMAD.U32 R12, RZ, RZ, UR9 ;  /* 0x00000009ff0c7e24 */ /* 0x000fe2000f8e00ff */
[----:B------:R-:W-:Y:S01]  /*4440*/  CS2R R10, SRZ ;  /* 0x00000000000a7805 */ /* 0x000fe2000001ff00 */
[----:B------:R-:W-:-:S06]  /*4450*/  UMOV UR4, URZ ;  /* 0x000000ff00047c82 */ /* 0x000fcc0008000000 */
.L_x_3313:
        /* <DEDUP_REMOVED lines=56> */
.L_x_3312:
        /* <DEDUP_REMOVED lines=20> */
[----:B--2---:R-:W-:-:S03]  /*4920*/  DFMA R10, R10, R24, R22 ;  /* 0x000000180a0a722b */ /* 0x004fc60000000016 */
[----:B------:R-:W4:Y:S04]  /*4930*/  LDG.E.64 R24, desc[UR6][R20.64+0x20] ;  /* 0x0000200614187981 */ /* 0x000f28000c1e1b00 */
[----:B------:R-:W2:Y:S01]  /*4940*/  LDG.E.64 R22, desc[UR6][R16.64+0x28] ;  /* 0x0000280610167981 */ /* 0x000ea2000c1e1b00 */
[----:B---3--:R-:W-:-:S03]  /*4950*/  DFMA R26, R26, R30, R10 ;  /* 0x0000001e1a1a722b */ /* 0x008fc6000000000a */
[----:B------:R-:W2:Y:S04]  /*4960*/  LDG.E.64 R10, desc[UR6][R20.64+0x28] ;  /* 0x00002806140a7981 */ /* 0x000ea8000c1e1b00 */
[----:B------:R-:W3:Y:S01]  /*4970*/  LDG.E.64 R30, desc[UR6][R16.64+0x30] ;  /* 0x00003006101e7981 */ /* 0x000ee2000c1e1b00 */
[----:B----4-:R-:W-:-:S03]  /*4980*/  DFMA R24, R24, R32, R26 ;  /* 0x000000201818722b */ /* 0x010fc6000000001a */
[----:B------:R-:W3:Y:S04]  /*4990*/  LDG.E.64 R26, desc[UR6][R20.64+0x30] ;  /* 0x00003006141a7981 */ /* 0x000ee8000c1e1b00 */
[----:B------:R-:W5:Y:S01]  /*49a0*/  LDG.E.64 R32, desc[UR6][R20.64+0x38] ;  /* 0x0000380614207981 */ /* 0x000f62000c1e1b00 */
[----:B--2---:R-:W-:Y:S01]  /*49b0*/  DFMA R10, R10, R22, R24 ;  /* 0x000000160a0a722b */ /* 0x004fe20000000018 */
[----:B------:R-:W-:-:S07]  /*49c0*/  VIADD R12, R12, 0x8 ;  /* 0x000000080c0c7836 */ /* 0x000fce0000000000 */
[----:B---3--:R-:W-:-:S08]  /*49d0*/  DFMA R10, R26, R30, R10 ;  /* 0x0000001e1a0a722b */ /* 0x008fd0000000000a */
[----:B-----5:R-:W-:-:S11]  /*49e0*/  DFMA R10, R32, R34, R10 ;  /* 0x00000022200a722b */ /* 0x020fd6000000000a */
.L_x_3315:
        /* <DEDUP_REMOVED lines=22> */
.L_x_3316:
        /* <DEDUP_REMOVED lines=17> */
.L_x_3314:
[----:B------:R-:W-:Y:S01]  /*4c60*/  IMAD.U32 R12, RZ, RZ, UR9 ;  /* 0x00000009ff0c7e24 */ /* 0x000fe2000f8e00ff */
[----:B------:R-:W-:Y:S01]  /*4c70*/  CS2R R16, SRZ ;  /* 0x0000000000107805 */ /* 0x000fe2000001ff00 */
[----:B------:R-:W-:Y:S06]  /*4c80*/  @!P0 BRA `(.L_x_3317) ;  /* 0x0000000000f08947 */ /* 0x000fec0003800000 */
[----:B------:R-:W-:Y:S01]  /*4c90*/  LOP3.LUT R34, R3, 0xfffffff0, RZ, 0xc0, !PT ;  /* 0xfffffff003227812 */ /* 0x000fe200078ec0ff */
[----:B------:R-:W-:Y:S01]  /*4ca0*/  IMAD.U32 R12, RZ, RZ, UR9 ;  /* 0x00000009ff0c7e24 */ /* 0x000fe2000f8e00ff */
[----:B------:R-:W-:Y:S01]  /*4cb0*/  CS2R R16, SRZ ;  /* 0x0000000000107805 */ /* 0x000fe2000001ff00 */
[----:B------:R-:W-:-:S06]  /*4cc0*/  UMOV UR4, URZ ;  /* 0x000000ff00047c82 */ /* 0x000fcc0008000000 */
.L_x_3318:
        /* <DEDUP_REMOVED lines=56> */
.L_x_3317:
        /* <DEDUP_REMOVED lines=33> */
.L_x_3320:
        /* <DEDUP_REMOVED lines=22> */
.L_x_3321:
        /* <DEDUP_REMOVED lines=17> */
.L_x_3319:
[----:B------:R-:W-:Y:S01]  /*54d0*/  IMAD.U32 R12, RZ, RZ, UR9 ;  /* 0x00000009ff0c7e24 */ /* 0x000fe2000f8e00ff */
[----:B------:R-:W-:Y:S01]  /*54e0*/  CS2R R24, SRZ ;  /* 0x0000000000187805 */ /* 0x000fe2000001ff00 */
[----:B------:R-:W-:Y:S06]  /*54f0*/  @!P0 BRA `(.L_x_3322) ;  /* 0x0000000000f08947 */ /* 0x000fec0003800000 */
[----:B------:R-:W-:Y:S01]  /*5500*/  LOP3.LUT R32, R3, 0xfffffff0, RZ, 0xc0, !PT ;  /* 0xfffffff003207812 */ /* 0x000fe200078ec0ff */
[----:B------:R-:W-:Y:S01]  /*5510*/  IMAD.U32 R12, RZ, RZ, UR9 ;  /* 0x00000009ff0c7e24 */ /* 0x000fe2000f8e00ff */
[----:B------:R-:W-:Y:S01]  /*5520*/  CS2R R24, SRZ ;  /* 0x0000000000187805 */ /* 0x000fe2000001ff00 */
[----:B------:R-:W-:-:S06]  /*5530*/  UMOV UR4, URZ ;  /* 0x000000ff00047c82 */ /* 0x000fcc0008000000 */
.L_x_3323:
        /* <DEDUP_REMOVED lines=50> */
[----:B------:R-:W-:-:S06]  /*5860*/  UIADD3 UR4, UPT, UPT, UR4, 0x10, URZ ;  /* 0x0000001004047890 */ /* 0x000fcc000fffe0ff */
[----:B------:R-:W-:Y:S01]  /*5870*/  ISETP.NE.AND P2, PT, R32, UR4, PT ;  /* 0x0000000420007c0c */ /* 0x000fe2000bf45270 */
[----:B------:R-:W-:Y:S01]  /*5880*/  VIADD R12, R12, 0x10 ;  /* 0x000000100c0c7836 */ /* 0x000fe20000000000 */
[----:B---3--:R-:W-:-:S08]  /*5890*/  DFMA R24, R26, R30, R24 ;  /* 0x0000001e1a18722b */ /* 0x008fd00000000018 */
[----:B--2---:R-:W-:-:S03]  /*58a0*/  DFMA R24, R34, R36, R24 ;  /* 0x000000242218722b */ /* 0x004fc60000000018 */
[----:B------:R-:W-:Y:S08]  /*58b0*/  @P2 BRA `(.L_x_3323) ;  /* 0xfffffffc00202947 */ /* 0x000ff0000383ffff */
.L_x_3322:
        /* <DEDUP_REMOVED lines=31> */
[----:B--2---:R-:W-:-:S08]  /*5ab0*/  DFMA R24, R26, R30, R24 ;  /* 0x0000001e1a18722b */ /* 0x004fd00000000018 */
[----:B---3--:R-:W-:-:S11]  /*5ac0*/  DFMA R24, R32, R34, R24 ;  /* 0x000000222018722b */ /* 0x008fd60000000018 */
.L_x_3325:
        /* <DEDUP_REMOVED lines=19> */
[----:B------:R-:W-:Y:S01]  /*5c00*/  VIADD R12, R12, 0x4 ;  /* 0x000000040c0c7836 */ /* 0x000fe20000000000 */
[----:B--2---:R-:W-:-:S08]  /*5c10*/  DFMA R24, R24, R30, R26 ;  /* 0x0000001e1818722b */ /* 0x004fd0000000001a */
[----:B----4-:R-:W-:-:S11]  /*5c20*/  DFMA R24, R32, R34, R24 ;  /* 0x000000222018722b */ /* 0x010fd60000000018 */
.L_x_3326:
        /* <DEDUP_REMOVED lines=17> */
.L_x_3324:
[----:B------:R-:W-:Y:S01]  /*5d40*/  IMAD.U32 R12, RZ, RZ, UR9 ;  /* 0x00000009ff0c7e24 */ /* 0x000fe2000f8e00ff */
[----:B------:R-:W-:Y:S01]  /*5d50*/  CS2R R20, SRZ ;  /* 0x0000000000147805 */ /* 0x000fe2000001ff00 */
[----:B------:R-:W-:Y:S06]  /*5d60*/  @!P0 BRA `(.L_x_3327) ;  /* 0x0000000000f08947 */ /* 0x000fec0003800000 */
[----:B------:R-:W-:Y:S01]  /*5d70*/  LOP3.LUT R36, R3, 0xfffffff0, RZ, 0xc0, !PT ;  /* 0xfffffff003247812 */ /* 0x000fe200078ec0ff */
[----:B------:R-:W-:Y:S01]  /*5d80*/  IMAD.U32 R12, RZ, RZ, UR9 ;  /* 0x00000009ff0c7e24 */ /* 0x000fe2000f8e00ff */
[----:B------:R-:W-:Y:S01]  /*5d90*/  CS2R R20, SRZ ;  /* 0x0000000000147805 */ /* 0x000fe2000001ff00 */
[----:B------:R-:W-:-:S06]  /*5da0*/  UMOV UR4, URZ ;  /* 0x000000ff00047c82 */ /* 0x000fcc0008000000 */
.L_x_3328:
[----:B------:R-:W0:Y:S08]  /*5db0*/  LDC.64 R26, c[0x0][0x3c0] ;  /* 0x0000f000ff1a7b82 */ /* 0x000e300000000a00 */
[----:B------:R-:W1:Y:S01]  /*5dc0*/  LDC.64 R22, c[0x0][0x3c8] ;  /* 0x0000f200ff167b82 */ /* 0x000e620000000a00 */
[----:B0-----:R-:W-:-:S05]  /*5dd0*/  IMAD.WIDE R26, R12, 0x8, R26 ;  /* 0x000000080c1a7825 */ /* 0x001fca00078e021a */
[----:B------:R-:W2:Y:S01]  /*5de0*/  LDG.E.64 R30, desc[UR6][R26.64] ;  /* 0x000000061a1e7981 */ /* 0x000ea2000c1e1b00 */
[----:B-1----:R-:W-:-:S03]  /*5df0*/  IMAD.WIDE R22, R12, 0x8, R22 ;  /* 0x000000080c167825 */ /* 0x002fc600078e0216 */
[----:B------:R-:W3:Y:S04]  /*5e00*/  LDG.E.64 R34, desc[UR6][R26.64+0x68] ;  /* 0x000068061a227981 */ /* 0x000ee8000c1e1b00 */
[----:B------:R-:W2:Y:S04]  /*5e10*/  LDG.E.64 R32, desc[UR6][R22.64] ;  /* 0x0000000616207981 */ /* 0x000ea8000c1e1b00 */
[----:B------:R-:W4:Y:S01]  /*5e20*/  LDG.E.64 R38, desc[UR6][R22.64+0x78] ;  /* 0x0000780616267981 */ /* 0x000f22000c1e1b00 */
[----:B--2---:R-:W-:-:S03]  /*5e30*/  DFMA R30, R30, R32, R20 ;  /* 0x000000201e1e722b */ /* 0x004fc60000000014 */
[----:B------:R-:W2:Y:S04]  /*5e40*/  LDG.E.64 R20, desc[UR6][R26.64+0x8] ;  /* 0x000008061a147981 */ /* 0x000ea8000c1e1b00 */
[----:B------:R-:W2:Y:S02]  /*5e50*/  LDG.E.64 R32, desc[UR6][R22.64+0x8] ;  /* 0x0000080616207981 */ /* 0x000ea4000c1e1b00 */
[----:B--2---:R-:W-:Y:S02]  /*5e60*/  DFMA R20, R20, R32, R30 ;  /* 0x000000201414722b */ /* 0x004fe4000000001e */
[----:B------:R-:W2:Y:S04]  /*5e70*/  LDG.E.64 R30, desc[UR6][R26.64+0x10] ;  /* 0x000010061a1e7981 */ /* 0x000ea8000c1e1b00 */
[----:B------:R-:W2:Y:S02]  /*5e80*/  LDG.E.64 R32, desc[UR6][R22.64+0x10] ;  /* 0x0000100616207981 */ /* 0x000ea4000c1e1b00 */
[----:B--2---:R-:W-:-:S02]  /*5e90*/  DFMA R20, R30, R32, R20 ;  /* 0x000000201e14722b */ /* 0x004fc40000000014 */
        /* <DEDUP_REMOVED lines=30> */
[----:B------:R-:W3:Y:S04]  /*6080*/  LDG.E.64 R30, desc[UR6][R22.64+0x68] ;  /* 0x00006806161e7981 */ /* 0x000ee8000c1e1b00 */
[----:B------:R-:W2:Y:S01]  /*6090*/  LDG.E.64 R32, desc[UR6][R22.64+0x70] ;  /* 0x0000700616207981 */ /* 0x000ea2000c1e1b00 */
[----:B------:R-:W-:Y:S01]  /*60a0*/  UIADD3 UR4, UPT, UPT, UR4, 0x10, URZ ;  /* 0x0000001004047890 */ /* 0x000fe2000fffe0ff */
[----:B---3--:R-:W-:Y:S02]  /*60b0*/  DFMA R34, R34, R30, R20 ;  /* 0x0000001e2222722b */ /* 0x008fe40000000014 */
[----:B------:R-:W2:Y:S04]  /*60c0*/  LDG.E.64 R30, desc[UR6][R26.64+0x70] ;  /* 0x000070061a1e7981 */ /* 0x000ea8000c1e1b00 */
[----:B------:R-:W4:Y:S01]  /*60d0*/  LDG.E.64 R20, desc[UR6][R26.64+0x78] ;  /* 0x000078061a147981 */ /* 0x000f22000c1e1b00 */
[----:B------:R-:W-:Y:S01]  /*60e0*/  ISETP.NE.AND P0, PT, R36, UR4, PT ;  /* 0x0000000424007c0c */ /* 0x000fe2000bf05270 */
[----:B------:R-:W-:Y:S01]  /*60f0*/  VIADD R12, R12, 0x10 ;  /* 0x000000100c0c7836 */ /* 0x000fe20000000000 */
[----:B--2---:R-:W-:-:S08]  /*6100*/  DFMA R30, R30, R32, R34 ;  /* 0x000000201e1e722b */ /* 0x004fd00000000022 */
[----:B----4-:R-:W-:-:S03]  /*6110*/  DFMA R20, R20, R38, R30 ;  /* 0x000000261414722b */ /* 0x010fc6000000001e */
[----:B------:R-:W-:Y:S08]  /*6120*/  @P0 BRA `(.L_x_3328) ;  /* 0xfffffffc00200947 */ /* 0x000ff0000383ffff */
.L_x_3327:
        /* <DEDUP_REMOVED lines=33> */
.L_x_3330:
        /* <DEDUP_REMOVED lines=22> */
.L_x_3331:
        /* <DEDUP_REMOVED lines=17> */
.L_x_3329:
[----:B------:R-:W-:-:S08]  /*65b0*/  DADD R6, R14, R6 ;  /* 0x000000000e067229 */ /* 0x000fd00000000006 */
[----:B------:R-:W-:-:S08]  /*65c0*/  DADD R6, R6, R8 ;  /* 0x0000000006067229 */ /* 0x000fd00000000008 */
[----:B------:R-:W-:-:S08]  /*65d0*/  DADD R6, R6, R18 ;  /* 0x0000000006067229 */ /* 0x000fd00000000012 */
[----:B------:R-:W-:-:S08]  /*65e0*/  DADD R6, R6, R10 ;  /* 0x0000000006067229 */ /* 0x000fd0000000000a */
[----:B------:R-:W-:-:S08]  /*65f0*/  DADD R6, R6, R16 ;  /* 0x0000000006067229 */ /* 0x000fd00000000010 */
[----:B------:R-:W-:-:S08]  /*6600*/  DADD R6, R6, R24 ;  /* 0x0000000006067229 */ /* 0x000fd00000000018 */
[----:B------:R-:W-:-:S11]  /*6610*/  DADD R10, R6, R20 ;  /* 0x00000000060a7229 */ /* 0x000fd60000000014 */
.L_x_3291:
[----:B------:R-:W-:-:S13]  /*6620*/  ISETP.GE.U32.AND P0, PT, R2, UR5, PT ;  /* 0x0000000502007c0c */ /* 0x000fda000bf06070 */
[----:B------:R-:W-:Y:S05]  /*6630*/  @!P0 BRA `(.L_x_3332) ;  /* 0x0000004c00dc8947 */ /* 0x000fea0003800000 */
[----:B------:R-:W-:Y:S01]  /*6640*/  ISETP.GE.AND P0, PT, R5, R4, PT ;  /* 0x000000040500720c */ /* 0x000fe20003f06270 */
[----:B------:R-:W-:-:S12]  /*6650*/  VIADD R3, R13, 0xffffec00 ;  /* 0xffffec000d037836 */ /* 0x000fd80000000000 */
[----:B------:R-:W-:Y:S05]  /*6660*/  @P0 BRA `(.L_x_3333) ;  /* 0x0000000000340947 */ /* 0x000fea0003800000 */
[----:B------:R-:W-:-:S04]  /*6670*/  VIADD R2, R0, UR8 ;  /* 0x0000000800027c36 */ /* 0x000fc80008000000 */
[----:B------:R-:W-:-:S05]  /*6680*/  IMAD R2, R2, 0x1400, RZ ;  /* 0x0000140002027824 */ /* 0x000fca00078e02ff */
[----:B------:R-:W-:-:S13]  /*6690*/  ISETP.GT.U32.AND P0, PT, R2, R3, PT ;  /* 0x000000030200720c */ /* 0x000fda0003f04070 */
[----:B------:R-:W-:Y:S05]  /*66a0*/  @P0 BRA `(.L_x_3334) ;  /* 0x0000004400400947 */ /* 0x000fea0003800000 */
[----:B------:R-:W0:Y:S02]  /*66b0*/  LDC R13, c[0x0][0x3a8] ;  /* 0x0000ea00ff0d7b82 */ /* 0x000e240000000800 */
.L_x_3335:
[----:B0-----:R-:W-:Y:S01]  /*66c0*/  IMAD.IADD R4, R13, 0x1, -R2 ;  /* 0x000000010d047824 */ /* 0x001fe200078e0a02 */
[----:B------:R-:W-:-:S04]  /*66d0*/  DADD R10, RZ, R10 ;  /* 0x00000000ff0a7229 */ /* 0x000fc8000000000a */
[----:B------:R-:W-:-:S13]  /*66e0*/  ISETP.GE.U32.AND P0, PT, R4, UR5, PT ;  /* 0x0000000504007c0c */ /* 0x000fda000bf06070 */
[----:B------:R-:W-:Y:S05]  /*66f0*/  @!P0 BRA `(.L_x_3332) ;  /* 0x0000004c00ac8947 */ /* 0x000fea0003800000 */
[----:B------:R-:W-:-:S05]  /*6700*/  VIADD R2, R2, UR5 ;  /* 0x0000000502027c36 */ /* 0x000fca0008000000 */
[----:B------:R-:W-:-:S13]  /*6710*/  ISETP.GT.U32.AND P0, PT, R2, R3, PT ;  /* 0x000000030200720c */ /* 0x000fda0003f04070 */
[----:B------:R-:W-:Y:S05]  /*6720*/  @!P0 BRA `(.L_x_3335) ;  /* 0xfffffffc00e48947 */ /* 0x000fea000383ffff */
[----:B------:R-:W-:Y:S05]  /*6730*/  BRA `(.L_x_3334) ;  /* 0x00000044001c7947 */ /* 0x000fea0003800000 */
.L_x_3333:
[----:B------:R-:W-:-:S04]  /*6740*/  VIADD R2, R0, UR8 ;  /* 0x0000000800027c36 */ /* 0x000fc80008000000 */
[----:B------:R-:W-:-:S05]  /*6750*/  IMAD R2, R2, 0x1400, RZ ;  /* 0x0000140002027824 */ /* 0x000fca00078e02ff */
[----:B------:R-:W-:Y:S01]  /*6760*/  ISETP.GT.U32.AND P0, PT, R2, R3, PT ;  /* 0x000000030200720c */ /* 0x000fe20003f04070 */
[----:B------:R-:W-:-:S12]  /*6770*/  IMAD.IADD R3, R5, 0x1, -R4 ;  /* 0x0000000105037824 */ /* 0x000fd800078e0a04 */
[----:B------:R-:W-:Y:S05]  /*6780*/  @P0 BRA `(.L_x_3334) ;  /* 0x0000004400080947 */ /* 0x000fea0003800000 */
[----:B------:R-:W-:-:S05]  /*6790*/  VIADD R7, R3, 0x1 ;  /* 0x0000000103077836 */ /* 0x000fca0000000000 */
[C---:B------:R-:W-:Y:S02]  /*67a0*/  LOP3.LUT R4, R7.reuse, 0xf, RZ, 0xc0, !PT ;  /* 0x0000000f07047812 */ /* 0x040fe400078ec0ff */
[C---:B------:R-:W-:Y:S02]  /*67b0*/  LOP3.LUT R5, R7.reuse, 0x7, RZ, 0xc0, !PT ;  /* 0x0000000707057812 */ /* 0x040fe400078ec0ff */
[C---:B------:R-:W-:Y:S01]  /*67c0*/  LOP3.LUT R6, R7.reuse, 0xfffffff0, RZ, 0xc0, !PT ;  /* 0xfffffff007067812 */ /* 0x040fe200078ec0ff */
[----:B------:R-:W-:Y:S01]  /*67d0*/  VIADD R8, R4, 0xffffffff ;  /* 0xffffffff04087836 */ /* 0x000fe20000000000 */
[----:B------:R-:W-:Y:S01]  /*67e0*/  LOP3.LUT R7, R7, 0x3, RZ, 0xc0, !PT ;  /* 0x0000000307077812 */ /* 0x000fe200078ec0ff */
[----:B------:R-:W-:-:S07]  /*67f0*/  VIADD R9, R5, 0xffffffff ;  /* 0xffffffff05097836 */ /* 0x000fce0000000000 */
.L_x_3376:
        /* <DEDUP_REMOVED lines=9> */
.L_x_3337:
        /* <DEDUP_REMOVED lines=56> */
.L_x_3336:
        /* <DEDUP_REMOVED lines=33> */
.L_x_3339:
        /* <DEDUP_REMOVED lines=21> */
.L_x_3340:
        /* <DEDUP_REMOVED lines=17> */
.L_x_3338:
[----:B------:R-:W-:Y:S01]  /*7080*/  IMAD.U32 R26, RZ, RZ, UR8 ;  /* 0x00000008ff1a7e24 */ /* 0x000fe2000f8e00ff */
[----:B------:R-:W-:Y:S01]  /*7090*/  CS2R R14, SRZ ;  /* 0x00000000000e7805 */ /* 0x000fe2000001ff00 */
[----:B------:R-:W-:Y:S06]  /*70a0*/  @!P0 BRA `(.L_x_3341) ;  /* 0x0000000000ec8947 */ /* 0x000fec0003800000 */
[----:B------:R-:W-:Y:S01]  /*70b0*/  IMAD.U32 R26, RZ, RZ, UR8 ;  /* 0x00000008ff1a7e24 */ /* 0x000fe2000f8e00ff */
[----:B------:R-:W-:Y:S01]  /*70c0*/  CS2R R14, SRZ ;  /* 0x00000000000e7805 */ /* 0x000fe2000001ff00 */
[----:B------:R-:W-:-:S06]  /*70d0*/  UMOV UR4, URZ ;  /* 0x000000ff00047c82 */ /* 0x000fcc0008000000 */
.L_x_3342:
        /* <DEDUP_REMOVED lines=56> */
.L_x_3341:
        /* <DEDUP_REMOVED lines=33> */
.L_x_3344:
        /* <DEDUP_REMOVED lines=21> */
.L_x_3345:
        /* <DEDUP_REMOVED lines=17> */
.L_x_3343:
[----:B------:R-:W-:Y:S01]  /*78d0*/  IMAD.U32 R32, RZ, RZ, UR8 ;  /* 0x00000008ff207e24 */ /* 0x000fe2000f8e00ff */
[----:B------:R-:W-:Y:S01]  /*78e0*/  CS2R R16, SRZ ;  /* 0x0000000000107805 */ /* 0x000fe2000001ff00 */
[----:B------:R-:W-:Y:S06]  /*78f0*/  @!P0 BRA `(.L_x_3346) ;  /* 0x0000000000ec8947 */ /* 0x000fec0003800000 */
[----:B------:R-:W-:Y:S01]  /*7900*/  IMAD.U32 R32, RZ, RZ, UR8 ;  /* 0x00000008ff207e24 */ /* 0x000fe2000f8e00ff */
[----:B------:R-:W-:Y:S01]  /*7910*/  CS2R R16, SRZ ;  /* 0x0000000000107805 */ /* 0x000fe2000001ff00 */
[----:B------:R-:W-:-:S06]  /*7920*/  UMOV UR4, URZ ;  /* 0x000000ff00047c82 */ /* 0x000fcc0008000000 */
.L_x_3347:
        /* <DEDUP_REMOVED lines=56> */
.L_x_3346:
        /* <DEDUP_REMOVED lines=33> */
.L_x_3349:
        /* <DEDUP_REMOVED lines=21> */
.L_x_3350:
        /* <DEDUP_REMOVED lines=17> */
.L_x_3348:
[----:B------:R-:W-:Y:S01]  /*8120*/  IMAD.U32 R20, RZ, RZ, UR8 ;  /* 0x00000008ff147e24 */ /* 0x000fe2000f8e00ff */
[----:B------:R-:W-:Y:S01]  /*8130*/  CS2R R18, SRZ ;  /* 0x0000000000127805 */ /* 0x000fe2000001ff00 */
[----:B------:R-:W-:Y:S06]  /*8140*/  @!P0 BRA `(.L_x_3351) ;  /* 0x0000000000ec8947 */ /* 0x000fec0003800000 */
[----:B------:R-:W-:Y:S01]  /*8150*/  IMAD.U32 R20, RZ, RZ, UR8 ;  /* 0x00000008ff147e24 */ /* 0x000fe2000f8e00ff */
[----:B------:R-:W-:Y:S01]  /*8160*/  CS2R R18, SRZ ;  /* 0x0000000000127805 */ /* 0x000fe2000001ff00 */
[----:B------:R-:W-:-:S06]  /*8170*/  UMOV UR4, URZ ;  /* 0x000000ff00047c82 */ /* 0x000fcc0008000000 */
.L_x_3352:
        /* <DEDUP_REMOVED lines=56> */
.L_x_3351:
        /* <DEDUP_REMOVED lines=33> */
.L_x_3354:
        /* <DEDUP_REMOVED lines=21> */
.L_x_3355:
        /* <DEDUP_REMOVED lines=17> */
.L_x_3353:
[----:B------:R-:W-:Y:S01]  /*8970*/  IMAD.U32 R32, RZ, RZ, UR8 ;  /* 0x00000008ff207e24 */ /* 0x000fe2000f8e00ff */
[----:B------:R-:W-:Y:S01]  /*8980*/  CS2R R20, SRZ ;  /* 0x0000000000147805 */ /* 0x000fe2000001ff00 */
[----:B------:R-:W-:Y:S06]  /*8990*/  @!P0 BRA `(.L_x_3356) ;  /* 0x0000000000ec8947 */ /* 0x000fec0003800000 */
[----:B------:R-:W-:Y:S01]  /*89a0*/  IMAD.U32 R32, RZ, RZ, UR8 ;  /* 0x00000008ff207e24 */ /* 0x000fe2000f8e00ff */
[----:B------:R-:W-:Y:S01]  /*89b0*/  CS2R R20, SRZ ;  /* 0x0000000000147805 */ /* 0x000fe2000001ff00 */
[----:B------:R-:W-:-:S06]  /*89c0*/  UMOV UR4, URZ ;  /* 0x000000ff00047c82 */ /* 0x000fcc0008000000 */
.L_x_3357:
        /* <DEDUP_REMOVED lines=56> */
.L_x_3356:
        /* <DEDUP_REMOVED lines=33> */
.L_x_3359:
        /* <DEDUP_REMOVED lines=21> */
.L_x_3360:
        /* <DEDUP_REMOVED lines=17> */
.L_x_3358:
[----:B------:R-:W-:Y:S01]  /*91c0*/  IMAD.U32 R36, RZ, RZ, UR8 ;  /* 0x00000008ff247e24 */ /* 0x000fe2000f8e00ff */
[----:B------:R-:W-:Y:S01]  /*91d0*/  CS2R R22, SRZ ;  /* 0x0000000000167805 */ /* 0x000fe2000001ff00 */
[----:B------:R-:W-:Y:S06]  /*91e0*/  @!P0 BRA `(.L_x_3361) ;  /* 0x0000000000ec8947 */ /* 0x000fec0003800000 */
[----:B------:R-:W-:Y:S01]  /*91f0*/  IMAD.U32 R36, RZ, RZ, UR8 ;  /* 0x00000008ff247e24 */ /* 0x000fe2000f8e00ff */
[----:B------:R-:W-:Y:S01]  /*9200*/  CS2R R22, SRZ ;  /* 0x0000000000167805 */ /* 0x000fe2000001ff00 */
[----:B------:R-:W-:-:S06]  /*9210*/  UMOV UR4, URZ ;  /* 0x000000ff00047c82 */ /* 0x000fcc0008000000 */
.L_x_3362:
        /* <DEDUP_REMOVED lines=50> */
[----:B------:R-:W-:-:S06]  /*9540*/  UIADD3 UR4, UPT, UPT, UR4, 0x10, URZ ;  /* 0x0000001004047890 */ /* 0x000fcc000fffe0ff */
[----:B------:R-:W-:Y:S01]  /*9550*/  ISETP.NE.AND P2, PT, R6, UR4, PT ;  /* 0x0000000406007c0c */ /* 0x000fe2000bf45270 */
[----:B------:R-:W-:Y:S01]  /*9560*/  VIADD R36, R36, 0x10 ;  /* 0x0000001024247836 */ /* 0x000fe20000000000 */
[----:B--2---:R-:W-:-:S08]  /*9570*/  DFMA R28, R28, R30, R32 ;  /* 0x0000001e1c1c722b */ /* 0x004fd00000000020 */
[----:B----4-:R-:W-:-:S03]  /*9580*/  DFMA R22, R22, R34, R28 ;  /* 0x000000221616722b */ /* 0x010fc6000000001c */
[----:B------:R-:W-:Y:S08]  /*9590*/  @P2 BRA `(.L_x_3362) ;  /* 0xfffffffc00202947 */ /* 0x000ff0000383ffff */
.L_x_3361:
        /* <DEDUP_REMOVED lines=33> */
.L_x_3364:
        /* <DEDUP_REMOVED lines=21> */
.L_x_3365:
        /* <DEDUP_REMOVED lines=17> */
.L_x_3363:
[----:B------:R-:W-:Y:S01]  /*9a10*/  IMAD.U32 R30, RZ, RZ, UR8 ;  /* 0x00000008ff1e7e24 */ /* 0x000fe2000f8e00ff */
[----:B------:R-:W-:Y:S01]  /*9a20*/  CS2R R24, SRZ ;  /* 0x0000000000187805 */ /* 0x000fe2000001ff00 */
[----:B------:R-:W-:Y:S06]  /*9a30*/  @!P0 BRA `(.L_x_3366) ;  /* 0x0000000000ec8947 */ /* 0x000fec0003800000 */
[----:B------:R-:W-:Y:S01]  /*9a40*/  IMAD.U32 R30, RZ, RZ, UR8 ;  /* 0x00000008ff1e7e24 */ /* 0x000fe2000f8e00ff */
[----:B------:R-:W-:Y:S01]  /*9a50*/  CS2R R24, SRZ ;  /* 0x0000000000187805 */ /* 0x000fe2000001ff00 */
[----:B------:R-:W-:-:S06]  /*9a60*/  UMOV UR4, URZ ;  /* 0x000000ff00047c82 */ /* 0x000fcc0008000000 */
.L_x_3367:
        /* <DEDUP_REMOVED lines=46> */
[----:B------:R-:W2:Y:S01]  /*9d50*/  LDG.E.64 R34, desc[UR6][R26.64+0x68] ;  /* 0x000068061a227981 */ /* 0x000ea2000c1e1b00 */
[----:B------:R-:W-:Y:S01]  /*9d60*/  UIADD3 UR4, UPT, UPT, UR4, 0x10, URZ ;  /* 0x0000001004047890 */ /* 0x000fe2000fffe0ff */
[----:B--2---:R-:W-:Y:S02]  /*9d70*/  DFMA R24, R32, R34, R24 ;  /* 0x000000222018722b */ /* 0x004fe40000000018 */
[----:B------:R-:W2:Y:S04]  /*9d80*/  LDG.E.64 R32, desc[UR6][R28.64+0x70] ;  /* 0x000070061c207981 */ /* 0x000ea8000c1e1b00 */
[----:B------:R-:W2:Y:S01]  /*9d90*/  LDG.E.64 R34, desc[UR6][R26.64+0x70] ;  /* 0x000070061a227981 */ /* 0x000ea2000c1e1b00 */
[----:B------:R-:W-:Y:S01]  /*9da0*/  ISETP.NE.AND P2, PT, R6, UR4, PT ;  /* 0x0000000406007c0c */ /* 0x000fe2000bf45270 */
[----:B------:R-:W-:Y:S01]  /*9db0*/  VIADD R30, R30, 0x10 ;  /* 0x000000101e1e7836 */ /* 0x000fe20000000000 */
[----:B--2---:R-:W-:-:S08]  /*9dc0*/  DFMA R24, R32, R34, R24 ;  /* 0x000000222018722b */ /* 0x004fd00000000018 */
[----:B---3--:R-:W-:-:S03]  /*9dd0*/  DFMA R24, R36, R38, R24 ;  /* 0x000000262418722b */ /* 0x008fc60000000018 */
[----:B------:R-:W-:Y:S08]  /*9de0*/  @P2 BRA `(.L_x_3367) ;  /* 0xfffffffc00202947 */ /* 0x000ff0000383ffff */
.L_x_3366:
        /* <DEDUP_REMOVED lines=29> */
[----:B------:R-:W2:Y:S01]  /*9fc0*/  LDG.E.64 R34, desc[UR6][R26.64+0x30] ;  /* 0x000030061a227981 */ /* 0x000ea2000c1e1b00 */
[----:B------:R-:W-:Y:S01]  /*9fd0*/  VIADD R30, R30, 0x8 ;  /* 0x000000081e1e7836 */ /* 0x000fe20000000000 */
[----:B--2---:R-:W-:-:S08]  /*9fe0*/  DFMA R24, R32, R34, R24 ;  /* 0x000000222018722b */ /* 0x004fd00000000018 */
[----:B---3--:R-:W-:-:S11]  /*9ff0*/  DFMA R24, R36, R38, R24 ;  /* 0x000000262418722b */ /* 0x008fd60000000018 */
.L_x_3369:
        /* <DEDUP_REMOVED lines=21> */
.L_x_3370:
        /* <DEDUP_REMOVED lines=17> */
.L_x_3368:
[----:B------:R-:W-:Y:S01]  /*a260*/  IMAD.U32 R36, RZ, RZ, UR8 ;  /* 0x00000008ff247e24 */ /* 0x000fe2000f8e00ff */
[----:B------:R-:W-:Y:S01]  /*a270*/  CS2R R34, SRZ ;  /* 0x0000000000227805 */ /* 0x000fe2000001ff00 */
[----:B------:R-:W-:Y:S06]  /*a280*/  @!P0 BRA `(.L_x_3371) ;  /* 0x0000000000ec8947 */ /* 0x000fec0003800000 */
[----:B------:R-:W-:Y:S01]  /*a290*/  IMAD.U32 R36, RZ, RZ, UR8 ;  /* 0x00000008ff247e24 */ /* 0x000fe2000f8e00ff */
[----:B------:R-:W-:Y:S01]  /*a2a0*/  CS2R R34, SRZ ;  /* 0x0000000000227805 */ /* 0x000fe2000001ff00 */
[----:B------:R-:W-:-:S06]  /*a2b0*/  UMOV UR4, URZ ;  /* 0x000000ff00047c82 */ /* 0x000fcc0008000000 */
.L_x_3372:
[----:B------:R-:W0:Y:S08]  /*a2c0*/  LDC.64 R28, c[0x0][0x3c0] ;  /* 0x0000f000ff1c7b82 */ /* 0x000e300000000a00 */
[----:B------:R-:W1:Y:S01]  /*a2d0*/  LDC.64 R26, c[0x0][0x3c8] ;  /* 0x0000f200ff1a7b82 */ /* 0x000e620000000a00 */
[----:B0-----:R-:W-:-:S05]  /*a2e0*/  IMAD.WIDE R28, R36, 0x8, R28 ;  /* 0x00000008241c7825 */ /* 0x001fca00078e021c */
[----:B------:R-:W2:Y:S01]  /*a2f0*/  LDG.E.64 R30, desc[UR6][R28.64] ;  /* 0x000000061c1e7981 */ /* 0x000ea2000c1e1b00 */
[----:B-1----:R-:W-:-:S05]  /*a300*/  IMAD.WIDE R26, R36, 0x8, R26 ;  /* 0x00000008241a7825 */ /* 0x002fca00078e021a */
        /* <DEDUP_REMOVED lines=43> */
[----:B------:R-:W-:-:S06]  /*a5c0*/  UIADD3 UR4, UPT, UPT, UR4, 0x10, URZ ;  /* 0x0000001004047890 */ /* 0x000fcc000fffe0ff */
[----:B------:R-:W-:Y:S01]  /*a5d0*/  ISETP.NE.AND P0, PT, R6, UR4, PT ;  /* 0x0000000406007c0c */ /* 0x000fe2000bf05270 */
[----:B--2---:R-:W-:Y:S01]  /*a5e0*/  DFMA R34, R30, R32, R34 ;  /* 0x000000201e22722b */ /* 0x004fe20000000022 */
[----:B------:R-:W2:Y:S04]  /*a5f0*/  LDG.E.64 R30, desc[UR6][R28.64+0x78] ;  /* 0x000078061c1e7981 */ /* 0x000ea8000c1e1b00 */
[----:B------:R-:W2:Y:S01]  /*a600*/  LDG.E.64 R32, desc[UR6][R26.64+0x78] ;  /* 0x000078061a207981 */ /* 0x000ea2000c1e1b00 */
[----:B------:R-:W-:Y:S02]  /*a610*/  VIADD R36, R36, 0x10 ;  /* 0x0000001024247836 */ /* 0x000fe40000000000 */
[----:B--2---:R-:W-:-:S04]  /*a620*/  DFMA R34, R30, R32, R34 ;  /* 0x000000201e22722b */ /* 0x004fc80000000022 */
[----:B------:R-:W-:Y:S07]  /*a630*/  @P0 BRA `(.L_x_3372) ;  /* 0xfffffffc00200947 */ /* 0x000fee000383ffff */
.L_x_3371:
        /* <DEDUP_REMOVED lines=32> */
[----:B--2---:R-:W-:-:S11]  /*a840*/  DFMA R34, R30, R32, R34 ;  /* 0x000000201e22722b */ /* 0x004fd60000000022 */
.L_x_3374:
        /* <DEDUP_REMOVED lines=21> */
.L_x_3375:
        /* <DEDUP_REMOVED lines=10> */
[----:B------:R-:W2:Y:S04]  /*aa40*/  LDG.E.64 R28, desc[UR6][R26.64+0x8] ;  /* 0x000008061a1c7981 */ /* 0x000ea8000c1e1b00 */
[----:B------:R-:W2:Y:S01]  /*aa50*/  LDG.E.64 R30, desc[UR6][R36.64+0x8] ;  /* 0x00000806241e7981 */ /* 0x000ea2000c1e1b00 */
[----:B------:R-:W-:Y:S01]  /*aa60*/  ISETP.NE.AND P0, PT, R7, 0x2, PT ;  /* 0x000000020700780c */ /* 0x000fe20003f05270 */
[----:B--2---:R-:W-:-:S12]  /*aa70*/  DFMA R34, R28, R30, R34 ;  /* 0x0000001e1c22722b */ /* 0x004fd80000000022 */
[----:B------:R-:W2:Y:S04]  /*aa80*/  @P0 LDG.E.64 R28, desc[UR6][R26.64+0x10] ;  /* 0x000010061a1c0981 */ /* 0x000ea8000c1e1b00 */
[----:B------:R-:W2:Y:S02]  /*aa90*/  @P0 LDG.E.64 R30, desc[UR6][R36.64+0x10] ;  /* 0x00001006241e0981 */ /* 0x000ea4000c1e1b00 */
[----:B--2---:R-:W-:-:S11]  /*aaa0*/  @P0 DFMA R34, R28, R30, R34 ;  /* 0x0000001e1c22022b */ /* 0x004fd60000000022 */
.L_x_3373:
[----:B------:R-:W-:Y:S01]  /*aab0*/  DADD R10, R12, R10 ;  /* 0x000000000c0a7229 */ /* 0x000fe2000000000a */
[----:B------:R-:W0:Y:S07]  /*aac0*/  LDC R13, c[0x0][0x3a8] ;  /* 0x0000ea00ff0d7b82 */ /* 0x000e2e0000000800 */
[----:B------:R-:W-:-:S08]  /*aad0*/  DADD R10, R10, R14 ;  /* 0x000000000a0a7229 */ /* 0x000fd0000000000e */
[----:B------:R-:W-:-:S08]  /*aae0*/  DADD R10, R10, R16 ;  /* 0x000000000a0a7229 */ /* 0x000fd00000000010 */
[----:B------:R-:W-:Y:S01]  /*aaf0*/  DADD R10, R10, R18 ;  /* 0x000000000a0a7229 */ /* 0x000fe20000000012 */
[----:B0-----:R-:W-:-:S05]  /*ab00*/  IMAD.IADD R12, R13, 0x1, -R2 ;  /* 0x000000010d0c7824 */ /* 0x001fca00078e0a02 */
[----:B------:R-:W-:Y:S02]  /*ab10*/  ISETP.GE.U32.AND P0, PT, R12, UR5, PT ;  /* 0x000000050c007c0c */ /* 0x000fe4000bf06070 */
[----:B------:R-:W-:-:S08]  /*ab20*/  DADD R10, R10, R20 ;  /* 0x000000000a0a7229 */ /* 0x000fd00000000014 */
[----:B------:R-:W-:-:S08]  /*ab30*/  DADD R10, R10, R22 ;  /* 0x000000000a0a7229 */ /* 0x000fd00000000016 */
[----:B------:R-:W-:-:S08]  /*ab40*/  DADD R10, R10, R24 ;  /* 0x000000000a0a7229 */ /* 0x000fd00000000018 */
[----:B------:R-:W-:Y:S01]  /*ab50*/  DADD R10, R10, R34 ;  /* 0x000000000a0a7229 */ /* 0x000fe20000000022 */
[----:B------:R-:W-:Y:S10]  /*ab60*/  @!P0 BRA `(.L_x_3332) ;  /* 0x0000000800908947 */ /* 0x000ff40003800000 */
[----:B------:R-:W-:Y:S02]  /*ab70*/  VIADD R2, R2, UR5 ;  /* 0x0000000502027c36 */ /* 0x000fe40008000000 */
[----:B------:R-:W-:-:S05]  /*ab80*/  VIADD R15, R13, 0xffffec00 ;  /* 0xffffec000d0f7836 */ /* 0x000fca0000000000 */
[----:B------:R-:W-:-:S13]  /*ab90*/  ISETP.GT.U32.AND P0, PT, R2, R15, PT ;  /* 0x0000000f0200720c */ /* 0x000fda0003f04070 */
[----:B------:R-:W-:Y:S05]  /*aba0*/  @!P0 BRA `(.L_x_3376) ;  /* 0xffffffbc00148947 */ /* 0x000fea000383ffff */
.L_x_3334:
[----:B------:R-:W-:-:S13]  /*abb0*/  ISETP.GE.U32.AND P0, PT, R2, R13, PT ;  /* 0x0000000d0200720c */ /* 0x000fda0003f06070 */
[----:B------:R-:W-:Y:S05]  /*abc0*/  @P0 BRA `(.L_x_3332) ;  /* 0x0000000800780947 */ /* 0x000fea0003800000 */
[----:B------:R-:W0:Y:S01]  /*abd0*/  S2R R27, SR_TID.X ;  /* 0x00000000001b7919 */ /* 0x000e220000002100 */
[----:B------:R-:W-:Y:S01]  /*abe0*/  IMAD.IADD R24, R13, 0x1, -R2 ;  /* 0x000000010d187824 */ /* 0x000fe200078e0a02 */
[----:B------:R-:W-:Y:S04]  /*abf0*/  BSSY.RECONVERGENT B1, `(.L_x_3332) ;  /* 0x000009b000017945 */ /* 0x000fe80003800200 */
[----:B0-----:R-:W-:-:S13]  /*ac00*/  ISETP.GE.AND P0, PT, R27, R24, PT ;  /* 0x000000181b00720c */ /* 0x001fda0003f06270 */
        /* <DEDUP_REMOVED lines=12> */
[----:B------:R-:W-:-:S03]  /*acd0*/  VIADD R3, R32, 0xffffffff ;  /* 0xffffffff20037836 */ /* 0x000fc60000000000 */
[----:B------:R-:W-:Y:S02]  /*ace0*/  ISETP.GE.U32.AND P2, PT, R2, 0x7, PT ;  /* 0x000000070200780c */ /* 0x000fe40003f46070 */
[----:B------:R-:W-:-:S13]  /*acf0*/  ISETP.GE.U32.AND P3, PT, R3, 0x3, PT ;  /* 0x000000030300780c */ /* 0x000fda0003f66070 */
.L_x_3383:
        /* <DEDUP_REMOVED lines=8> */
[----:B------:R-:W-:Y:S01]  /*ad80*/  IMAD.MOV.U32 R31, RZ, RZ, RZ ;  /* 0x000000ffff1f7224 */ /* 0x000fe200078e00ff */
[----:B------:R-:W-:Y:S01]  /*ad90*/  CS2R R6, SRZ ;  /* 0x0000000000067805 */ /* 0x000fe2000001ff00 */
[----:B------:R-:W-:-:S07]  /*ada0*/  IMAD.U32 R29, RZ, RZ, UR4 ;  /* 0x00000004ff1d7e24 */ /* 0x000fce000f8e00ff */
.L_x_3379:
        /* <DEDUP_REMOVED lines=56> */
.L_x_3378:
        /* <DEDUP_REMOVED lines=32> */
.L_x_3381:
        /* <DEDUP_REMOVED lines=20> */
.L_x_3382:
        /* <DEDUP_REMOVED lines=17> */
.L_x_3380:
[----:B------:R-:W-:Y:S01]  /*b580*/  DADD R10, R6, R10 ;  /* 0x00000000060a7229 */ /* 0x000fe2000000000a */
[----:B------:R-:W-:Y:S10]  /*b590*/  @!P0 BRA `(.L_x_3383) ;  /* 0xfffffff400d88947 */ /* 0x000ff4000383ffff */
.L_x_3377:
[----:B------:R-:W-:Y:S05]  /*b5a0*/  BSYNC.RECONVERGENT B1 ;  /* 0x0000000000017941 */ /* 0x000fea0003800200 */
.L_x_3332:
[----:B------:R-:W0:Y:S01]  /*b5b0*/  S2R R12, SR_LANEID ;  /* 0x00000000000c7919 */ /* 0x000e220000000000 */
[----:B------:R-:W-:Y:S04]  /*b5c0*/  SHFL.DOWN PT, R2, R10, 0x1, 0x1f ;  /* 0x08201f000a027f89 */ /* 0x000fe800000e0000 */
[----:B------:R-:W1:Y:S02]  /*b5d0*/  SHFL.DOWN PT, R3, R11, 0x1, 0x1f ;  /* 0x08201f000b037f89 */ /* 0x000e6400000e0000 */
[----:B-1----:R-:W-:Y:S01]  /*b5e0*/  DADD R2, R2, R10 ;  /* 0x0000000002027229 */ /* 0x002fe2000000000a */
[C---:B0-----:R-:W-:Y:S02]  /*b5f0*/  ISETP.GT.AND P0, PT, R12.reuse, 0x1e, PT ;  /* 0x0000001e0c00780c */ /* 0x041fe40003f04270 */
[----:B------:R-:W-:-:S07]  /*b600*/  ISETP.NE.AND P1, PT, R12, RZ, PT ;  /* 0x000000ff0c00720c */ /* 0x000fce0003f25270 */
[----:B------:R-:W-:Y:S02]  /*b610*/  FSEL R4, R10, R2, P0 ;  /* 0x000000020a047208 */ /* 0x000fe40000000000 */
[----:B------:R-:W-:Y:S01]  /*b620*/  FSEL R5, R11, R3, P0 ;  /* 0x000000030b057208 */ /* 0x000fe20000000000 */
[----:B------:R-:W0:Y:S01]  /*b630*/  S2R R10, SR_TID.X ;  /* 0x00000000000a7919 */ /* 0x000e220000002100 */
        /* <DEDUP_REMOVED lines=16> */
[----:B0-----:R-:W-:Y:S01]  /*b740*/  @!P1 SHF.R.U32.HI R6, RZ, 0x2, R10 ;  /* 0x00000002ff069819 */ /* 0x001fe2000001160a */
[----:B------:R-:W0:Y:S01]  /*b750*/  SHFL.DOWN PT, R3, R9, 0x8, 0x1f ;  /* 0x09001f0009037f89 */ /* 0x000e2200000e0000 */
[----:B--2---:R-:W-:-:S02]  /*b760*/  @!P1 LEA R7, R14, R7, 0x18 ;  /* 0x000000070e079211 */ /* 0x004fc400078ec0ff */
        /* <DEDUP_REMOVED lines=19> */
[----:B------:R-:W1:Y:S04]  /*b8a0*/  LDS.128 R16, [UR4+0x30] ;  /* 0x00003004ff107984 */ /* 0x000e680008000c00 */
[----:B--2---:R-:W2:Y:S01]  /*b8b0*/  LDS.128 R4, [UR4+0x40] ;  /* 0x00004004ff047984 */ /* 0x004ea20008000c00 */
[----:B0-----:R-:W-:-:S03]  /*b8c0*/  DADD R12, R8, R12 ;  /* 0x00000000080c7229 */ /* 0x001fc6000000000c */
[----:B------:R-:W0:Y:S05]  /*b8d0*/  LDS.128 R8, [UR4+0x50] ;  /* 0x00005004ff087984 */ /* 0x000e2a0008000c00 */
[----:B------:R-:W-:-:S08]  /*b8e0*/  DADD R12, R12, R14 ;  /* 0x000000000c0c7229 */ /* 0x000fd0000000000e */
[----:B-1----:R-:W-:-:S08]  /*b8f0*/  DADD R12, R12, R16 ;  /* 0x000000000c0c7229 */ /* 0x002fd00000000010 */
[----:B------:R-:W-:Y:S02]  /*b900*/  DADD R18, R12, R18 ;  /* 0x000000000c127229 */ /* 0x000fe40000000012 */
[----:B------:R-:W1:Y:S06]  /*b910*/  LDS.128 R12, [UR4+0x60] ;  /* 0x00006004ff0c7984 */ /* 0x000e6c0008000c00 */
[----:B--2---:R-:W-:-:S08]  /*b920*/  DADD R4, R18, R4 ;  /* 0x0000000012047229 */ /* 0x004fd00000000004 */
[----:B------:R-:W-:Y:S02]  /*b930*/  DADD R2, R4, R6 ;  /* 0x0000000004027229 */ /* 0x000fe40000000006 */
[----:B------:R-:W2:Y:S06]  /*b940*/  LDS.128 R4, [UR4+0x70] ;  /* 0x00007004ff047984 */ /* 0x000eac0008000c00 */
[----:B0-----:R-:W-:-:S08]  /*b950*/  DADD R2, R2, R8 ;  /* 0x0000000002027229 */ /* 0x001fd00000000008 */
[----:B------:R-:W-:Y:S01]  /*b960*/  DADD R2, R2, R10 ;  /* 0x0000000002027229 */ /* 0x000fe2000000000a */
[----:B------:R-:W0:Y:S07]  /*b970*/  LDS.128 R8, [UR4+0x80] ;  /* 0x00008004ff087984 */ /* 0x000e2e0008000c00 */
[----:B-1----:R-:W-:-:S08]  /*b980*/  DADD R2, R2, R12 ;  /* 0x0000000002027229 */ /* 0x002fd0000000000c */
[----:B------:R-:W-:Y:S01]  /*b990*/  DADD R2, R2, R14 ;  /* 0x0000000002027229 */ /* 0x000fe2000000000e */
[----:B------:R-:W1:Y:S07]  /*b9a0*/  LDS.128 R12, [UR4+0x90] ;  /* 0x00009004ff0c7984 */ /* 0x000e6e0008000c00 */
[----:B--2---:R-:W-:-:S08]  /*b9b0*/  DADD R2, R2, R4 ;  /* 0x0000000002027229 */ /* 0x004fd00000000004 */
[----:B------:R-:W-:Y:S01]  /*b9c0*/  DADD R2, R2, R6 ;  /* 0x0000000002027229 */ /* 0x000fe20000000006 */
[----:B------:R-:W2:Y:S07]  /*b9d0*/  LDS.128 R4, [UR4+0xa0] ;  /* 0x0000a004ff047984 */ /* 0x000eae0008000c00 */
[----:B0-----:R-:W-:Y:S01]  /*b9e0*/  DADD R2, R2, R8 ;  /* 0x0000000002027229 */ /* 0x001fe20000000008 */
[----:B------:R-:W0:Y:S07]  /*b9f0*/  LDS.64 R8, [UR4+0xb0] ;  /* 0x0000b004ff087984 */ /* 0x000e2e0008000a00 */
[----:B------:R-:W-:-:S08]  /*ba00*/  DADD R2, R2, R10 ;  /* 0x0000000002027229 */ /* 0x000fd0000000000a */
[----:B-1----:R-:W-:-:S08]  /*ba10*/  DADD R2, R2, R12 ;  /* 0x0000000002027229 */ /* 0x002fd0000000000c */
[----:B------:R-:W-:-:S08]  /*ba20*/  DADD R2, R2, R14 ;  /* 0x0000000002027229 */ /* 0x000fd0000000000e */
[----:B--2---:R-:W-:-:S08]  /*ba30*/  DADD R2, R2, R4 ;  /* 0x0000000002027229 */ /* 0x004fd00000000004 */
[----:B------:R-:W-:-:S08]  /*ba40*/  DADD R2, R2, R6 ;  /* 0x0000000002027229 */ /* 0x000fd00000000006 */
[----:B0-----:R-:W-:-:S11]  /*ba50*/  DADD R8, R2, R8 ;  /* 0x0000000002087229 */ /* 0x001fd60000000008 */
.L_x_3290:
[----:B------:R-:W-:Y:S05]  /*ba60*/  BSYNC.RECONVERGENT B0 ;  /* 0x0000000000007941 */ /* 0x000fea0003800200 */
.L_x_3271:
[----:B------:R-:W-:Y:S05]  /*ba70*/  @P0 EXIT ;  /* 0x000000000000094d */ /* 0x000fea0003800000 */
[----:B--2---:R-:W2:Y:S02]  /*ba80*/  LDC.64 R2, c[0x0][0x388] ;  /* 0x0000e200ff027b82 */ /* 0x004ea40000000a00 */
[----:B--2---:R-:W-:-:S05]  /*ba90*/  IMAD.WIDE.U32 R2, R0, 0x8, R2 ;  /* 0x0000000800027825 */ /* 0x004fca00078e0002 */
[----:B------:R-:W-:Y:S01]  /*baa0*/  STG.E.64 desc[UR6][R2.64], R8 ;  /* 0x0000000802007986 */ /* 0x000fe2000c101b06 */
[----:B------:R-:W-:Y:S05]  /*bab0*/  EXIT ;  /* 0x000000000000794d */ /* 0x000fea0003800000 */
.L_x_3384:
        /* <DEDUP_REMOVED lines=12> */
.L_x_4627:


//--------------------- .text._ZN3cub18CUB_300001_SM_10006detail6reduce28DeviceReduceSingleTileKernelINS2_10policy_hubIdjN4cuda3std3__44plusIdEEE10Policy1000EN6thrust24THRUST_300001_SM_1000_NS17counting_iteratorIiNSD_11use_defaultESF_SF_EEPdjS9_dd6SValueEEvT0_T1_T2_T3_T4_T6_ --------------------------
	.section	.text._ZN3cub18CUB_300001_SM_10006detail6reduce28DeviceReduceSingleTileKernelINS2_10policy_hubIdjN4cuda3std3__44plusIdEEE10Policy1000EN6thrust24THRUST_300001_SM_1000_NS17counting_iteratorIiNSD_11use_defaultESF_SF_EEPdjS9_dd6SValueEEvT0_T1_T2_T3_T4_T6_,"ax",@progbits
	.align	128
        .global         _ZN3cub18CUB_300001_SM_10006detail6reduce28DeviceReduceSingleTileKernelINS2_10policy_hubIdjN4cuda3std3__44plusIdEEE10Policy1000EN6thrust24THRUST_300001_SM_1000_NS17counting_iteratorIiNSD_11use_defaultESF_SF_EEPdjS9_dd6SValueEEvT0_T1_T2_T3_T4_T6_
        .type           _ZN3cub18CUB_300001_SM_10006detail6reduce28DeviceReduceSingleTileKernelINS2_10policy_hubIdjN4cuda3std3__44plusIdEEE10Policy1000EN6thrust24THRUST_300001_SM_1000_NS17counting_iteratorIiNSD_11use_defaultESF_SF_EEPdjS9_dd6SValueEEvT0_T1_T2_T3_T4_T6_,@function
        .size           _ZN3cub18CUB_300001_SM_10006detail6reduce28DeviceReduceSingleTileKernelINS2_10policy_hubIdjN4cuda3std3__44plusIdEEE10Policy1000EN6thrust24THRUST_300001_SM_1000_NS17counting_iteratorIiNSD_11use_defaultESF_SF_EEPdjS9_dd6SValueEEvT0_T1_T2_T3_T4_T6_,(.L_x_4628 - _ZN3cub18CUB_300001_SM_10006detail6reduce28DeviceReduceSingleTileKernelINS2_10policy_hubIdjN4cuda3std3__44plusIdEEE10Policy1000EN6thrust24THRUST_300001_SM_1000_NS17counting_iteratorIiNSD_11use_defaultESF_SF_EEPdjS9_dd6SValueEEvT0_T1_T2_T3_T4_T6_)
        .other          _ZN3cub18CUB_300001_SM_10006detail6reduce28DeviceReduceSingleTileKernelINS2_10policy_hubIdjN4cuda3std3__44plusIdEEE10Policy1000EN6thrust24THRUST_300001_SM_1000_NS17counting_iteratorIiNSD_11use_defaultESF_SF_EEPdjS9_dd6SValueEEvT0_T1_T2_T3_T4_T6_,@"STO_CUDA_ENTRY STV_DEFAULT"
_ZN3cub18CUB_300001_SM_10006detail6reduce28DeviceReduceSingleTileKernelINS2_10policy_hubIdjN4cuda3std3__44plusIdEEE10Policy1000EN6thrust24THRUST_300001_SM_1000_NS17counting_iteratorIiNSD_11use_defaultESF_SF_EEPdjS9_dd6SValueEEvT0_T1_T2_T3_T4_T6_:
.text._ZN3cub18CUB_300001_SM_10006detail6reduce28DeviceReduceSingleTileKernelINS2_10policy_hubIdjN4cuda3std3__44plusIdEEE10Policy1000EN6thrust24THRUST_300001_SM_1000_NS17counting_iteratorIiNSD_11use_defaultESF_SF_EEPdjS9_dd6SValueEEvT0_T1_T2_T3_T4_T6_:
[----:B------:R-:W-:Y:S01]  /*0000*/  LDC R1, c[0x0][0x37c] ;  /* 0x0000df00ff017b82 */ /* 0x000fe20000000800 */
[----:B------:R-:W0:Y:S01]  /*0010*/  LDCU UR4, c[0x0][0x390] ;  /* 0x00007200ff0477ac */ /* 0x000e220008000800 */
[----:B------:R-:W1:Y:S01]  /*0020*/  LDCU.64 UR6, c[0x0][0x358] ;  /* 0x00006b00ff0677ac */ /* 0x000e620008000a00 */
[----:B0-----:R-:W-:-:S05]  /*0030*/  IMAD.U32 R0, RZ, RZ, UR4 ;  /* 0x00000004ff007e24 */ /* 0x001fca000f8e00ff */
[----:B------:R-:W-:-:S13]  /*0040*/  ISETP.NE.AND P0, PT, R0, RZ, PT ;  /* 0x000000ff0000720c */ /* 0x000fda0003f05270 */
        /* <DEDUP_REMOVED lines=8> */
.L_x_3385:
[----:B------:R-:W-:Y:S01]  /*00d0*/  ISETP.GT.U32.AND P0, PT, R0, 0x13ff, PT ;  /* 0x000013ff0000780c */ /* 0x000fe20003f04070 */
[----:B------:R-:W-:-:S12]  /*00e0*/  BSSY.RECONVERGENT B0, `(.L_x_3386) ;  /* 0x0000b9d000007945 */ /* 0x000fd80003800200 */
        /* <DEDUP_REMOVED lines=24> */
.L_x_3392:
        /* <DEDUP_REMOVED lines=56> */
.L_x_3391:
        /* <DEDUP_REMOVED lines=34> */
.L_x_3393:
        /* <DEDUP_REMOVED lines=22> */
.L_x_3394:
[----:B------:R-:W-:Y:S05]  /*0970*/  BRA.U !UP1, `(.L_x_3390) ;  /* 0x0000000109307547 */ /* 0x000fea000b800000 */
[----:B------:R-:W0:Y:S01]  /*0980*/  LDC.64 R10, c[0x0][0x3a0] ;  /* 0x0000e800ff0a7b82 */ /* 0x000e220000000a00 */
[----:B------:R-:W-:-:S07]  /*0990*/  UMOV UR4, URZ ;  /* 0x000000ff00047c82 */ /* 0x000fce0008000000 */
[----:B------:R-:W1:Y:S02]  /*09a0*/  LDC.64 R12, c[0x0][0x3a8] ;  /* 0x0000ea00ff0c7b82 */ /* 0x000e640000000a00 */
.L_x_3395:
        /* <DEDUP_REMOVED lines=9> */
.L_x_3390:
[----:B------:R-:W-:-:S07]  /*0a40*/  VIADD R67, R5, 0x280 ;  /* 0x0000028005437836 */ /* 0x000fce0000000000 */
.L_x_3389:
[----:B------:R-:W-:Y:S05]  /*0a50*/  BSYNC.RECONVERGENT B1 ;  /* 0x0000000000017941 */ /* 0x000fea0003800200 */
.L_x_3388:
        /* <DEDUP_REMOVED lines=18> */
.L_x_3403:
        /* <DEDUP_REMOVED lines=13> */
.L_x_3399:
        /* <DEDUP_REMOVED lines=56> */
.L_x_3398:
        /* <DEDUP_REMOVED lines=32> */
.L_x_3401:
        /* <DEDUP_REMOVED lines=20> */
.L_x_3402:
        /* <DEDUP_REMOVED lines=17> */
.L_x_3400:
[----:B------:R-:W-:Y:S01]  /*1420*/  DADD R2, R72, R2 ;  /* 0x0000000048027229 */ /* 0x000fe20000000002 */
[----:B------:R-:W-:Y:S10]  /*1430*/  @!P2 BRA `(.L_x_3403) ;  /* 0xfffffff400d0a947 */ /* 0x000ff4000383ffff */
.L_x_3397:
[----:B------:R-:W-:Y:S05]  /*1440*/  BSYNC.RECONVERGENT B1 ;  /* 0x0000000000017941 */ /* 0x000fea0003800200 */
.L_x_3396:
        /* <DEDUP_REMOVED lines=48> */
[----:B--2---:R-:W1:Y:S04]  /*1750*/  LDS.128 R8, [UR4+0x30] ;  /* 0x00003004ff087984 */ /* 0x004e680008000c00 */
[----:B------:R-:W2:Y:S04]  /*1760*/  LDS.128 R12, [UR4+0x40] ;  /* 0x00004004ff0c7984 */ /* 0x000ea80008000c00 */
[----:B------:R-:W3:Y:S01]  /*1770*/  LDS.128 R16, [UR4+0x50] ;  /* 0x00005004ff107984 */ /* 0x000ee20008000c00 */
[----:B0-----:R-:W-:-:S03]  /*1780*/  DADD R4, R2, R4 ;  /* 0x0000000002047229 */ /* 0x001fc60000000004 */
[----:B------:R-:W-:Y:S05]  /*1790*/  LDS.64 R2, [UR4+0xb0] ;  /* 0x0000b004ff027984 */ /* 0x000fea0008000a00 */
[----:B------:R-:W-:-:S08]  /*17a0*/  DADD R4, R4, R6 ;  /* 0x0000000004047229 */ /* 0x000fd00000000006 */
[----:B-1----:R-:W-:-:S08]  /*17b0*/  DADD R4, R4, R8 ;  /* 0x0000000004047229 */ /* 0x002fd00000000008 */
[----:B------:R-:W-:Y:S01]  /*17c0*/  DADD R4, R4, R10 ;  /* 0x0000000004047229 */ /* 0x000fe2000000000a */
[----:B------:R-:W0:Y:S07]  /*17d0*/  LDS.128 R8, [UR4+0x60] ;  /* 0x00006004ff087984 */ /* 0x000e2e0008000c00 */
        /* <DEDUP_REMOVED lines=17> */
[----:B------:R-:W-:-:S08]  /*18f0*/  DADD R4, R4, R14 ;  /* 0x0000000004047229 */ /* 0x000fd0000000000e */
[----:B------:R-:W-:Y:S01]  /*1900*/  DADD R2, R4, R2 ;  /* 0x0000000004027229 */ /* 0x000fe20000000002 */
[----:B------:R-:W-:Y:S10]  /*1910*/  BRA `(.L_x_3405) ;  /* 0x000000a000647947 */ /* 0x000ff40003800000 */
.L_x_3404:
        /* <DEDUP_REMOVED lines=57> */
[----:B-1----:R-:W1:Y:S01]  /*1cb0*/  LDS.128 R8, [UR4+0x30] ;  /* 0x00003004ff087984 */ /* 0x002e620008000c00 */
        /* <DEDUP_REMOVED lines=84> */
.L_x_3387:
        /* <DEDUP_REMOVED lines=17> */
.L_x_3408:
        /* <DEDUP_REMOVED lines=56> */
.L_x_3407:
        /* <DEDUP_REMOVED lines=34> */
.L_x_3410:
        /* <DEDUP_REMOVED lines=22> */
.L_x_3411:
        /* <DEDUP_REMOVED lines=17> */
.L_x_3409:
[----:B------:R-:W-:Y:S01]  /*2b20*/  IMAD.U32 R58, RZ, RZ, UR5 ;  /* 0x00000005ff3a7e24 */ /* 0x000fe2000f8e00ff */
[----:B------:R-:W-:Y:S01]  /*2b30*/  CS2R R6, SRZ ;  /* 0x0000000000067805 */ /* 0x000fe2000001ff00 */
[----:B------:R-:W-:Y:S06]  /*2b40*/  @!P0 BRA `(.L_x_3412) ;  /* 0x0000000000f08947 */ /* 0x000fec0003800000 */
[----:B------:R-:W-:Y:S01]  /*2b50*/  LOP3.LUT R59, R18, 0xfffffff0, RZ, 0xc0, !PT ;  /* 0xfffffff0123b7812 */ /* 0x000fe200078ec0ff */
[----:B------:R-:W-:Y:S01]  /*2b60*/  IMAD.U32 R58, RZ, RZ, UR5 ;  /* 0x00000005ff3a7e24 */ /* 0x000fe2000f8e00ff */
[----:B------:R-:W-:Y:S01]  /*2b70*/  CS2R R6, SRZ ;  /* 0x0000000000067805 */ /* 0x000fe2000001ff00 */
[----:B------:R-:W-:-:S06]  /*2b80*/  UMOV UR4, URZ ;  /* 0x000000ff00047c82 */ /* 0x000fcc0008000000 */
.L_x_3413:
        /* <DEDUP_REMOVED lines=56> */
.L_x_3412:
        /* <DEDUP_REMOVED lines=33> */
.L_x_3415:
        /* <DEDUP_REMOVED lines=22> */
.L_x_3416:
        /* <DEDUP_REMOVED lines=17> */
.L_x_3414:
[----:B------:R-:W-:Y:S01]  /*3390*/  IMAD.U32 R64, RZ, RZ, UR5 ;  /* 0x00000005ff407e24 */ /* 0x000fe2000f8e00ff */
[----:B------:R-:W-:Y:S01]  /*33a0*/  CS2R R8, SRZ ;  /* 0x0000000000087805 */ /* 0x000fe2000001ff00 */
[----:B------:R-:W-:Y:S06]  /*33b0*/  @!P0 BRA `(.L_x_3417) ;  /* 0x0000000000f08947 */ /* 0x000fec0003800000 */
[----:B------:R-:W-:Y:S01]  /*33c0*/  LOP3.LUT R65, R18, 0xfffffff0, RZ, 0xc0, !PT ;  /* 0xfffffff012417812 */ /* 0x000fe200078ec0ff */
[----:B------:R-:W-:Y:S01]  /*33d0*/  IMAD.U32 R64, RZ, RZ, UR5 ;  /* 0x00000005ff407e24 */ /* 0x000fe2000f8e00ff */
[----:B------:R-:W-:Y:S01]  /*33e0*/  CS2R R8, SRZ ;  /* 0x0000000000087805 */ /* 0x000fe2000001ff00 */
[----:B------:R-:W-:-:S06]  /*33f0*/  UMOV UR4, URZ ;  /* 0x000000ff00047c82 */ /* 0x000fcc0008000000 */
.L_x_3418:
        /* <DEDUP_REMOVED lines=56> */
.L_x_3417:
        /* <DEDUP_REMOVED lines=33> */
.L_x_3420:
        /* <DEDUP_REMOVED lines=22> */
.L_x_3421:
        /* <DEDUP_REMOVED lines=17> */
.L_x_3419:
[----:B------:R-:W-:Y:S01]  /*3c00*/  IMAD.U32 R70, RZ, RZ, UR5 ;  /* 0x00000005ff467e24 */ /* 0x000fe2000f8e00ff */
[----:B------:R-:W-:Y:S01]  /*3c10*/  CS2R R10, SRZ ;  /* 0x00000000000a7805 */ /* 0x000fe2000001ff00 */
[----:B------:R-:W-:Y:S06]  /*3c20*/  @!P0 BRA `(.L_x_3422) ;  /* 0x0000000000f08947 */ /* 0x000fec0003800000 */
[----:B------:R-:W-:Y:S01]  /*3c30*/  LOP3.LUT R71, R18, 0xfffffff0, RZ, 0xc0, !PT ;  /* 0xfffffff012477812 */ /* 0x000fe200078ec0ff */
[----:B------:R-:W-:Y:S01]  /*3c40*/  IMAD.U32 R70, RZ, RZ, UR5 ;  /* 0x00000005ff467e24 */ /* 0x000fe2000f8e00ff */
[----:B------:R-:W-:Y:S01]  /*3c50*/  CS2R R10, SRZ ;  /* 0x00000000000a7805 */ /* 0x000fe2000001ff00 */
[----:B------:R-:W-:-:S06]  /*3c60*/  UMOV UR4, URZ ;  /* 0x000000ff00047c82 */ /* 0x000fcc0008000000 */
.L_x_3423:
        /* <DEDUP_REMOVED lines=56> */
.L_x_3422:
        /* <DEDUP_REMOVED lines=33> */
.L_x_3425:
        /* <DEDUP_REMOVED lines=22> */
.L_x_3426:
        /* <DEDUP_REMOVED lines=17> */
.L_x_3424:
[----:B------:R-:W-:Y:S01]  /*4470*/  IMAD.U32 R76, RZ, RZ, UR5 ;  /* 0x00000005ff4c7e24 */ /* 0x000fe2000f8e00ff */
[----:B------:R-:W-:Y:S01]  /*4480*/  CS2R R12, SRZ ;  /* 0x00000000000c7805 */ /* 0x000fe2000001ff00 */
[----:B------:R-:W-:Y:S06]  /*4490*/  @!P0 BRA `(.L_x_3427) ;  /* 0x0000000000f08947 */ /* 0x000fec0003800000 */
[----:B------:R-:W-:Y:S01]  /*44a0*/  LOP3.LUT R77, R18, 0xfffffff0, RZ, 0xc0, !PT ;  /* 0xfffffff0124d7812 */ /* 0x000fe200078ec0ff */
[----:B------:R-:W-:Y:S01]  /*44b0*/  IMAD.U32 R76, RZ, RZ, UR5 ;  /* 0x00000005ff4c7e24 */ /* 0x000fe2000f8e00ff */
[----:B------:R-:W-:Y:S01]  /*44c0*/  CS2R R12, SRZ ;  /* 0x00000000000c7805 */ /* 0x000fe2000001ff00 */
[----:B------:R-:W-:-:S06]  /*44d0*/  UMOV UR4, URZ ;  /* 0x000000ff00047c82 */ /* 0x000fcc0008000000 */
.L_x_3428:
        /* <DEDUP_REMOVED lines=56> */
.L_x_3427:
        /* <DEDUP_REMOVED lines=33> */
.L_x_3430:
        /* <DEDUP_REMOVED lines=22> */
.L_x_3431:
        /* <DEDUP_REMOVED lines=17> */
.L_x_3429:
[----:B------:R-:W-:Y:S01]  /*4ce0*/  IMAD.U32 R82, RZ, RZ, UR5 ;  /* 0x00000005ff527e24 */ /* 0x000fe2000f8e00ff */
[----:B------:R-:W-:Y:S01]  /*4cf0*/  CS2R R14, SRZ ;  /* 0x00000000000e7805 */ /* 0x000fe2000001ff00 */
[----:B------:R-:W-:Y:S06]  /*4d00*/  @!P0 BRA `(.L_x_3432) ;  /* 0x0000000000f08947 */ /* 0x000fec0003800000 */
[----:B------:R-:W-:Y:S01]  /*4d10*/  LOP3.LUT R83, R18, 0xfffffff0, RZ, 0xc0, !PT ;  /* 0xfffffff012537812 */ /* 0x000fe200078ec0ff */
[----:B------:R-:W-:Y:S01]  /*4d20*/  IMAD.U32 R82, RZ, RZ, UR5 ;  /* 0x00000005ff527e24 */ /* 0x000fe2000f8e00ff */
[----:B------:R-:W-:Y:S01]  /*4d30*/  CS2R R14, SRZ ;  /* 0x00000000000e7805 */ /* 0x000fe2000001ff00 */
[----:B------:R-:W-:-:S06]  /*4d40*/  UMOV UR4, URZ ;  /* 0x000000ff00047c82 */ /* 0x000fcc0008000000 */
.L_x_3433:
        /* <DEDUP_REMOVED lines=56> */
.L_x_3432:
        /* <DEDUP_REMOVED lines=33> */
.L_x_3435:
        /* <DEDUP_REMOVED lines=22> */
.L_x_3436:
        /* <DEDUP_REMOVED lines=17> */
.L_x_3434:
[----:B------:R-:W-:Y:S01]  /*5550*/  IMAD.U32 R87, RZ, RZ, UR5 ;  /* 0x00000005ff577e24 */ /* 0x000fe2000f8e00ff */
[----:B------:R-:W-:Y:S01]  /*5560*/  CS2R R16, SRZ ;  /* 0x0000000000107805 */ /* 0x000fe2000001ff00 */
[----:B------:R-:W-:Y:S06]  /*5570*/  @!P0 BRA `(.L_x_3437) ;  /* 0x0000000000f08947 */ /* 0x000fec0003800000 */
[----:B------:R-:W-:Y:S01]  /*5580*/  LOP3.LUT R90, R18, 0xfffffff0, RZ, 0xc0, !PT ;  /* 0xfffffff0125a7812 */ /* 0x000fe200078ec0ff */
[----:B------:R-:W-:Y:S01]  /*5590*/  IMAD.U32 R87, RZ, RZ, UR5 ;  /* 0x00000005ff577e24 */ /* 0x000fe2000f8e00ff */
[----:B------:R-:W-:Y:S01]  /*55a0*/  CS2R R16, SRZ ;  /* 0x0000000000107805 */ /* 0x000fe2000001ff00 */
[----:B------:R-:W-:-:S06]  /*55b0*/  UMOV UR4, URZ ;  /* 0x000000ff00047c82 */ /* 0x000fcc0008000000 */
.L_x_3438:
        /* <DEDUP_REMOVED lines=56> */
.L_x_3437:
        /* <DEDUP_REMOVED lines=33> */
.L_x_3440:
        /* <DEDUP_REMOVED lines=22> */
.L_x_3441:
        /* <DEDUP_REMOVED lines=17> */
.L_x_3439:
[----:B------:R-:W-:Y:S01]  /*5dc0*/  IMAD.U32 R87, RZ, RZ, UR5 ;  /* 0x00000005ff577e24 */ /* 0x000fe2000f8e00ff */
[----:B------:R-:W-:Y:S01]  /*5dd0*/  CS2R R80, SRZ ;  /* 0x0000000000507805 */ /* 0x000fe2000001ff00 */
[----:B------:R-:W-:Y:S06]  /*5de0*/  @!P0 BRA `(.L_x_3442) ;  /* 0x0000000000f08947 */ /* 0x000fec0003800000 */
[----:B------:R-:W-:Y:S01]  /*5df0*/  LOP3.LUT R92, R18, 0xfffffff0, RZ, 0xc0, !PT ;  /* 0xfffffff0125c7812 */ /* 0x000fe200078ec0ff */
[----:B------:R-:W-:Y:S01]  /*5e00*/  IMAD.U32 R87, RZ, RZ, UR5 ;  /* 0x00000005ff577e24 */ /* 0x000fe2000f8e00ff */
[----:B------:R-:W-:Y:S01]  /*5e10*/  CS2R R80, SRZ ;  /* 0x0000000000507805 */ /* 0x000fe2000001ff00 */
[----:B------:R-:W-:-:S06]  /*5e20*/  UMOV UR4, URZ ;  /* 0x000000ff00047c82 */ /* 0x000fcc0008000000 */
.L_x_3443:
        /* <DEDUP_REMOVED lines=56> */
.L_x_3442:
        /* <DEDUP_REMOVED lines=33> */
.L_x_3445:
        /* <DEDUP_REMOVED lines=22> */
.L_x_3446:
        /* <DEDUP_REMOVED lines=17> */
.L_x_3444:
[----:B------:R-:W-:-:S08]  /*6630*/  DADD R4, R6, R4 ;  /* 0x0000000006047229 */ /* 0x000fd00000000004 */
[----:B------:R-:W-:-:S08]  /*6640*/  DADD R4, R4, R8 ;  /* 0x0000000004047229 */ /* 0x000fd00000000008 */
[----:B------:R-:W-:-:S08]  /*6650*/  DADD R4, R4, R10 ;  /* 0x0000000004047229 */ /* 0x000fd0000000000a */
[----:B------:R-:W-:-:S08]  /*6660*/  DADD R4, R4, R12 ;  /* 0x0000000004047229 */ /* 0x000fd0000000000c */
[----:B------:R-:W-:-:S08]  /*6670*/  DADD R4, R4, R14 ;  /* 0x0000000004047229 */ /* 0x000fd0000000000e */
[----:B------:R-:W-:-:S08]  /*6680*/  DADD R4, R4, R16 ;  /* 0x0000000004047229 */ /* 0x000fd00000000010 */
[----:B------:R-:W-:-:S11]  /*6690*/  DADD R8, R4, R80 ;  /* 0x0000000004087229 */ /* 0x000fd60000000050 */
.L_x_3406:
[----:B------:R-:W-:Y:S01]  /*66a0*/  VIADD R0, R0, 0xffffec00 ;  /* 0xffffec0000007836 */ /* 0x000fe20000000000 */
[----:B------:R-:W-:-:S04]  /*66b0*/  UMOV UR5, 0x1400 ;  /* 0x0000140000057882 */ /* 0x000fc80000000000 */
[----:B------:R-:W-:-:S13]  /*66c0*/  ISETP.GE.U32.AND P0, PT, R0, 0x1400, PT ;  /* 0x000014000000780c */ /* 0x000fda0003f06070 */
[----:B------:R-:W-:Y:S05]  /*66d0*/  @!P0 BRA `(.L_x_3447) ;  /* 0x00000044003c8947 */ /* 0x000fea0003800000 */
[----:B------:R-:W-:-:S13]  /*66e0*/  ISETP.GE.AND P0, PT, R3, R2, PT ;  /* 0x000000020300720c */ /* 0x000fda0003f06270 */
[----:B------:R-:W-:Y:S05]  /*66f0*/  @P0 BRA `(.L_x_3448) ;  /* 0x0000000000280947 */ /* 0x000fea0003800000 */
[----:B------:R-:W-:Y:S01]  /*6700*/  DADD R8, RZ, R8 ;  /* 0x00000000ff087229 */ /* 0x000fe20000000008 */
[----:B------:R-:W0:Y:S01]  /*6710*/  LDCU UR8, c[0x0][0x390] ;  /* 0x00007200ff0877ac */ /* 0x000e220008000800 */
[----:B------:R-:W-:-:S09]  /*6720*/  UMOV UR5, 0x1400 ;  /* 0x0000140000057882 */ /* 0x000fd20000000000 */
.L_x_3449:
[----:B------:R-:W-:-:S06]  /*6730*/  UIADD3 UR5, UPT, UPT, UR5, 0x1400, URZ ;  /* 0x0000140005057890 */ /* 0x000fcc000fffe0ff */
[----:B------:R-:W-:-:S13]  /*6740*/  ISETP.LT.U32.AND P0, PT, R0, UR5, PT ;  /* 0x0000000500007c0c */ /* 0x000fda000bf01070 */
[----:B------:R-:W-:Y:S05]  /*6750*/  @P0 BRA `(.L_x_3447) ;  /* 0x00000044001c0947 */ /* 0x000fea0003800000 */
[----:B0-----:R-:W-:-:S04]  /*6760*/  UIADD3 UR4, UPT, UPT, -UR5, UR8, URZ ;  /* 0x0000000805047290 */ /* 0x001fc8000fffe1ff */
[----:B------:R-:W-:-:S09]  /*6770*/  UISETP.GE.U32.AND UP0, UPT, UR4, 0x1400, UPT ;  /* 0x000014000400788c */ /* 0x000fd2000bf06070 */
[----:B------:R-:W-:Y:S05]  /*6780*/  BRA.U UP0, `(.L_x_3449) ;  /* 0xfffffffd00e87547 */ /* 0x000fea000b83ffff */
[----:B------:R-:W-:Y:S05]  /*6790*/  BRA `(.L_x_3450) ;  /* 0x0000004c00907947 */ /* 0x000fea0003800000 */
.L_x_3448:
[----:B------:R-:W-:Y:S01]  /*67a0*/  IMAD.IADD R2, R3, 0x1, -R2 ;  /* 0x0000000103027824 */ /* 0x000fe200078e0a02 */
[----:B------:R-:W-:-:S03]  /*67b0*/  UMOV UR5, 0x1400 ;  /* 0x0000140000057882 */ /* 0x000fc60000000000 */
[----:B------:R-:W-:-:S05]  /*67c0*/  VIADD R6, R2, 0x1 ;  /* 0x0000000102067836 */ /* 0x000fca0000000000 */
[C---:B------:R-:W-:Y:S02]  /*67d0*/  LOP3.LUT R3, R6.reuse, 0xf, RZ, 0xc0, !PT ;  /* 0x0000000f06037812 */ /* 0x040fe400078ec0ff */
[C---:B------:R-:W-:Y:S02]  /*67e0*/  LOP3.LUT R4, R6.reuse, 0x7, RZ, 0xc0, !PT ;  /* 0x0000000706047812 */ /* 0x040fe400078ec0ff */
[C---:B------:R-:W-:Y:S01]  /*67f0*/  LOP3.LUT R5, R6.reuse, 0xfffffff0, RZ, 0xc0, !PT ;  /* 0xfffffff006057812 */ /* 0x040fe200078ec0ff */
[----:B------:R-:W-:Y:S01]  /*6800*/  VIADD R7, R3, 0xffffffff ;  /* 0xffffffff03077836 */ /* 0x000fe20000000000 */
[----:B------:R-:W-:Y:S01]  /*6810*/  LOP3.LUT R6, R6, 0x3, RZ, 0xc0, !PT ;  /* 0x0000000306067812 */ /* 0x000fe200078ec0ff */
[----:B------:R-:W-:-:S07]  /*6820*/  VIADD R90, R4, 0xffffffff ;  /* 0xffffffff045a7836 */ /* 0x000fce0000000000 */
.L_x_3491:
        /* <DEDUP_REMOVED lines=9> */
.L_x_3452:
        /* <DEDUP_REMOVED lines=56> */
.L_x_3451:
        /* <DEDUP_REMOVED lines=33> */
.L_x_3454:
        /* <DEDUP_REMOVED lines=21> */
.L_x_3455:
        /* <DEDUP_REMOVED lines=17> */
.L_x_3453:
[----:B------:R-:W-:Y:S01]  /*70b0*/  IMAD.U32 R74, RZ, RZ, UR8 ;  /* 0x00000008ff4a7e24 */ /* 0x000fe2000f8e00ff */
[----:B------:R-:W-:Y:S01]  /*70c0*/  CS2R R12, SRZ ;  /* 0x00000000000c7805 */ /* 0x000fe2000001ff00 */
[----:B------:R-:W-:Y:S06]  /*70d0*/  @!P0 BRA `(.L_x_3456) ;  /* 0x0000000000ec8947 */ /* 0x000fec0003800000 */
[----:B------:R-:W-:Y:S01]  /*70e0*/  IMAD.U32 R74, RZ, RZ, UR8 ;  /* 0x00000008ff4a7e24 */ /* 0x000fe2000f8e00ff */
[----:B------:R-:W-:Y:S01]  /*70f0*/  CS2R R12, SRZ ;  /* 0x00000000000c7805 */ /* 0x000fe2000001ff00 */
[----:B------:R-:W-:-:S06]  /*7100*/  UMOV UR4, URZ ;  /* 0x000000ff00047c82 */ /* 0x000fcc0008000000 */
.L_x_3457:
        /* <DEDUP_REMOVED lines=56> */
.L_x_3456:
        /* <DEDUP_REMOVED lines=33> */
.L_x_3459:
        /* <DEDUP_REMOVED lines=21> */
.L_x_3460:
        /* <DEDUP_REMOVED lines=17> */
.L_x_3458:
[----:B------:R-:W-:Y:S01]  /*7900*/  IMAD.U32 R80, RZ, RZ, UR8 ;  /* 0x00000008ff507e24 */ /* 0x000fe2000f8e00ff */
[----:B------:R-:W-:Y:S01]  /*7910*/  CS2R R14, SRZ ;  /* 0x00000000000e7805 */ /* 0x000fe2000001ff00 */
[----:B------:R-:W-:Y:S06]  /*7920*/  @!P0 BRA `(.L_x_3461) ;  /* 0x0000000000ec8947 */ /* 0x000fec0003800000 */
[----:B------:R-:W-:Y:S01]  /*7930*/  IMAD.U32 R80, RZ, RZ, UR8 ;  /* 0x00000008ff507e24 */ /* 0x000fe2000f8e00ff */
[----:B------:R-:W-:Y:S01]  /*7940*/  CS2R R14, SRZ ;  /* 0x00000000000e7805 */ /* 0x000fe2000001ff00 */
[----:B------:R-:W-:-:S06]  /*7950*/  UMOV UR4, URZ ;  /* 0x000000ff00047c82 */ /* 0x000fcc0008000000 */
.L_x_3462:
        /* <DEDUP_REMOVED lines=56> */
.L_x_3461:
        /* <DEDUP_REMOVED lines=33> */
.L_x_3464:
        /* <DEDUP_REMOVED lines=21> */
.L_x_3465:
        /* <DEDUP_REMOVED lines=17> */
.L_x_3463:
[----:B------:R-:W-:Y:S01]  /*8150*/  IMAD.U32 R84, RZ, RZ, UR8 ;  /* 0x00000008ff547e24 */ /* 0x000fe2000f8e00ff */
[----:B------:R-:W-:Y:S01]  /*8160*/  CS2R R16, SRZ ;  /* 0x0000000000107805 */ /* 0x000fe2000001ff00 */
[----:B------:R-:W-:Y:S06]  /*8170*/  @!P0 BRA `(.L_x_3466) ;  /* 0x0000000000ec8947 */ /* 0x000fec0003800000 */
[----:B------:R-:W-:Y:S01]  /*8180*/  IMAD.U32 R84, RZ, RZ, UR8 ;  /* 0x00000008ff547e24 */ /* 0x000fe2000f8e00ff */
[----:B------:R-:W-:Y:S01]  /*8190*/  CS2R R16, SRZ ;  /* 0x0000000000107805 */ /* 0x000fe2000001ff00 */
[----:B------:R-:W-:-:S06]  /*81a0*/  UMOV UR4, URZ ;  /* 0x000000ff00047c82 */ /* 0x000fcc0008000000 */
.L_x_3467:
        /* <DEDUP_REMOVED lines=56> */
.L_x_3466:
        /* <DEDUP_REMOVED lines=33> */
.L_x_3469:
        /* <DEDUP_REMOVED lines=21> */
.L_x_3470:
        /* <DEDUP_REMOVED lines=17> */
.L_x_3468:
[----:B------:R-:W-:Y:S01]  /*89a0*/  IMAD.U32 R88, RZ, RZ, UR8 ;  /* 0x00000008ff587e24 */ /* 0x000fe2000f8e00ff */
[----:B------:R-:W-:Y:S01]  /*89b0*/  CS2R R18, SRZ ;  /* 0x0000000000127805 */ /* 0x000fe2000001ff00 */
[----:B------:R-:W-:Y:S06]  /*89c0*/  @!P0 BRA `(.L_x_3471) ;  /* 0x0000000000ec8947 */ /* 0x000fec0003800000 */
[----:B------:R-:W-:Y:S01]  /*89d0*/  IMAD.U32 R88, RZ, RZ, UR8 ;  /* 0x00000008ff587e24 */ /* 0x000fe2000f8e00ff */
[----:B------:R-:W-:Y:S01]  /*89e0*/  CS2R R18, SRZ ;  /* 0x0000000000127805 */ /* 0x000fe2000001ff00 */
[----:B------:R-:W-:-:S06]  /*89f0*/  UMOV UR4, URZ ;  /* 0x000000ff00047c82 */ /* 0x000fcc0008000000 */
.L_x_3472:
        /* <DEDUP_REMOVED lines=56> */
.L_x_3471:
        /* <DEDUP_REMOVED lines=33> */
.L_x_3474:
        /* <DEDUP_REMOVED lines=21> */
.L_x_3475:
        /* <DEDUP_REMOVED lines=17> */
.L_x_3473:
[----:B------:R-:W-:Y:S01]  /*91f0*/  IMAD.U32 R91, RZ, RZ, UR8 ;  /* 0x00000008ff5b7e24 */ /* 0x000fe2000f8e00ff */
[----:B------:R-:W-:Y:S01]  /*9200*/  CS2R R20, SRZ ;  /* 0x0000000000147805 */ /* 0x000fe2000001ff00 */
[----:B------:R-:W-:Y:S06]  /*9210*/  @!P0 BRA `(.L_x_3476) ;  /* 0x0000000000ec8947 */ /* 0x000fec0003800000 */
[----:B------:R-:W-:Y:S01]  /*9220*/  IMAD.U32 R91, RZ, RZ, UR8 ;  /* 0x00000008ff5b7e24 */ /* 0x000fe2000f8e00ff */
[----:B------:R-:W-:Y:S01]  /*9230*/  CS2R R20, SRZ ;  /* 0x0000000000147805 */ /* 0x000fe2000001ff00 */
[----:B------:R-:W-:-:S06]  /*9240*/  UMOV UR4, URZ ;  /* 0x000000ff00047c82 */ /* 0x000fcc0008000000 */
.L_x_3477:
        /* <DEDUP_REMOVED lines=56> */
.L_x_3476:
        /* <DEDUP_REMOVED lines=33> */
.L_x_3479:
        /* <DEDUP_REMOVED lines=21> */
.L_x_3480:
        /* <DEDUP_REMOVED lines=17> */
.L_x_3478:
[----:B------:R-:W-:Y:S01]  /*9a40*/  IMAD.U32 R91, RZ, RZ, UR8 ;  /* 0x00000008ff5b7e24 */ /* 0x000fe2000f8e00ff */
[----:B------:R-:W-:Y:S01]  /*9a50*/  CS2R R22, SRZ ;  /* 0x0000000000167805 */ /* 0x000fe2000001ff00 */
[----:B------:R-:W-:Y:S06]  /*9a60*/  @!P0 BRA `(.L_x_3481) ;  /* 0x0000000000ec8947 */ /* 0x000fec0003800000 */
[----:B------:R-:W-:Y:S01]  /*9a70*/  IMAD.U32 R91, RZ, RZ, UR8 ;  /* 0x00000008ff5b7e24 */ /* 0x000fe2000f8e00ff */
[----:B------:R-:W-:Y:S01]  /*9a80*/  CS2R R22, SRZ ;  /* 0x0000000000167805 */ /* 0x000fe2000001ff00 */
[----:B------:R-:W-:-:S06]  /*9a90*/  UMOV UR4, URZ ;  /* 0x000000ff00047c82 */ /* 0x000fcc0008000000 */
.L_x_3482:
        /* <DEDUP_REMOVED lines=56> */
.L_x_3481:
        /* <DEDUP_REMOVED lines=33> */
.L_x_3484:
        /* <DEDUP_REMOVED lines=21> */
.L_x_3485:
        /* <DEDUP_REMOVED lines=17> */
.L_x_3483:
[----:B------:R-:W-:Y:S01]  /*a290*/  IMAD.U32 R91, RZ, RZ, UR8 ;  /* 0x00000008ff5b7e24 */ /* 0x000fe2000f8e00ff */
[----:B------:R-:W-:Y:S01]  /*a2a0*/  CS2R R84, SRZ ;  /* 0x0000000000547805 */ /* 0x000fe2000001ff00 */
[----:B------:R-:W-:Y:S06]  /*a2b0*/  @!P0 BRA `(.L_x_3486) ;  /* 0x0000000000ec8947 */ /* 0x000fec0003800000 */
[----:B------:R-:W-:Y:S01]  /*a2c0*/  IMAD.U32 R91, RZ, RZ, UR8 ;  /* 0x00000008ff5b7e24 */ /* 0x000fe2000f8e00ff */
[----:B------:R-:W-:Y:S01]  /*a2d0*/  CS2R R84, SRZ ;  /* 0x0000000000547805 */ /* 0x000fe2000001ff00 */
[----:B------:R-:W-:-:S06]  /*a2e0*/  UMOV UR4, URZ ;  /* 0x000000ff00047c82 */ /* 0x000fcc0008000000 */
.L_x_3487:
        /* <DEDUP_REMOVED lines=48> */
[----:B------:R-:W-:-:S07]  /*a5f0*/  UIADD3 UR4, UPT, UPT, UR4, 0x10, URZ ;  /* 0x0000001004047890 */ /* 0x000fce000fffe0ff */
[----:B------:R-:W-:Y:S01]  /*a600*/  DFMA R26, R70, R72, R26 ;  /* 0x00000048461a722b */ /* 0x000fe2000000001a */
[----:B------:R-:W-:-:S07]  /*a610*/  ISETP.NE.AND P0, PT, R5, UR4, PT ;  /* 0x0000000405007c0c */ /* 0x000fce000bf05270 */
[----:B------:R-:W-:Y:S01]  /*a620*/  DFMA R26, R74, R76, R26 ;  /* 0x0000004c4a1a722b */ /* 0x000fe2000000001a */
[----:B------:R-:W-:-:S07]  /*a630*/  VIADD R91, R91, 0x10 ;  /* 0x000000105b5b7836 */ /* 0x000fce0000000000 */
[----:B--2---:R-:W-:-:S08]  /*a640*/  DFMA R26, R80, R82, R26 ;  /* 0x00000052501a722b */ /* 0x004fd0000000001a */
[----:B------:R-:W-:Y:S01]  /*a650*/  DFMA R84, R84, R88, R26 ;  /* 0x000000585454722b */ /* 0x000fe2000000001a */
[----:B------:R-:W-:Y:S10]  /*a660*/  @P0 BRA `(.L_x_3487) ;  /* 0xfffffffc00200947 */ /* 0x000ff4000383ffff */
.L_x_3486:
        /* <DEDUP_REMOVED lines=33> */
.L_x_3489:
        /* <DEDUP_REMOVED lines=21> */
.L_x_3490:
        /* <DEDUP_REMOVED lines=17> */
.L_x_3488:
        /* <DEDUP_REMOVED lines=12> */
[----:B------:R-:W-:-:S06]  /*aba0*/  UIADD3 UR5, UPT, UPT, UR5, 0x1400, URZ ;  /* 0x0000140005057890 */ /* 0x000fcc000fffe0ff */
[----:B------:R-:W-:-:S13]  /*abb0*/  ISETP.LT.U32.AND P0, PT, R0, UR5, PT ;  /* 0x0000000500007c0c */ /* 0x000fda000bf01070 */
[----:B------:R-:W-:Y:S05]  /*abc0*/  @!P0 BRA `(.L_x_3491) ;  /* 0xffffffbc00188947 */ /* 0x000fea000383ffff */
.L_x_3447:
[----:B------:R-:W1:Y:S02]  /*abd0*/  LDCU UR4, c[0x0][0x390] ;  /* 0x00007200ff0477ac */ /* 0x000e640008000800 */
[----:B-1----:R-:W-:-:S09]  /*abe0*/  UISETP.GE.U32.AND UP0, UPT, UR5, UR4, UPT ;  /* 0x000000040500728c */ /* 0x002fd2000bf06070 */
[----:B------:R-:W-:Y:S05]  /*abf0*/  BRA.U UP0, `(.L_x_3450) ;  /* 0x0000000900787547 */ /* 0x000fea000b800000 */
[----:B------:R-:W1:Y:S01]  /*ac00*/  S2R R56, SR_TID.X ;  /* 0x0000000000387919 */ /* 0x000e620000002100 */
[----:B------:R-:W-:Y:S01]  /*ac10*/  UIADD3 UR5, UPT, UPT, -UR5, UR4, URZ ;  /* 0x0000000405057290 */ /* 0x000fe2000fffe1ff */
[----:B------:R-:W-:Y:S05]  /*ac20*/  BSSY.RECONVERGENT B1, `(.L_x_3450) ;  /* 0x000009b000017945 */ /* 0x000fea0003800200 */
[----:B-1----:R-:W-:-:S13]  /*ac30*/  ISETP.GE.AND P0, PT, R56, UR5, PT ;  /* 0x0000000538007c0c */ /* 0x002fda000bf06270 */
[----:B------:R-:W-:Y:S05]  /*ac40*/  @P0 BRA `(.L_x_3492) ;  /* 0x0000000800600947 */ /* 0x000fea0003800000 */
[----:B------:R-:W1:Y:S02]  /*ac50*/  LDC.64 R2, c[0x0][0x3b0] ;  /* 0x0000ec00ff027b82 */ /* 0x000e640000000a00 */
[----:B-1----:R-:W-:-:S13]  /*ac60*/  ISETP.GE.AND P0, PT, R3, R2, PT ;  /* 0x000000020300720c */ /* 0x002fda0003f06270 */
        /* <DEDUP_REMOVED lines=12> */
.L_x_3498:
[----:B------:R-:W1:Y:S01]  /*ad30*/  LDCU UR4, c[0x0][0x3b0] ;  /* 0x00007600ff0477ac */ /* 0x000e620008000800 */
[----:B------:R-:W-:Y:S01]  /*ad40*/  ISETP.GE.U32.AND P4, PT, R0, 0xf, PT ;  /* 0x0000000f0000780c */ /* 0x000fe20003f86070 */
[----:B------:R-:W-:Y:S01]  /*ad50*/  VIADD R56, R56, 0x280 ;  /* 0x0000028038387836 */ /* 0x000fe20000000000 */
[----:B------:R-:W-:Y:S02]  /*ad60*/  ISETP.NE.AND P1, PT, R61, RZ, PT ;  /* 0x000000ff3d00720c */ /* 0x000fe40003f25270 */
[----:B------:R-:W-:Y:S02]  /*ad70*/  CS2R R62, SRZ ;  /* 0x00000000003e7805 */ /* 0x000fe4000001ff00 */
[----:B------:R-:W-:Y:S01]  /*ad80*/  ISETP.GE.AND P0, PT, R56, UR5, PT ;  /* 0x0000000538007c0c */ /* 0x000fe2000bf06270 */
[----:B-1----:R-:W-:-:S06]  /*ad90*/  IMAD.U32 R59, RZ, RZ, UR4 ;  /* 0x00000004ff3b7e24 */ /* 0x002fcc000f8e00ff */
[----:B------:R-:W-:Y:S06]  /*ada0*/  @!P4 BRA `(.L_x_3493) ;  /* 0x0000000000ecc947 */ /* 0x000fec0003800000 */
[----:B------:R-:W-:Y:S01]  /*adb0*/  IMAD.MOV.U32 R60, RZ, RZ, RZ ;  /* 0x000000ffff3c7224 */ /* 0x000fe200078e00ff */
[----:B------:R-:W-:Y:S01]  /*adc0*/  CS2R R62, SRZ ;  /* 0x00000000003e7805 */ /* 0x000fe2000001ff00 */
[----:B------:R-:W-:-:S07]  /*add0*/  IMAD.U32 R59, RZ, RZ, UR4 ;  /* 0x00000004ff3b7e24 */ /* 0x000fce000f8e00ff */
.L_x_3494:
[----:B------:R-:W1:Y:S08]  /*ade0*/  LDC.64 R64, c[0x0][0x3a0] ;  /* 0x0000e800ff407b82 */ /* 0x000e700000000a00 */
[----:B------:R-:W2:Y:S01]  /*adf0*/  LDC.64 R68, c[0x0][0x3a8] ;  /* 0x0000ea00ff447b82 */ /* 0x000ea20000000a00 */
[----:B-1----:R-:W-:-:S05]  /*ae00*/  IMAD.WIDE R64, R59, 0x8, R64 ;  /* 0x000000083b407825 */ /* 0x002fca00078e0240 */
[----:B------:R-:W3:Y:S01]  /*ae10*/  LDG.E.64 R66, desc[UR6][R64.64] ;  /* 0x0000000640427981 */ /* 0x000ee2000c1e1b00 */
[----:B--2---:R-:W-:-:S03]  /*ae20*/  IMAD.WIDE R68, R59, 0x8, R68 ;  /* 0x000000083b447825 */ /* 0x004fc600078e0244 */
[----:B------:R-:W2:Y:S04]  /*ae30*/  LDG.E.64 R72, desc[UR6][R64.64+0x8] ;  /* 0x0000080640487981 */ /* 0x000ea8000c1e1b00 */
[----:B------:R-:W3:Y:S04]  /*ae40*/  LDG.E.64 R70, desc[UR6][R68.64] ;  /* 0x0000000644467981 */ /* 0x000ee8000c1e1b00 */
[----:B------:R-:W2:Y:S04]  /*ae50*/  LDG.E.64 R74, desc[UR6][R68.64+0x8] ;  /* 0x00000806444a7981 */ /* 0x000ea8000c1e1b00 */
        /* <DEDUP_REMOVED lines=31> */
[----:B---3--:R-:W-:-:S08]  /*b050*/  DFMA R66, R66, R70, R62 ;  /* 0x000000464242722b */ /* 0x008fd0000000003e */
[----:B--2---:R-:W-:-:S08]  /*b060*/  DFMA R66, R72, R74, R66 ;  /* 0x0000004a4842722b */ /* 0x004fd00000000042 */
        /* <DEDUP_REMOVED lines=15> */
.L_x_3493:
[----:B------:R-:W-:Y:S05]  /*b160*/  @!P1 BRA `(.L_x_3495) ;  /* 0x0000000400109947 */ /* 0x000fea0003800000 */
[----:B------:R-:W-:Y:S01]  /*b170*/  ISETP.NE.AND P1, PT, R80, RZ, PT ;  /* 0x000000ff5000720c */ /* 0x000fe20003f25270 */
[----:B------:R-:W-:-:S12]  /*b180*/  @!P2 BRA `(.L_x_3496) ;  /* 0x000000000074a947 */ /* 0x000fd80003800000 */
        /* <DEDUP_REMOVED lines=28> */
[----:B------:R-:W-:-:S11]  /*b350*/  DFMA R62, R36, R38, R4 ;  /* 0x00000026243e722b */ /* 0x000fd60000000004 */
.L_x_3496:
        /* <DEDUP_REMOVED lines=9> */
[----:B------:R-:W4:Y:S04]  /*b3f0*/  LDG.E.64 R4, desc[UR6][R2.64] ;  /* 0x0000000602047981 */ /* 0x000f28000c1e1b00 */
[----:B------:R-:W4:Y:S04]  /*b400*/  LDG.E.64 R10, desc[UR6][R6.64] ;  /* 0x00000006060a7981 */ /* 0x000f28000c1e1b00 */
[----:B------:R-:W3:Y:S04]  /*b410*/  LDG.E.64 R14, desc[UR6][R6.64+0x8] ;  /* 0x00000806060e7981 */ /* 0x000ee8000c1e1b00 */
[----:B------:R-:W2:Y:S04]  /*b420*/  LDG.E.64 R18, desc[UR6][R6.64+0x10] ;  /* 0x0000100606127981 */ /* 0x000ea8000c1e1b00 */
[----:B------:R-:W5:Y:S04]  /*b430*/  LDG.E.64 R20, desc[UR6][R2.64+0x18] ;  /* 0x0000180602147981 */ /* 0x000f68000c1e1b00 */
[----:B------:R-:W5:Y:S01]  /*b440*/  LDG.E.64 R22, desc[UR6][R6.64+0x18] ;  /* 0x0000180606167981 */ /* 0x000f62000c1e1b00 */
[----:B------:R-:W-:Y:S01]  /*b450*/  VIADD R59, R59, 0x4 ;  /* 0x000000043b3b7836 */ /* 0x000fe20000000000 */
[----:B----4-:R-:W-:-:S08]  /*b460*/  DFMA R4, R4, R10, R62 ;  /* 0x0000000a0404722b */ /* 0x010fd0000000003e */
[----:B---3--:R-:W-:-:S08]  /*b470*/  DFMA R4, R12, R14, R4 ;  /* 0x0000000e0c04722b */ /* 0x008fd00000000004 */
[----:B--2---:R-:W-:-:S08]  /*b480*/  DFMA R4, R16, R18, R4 ;  /* 0x000000121004722b */ /* 0x004fd00000000004 */
[----:B-----5:R-:W-:-:S11]  /*b490*/  DFMA R62, R20, R22, R4 ;  /* 0x00000016143e722b */ /* 0x020fd60000000004 */
.L_x_3497:
[----:B------:R-:W-:Y:S05]  /*b4a0*/  @!P1 BRA `(.L_x_3495) ;  /* 0x0000000000409947 */ /* 0x000fea0003800000 */
[----:B------:R-:W1:Y:S08]  /*b4b0*/  LDC.64 R12, c[0x0][0x3a0] ;  /* 0x0000e800ff0c7b82 */ /* 0x000e700000000a00 */
[----:B------:R-:W2:Y:S01]  /*b4c0*/  LDC.64 R14, c[0x0][0x3a8] ;  /* 0x0000ea00ff0e7b82 */ /* 0x000ea20000000a00 */
[----:B-1----:R-:W-:-:S05]  /*b4d0*/  IMAD.WIDE R12, R59, 0x8, R12 ;  /* 0x000000083b0c7825 */ /* 0x002fca00078e020c */
[----:B------:R-:W3:Y:S01]  /*b4e0*/  LDG.E.64 R2, desc[UR6][R12.64] ;  /* 0x000000060c027981 */ /* 0x000ee2000c1e1b00 */
[----:B--2---:R-:W-:-:S05]  /*b4f0*/  IMAD.WIDE R14, R59, 0x8, R14 ;  /* 0x000000083b0e7825 */ /* 0x004fca00078e020e */
[----:B------:R-:W3:Y:S01]  /*b500*/  LDG.E.64 R4, desc[UR6][R14.64] ;  /* 0x000000060e047981 */ /* 0x000ee2000c1e1b00 */
[----:B------:R-:W-:Y:S01]  /*b510*/  ISETP.NE.AND P1, PT, R58, 0x1, PT ;  /* 0x000000013a00780c */ /* 0x000fe20003f25270 */
[----:B---3--:R-:W-:-:S12]  /*b520*/  DFMA R62, R2, R4, R62 ;  /* 0x00000004023e722b */ /* 0x008fd8000000003e */
        /* <DEDUP_REMOVED lines=8> */
.L_x_3495:
[----:B------:R-:W-:Y:S01]  /*b5b0*/  DADD R8, R62, R8 ;  /* 0x000000003e087229 */ /* 0x000fe20000000008 */
[----:B------:R-:W-:Y:S10]  /*b5c0*/  @!P0 BRA `(.L_x_3498) ;  /* 0xfffffff400d88947 */ /* 0x000ff4000383ffff */
.L_x_3492:
[----:B0-----:R-:W-:Y:S05]  /*b5d0*/  BSYNC.RECONVERGENT B1 ;  /* 0x0000000000017941 */ /* 0x001fea0003800200 */
.L_x_3450:
        /* <DEDUP_REMOVED lines=41> */
[----:B------:R-:W-:-:S03]  /*b870*/  FSEL R5, R5, R3, P1 ;  /* 0x0000000305057208 */ /* 0x000fc60000800000 */
[----:B-1----:R-:W-:Y:S02]  /*b880*/  IMAD.MOV.U32 R2, RZ, RZ, R0 ;  /* 0x000000ffff027224 */ /* 0x002fe400078e0000 */
[----:B------:R-:W-:Y:S01]  /*b890*/  IMAD.MOV.U32 R3, RZ, RZ, R5 ;  /* 0x000000ffff037224 */ /* 0x000fe200078e0005 */
[----:B------:R-:W-:Y:S06]  /*b8a0*/  @P0 BRA `(.L_x_3405) ;  /* 0x0000000000800947 */ /* 0x000fec0003800000 */
[----:B------:R-:W1:Y:S01]  /*b8b0*/  S2UR UR5, SR_CgaCtaId ;  /* 0x00000000000579c3 */ /* 0x000e620000008800 */
[----:B------:R-:W-:Y:S02]  /*b8c0*/  UMOV UR4, 0x400 ;  /* 0x0000040000047882 */ /* 0x000fe40000000000 */
[----:B-1----:R-:W-:-:S09]  /*b8d0*/  ULEA UR4, UR5, UR4, 0x18 ;  /* 0x0000000405047291 */ /* 0x002fd2000f8ec0ff */
[----:B------:R-:W1:Y:S04]  /*b8e0*/  LDS.128 R4, [UR4+0x20] ;  /* 0x00002004ff047984 */ /* 0x000e680008000c00 */
[----:B------:R-:W2:Y:S04]  /*b8f0*/  LDS.128 R8, [UR4+0x30] ;  /* 0x00003004ff087984 */ /* 0x000ea80008000c00 */
[----:B------:R-:W3:Y:S04]  /*b900*/  LDS.128 R12, [UR4+0x40] ;  /* 0x00004004ff0c7984 */ /* 0x000ee80008000c00 */
[----:B------:R-:W4:Y:S01]  /*b910*/  LDS.128 R16, [UR4+0x50] ;  /* 0x00005004ff107984 */ /* 0x000f220008000c00 */
[----:B-1----:R-:W-:-:S03]  /*b920*/  DADD R4, R2, R4 ;  /* 0x0000000002047229 */ /* 0x002fc60000000004 */
[----:B------:R-:W-:Y:S05]  /*b930*/  LDS.64 R2, [UR4+0xb0] ;  /* 0x0000b004ff027984 */ /* 0x000fea0008000a00 */
[----:B------:R-:W-:-:S08]  /*b940*/  DADD R4, R4, R6 ;  /* 0x0000000004047229 */ /* 0x000fd00000000006 */
[----:B--2---:R-:W-:-:S08]  /*b950*/  DADD R4, R4, R8 ;  /* 0x0000000004047229 */ /* 0x004fd00000000008 */
[----:B------:R-:W-:Y:S01]  /*b960*/  DADD R4, R4, R10 ;  /* 0x0000000004047229 */ /* 0x000fe2000000000a */
[----:B------:R-:W1:Y:S07]  /*b970*/  LDS.128 R8, [UR4+0x60] ;  /* 0x00006004ff087984 */ /* 0x000e6e0008000c00 */
[----:B---3--:R-:W-:-:S08]  /*b980*/  DADD R4, R4, R12 ;  /* 0x0000000004047229 */ /* 0x008fd0000000000c */
[----:B------:R-:W-:Y:S01]  /*b990*/  DADD R4, R4, R14 ;  /* 0x0000000004047229 */ /* 0x000fe2000000000e */
[----:B------:R-:W2:Y:S07]  /*b9a0*/  LDS.128 R12, [UR4+0x70] ;  /* 0x00007004ff0c7984 */ /* 0x000eae0008000c00 */
[----:B----4-:R-:W-:-:S08]  /*b9b0*/  DADD R4, R4, R16 ;  /* 0x0000000004047229 */ /* 0x010fd00000000010 */
        /* <DEDUP_REMOVED lines=13> */
[----:B------:R-:W-:-:S08]  /*ba90*/  DADD R4, R4, R14 ;  /* 0x0000000004047229 */ /* 0x000fd0000000000e */
[----:B------:R-:W-:-:S11]  /*baa0*/  DADD R2, R4, R2 ;  /* 0x0000000004027229 */ /* 0x000fd60000000002 */
.L_x_3405:
[----:B0-----:R-:W-:Y:S05]  /*bab0*/  BSYNC.RECONVERGENT B0 ;  /* 0x0000000000007941 */ /* 0x001fea0003800200 */
.L_x_3386:
[----:B------:R-:W-:Y:S05]  /*bac0*/  @P0 EXIT ;  /* 0x000000000000094d */ /* 0x000fea0003800000 */
[----:B------:R-:W1:Y:S01]  /*bad0*/  LDCU.64 UR4, c[0x0][0x398] ;  /* 0x00007300ff0477ac */ /* 0x000e620008000a00 */
[----:B------:R-:W0:Y:S01]  /*bae0*/  LDC.64 R4, c[0x0][0x388] ;  /* 0x0000e200ff047b82 */ /* 0x000e220000000a00 */
[----:B-1----:R-:W-:-:S07]  /*baf0*/  DADD R2, R2, UR4 ;  /* 0x0000000402027e29 */ /* 0x002fce0008000000 */
[----:B0-----:R-:W-:Y:S01]  /*bb00*/  STG.E.64 desc[UR6][R4.64], R2 ;  /* 0x0000000204007986 */ /* 0x001fe2000c101b06 */
[----:B------:R-:W-:Y:S05]  /*bb10*/  EXIT ;  /* 0x000000000000794d */ /* 0x000fea0003800000 */
.L_x_3499:
        /* <DEDUP_REMOVED lines=14> */
.L_x_4628:


//--------------------- .text._ZN3cub18CUB_300001_SM_10006detail6reduce18DeviceReduceKernelINS2_10policy_hubIdyN4cuda3std3__44plusIdEEE10Policy1000EN6thrust24THRUST_300001_SM_1000_NS17counting_iteratorIiNSD_11use_defaultESF_SF_EEyS9_d6RValueEEvT0_PT3_T1_NS0_13GridEvenShareISL_EET2_T4_ --------------------------
	.section	.text._ZN3cub18CUB_300001_SM_10006detail6reduce18DeviceReduceKernelINS2_10policy_hubIdyN4cuda3std3__44plusIdEEE10Policy1000EN6thrust24THRUST_300001_SM_1000_NS17counting_iteratorIiNSD_11use_defaultESF_SF_EEyS9_d6RValueEEvT0_PT3_T1_NS0_13GridEvenShareISL_EET2_T4_,"ax",@progbits
	.align	128
        .global         _ZN3cub18CUB_300001_SM_10006detail6reduce18DeviceReduceKernelINS2_10policy_hubIdyN4cuda3std3__44plusIdEEE10Policy1000EN6thrust24THRUST_300001_SM_1000_NS17counting_iteratorIiNSD_11use_defaultESF_SF_EEyS9_d6RValueEEvT0_PT3_T1_NS0_13GridEvenShareISL_EET2_T4_
        .type           _ZN3cub18CUB_300001_SM_10006detail6reduce18DeviceReduceKernelINS2_10policy_hubIdyN4cuda3std3__44plusIdEEE10Policy1000EN6thrust24THRUST_300001_SM_1000_NS17counting_iteratorIiNSD_11use_defaultESF_SF_EEyS9_d6RValueEEvT0_PT3_T1_NS0_13GridEvenShareISL_EET2_T4_,@function
        .size           _ZN3cub18CUB_300001_SM_10006detail6reduce18DeviceReduceKernelINS2_10policy_hubIdyN4cuda3std3__44plusIdEEE10Policy1000EN6thrust24THRUST_300001_SM_1000_NS17counting_iteratorIiNSD_11use_defaultESF_SF_EEyS9_d6RValueEEvT0_PT3_T1_NS0_13GridEvenShareISL_EET2_T4_,(.L_x_4629 - _ZN3cub18CUB_300001_SM_10006detail6reduce18DeviceReduceKernelINS2_10policy_hubIdyN4cuda3std3__44plusIdEEE10Policy1000EN6thrust24THRUST_300001_SM_1000_NS17counting_iteratorIiNSD_11use_defaultESF_SF_EEyS9_d6RValueEEvT0_PT3_T1_NS0_13GridEvenShareISL_EET2_T4_)
        .other          _ZN3cub18CUB_300001_SM_10006detail6reduce18DeviceReduceKernelINS2_10policy_hubIdyN4cuda3std3__44plusIdEEE10Policy1000EN6thrust24THRUST_300001_SM_1000_NS17counting_iteratorIiNSD_11use_defaultESF_SF_EEyS9_d6RValueEEvT0_PT3_T1_NS0_13GridEvenShareISL_EET2_T4_,@"STO_CUDA_ENTRY STV_DEFAULT"
_ZN3cub18CUB_300001_SM_10006detail6reduce18DeviceReduceKernelINS2_10policy_hubIdyN4cuda3std3__44plusIdEEE10Policy1000EN6thrust24THRUST_300001_SM_1000_NS17counting_iteratorIiNSD_11use_defaultESF_SF_EEyS9_d6RValueEEvT0_PT3_T1_NS0_13GridEvenShareISL_EET2_T4_:
.text._ZN3cub18CUB_300001_SM_10006detail6reduce18DeviceReduceKernelINS2_10policy_hubIdyN4cuda3std3__44plusIdEEE10Policy1000EN6thrust24THRUST_300001_SM_1000_NS17counting_iteratorIiNSD_11use_defaultESF_SF_EEyS9_d6RValueEEvT0_PT3_T1_NS0_13GridEvenShareISL_EET2_T4_:
        /* <DEDUP_REMOVED lines=35> */
.L_x_3506:
[----:B------:R-:W0:Y:S02]  /*0230*/  LDC.64 R4, c[0x0][0x3e8] ;  /* 0x0000fa00ff047b82 */ /* 0x000e240000000a00 */
[----:B0-----:R-:W-:-:S05]  /*0240*/  IMAD.WIDE R4, R18, 0x8, R4 ;  /* 0x0000000812047825 */ /* 0x001fca00078e0204 */
[----:B------:R-:W2:Y:S04]  /*0250*/  LDG.E.64 R26, desc[UR10][R4.64] ;  /* 0x0000000a041a7981 */ /* 0x000ea8000c1e1b00 */
[----:B------:R-:W3:Y:S04]  /*0260*/  LDG.E.64 R22, desc[UR10][R4.64+0x8] ;  /* 0x0000080a04167981 */ /* 0x000ee8000c1e1b00 */
        /* <DEDUP_REMOVED lines=9> */
[----:B--2---:R-:W-:-:S03]  /*0300*/  DADD R26, R26, R6 ;  /* 0x000000001a1a7229 */ /* 0x004fc60000000006 */
[----:B------:R-:W2:Y:S05]  /*0310*/  LDG.E.64 R6, desc[UR10][R4.64+0x50] ;  /* 0x0000500a04067981 */ /* 0x000eaa000c1e1b00 */
[----:B---3--:R-:W-:Y:S01]  /*0320*/  DADD R26, R26, R22 ;  /* 0x000000001a1a7229 */ /* 0x008fe20000000016 */
[----:B------:R-:W3:Y:S07]  /*0330*/  LDG.E.64 R22, desc[UR10][R4.64+0x58] ;  /* 0x0000580a04167981 */ /* 0x000eee000c1e1b00 */
[----:B----4-:R-:W-:Y:S01]  /*0340*/  DADD R26, R26, R24 ;  /* 0x000000001a1a7229 */ /* 0x010fe20000000018 */
[----:B------:R-:W4:Y:S07]  /*0350*/  LDG.E.64 R24, desc[UR10][R4.64+0x60] ;  /* 0x0000600a04187981 */ /* 0x000f2e000c1e1b00 */
[----:B-----5:R-:W-:Y:S01]  /*0360*/  DADD R26, R26, R20 ;  /* 0x000000001a1a7229 */ /* 0x020fe20000000014 */
[----:B------:R-:W5:Y:S07]  /*0370*/  LDG.E.64 R20, desc[UR10][R4.64+0x68] ;  /* 0x0000680a04147981 */ /* 0x000f6e000c1e1b00 */
[----:B------:R-:W-:Y:S01]  /*0380*/  DADD R26, R26, R16 ;  /* 0x000000001a1a7229 */ /* 0x000fe20000000010 */
[----:B------:R-:W5:Y:S07]  /*0390*/  LDG.E.64 R16, desc[UR10][R4.64+0x70] ;  /* 0x0000700a04107981 */ /* 0x000f6e000c1e1b00 */
[----:B------:R-:W-:-:S08]  /*03a0*/  DADD R2, R26, R2 ;  /* 0x000000001a027229 */ /* 0x000fd00000000002 */
[----:B------:R-:W-:-:S08]  /*03b0*/  DADD R2, R2, R14 ;  /* 0x0000000002027229 */ /* 0x000fd0000000000e */
[----:B------:R-:W-:-:S08]  /*03c0*/  DADD R2, R2, R12 ;  /* 0x0000000002027229 */ /* 0x000fd0000000000c */
[----:B------:R-:W-:-:S08]  /*03d0*/  DADD R2, R2, R10 ;  /* 0x0000000002027229 */ /* 0x000fd0000000000a */
[----:B------:R-:W-:Y:S01]  /*03e0*/  DADD R2, R2, R8 ;  /* 0x0000000002027229 */ /* 0x000fe20000000008 */
[----:B------:R-:W-:-:S04]  /*03f0*/  UIADD3 UR4, UPT, UPT, UR4, 0x10, URZ ;  /* 0x0000001004047890 */ /* 0x000fc8000fffe0ff */
[----:B------:R-:W-:Y:S01]  /*0400*/  UISETP.NE.AND UP1, UPT, UR4, UR8, UPT ;  /* 0x000000080400728c */ /* 0x000fe2000bf25270 */
[----:B------:R-:W-:Y:S02]  /*0410*/  VIADD R18, R18, 0x10 ;  /* 0x0000001012127836 */ /* 0x000fe40000000000 */
[----:B--2---:R-:W-:-:S08]  /*0420*/  DADD R2, R2, R6 ;  /* 0x0000000002027229 */ /* 0x004fd00000000006 */
[----:B---3--:R-:W-:-:S08]  /*0430*/  DADD R2, R2, R22 ;  /* 0x0000000002027229 */ /* 0x008fd00000000016 */
[----:B----4-:R-:W-:-:S08]  /*0440*/  DADD R2, R2, R24 ;  /* 0x0000000002027229 */ /* 0x010fd00000000018 */
[----:B-----5:R-:W-:-:S08]  /*0450*/  DADD R2, R2, R20 ;  /* 0x0000000002027229 */ /* 0x020fd00000000014 */
[----:B------:R-:W-:-:S08]  /*0460*/  DADD R2, R2, R16 ;  /* 0x0000000002027229 */ /* 0x000fd00000000010 */
[----:B------:R-:W-:Y:S01]  /*0470*/  DADD R6, R2, R28 ;  /* 0x0000000002067229 */ /* 0x000fe2000000001c */
[----:B------:R-:W-:Y:S10]  /*0480*/  BRA.U UP1, `(.L_x_3506) ;  /* 0xfffffffd01687547 */ /* 0x000ff4000b83ffff */
.L_x_3505:
[----:B------:R-:W-:Y:S05]  /*0490*/  BRA.U !UP0, `(.L_x_3504) ;  /* 0x0000000108c47547 */ /* 0x000fea000b800000 */
[----:B------:R-:W-:Y:S02]  /*04a0*/  UISETP.GE.U32.AND UP0, UPT, UR7, 0x8, UPT ;  /* 0x000000080700788c */ /* 0x000fe4000bf06070 */
[----:B------:R-:W-:-:S04]  /*04b0*/  ULOP3.LUT UR4, UR6, 0x7, URZ, 0xc0, !UPT ;  /* 0x0000000706047892 */ /* 0x000fc8000f8ec0ff */
[----:B------:R-:W-:-:S03]  /*04c0*/  UISETP.NE.AND UP1, UPT, UR4, URZ, UPT ;  /* 0x000000ff0400728c */ /* 0x000fc6000bf25270 */
[----:B------:R-:W-:Y:S08]  /*04d0*/  BRA.U !UP0, `(.L_x_3507) ;  /* 0x00000001084c7547 */ /* 0x000ff0000b800000 */
        /* <DEDUP_REMOVED lines=9> */
[----:B------:R-:W5:Y:S01]  /*0570*/  LDG.E.64 R12, desc[UR10][R14.64+0x38] ;  /* 0x0000380a0e0c7981 */ /* 0x000f62000c1e1b00 */
[----:B------:R-:W-:Y:S01]  /*0580*/  VIADD R18, R18, 0x8 ;  /* 0x0000000812127836 */ /* 0x000fe20000000000 */
[----:B--2---:R-:W-:-:S08]  /*0590*/  DADD R16, R6, R16 ;  /* 0x0000000006107229 */ /* 0x004fd00000000010 */
[----:B---3--:R-:W-:-:S08]  /*05a0*/  DADD R16, R16, R20 ;  /* 0x0000000010107229 */ /* 0x008fd00000000014 */
[----:B----4-:R-:W-:-:S08]  /*05b0*/  DADD R16, R16, R22 ;  /* 0x0000000010107229 */ /* 0x010fd00000000016 */
[----:B-----5:R-:W-:-:S08]  /*05c0*/  DADD R10, R16, R10 ;  /* 0x00000000100a7229 */ /* 0x020fd0000000000a */
[----:B------:R-:W-:-:S08]  /*05d0*/  DADD R8, R10, R8 ;  /* 0x000000000a087229 */ /* 0x000fd00000000008 */
[----:B------:R-:W-:-:S08]  /*05e0*/  DADD R4, R8, R4 ;  /* 0x0000000008047229 */ /* 0x000fd00000000004 */
[----:B------:R-:W-:-:S08]  /*05f0*/  DADD R2, R4, R2 ;  /* 0x0000000004027229 */ /* 0x000fd00000000002 */
[----:B------:R-:W-:-:S11]  /*0600*/  DADD R6, R2, R12 ;  /* 0x0000000002067229 */ /* 0x000fd6000000000c */
.L_x_3507:
        /* <DEDUP_REMOVED lines=10> */
[----:B------:R-:W5:Y:S01]  /*06b0*/  LDG.E.64 R12, desc[UR10][R2.64+0x18] ;  /* 0x0000180a020c7981 */ /* 0x000f62000c1e1b00 */
[----:B------:R-:W-:Y:S01]  /*06c0*/  VIADD R18, R18, 0x4 ;  /* 0x0000000412127836 */ /* 0x000fe20000000000 */
[----:B--2---:R-:W-:-:S08]  /*06d0*/  DADD R4, R6, R4 ;  /* 0x0000000006047229 */ /* 0x004fd00000000004 */
[----:B---3--:R-:W-:-:S08]  /*06e0*/  DADD R4, R4, R8 ;  /* 0x0000000004047229 */ /* 0x008fd00000000008 */
[----:B----4-:R-:W-:-:S08]  /*06f0*/  DADD R4, R4, R10 ;  /* 0x0000000004047229 */ /* 0x010fd0000000000a */
[----:B-----5:R-:W-:-:S11]  /*0700*/  DADD R6, R4, R12 ;  /* 0x0000000004067229 */ /* 0x020fd6000000000c */
.L_x_3508:
[----:B------:R-:W-:Y:S05]  /*0710*/  BRA.U !UP1, `(.L_x_3504) ;  /* 0x0000000109247547 */ /* 0x000fea000b800000 */
[----:B------:R-:W0:Y:S01]  /*0720*/  LDC.64 R4, c[0x0][0x3e8] ;  /* 0x0000fa00ff047b82 */ /* 0x000e220000000a00 */
[----:B------:R-:W-:-:S05]  /*0730*/  UMOV UR4, URZ ;  /* 0x000000ff00047c82 */ /* 0x000fca0008000000 */
.L_x_3509:
[----:B0-----:R-:W-:-:S06]  /*0740*/  IMAD.WIDE R2, R18, 0x8, R4 ;  /* 0x0000000812027825 */ /* 0x001fcc00078e0204 */
[----:B------:R-:W2:Y:S01]  /*0750*/  LDG.E.64 R2, desc[UR10][R2.64] ;  /* 0x0000000a02027981 */ /* 0x000ea2000c1e1b00 */
[----:B------:R-:W-:Y:S01]  /*0760*/  UIADD3 UR4, UPT, UPT, UR4, 0x1, URZ ;  /* 0x0000000104047890 */ /* 0x000fe2000fffe0ff */
[----:B------:R-:W-:-:S03]  /*0770*/  VIADD R18, R18, 0x1 ;  /* 0x0000000112127836 */ /* 0x000fc60000000000 */
[----:B------:R-:W-:Y:S01]  /*0780*/  UISETP.NE.AND UP0, UPT, UR4, UR6, UPT ;  /* 0x000000060400728c */ /* 0x000fe2000bf05270 */
[----:B--2---:R-:W-:-:S08]  /*0790*/  DADD R6, R2, R6 ;  /* 0x0000000002067229 */ /* 0x004fd00000000006 */
[----:B------:R-:W-:Y:S05]  /*07a0*/  BRA.U UP0, `(.L_x_3509) ;  /* 0xfffffffd00e47547 */ /* 0x000fea000b83ffff */
.L_x_3504:
[----:B------:R-:W-:-:S07]  /*07b0*/  VIADD R2, R0, 0x200 ;  /* 0x0000020000027836 */ /* 0x000fce0000000000 */
.L_x_3503:
[----:B------:R-:W-:Y:S05]  /*07c0*/  BSYNC.RECONVERGENT B1 ;  /* 0x0000000000017941 */ /* 0x000fea0003800200 */
.L_x_3502:
        /* <DEDUP_REMOVED lines=18> */
.L_x_3517:
        /* <DEDUP_REMOVED lines=11> */
.L_x_3513:
[----:B------:R-:W0:Y:S02]  /*09a0*/  LDC.64 R8, c[0x0][0x3e8] ;  /* 0x0000fa00ff087b82 */ /* 0x000e240000000a00 */
[----:B0-----:R-:W-:-:S05]  /*09b0*/  IMAD.WIDE R8, R28, 0x8, R8 ;  /* 0x000000081c087825 */ /* 0x001fca00078e0208 */
[----:B------:R-:W2:Y:S04]  /*09c0*/  LDG.E.64 R10, desc[UR10][R8.64] ;  /* 0x0000000a080a7981 */ /* 0x000ea8000c1e1b00 */
[----:B------:R-:W3:Y:S04]  /*09d0*/  LDG.E.64 R14, desc[UR10][R8.64+0x8] ;  /* 0x0000080a080e7981 */ /* 0x000ee8000c1e1b00 */
[----:B------:R-:W4:Y:S04]  /*09e0*/  LDG.E.64 R16, desc[UR10][R8.64+0x10] ;  /* 0x0000100a08107981 */ /* 0x000f28000c1e1b00 */
[----:B------:R-:W5:Y:S04]  /*09f0*/  LDG.E.64 R20, desc[UR10][R8.64+0x18] ;  /* 0x0000180a08147981 */ /* 0x000f68000c1e1b00 */
[----:B------:R-:W5:Y:S04]  /*0a00*/  LDG.E.64 R18, desc[UR10][R8.64+0x20] ;  /* 0x0000200a08127981 */ /* 0x000f68000c1e1b00 */
[----:B------:R-:W5:Y:S01]  /*0a10*/  LDG.E.64 R12, desc[UR10][R8.64+0x30] ;  /* 0x0000300a080c7981 */ /* 0x000f62000c1e1b00 */
[----:B--2---:R-:W-:-:S03]  /*0a20*/  DADD R24, R10, R24 ;  /* 0x000000000a187229 */ /* 0x004fc60000000018 */
[----:B------:R-:W2:Y:S05]  /*0a30*/  LDG.E.64 R10, desc[UR10][R8.64+0x28] ;  /* 0x0000280a080a7981 */ /* 0x000eaa000c1e1b00 */
[----:B---3--:R-:W-:Y:S02]  /*0a40*/  DADD R14, R24, R14 ;  /* 0x00000000180e7229 */ /* 0x008fe4000000000e */
[----:B------:R-:W3:Y:S06]  /*0a50*/  LDG.E.64 R24, desc[UR10][R8.64+0x78] ;  /* 0x0000780a08187981 */ /* 0x000eec000c1e1b00 */
[----:B----4-:R-:W-:-:S02]  /*0a60*/  DADD R16, R14, R16 ;  /* 0x000000000e107229 */ /* 0x010fc40000000010 */
[----:B------:R-:W4:Y:S06]  /*0a70*/  LDG.E.64 R14, desc[UR10][R8.64+0x38] ;  /* 0x0000380a080e7981 */ /* 0x000f2c000c1e1b00 */
[----:B-----5:R-:W-:Y:S02]  /*0a80*/  DADD R20, R16, R20 ;  /* 0x0000000010147229 */ /* 0x020fe40000000014 */
[----:B------:R-:W5:Y:S06]  /*0a90*/  LDG.E.64 R16, desc[UR10][R8.64+0x40] ;  /* 0x0000400a08107981 */ /* 0x000f6c000c1e1b00 */
[----:B------:R-:W-:-:S02]  /*0aa0*/  DADD R18, R20, R18 ;  /* 0x0000000014127229 */ /* 0x000fc40000000012 */
[----:B------:R-:W3:Y:S06]  /*0ab0*/  LDG.E.64 R20, desc[UR10][R8.64+0x48] ;  /* 0x0000480a08147981 */ /* 0x000eec000c1e1b00 */
[----:B--2---:R-:W-:Y:S02]  /*0ac0*/  DADD R10, R18, R10 ;  /* 0x00000000120a7229 */ /* 0x004fe4000000000a */
[----:B------:R-:W2:Y:S06]  /*0ad0*/  LDG.E.64 R18, desc[UR10][R8.64+0x50] ;  /* 0x0000500a08127981 */ /* 0x000eac000c1e1b00 */
[----:B------:R-:W-:-:S02]  /*0ae0*/  DADD R12, R10, R12 ;  /* 0x000000000a0c7229 */ /* 0x000fc4000000000c */
[----:B------:R-:W2:Y:S06]  /*0af0*/  LDG.E.64 R10, desc[UR10][R8.64+0x58] ;  /* 0x0000580a080a7981 */ /* 0x000eac000c1e1b00 */
[----:B----4-:R-:W-:Y:S02]  /*0b00*/  DADD R14, R12, R14 ;  /* 0x000000000c0e7229 */ /* 0x010fe4000000000e */
[----:B------:R-:W4:Y:S06]  /*0b10*/  LDG.E.64 R12, desc[UR10][R8.64+0x60] ;  /* 0x0000600a080c7981 */ /* 0x000f2c000c1e1b00 */
[----:B-----5:R-:W-:-:S02]  /*0b20*/  DADD R16, R14, R16 ;  /* 0x000000000e107229 */ /* 0x020fc40000000010 */
[----:B------:R-:W5:Y:S06]  /*0b30*/  LDG.E.64 R14, desc[UR10][R8.64+0x68] ;  /* 0x0000680a080e7981 */ /* 0x000f6c000c1e1b00 */
[----:B---3--:R-:W-:Y:S02]  /*0b40*/  DADD R20, R16, R20 ;  /* 0x0000000010147229 */ /* 0x008fe40000000014 */
[----:B------:R-:W3:Y:S01]  /*0b50*/  LDG.E.64 R16, desc[UR10][R8.64+0x70] ;  /* 0x0000700a08107981 */ /* 0x000ee2000c1e1b00 */
[----:B------:R-:W-:-:S05]  /*0b60*/  VIADD R22, R22, 0x10 ;  /* 0x0000001016167836 */ /* 0x000fca0000000000 */
[----:B------:R-:W-:Y:S01]  /*0b70*/  ISETP.NE.AND P4, PT, R22, RZ, PT ;  /* 0x000000ff1600720c */ /* 0x000fe20003f85270 */
[----:B------:R-:W-:Y:S01]  /*0b80*/  VIADD R28, R28, 0x10 ;  /* 0x000000101c1c7836 */ /* 0x000fe20000000000 */
[----:B--2---:R-:W-:-:S08]  /*0b90*/  DADD R18, R20, R18 ;  /* 0x0000000014127229 */ /* 0x004fd00000000012 */
[----:B------:R-:W-:-:S08]  /*0ba0*/  DADD R10, R18, R10 ;  /* 0x00000000120a7229 */ /* 0x000fd0000000000a */
[----:B----4-:R-:W-:-:S08]  /*0bb0*/  DADD R10, R10, R12 ;  /* 0x000000000a0a7229 */ /* 0x010fd0000000000c */
[----:B-----5:R-:W-:-:S08]  /*0bc0*/  DADD R10, R10, R14 ;  /* 0x000000000a0a7229 */ /* 0x020fd0000000000e */
[----:B---3--:R-:W-:-:S08]  /*0bd0*/  DADD R10, R10, R16 ;  /* 0x000000000a0a7229 */ /* 0x008fd00000000010 */
[----:B------:R-:W-:Y:S01]  /*0be0*/  DADD R24, R10, R24 ;  /* 0x000000000a187229 */ /* 0x000fe20000000018 */
[----:B------:R-:W-:Y:S10]  /*0bf0*/  @P4 BRA `(.L_x_3513) ;  /* 0xfffffffc00684947 */ /* 0x000ff4000383ffff */
.L_x_3512:
[----:B------:R-:W-:Y:S05]  /*0c00*/  @!P3 BRA `(.L_x_3514) ;  /* 0x0000000000bcb947 */ /* 0x000fea0003800000 */
[----:B------:R-:W-:Y:S01]  /*0c10*/  ISETP.NE.AND P3, PT, R5, RZ, PT ;  /* 0x000000ff0500720c */ /* 0x000fe20003f65270 */
[----:B------:R-:W-:-:S12]  /*0c20*/  @!P0 BRA `(.L_x_3515) ;  /* 0x00000000004c8947 */ /* 0x000fd80003800000 */
        /* <DEDUP_REMOVED lines=8> */
[----:B------:R-:W5:Y:S01]  /*0cb0*/  LDG.E.64 R8, desc[UR10][R22.64+0x30] ;  /* 0x0000300a16087981 */ /* 0x000f62000c1e1b00 */
[----:B--2---:R-:W-:-:S03]  /*0cc0*/  DADD R18, R24, R18 ;  /* 0x0000000018127229 */ /* 0x004fc60000000012 */
[----:B------:R-:W2:Y:S05]  /*0cd0*/  LDG.E.64 R24, desc[UR10][R22.64+0x38] ;  /* 0x0000380a16187981 */ /* 0x000eaa000c1e1b00 */
[----:B---3--:R-:W-:-:S08]  /*0ce0*/  DADD R18, R18, R20 ;  /* 0x0000000012127229 */ /* 0x008fd00000000014 */
[----:B----4-:R-:W-:-:S08]  /*0cf0*/  DADD R16, R18, R16 ;  /* 0x0000000012107229 */ /* 0x010fd00000000010 */
[----:B-----5:R-:W-:-:S08]  /*0d00*/  DADD R14, R16, R14 ;  /* 0x00000000100e7229 */ /* 0x020fd0000000000e */
[----:B------:R-:W-:-:S08]  /*0d10*/  DADD R12, R14, R12 ;  /* 0x000000000e0c7229 */ /* 0x000fd0000000000c */
[----:B------:R-:W-:-:S08]  /*0d20*/  DADD R10, R12, R10 ;  /* 0x000000000c0a7229 */ /* 0x000fd0000000000a */
[----:B------:R-:W-:Y:S01]  /*0d30*/  DADD R8, R10, R8 ;  /* 0x000000000a087229 */ /* 0x000fe20000000008 */
[----:B------:R-:W-:-:S07]  /*0d40*/  VIADD R28, R28, 0x8 ;  /* 0x000000081c1c7836 */ /* 0x000fce0000000000 */
[----:B--2---:R-:W-:-:S11]  /*0d50*/  DADD R24, R8, R24 ;  /* 0x0000000008187229 */ /* 0x004fd60000000018 */
.L_x_3515:
        /* <DEDUP_REMOVED lines=14> */
.L_x_3516:
[----:B------:R-:W-:Y:S05]  /*0e40*/  @!P3 BRA `(.L_x_3514) ;  /* 0x00000000002cb947 */ /* 0x000fea0003800000 */
[----:B------:R-:W0:Y:S02]  /*0e50*/  LDC.64 R8, c[0x0][0x3e8] ;  /* 0x0000fa00ff087b82 */ /* 0x000e240000000a00 */
[----:B0-----:R-:W-:-:S05]  /*0e60*/  IMAD.WIDE R28, R28, 0x8, R8 ;  /* 0x000000081c1c7825 */ /* 0x001fca00078e0208 */
[----:B------:R-:W2:Y:S01]  /*0e70*/  LDG.E.64 R8, desc[UR10][R28.64] ;  /* 0x0000000a1c087981 */ /* 0x000ea2000c1e1b00 */
[----:B------:R-:W-:Y:S01]  /*0e80*/  ISETP.NE.AND P3, PT, R26, 0x1, PT ;  /* 0x000000011a00780c */ /* 0x000fe20003f65270 */
[----:B--2---:R-:W-:-:S12]  /*0e90*/  DADD R24, R24, R8 ;  /* 0x0000000018187229 */ /* 0x004fd80000000008 */
[----:B------:R-:W-:Y:S05]  /*0ea0*/  @!P3 BRA `(.L_x_3514) ;  /* 0x000000000014b947 */ /* 0x000fea0003800000 */
[----:B------:R-:W-:Y:S01]  /*0eb0*/  ISETP.NE.AND P3, PT, R26, 0x2, PT ;  /* 0x000000021a00780c */ /* 0x000fe20003f65270 */
[----:B------:R-:W2:-:S12]  /*0ec0*/  LDG.E.64 R8, desc[UR10][R28.64+0x8] ;  /* 0x0000080a1c087981 */ /* 0x000e98000c1e1b00 */
[----:B------:R-:W3:Y:S01]  /*0ed0*/  @P3 LDG.E.64 R10, desc[UR10][R28.64+0x10] ;  /* 0x0000100a1c0a3981 */ /* 0x000ee2000c1e1b00 */
[----:B--2---:R-:W-:-:S08]  /*0ee0*/  DADD R24, R24, R8 ;  /* 0x0000000018187229 */ /* 0x004fd00000000008 */
[----:B---3--:R-:W-:-:S11]  /*0ef0*/  @P3 DADD R24, R24, R10 ;  /* 0x0000000018183229 */ /* 0x008fd6000000000a */
.L_x_3514:
[----:B------:R-:W-:Y:S01]  /*0f00*/  DADD R6, R24, R6 ;  /* 0x0000000018067229 */ /* 0x000fe20000000006 */
[----:B------:R-:W-:Y:S10]  /*0f10*/  @!P2 BRA `(.L_x_3517) ;  /* 0xfffffff80074a947 */ /* 0x000ff4000383ffff */
.L_x_3511:
[----:B------:R-:W-:Y:S05]  /*0f20*/  BSYNC.RECONVERGENT B1 ;  /* 0x0000000000017941 */ /* 0x000fea0003800200 */
.L_x_3510:
        /* <DEDUP_REMOVED lines=47> */
[----:B------:R-:W1:Y:S04]  /*1220*/  LDS.64 R8, [UR4+0x18] ;  /* 0x00001804ff087984 */ /* 0x000e680008000a00 */
[----:B------:R-:W2:Y:S04]  /*1230*/  LDS.128 R12, [UR4+0x20] ;  /* 0x00002004ff0c7984 */ /* 0x000ea80008000c00 */
[----:B0-----:R-:W0:Y:S01]  /*1240*/  LDS.128 R4, [UR4+0x30] ;  /* 0x00003004ff047984 */ /* 0x001e220008000c00 */
[----:B-1----:R-:W-:-:S03]  /*1250*/  DADD R2, R2, R8 ;  /* 0x0000000002027229 */ /* 0x002fc60000000008 */
[----:B------:R-:W1:Y:S05]  /*1260*/  LDS.128 R8, [UR4+0x40] ;  /* 0x00004004ff087984 */ /* 0x000e6a0008000c00 */
        /* <DEDUP_REMOVED lines=17> */
[----:B------:R-:W-:Y:S01]  /*1380*/  DADD R2, R2, R14 ;  /* 0x0000000002027229 */ /* 0x000fe2000000000e */
[----:B------:R-:W-:Y:S10]  /*1390*/  BRA `(.L_x_3519) ;  /* 0x0000006c003c7947 */ /* 0x000ff40003800000 */
.L_x_3518:
[----:B------:R-:W-:-:S05]  /*13a0*/  LOP3.LUT R2, R0, 0x3e0, RZ, 0xc0, !PT ;  /* 0x000003e000027812 */ /* 0x000fca00078ec0ff */
[----:B------:R-:W-:Y:S01]  /*13b0*/  VIADD R3, R2, 0x20 ;  /* 0x0000002002037836 */ /* 0x000fe20000000000 */
[----:B------:R-:W-:-:S04]  /*13c0*/  LOP3.LUT R2, RZ, R2, RZ, 0x33, !PT ;  /* 0x00000002ff027212 */ /* 0x000fc800078e33ff */
[----:B------:R-:W-:Y:S01]  /*13d0*/  ISETP.GT.AND P0, PT, R3, UR5, PT ;  /* 0x0000000503007c0c */ /* 0x000fe2000bf04270 */
[----:B------:R-:W-:-:S05]  /*13e0*/  VIADD R2, R2, UR5 ;  /* 0x0000000502027c36 */ /* 0x000fca0008000000 */
[----:B------:R-:W-:Y:S02]  /*13f0*/  SEL R5, R2, 0x1f, P0 ;  /* 0x0000001f02057807 */ /* 0x000fe40000000000 */
[----:B------:R-:W0:Y:S03]  /*1400*/  S2R R2, SR_LANEID ;  /* 0x0000000000027919 */ /* 0x000e260000000000 */
[----:B------:R-:W-:Y:S04]  /*1410*/  SHFL.DOWN PT, R8, R6, 0x1, R5 ;  /* 0x0820000006087989 */ /* 0x000fe800000e0005 */
[----:B------:R-:W1:Y:S02]  /*1420*/  SHFL.DOWN PT, R9, R7, 0x1, R5 ;  /* 0x0820000007097989 */ /* 0x000e6400000e0005 */
[----:B-1----:R-:W-:Y:S01]  /*1430*/  DADD R8, R8, R6 ;  /* 0x0000000008087229 */ /* 0x002fe20000000006 */
[C---:B0-----:R-:W-:Y:S01]  /*1440*/  ISETP.GE.AND P0, PT, R2.reuse, R5, PT ;  /* 0x000000050200720c */ /* 0x041fe20003f06270 */
[C---:B------:R-:W-:Y:S01]  /*1450*/  VIADD R4, R2.reuse, 0x2 ;  /* 0x0000000202047836 */ /* 0x040fe20000000000 */
[----:B------:R-:W-:-:S07]  /*1460*/  ISETP.NE.AND P1, PT, R2, RZ, PT ;  /* 0x000000ff0200720c */ /* 0x000fce0003f25270 */
[----:B------:R-:W-:Y:S02]  /*1470*/  FSEL R10, R8, R6, !P0 ;  /* 0x00000006080a7208 */ /* 0x000fe40004000000 */
[----:B------:R-:W-:Y:S02]  /*1480*/  FSEL R11, R9, R7, !P0 ;  /* 0x00000007090b7208 */ /* 0x000fe40004000000 */
[----:B------:R-:W-:Y:S01]  /*1490*/  ISETP.GT.AND P0, PT, R4, R5, PT ;  /* 0x000000050400720c */ /* 0x000fe20003f04270 */
[----:B------:R-:W-:Y:S01]  /*14a0*/  SHFL.DOWN PT, R8, R10, 0x2, R5 ;  /* 0x084000000a087989 */ /* 0x000fe200000e0005 */
[----:B------:R-:W-:Y:S01]  /*14b0*/  VIADD R4, R2, 0x4 ;  /* 0x0000000402047836 */ /* 0x000fe20000000000 */
[----:B------:R-:W-:Y:S02]  /*14c0*/  @!P1 SHF.R.U32.HI R3, RZ, 0x2, R0 ;  /* 0x00000002ff039819 */ /* 0x000fe40000011600 */
[----:B------:R-:W0:Y:S01]  /*14d0*/  SHFL.DOWN PT, R9, R11, 0x2, R5 ;  /* 0x084000000b097989 */ /* 0x000e2200000e0005 */
[----:B------:R-:W1:Y:S01]  /*14e0*/  @!P1 S2R R13, SR_CgaCtaId ;  /* 0x00000000000d9919 */ /* 0x000e620000008800 */
[----:B0-----:R-:W-:-:S10]  /*14f0*/  DADD R8, R8, R10 ;  /* 0x0000000008087229 */ /* 0x001fd4000000000a */
[----:B------:R-:W-:Y:S02]  /*1500*/  FSEL R8, R10, R8, P0 ;  /* 0x000000080a087208 */ /* 0x000fe40000000000 */
[----:B------:R-:W-:Y:S02]  /*1510*/  FSEL R9, R11, R9, P0 ;  /* 0x000000090b097208 */ /* 0x000fe40000000000 */
[----:B------:R-:W-:Y:S01]  /*1520*/  ISETP.GT.AND P0, PT, R4, R5, PT ;  /* 0x000000050400720c */ /* 0x000fe20003f04270 */
[----:B------:R-:W-:Y:S01]  /*1530*/  SHFL.DOWN PT, R6, R8, 0x4, R5 ;  /* 0x0880000008067989 */ /* 0x000fe200000e0005 */
[C---:B------:R-:W-:Y:S02]  /*1540*/  VIADD R4, R2.reuse, 0x8 ;  /* 0x0000000802047836 */ /* 0x040fe40000000000 */
[----:B------:R-:W-:Y:S01]  /*1550*/  VIADD R2, R2, 0x10 ;  /* 0x0000001002027836 */ /* 0x000fe20000000000 */
[----:B------:R-:W0:Y:S02]  /*1560*/  SHFL.DOWN PT, R7, R9, 0x4, R5 ;  /* 0x0880000009077989 */ /* 0x000e2400000e0005 */
[----:B0-----:R-:W-:-:S10]  /*1570*/  DADD R6, R6, R8 ;  /* 0x0000000006067229 */ /* 0x001fd40000000008 */
[----:B------:R-:W-:Y:S02]  /*1580*/  FSEL R10, R8, R6, P0 ;  /* 0x00000006080a7208 */ /* 0x000fe40000000000 */
[----:B------:R-:W-:Y:S02]  /*1590*/  FSEL R11, R9, R7, P0 ;  /* 0x00000007090b7208 */ /* 0x000fe40000000000 */
[----:B------:R-:W-:Y:S01]  /*15a0*/  ISETP.GT.AND P0, PT, R4, R5, PT ;  /* 0x000000050400720c */ /* 0x000fe20003f04270 */
[----:B------:R-:W-:Y:S01]  /*15b0*/  SHFL.DOWN PT, R6, R10, 0x8, R5 ;  /* 0x090000000a067989 */ /* 0x000fe200000e0005 */
[----:B------:R-:W-:-:S03]  /*15c0*/  @!P1 MOV R4, 0x400 ;  /* 0x0000040000049802 */ /* 0x000fc60000000f00 */
[----:B------:R-:W0:Y:S01]  /*15d0*/  SHFL.DOWN PT, R7, R11, 0x8, R5 ;  /* 0x090000000b077989 */ /* 0x000e2200000e0005 */
[----:B-1----:R-:W-:Y:S02]  /*15e0*/  @!P1 LEA R13, R13, R4, 0x18 ;  /* 0x000000040d0d9211 */ /* 0x002fe400078ec0ff */
[----:B------:R-:W-:-:S05]  /*15f0*/  @!P1 LOP3.LUT R4, R3, 0xf8, RZ, 0xc0, !PT ;  /* 0x000000f803049812 */ /* 0x000fca00078ec0ff */
[----:B------:R-:W-:Y:S01]  /*1600*/  @!P1 IMAD.IADD R13, R4, 0x1, R13 ;  /* 0x00000001040d9824 */ /* 0x000fe200078e020d */
[----:B0-----:R-:W-:-:S10]  /*1610*/  DADD R6, R6, R10 ;  /* 0x0000000006067229 */ /* 0x001fd4000000000a */
[----:B------:R-:W-:Y:S02]  /*1620*/  FSEL R8, R10, R6, P0 ;  /* 0x000000060a087208 */ /* 0x000fe40000000000 */
[----:B------:R-:W-:Y:S02]  /*1630*/  FSEL R9, R11, R7, P0 ;  /* 0x000000070b097208 */ /* 0x000fe40000000000 */
[----:B------:R-:W-:Y:S01]  /*1640*/  ISETP.GT.AND P0, PT, R2, R5, PT ;  /* 0x000000050200720c */ /* 0x000fe20003f04270 */
[----:B------:R-:W-:Y:S04]  /*1650*/  SHFL.DOWN PT, R6, R8, 0x10, R5 ;  /* 0x0a00000008067989 */ /* 0x000fe800000e0005 */
[----:B------:R-:W0:Y:S02]  /*1660*/  SHFL.DOWN PT, R7, R9, 0x10, R5 ;  /* 0x0a00000009077989 */ /* 0x000e2400000e0005 */
        /* <DEDUP_REMOVED lines=14> */
[----:B------:R-:W2:Y:S01]  /*1750*/  LDS.128 R4, [UR4+0x20] ;  /* 0x00002004ff047984 */ /* 0x000ea20008000c00 */
[----:B0-----:R-:W-:-:S10]  /*1760*/  DADD R8, R2, R8 ;  /* 0x0000000002087229 */ /* 0x001fd40000000008 */
[----:B-1----:R-:W-:Y:S02]  /*1770*/  FSEL R2, R8, R2, P1 ;  /* 0x0000000208027208 */ /* 0x002fe40000800000 */
[----:B------:R-:W-:Y:S02]  /*1780*/  FSEL R3, R9, R3, P1 ;  /* 0x0000000309037208 */ /* 0x000fe40000800000 */
[----:B------:R-:W0:Y:S01]  /*1790*/  LDS.128 R8, [UR4+0x30] ;  /* 0x00003004ff087984 */ /* 0x000e220008000c00 */
[----:B------:R-:W-:Y:S01]  /*17a0*/  PLOP3.LUT P1, PT, PT, PT, UP0, 0x80, 0x8 ;  /* 0x000000000008781c */ /* 0x000fe20003f2f008 */
[----:B------:R-:W-:Y:S02]  /*17b0*/  UISETP.GT.AND UP0, UPT, UR5, 0x60, UPT ;  /* 0x000000600500788c */ /* 0x000fe4000bf04270 */
        /* <DEDUP_REMOVED lines=65> */
[----:B-1----:R-:W-:-:S10]  /*1bd0*/  DADD R4, R4, R2 ;  /* 0x0000000004047229 */ /* 0x002fd40000000002 */
[----:B------:R-:W-:Y:S02]  /*1be0*/  FSEL R2, R4, R2, P1 ;  /* 0x0000000204027208 */ /* 0x000fe40000800000 */
[----:B------:R-:W-:Y:S02]  /*1bf0*/  FSEL R3, R5, R3, P1 ;  /* 0x0000000305037208 */ /* 0x000fe40000800000 */
[----:B------:R-:W-:-:S04]  /*1c00*/  PLOP3.LUT P1, PT, PT, PT, UP0, 0x80, 0x8 ;  /* 0x000000000008781c */ /* 0x000fc80003f2f008 */
[----:B------:R-:W-:-:S10]  /*1c10*/  DADD R6, R2, R6 ;  /* 0x0000000002067229 */ /* 0x000fd40000000006 */
[----:B------:R-:W-:Y:S02]  /*1c20*/  FSEL R2, R6, R2, P1 ;  /* 0x0000000206027208 */ /* 0x000fe40000800000 */
[----:B------:R-:W-:Y:S01]  /*1c30*/  FSEL R3, R7, R3, P1 ;  /* 0x0000000307037208 */ /* 0x000fe20000800000 */
[----:B------:R-:W-:Y:S06]  /*1c40*/  BRA `(.L_x_3519) ;  /* 0x0000006400107947 */ /* 0x000fec0003800000 */
.L_x_3501:
        /* <DEDUP_REMOVED lines=17> */
.L_x_3522:
        /* <DEDUP_REMOVED lines=20> */
[----:B------:R-:W5:Y:S06]  /*1ea0*/  LDG.E.64 R20, desc[UR10][R12.64+0x60] ;  /* 0x0000600a0c147981 */ /* 0x000f6c000c1e1b00 */
[----:B------:R-:W-:Y:S02]  /*1eb0*/  DADD R26, R22, R26 ;  /* 0x00000000161a7229 */ /* 0x000fe4000000001a */
[----:B------:R-:W5:Y:S06]  /*1ec0*/  LDG.E.64 R22, desc[UR10][R12.64+0x68] ;  /* 0x0000680a0c167981 */ /* 0x000f6c000c1e1b00 */
[----:B------:R-:W-:-:S02]  /*1ed0*/  DADD R24, R26, R24 ;  /* 0x000000001a187229 */ /* 0x000fc40000000018 */
[----:B------:R-:W5:Y:S06]  /*1ee0*/  LDG.E.64 R26, desc[UR10][R12.64+0x70] ;  /* 0x0000700a0c1a7981 */ /* 0x000f6c000c1e1b00 */
[----:B------:R-:W-:Y:S01]  /*1ef0*/  DADD R10, R24, R10 ;  /* 0x00000000180a7229 */ /* 0x000fe2000000000a */
[----:B------:R-:W-:-:S06]  /*1f00*/  UIADD3 UR4, UPT, UPT, UR4, 0x10, URZ ;  /* 0x0000001004047890 */ /* 0x000fcc000fffe0ff */
[----:B------:R-:W-:Y:S01]  /*1f10*/  ISETP.NE.AND P2, PT, R5, UR4, PT ;  /* 0x0000000405007c0c */ /* 0x000fe2000bf45270 */
        /* <DEDUP_REMOVED lines=8> */
[----:B------:R-:W-:Y:S01]  /*1fa0*/  DADD R6, R6, R28 ;  /* 0x0000000006067229 */ /* 0x000fe2000000001c */
[----:B------:R-:W-:Y:S10]  /*1fb0*/  @P2 BRA `(.L_x_3522) ;  /* 0xfffffffc00682947 */ /* 0x000ff4000383ffff */
.L_x_3521:
[----:B------:R-:W-:Y:S01]  /*1fc0*/  LOP3.LUT R5, R0, 0x7, RZ, 0xc0, !PT ;  /* 0x0000000700057812 */ /* 0x000fe200078ec0ff */
[----:B------:R-:W-:Y:S06]  /*1fd0*/  @!P1 BRA `(.L_x_3523) ;  /* 0x0000000000c89947 */ /* 0x000fec0003800000 */
[----:B------:R-:W-:Y:S02]  /*1fe0*/  ISETP.GE.U32.AND P2, PT, R4, 0x8, PT ;  /* 0x000000080400780c */ /* 0x000fe40003f46070 */
[----:B------:R-:W-:-:S11]  /*1ff0*/  ISETP.NE.AND P3, PT, R5, RZ, PT ;  /* 0x000000ff0500720c */ /* 0x000fd60003f65270 */
[----:B------:R-:W-:Y:S05]  /*2000*/  @!P2 BRA `(.L_x_3524) ;  /* 0x00000000004ca947 */ /* 0x000fea0003800000 */
        /* <DEDUP_REMOVED lines=19> */
.L_x_3524:
[----:B------:R-:W-:Y:S05]  /*2140*/  @!P3 BRA `(.L_x_3523) ;  /* 0x00000000006cb947 */ /* 0x000fea0003800000 */
[----:B------:R-:W-:Y:S02]  /*2150*/  ISETP.GE.U32.AND P2, PT, R5, 0x4, PT ;  /* 0x000000040500780c */ /* 0x000fe40003f46070 */
[----:B------:R-:W-:-:S04]  /*2160*/  LOP3.LUT R18, R0, 0x3, RZ, 0xc0, !PT ;  /* 0x0000000300127812 */ /* 0x000fc800078ec0ff */
[----:B------:R-:W-:-:S07]  /*2170*/  ISETP.NE.AND P3, PT, R18, RZ, PT ;  /* 0x000000ff1200720c */ /* 0x000fce0003f65270 */
[----:B------:R-:W-:Y:S06]  /*2180*/  @!P2 BRA `(.L_x_3525) ;  /* 0x00000000002ca947 */ /* 0x000fec0003800000 */
        /* <DEDUP_REMOVED lines=11> */
.L_x_3525:
        /* <DEDUP_REMOVED lines=12> */
.L_x_3523:
[----:B------:R-:W-:Y:S01]  /*2300*/  IMAD.U32 R28, RZ, RZ, UR6 ;  /* 0x00000006ff1c7e24 */ /* 0x000fe2000f8e00ff */
[----:B------:R-:W-:Y:S01]  /*2310*/  CS2R R8, SRZ ;  /* 0x0000000000087805 */ /* 0x000fe2000001ff00 */
[----:B------:R-:W-:Y:S06]  /*2320*/  @!P0 BRA `(.L_x_3526) ;  /* 0x0000000000a88947 */ /* 0x000fec0003800000 */
[----:B------:R-:W-:Y:S01]  /*2330*/  LOP3.LUT R26, R0, 0xfffffff0, RZ, 0xc0, !PT ;  /* 0xfffffff0001a7812 */ /* 0x000fe200078ec0ff */
[----:B------:R-:W-:Y:S01]  /*2340*/  IMAD.U32 R28, RZ, RZ, UR6 ;  /* 0x00000006ff1c7e24 */ /* 0x000fe2000f8e00ff */
[----:B------:R-:W-:Y:S01]  /*2350*/  CS2R R8, SRZ ;  /* 0x0000000000087805 */ /* 0x000fe2000001ff00 */
[----:B------:R-:W-:-:S06]  /*2360*/  UMOV UR4, URZ ;  /* 0x000000ff00047c82 */ /* 0x000fcc0008000000 */
.L_x_3527:
        /* <DEDUP_REMOVED lines=21> */
[----:B--2---:R-:W-:-:S02]  /*24c0*/  DADD R12, R14, R12 ;  /* 0x000000000e0c7229 */ /* 0x004fc4000000000c */
[----:B------:R-:W2:Y:S06]  /*24d0*/  LDG.E.64 R14, desc[UR10][R10.64+0x60] ;  /* 0x0000600a0a0e7981 */ /* 0x000eac000c1e1b00 */
[----:B---3--:R-:W-:Y:S02]  /*24e0*/  DADD R8, R12, R8 ;  /* 0x000000000c087229 */ /* 0x008fe40000000008 */
[----:B------:R-:W3:Y:S06]  /*24f0*/  LDG.E.64 R12, desc[UR10][R10.64+0x68] ;  /* 0x0000680a0a0c7981 */ /* 0x000eec000c1e1b00 */
[----:B----4-:R-:W-:-:S02]  /*2500*/  DADD R20, R8, R20 ;  /* 0x0000000008147229 */ /* 0x010fc40000000014 */
[----:B------:R-:W4:Y:S06]  /*2510*/  LDG.E.64 R8, desc[UR10][R10.64+0x70] ;  /* 0x0000700a0a087981 */ /* 0x000f2c000c1e1b00 */
[----:B-----5:R-:W-:-:S08]  /*2520*/  DADD R20, R20, R22 ;  /* 0x0000000014147229 */ /* 0x020fd00000000016 */
[----:B------:R-:W-:-:S08]  /*2530*/  DADD R18, R20, R18 ;  /* 0x0000000014127229 */ /* 0x000fd00000000012 */
[----:B------:R-:W-:Y:S01]  /*2540*/  DADD R16, R18, R16 ;  /* 0x0000000012107229 */ /* 0x000fe20000000010 */
[----:B------:R-:W-:-:S06]  /*2550*/  UIADD3 UR4, UPT, UPT, UR4, 0x10, URZ ;  /* 0x0000001004047890 */ /* 0x000fcc000fffe0ff */
[----:B------:R-:W-:Y:S01]  /*2560*/  ISETP.NE.AND P2, PT, R26, UR4, PT ;  /* 0x000000041a007c0c */ /* 0x000fe2000bf45270 */
[----:B------:R-:W-:Y:S01]  /*2570*/  VIADD R28, R28, 0x10 ;  /* 0x000000101c1c7836 */ /* 0x000fe20000000000 */
[----:B--2---:R-:W-:-:S08]  /*2580*/  DADD R14, R16, R14 ;  /* 0x00000000100e7229 */ /* 0x004fd0000000000e */
[----:B---3--:R-:W-:-:S08]  /*2590*/  DADD R12, R14, R12 ;  /* 0x000000000e0c7229 */ /* 0x008fd0000000000c */
[----:B----4-:R-:W-:-:S08]  /*25a0*/  DADD R8, R12, R8 ;  /* 0x000000000c087229 */ /* 0x010fd00000000008 */
[----:B------:R-:W-:Y:S01]  /*25b0*/  DADD R8, R8, R24 ;  /* 0x0000000008087229 */ /* 0x000fe20000000018 */
[----:B------:R-:W-:Y:S10]  /*25c0*/  @P2 BRA `(.L_x_3527) ;  /* 0xfffffffc00682947 */ /* 0x000ff4000383ffff */
.L_x_3526:
[----:B------:R-:W-:Y:S05]  /*25d0*/  @!P1 BRA `(.L_x_3528) ;  /* 0x0000000000c89947 */ /* 0x000fea0003800000 */
        /* <DEDUP_REMOVED lines=22> */
.L_x_3529:
        /* <DEDUP_REMOVED lines=16> */
.L_x_3530:
        /* <DEDUP_REMOVED lines=12> */
.L_x_3528:
[----:B------:R-:W-:Y:S01]  /*2900*/  IMAD.U32 R26, RZ, RZ, UR6 ;  /* 0x00000006ff1a7e24 */ /* 0x000fe2000f8e00ff */
[----:B------:R-:W-:Y:S01]  /*2910*/  CS2R R10, SRZ ;  /* 0x00000000000a7805 */ /* 0x000fe2000001ff00 */
[----:B------:R-:W-:Y:S06]  /*2920*/  @!P0 BRA `(.L_x_3531) ;  /* 0x0000000000a88947 */ /* 0x000fec0003800000 */
[----:B------:R-:W-:Y:S01]  /*2930*/  LOP3.LUT R27, R0, 0xfffffff0, RZ, 0xc0, !PT ;  /* 0xfffffff0001b7812 */ /* 0x000fe200078ec0ff */
[----:B------:R-:W-:Y:S01]  /*2940*/  IMAD.U32 R26, RZ, RZ, UR6 ;  /* 0x00000006ff1a7e24 */ /* 0x000fe2000f8e00ff */
[----:B------:R-:W-:Y:S01]  /*2950*/  CS2R R10, SRZ ;  /* 0x00000000000a7805 */ /* 0x000fe2000001ff00 */
[----:B------:R-:W-:-:S06]  /*2960*/  UMOV UR4, URZ ;  /* 0x000000ff00047c82 */ /* 0x000fcc0008000000 */
.L_x_3532:
        /* <DEDUP_REMOVED lines=14> */
[----:B-----5:R-:W-:-:S02]  /*2a50*/  DADD R20, R10, R20 ;  /* 0x000000000a147229 */ /* 0x020fc40000000014 */
        /* <DEDUP_REMOVED lines=9> */
[----:B-----5:R-:W-:Y:S02]  /*2af0*/  DADD R10, R14, R10 ;  /* 0x000000000e0a7229 */ /* 0x020fe4000000000a */
[----:B------:R-:W5:Y:S06]  /*2b00*/  LDG.E.64 R14, desc[UR10][R12.64+0x68] ;  /* 0x0000680a0c0e7981 */ /* 0x000f6c000c1e1b00 */
[----:B------:R-:W-:-:S02]  /*2b10*/  DADD R20, R10, R20 ;  /* 0x000000000a147229 */ /* 0x000fc40000000014 */
[----:B------:R-:W5:Y:S01]  /*2b20*/  LDG.E.64 R10, desc[UR10][R12.64+0x70] ;  /* 0x0000700a0c0a7981 */ /* 0x000f62000c1e1b00 */
        /* <DEDUP_REMOVED lines=8> */
[----:B------:R-:W-:Y:S01]  /*2bb0*/  DADD R10, R10, R24 ;  /* 0x000000000a0a7229 */ /* 0x000fe20000000018 */
[----:B------:R-:W-:Y:S10]  /*2bc0*/  @P2 BRA `(.L_x_3532) ;  /* 0xfffffffc00682947 */ /* 0x000ff4000383ffff */
.L_x_3531:
        /* <DEDUP_REMOVED lines=19> */
[----:B------:R-:W-:Y:S01]  /*2d00*/  DADD R10, R10, R14 ;  /* 0x000000000a0a7229 */ /* 0x000fe2000000000e */
[----:B------:R-:W-:-:S07]  /*2d10*/  VIADD R26, R26, 0x8 ;  /* 0x000000081a1a7836 */ /* 0x000fce0000000000 */
[----:B--2---:R-:W-:-:S08]  /*2d20*/  DADD R10, R10, R24 ;  /* 0x000000000a0a7229 */ /* 0x004fd00000000018 */
[----:B------:R-:W-:-:S11]  /*2d30*/  DADD R10, R10, R28 ;  /* 0x000000000a0a7229 */ /* 0x000fd6000000001c */
.L_x_3534:
        /* <DEDUP_REMOVED lines=16> */
.L_x_3535:
        /* <DEDUP_REMOVED lines=12> */
.L_x_3533:
[----:B------:R-:W-:Y:S01]  /*2f00*/  IMAD.U32 R26, RZ, RZ, UR6 ;  /* 0x00000006ff1a7e24 */ /* 0x000fe2000f8e00ff */
[----:B------:R-:W-:Y:S01]  /*2f10*/  CS2R R12, SRZ ;  /* 0x00000000000c7805 */ /* 0x000fe2000001ff00 */
[----:B------:R-:W-:Y:S06]  /*2f20*/  @!P0 BRA `(.L_x_3536) ;  /* 0x0000000000a88947 */ /* 0x000fec0003800000 */
[----:B------:R-:W-:Y:S01]  /*2f30*/  LOP3.LUT R27, R0, 0xfffffff0, RZ, 0xc0, !PT ;  /* 0xfffffff0001b7812 */ /* 0x000fe200078ec0ff */
[----:B------:R-:W-:Y:S01]  /*2f40*/  IMAD.U32 R26, RZ, RZ, UR6 ;  /* 0x00000006ff1a7e24 */ /* 0x000fe2000f8e00ff */
[----:B------:R-:W-:Y:S01]  /*2f50*/  CS2R R12, SRZ ;  /* 0x00000000000c7805 */ /* 0x000fe2000001ff00 */
[----:B------:R-:W-:-:S06]  /*2f60*/  UMOV UR4, URZ ;  /* 0x000000ff00047c82 */ /* 0x000fcc0008000000 */
.L_x_3537:
[----:B------:R-:W0:Y:S02]  /*2f70*/  LDC.64 R14, c[0x0][0x3e8] ;  /* 0x0000fa00ff0e7b82 */ /* 0x000e240000000a00 */
[----:B0-----:R-:W-:-:S05]  /*2f80*/  IMAD.WIDE R14, R26, 0x8, R14 ;  /* 0x000000081a0e7825 */ /* 0x001fca00078e020e */
[----:B------:R-:W2:Y:S04]  /*2f90*/  LDG.E.64 R20, desc[UR10][R14.64] ;  /* 0x0000000a0e147981 */ /* 0x000ea8000c1e1b00 */
[----:B------:R-:W3:Y:S04]  /*2fa0*/  LDG.E.64 R22, desc[UR10][R14.64+0x8] ;  /* 0x0000080a0e167981 */ /* 0x000ee8000c1e1b00 */
[----:B------:R-:W4:Y:S04]  /*2fb0*/  LDG.E.64 R18, desc[UR10][R14.64+0x10] ;  /* 0x0000100a0e127981 */ /* 0x000f28000c1e1b00 */
        /* <DEDUP_REMOVED lines=24> */
[----:B-----5:R-:W-:Y:S01]  /*3140*/  DADD R20, R20, R22 ;  /* 0x0000000014147229 */ /* 0x020fe20000000016 */
        /* <DEDUP_REMOVED lines=8> */
.L_x_3536:
        /* <DEDUP_REMOVED lines=16> */
[----:B----4-:R-:W-:-:S08]  /*32d0*/  DADD R14, R22, R14 ;  /* 0x00000000160e7229 */ /* 0x010fd0000000000e */
[----:B-----5:R-:W-:-:S08]  /*32e0*/  DADD R14, R14, R18 ;  /* 0x000000000e0e7229 */ /* 0x020fd00000000012 */
[----:B------:R-:W-:Y:S01]  /*32f0*/  DADD R14, R14, R16 ;  /* 0x000000000e0e7229 */ /* 0x000fe20000000010 */
[----:B------:R-:W-:-:S07]  /*3300*/  VIADD R26, R26, 0x8 ;  /* 0x000000081a1a7836 */ /* 0x000fce0000000000 */
[----:B--2---:R-:W-:-:S08]  /*3310*/  DADD R12, R14, R12 ;  /* 0x000000000e0c7229 */ /* 0x004fd0000000000c */
[----:B---3--:R-:W-:-:S08]  /*3320*/  DADD R12, R12, R24 ;  /* 0x000000000c0c7229 */ /* 0x008fd00000000018 */
[----:B------:R-:W-:-:S11]  /*3330*/  DADD R12, R12, R28 ;  /* 0x000000000c0c7229 */ /* 0x000fd6000000001c */
.L_x_3539:
        /* <DEDUP_REMOVED lines=16> */
.L_x_3540:
        /* <DEDUP_REMOVED lines=12> */
.L_x_3538:
[----:B------:R-:W-:Y:S01]  /*3500*/  IMAD.U32 R27, RZ, RZ, UR6 ;  /* 0x00000006ff1b7e24 */ /* 0x000fe2000f8e00ff */
[----:B------:R-:W-:Y:S01]  /*3510*/  CS2R R14, SRZ ;  /* 0x00000000000e7805 */ /* 0x000fe2000001ff00 */
[----:B------:R-:W-:Y:S06]  /*3520*/  @!P0 BRA `(.L_x_3541) ;  /* 0x0000000000a88947 */ /* 0x000fec0003800000 */
[----:B------:R-:W-:Y:S01]  /*3530*/  LOP3.LUT R26, R0, 0xfffffff0, RZ, 0xc0, !PT ;  /* 0xfffffff0001a7812 */ /* 0x000fe200078ec0ff */
[----:B------:R-:W-:Y:S01]  /*3540*/  IMAD.U32 R27, RZ, RZ, UR6 ;  /* 0x00000006ff1b7e24 */ /* 0x000fe2000f8e00ff */
[----:B------:R-:W-:Y:S01]  /*3550*/  CS2R R14, SRZ ;  /* 0x00000000000e7805 */ /* 0x000fe2000001ff00 */
[----:B------:R-:W-:-:S06]  /*3560*/  UMOV UR4, URZ ;  /* 0x000000ff00047c82 */ /* 0x000fcc0008000000 */
.L_x_3542:
[----:B------:R-:W0:Y:S02]  /*3570*/  LDC.64 R16, c[0x0][0x3e8] ;  /* 0x0000fa00ff107b82 */ /* 0x000e240000000a00 */
[----:B0-----:R-:W-:-:S05]  /*3580*/  IMAD.WIDE R16, R27, 0x8, R16 ;  /* 0x000000081b107825 */ /* 0x001fca00078e0210 */
[----:B------:R-:W2:Y:S04]  /*3590*/  LDG.E.64 R22, desc[UR10][R16.64] ;  /* 0x0000000a10167981 */ /* 0x000ea8000c1e1b00 */
[----:B------:R-:W3:Y:S04]  /*35a0*/  LDG.E.64 R20, desc[UR10][R16.64+0x8] ;  /* 0x0000080a10147981 */ /* 0x000ee8000c1e1b00 */
[----:B------:R-:W4:Y:S04]  /*35b0*/  LDG.E.64 R18, desc[UR10][R16.64+0x10] ;  /* 0x0000100a10127981 */ /* 0x000f28000c1e1b00 */
        /* <DEDUP_REMOVED lines=9> */
[----:B---3--:R-:W-:-:S02]  /*3650*/  DADD R22, R24, R22 ;  /* 0x0000000018167229 */ /* 0x008fc40000000016 */
[----:B------:R-:W3:Y:S06]  /*3660*/  LDG.E.64 R24, desc[UR10][R16.64+0x58] ;  /* 0x0000580a10187981 */ /* 0x000eec000c1e1b00 */
[----:B--2---:R-:W-:Y:S01]  /*3670*/  DADD R22, R22, R14 ;  /* 0x0000000016167229 */ /* 0x004fe2000000000e */
[----:B------:R-:W2:Y:S07]  /*3680*/  LDG.E.64 R14, desc[UR10][R16.64+0x40] ;  /* 0x0000400a100e7981 */ /* 0x000eae000c1e1b00 */
[----:B-----5:R-:W-:Y:S01]  /*3690*/  DADD R22, R22, R18 ;  /* 0x0000000016167229 */ /* 0x020fe20000000012 */
[----:B------:R-:W5:Y:S07]  /*36a0*/  LDG.E.64 R18, desc[UR10][R16.64+0x48] ;  /* 0x0000480a10127981 */ /* 0x000f6e000c1e1b00 */
[----:B----4-:R-:W-:-:S02]  /*36b0*/  DADD R20, R22, R20 ;  /* 0x0000000016147229 */ /* 0x010fc40000000014 */
[----:B------:R-:W4:Y:S06]  /*36c0*/  LDG.E.64 R22, desc[UR10][R16.64+0x50] ;  /* 0x0000500a10167981 */ /* 0x000f2c000c1e1b00 */
[----:B--2---:R-:W-:Y:S02]  /*36d0*/  DADD R14, R20, R14 ;  /* 0x00000000140e7229 */ /* 0x004fe4000000000e */
[----:B------:R-:W2:Y:S06]  /*36e0*/  LDG.E.64 R20, desc[UR10][R16.64+0x70] ;  /* 0x0000700a10147981 */ /* 0x000eac000c1e1b00 */
[----:B-----5:R-:W-:-:S02]  /*36f0*/  DADD R18, R14, R18 ;  /* 0x000000000e127229 */ /* 0x020fc40000000012 */
[----:B------:R-:W5:Y:S06]  /*3700*/  LDG.E.64 R14, desc[UR10][R16.64+0x60] ;  /* 0x0000600a100e7981 */ /* 0x000f6c000c1e1b00 */
[----:B----4-:R-:W-:Y:S02]  /*3710*/  DADD R22, R18, R22 ;  /* 0x0000000012167229 */ /* 0x010fe40000000016 */
[----:B------:R-:W4:Y:S06]  /*3720*/  LDG.E.64 R18, desc[UR10][R16.64+0x68] ;  /* 0x0000680a10127981 */ /* 0x000f2c000c1e1b00 */
[----:B---3--:R-:W-:-:S02]  /*3730*/  DADD R24, R22, R24 ;  /* 0x0000000016187229 */ /* 0x008fc40000000018 */
[----:B------:R-:W3:Y:S01]  /*3740*/  LDG.E.64 R22, desc[UR10][R16.64+0x78] ;  /* 0x0000780a10167981 */ /* 0x000ee2000c1e1b00 */
[----:B------:R-:W-:-:S06]  /*3750*/  UIADD3 UR4, UPT, UPT, UR4, 0x10, URZ ;  /* 0x0000001004047890 */ /* 0x000fcc000fffe0ff */
[----:B------:R-:W-:Y:S01]  /*3760*/  ISETP.NE.AND P2, PT, R26, UR4, PT ;  /* 0x000000041a007c0c */ /* 0x000fe2000bf45270 */
[----:B------:R-:W-:Y:S01]  /*3770*/  VIADD R27, R27, 0x10 ;  /* 0x000000101b1b7836 */ /* 0x000fe20000000000 */
[----:B-----5:R-:W-:-:S08]  /*3780*/  DADD R14, R24, R14 ;  /* 0x00000000180e7229 */ /* 0x020fd0000000000e */
[----:B----4-:R-:W-:-:S08]  /*3790*/  DADD R14, R14, R18 ;  /* 0x000000000e0e7229 */ /* 0x010fd00000000012 */
[----:B--2---:R-:W-:-:S08]  /*37a0*/  DADD R14, R14, R20 ;  /* 0x000000000e0e7229 */ /* 0x004fd00000000014 */
[----:B---3--:R-:W-:Y:S01]  /*37b0*/  DADD R14, R14, R22 ;  /* 0x000000000e0e7229 */ /* 0x008fe20000000016 */
[----:B------:R-:W-:Y:S10]  /*37c0*/  @P2 BRA `(.L_x_3542) ;  /* 0xfffffffc00682947 */ /* 0x000ff4000383ffff */
.L_x_3541:
        /* <DEDUP_REMOVED lines=17> */
[----:B-----5:R-:W-:Y:S01]  /*38e0*/  DADD R16, R24, R16 ;  /* 0x0000000018107229 */ /* 0x020fe20000000010 */
[----:B------:R-:W-:-:S07]  /*38f0*/  VIADD R27, R27, 0x8 ;  /* 0x000000081b1b7836 */ /* 0x000fce0000000000 */
[----:B--2---:R-:W-:-:S08]  /*3900*/  DADD R16, R16, R20 ;  /* 0x0000000010107229 */ /* 0x004fd00000000014 */
[----:B---3--:R-:W-:-:S08]  /*3910*/  DADD R14, R16, R14 ;  /* 0x00000000100e7229 */ /* 0x008fd0000000000e */
[----:B----4-:R-:W-:-:S08]  /*3920*/  DADD R14, R14, R22 ;  /* 0x000000000e0e7229 */ /* 0x010fd00000000016 */
[----:B------:R-:W-:-:S11]  /*3930*/  DADD R14, R14, R28 ;  /* 0x000000000e0e7229 */ /* 0x000fd6000000001c */
.L_x_3544:
        /* <DEDUP_REMOVED lines=16> */
.L_x_3545:
        /* <DEDUP_REMOVED lines=12> */
.L_x_3543:
[----:B------:R-:W-:Y:S01]  /*3b00*/  IMAD.U32 R27, RZ, RZ, UR6 ;  /* 0x00000006ff1b7e24 */ /* 0x000fe2000f8e00ff */
[----:B------:R-:W-:Y:S01]  /*3b10*/  CS2R R16, SRZ ;  /* 0x0000000000107805 */ /* 0x000fe2000001ff00 */
[----:B------:R-:W-:Y:S06]  /*3b20*/  @!P0 BRA `(.L_x_3546) ;  /* 0x0000000000a88947 */ /* 0x000fec0003800000 */
[----:B------:R-:W-:Y:S01]  /*3b30*/  LOP3.LUT R26, R0, 0xfffffff0, RZ, 0xc0, !PT ;  /* 0xfffffff0001a7812 */ /* 0x000fe200078ec0ff */
[----:B------:R-:W-:Y:S01]  /*3b40*/  IMAD.U32 R27, RZ, RZ, UR6 ;  /* 0x00000006ff1b7e24 */ /* 0x000fe2000f8e00ff */
[----:B------:R-:W-:Y:S01]  /*3b50*/  CS2R R16, SRZ ;  /* 0x0000000000107805 */ /* 0x000fe2000001ff00 */
[----:B------:R-:W-:-:S06]  /*3b60*/  UMOV UR4, URZ ;  /* 0x000000ff00047c82 */ /* 0x000fcc0008000000 */
.L_x_3547:
        /* <DEDUP_REMOVED lines=14> */
[----:B----4-:R-:W-:-:S02]  /*3c50*/  DADD R22, R24, R22 ;  /* 0x0000000018167229 */ /* 0x010fc40000000016 */
[----:B------:R-:W4:Y:S06]  /*3c60*/  LDG.E.64 R24, desc[UR10][R18.64+0x58] ;  /* 0x0000580a12187981 */ /* 0x000f2c000c1e1b00 */
[----:B-----5:R-:W-:Y:S02]  /*3c70*/  DADD R20, R22, R20 ;  /* 0x0000000016147229 */ /* 0x020fe40000000014 */
[----:B------:R-:W5:Y:S06]  /*3c80*/  LDG.E.64 R22, desc[UR10][R18.64+0x50] ;  /* 0x0000500a12167981 */ /* 0x000f6c000c1e1b00 */
[----:B--2---:R-:W-:Y:S01]  /*3c90*/  DADD R20, R20, R16 ;  /* 0x0000000014147229 */ /* 0x004fe20000000010 */
[----:B------:R-:W2:Y:S07]  /*3ca0*/  LDG.E.64 R16, desc[UR10][R18.64+0x40] ;  /* 0x0000400a12107981 */ /* 0x000eae000c1e1b00 */
[----:B---3--:R-:W-:-:S02]  /*3cb0*/  DADD R28, R20, R28 ;  /* 0x00000000141c7229 */ /* 0x008fc4000000001c */
[----:B------:R-:W3:Y:S06]  /*3cc0*/  LDG.E.64 R20, desc[UR10][R18.64+0x48] ;  /* 0x0000480a12147981 */ /* 0x000eec000c1e1b00 */
[----:B--2---:R-:W-:Y:S02]  /*3cd0*/  DADD R16, R28, R16 ;  /* 0x000000001c107229 */ /* 0x004fe40000000010 */
[----:B------:R-:W2:Y:S06]  /*3ce0*/  LDG.E.64 R28, desc[UR10][R18.64+0x78] ;  /* 0x0000780a121c7981 */ /* 0x000eac000c1e1b00 */
[----:B---3--:R-:W-:Y:S01]  /*3cf0*/  DADD R16, R16, R20 ;  /* 0x0000000010107229 */ /* 0x008fe20000000014 */
[----:B------:R-:W3:Y:S07]  /*3d00*/  LDG.E.64 R20, desc[UR10][R18.64+0x70] ;  /* 0x0000700a12147981 */ /* 0x000eee000c1e1b00 */
[----:B-----5:R-:W-:-:S02]  /*3d10*/  DADD R22, R16, R22 ;  /* 0x0000000010167229 */ /* 0x020fc40000000016 */
[----:B------:R-:W5:Y:S06]  /*3d20*/  LDG.E.64 R16, desc[UR10][R18.64+0x60] ;  /* 0x0000600a12107981 */ /* 0x000f6c000c1e1b00 */
[----:B----4-:R-:W-:Y:S02]  /*3d30*/  DADD R24, R22, R24 ;  /* 0x0000000016187229 */ /* 0x010fe40000000018 */
[----:B------:R-:W4:Y:S01]  /*3d40*/  LDG.E.64 R22, desc[UR10][R18.64+0x68] ;  /* 0x0000680a12167981 */ /* 0x000f22000c1e1b00 */
[----:B------:R-:W-:-:S06]  /*3d50*/  UIADD3 UR4, UPT, UPT, UR4, 0x10, URZ ;  /* 0x0000001004047890 */ /* 0x000fcc000fffe0ff */
[----:B------:R-:W-:Y:S01]  /*3d60*/  ISETP.NE.AND P2, PT, R26, UR4, PT ;  /* 0x000000041a007c0c */ /* 0x000fe2000bf45270 */
[----:B------:R-:W-:Y:S01]  /*3d70*/  VIADD R27, R27, 0x10 ;  /* 0x000000101b1b7836 */ /* 0x000fe20000000000 */
[----:B-----5:R-:W-:-:S08]  /*3d80*/  DADD R16, R24, R16 ;  /* 0x0000000018107229 */ /* 0x020fd00000000010 */
[----:B----4-:R-:W-:-:S08]  /*3d90*/  DADD R16, R16, R22 ;  /* 0x0000000010107229 */ /* 0x010fd00000000016 */
[----:B---3--:R-:W-:-:S08]  /*3da0*/  DADD R16, R16, R20 ;  /* 0x0000000010107229 */ /* 0x008fd00000000014 */
[----:B--2---:R-:W-:Y:S01]  /*3db0*/  DADD R16, R16, R28 ;  /* 0x0000000010107229 */ /* 0x004fe2000000001c */
[----:B------:R-:W-:Y:S10]  /*3dc0*/  @P2 BRA `(.L_x_3547) ;  /* 0xfffffffc00682947 */ /* 0x000ff4000383ffff */
.L_x_3546:
        /* <DEDUP_REMOVED lines=17> */
[----:B------:R-:W5:Y:S01]  /*3ee0*/  LDG.E.64 R20, desc[UR10][R28.64+0x30] ;  /* 0x0000300a1c147981 */ /* 0x000f62000c1e1b00 */
[----:B------:R-:W-:-:S05]  /*3ef0*/  VIADD R27, R27, 0x8 ;  /* 0x000000081b1b7836 */ /* 0x000fca0000000000 */
[----:B--2---:R-:W-:-:S08]  /*3f00*/  DADD R16, R22, R16 ;  /* 0x0000000016107229 */ /* 0x004fd00000000010 */
[----:B----4-:R-:W-:-:S08]  /*3f10*/  DADD R16, R16, R18 ;  /* 0x0000000010107229 */ /* 0x010fd00000000012 */
[----:B-----5:R-:W-:-:S08]  /*3f20*/  DADD R16, R16, R20 ;  /* 0x0000000010107229 */ /* 0x020fd00000000014 */
[----:B---3--:R-:W-:-:S11]  /*3f30*/  DADD R16, R16, R24 ;  /* 0x0000000010107229 */ /* 0x008fd60000000018 */
.L_x_3549:
        /* <DEDUP_REMOVED lines=16> */
.L_x_3550:
        /* <DEDUP_REMOVED lines=12> */
.L_x_3548:
[----:B------:R-:W-:Y:S01]  /*4100*/  IMAD.U32 R29, RZ, RZ, UR6 ;  /* 0x00000006ff1d7e24 */ /* 0x000fe2000f8e00ff */
[----:B------:R-:W-:Y:S01]  /*4110*/  CS2R R22, SRZ ;  /* 0x0000000000167805 */ /* 0x000fe2000001ff00 */
[----:B------:R-:W-:Y:S06]  /*4120*/  @!P0 BRA `(.L_x_3551) ;  /* 0x0000000000a88947 */ /* 0x000fec0003800000 */
[----:B------:R-:W-:Y:S01]  /*4130*/  LOP3.LUT R28, R0, 0xfffffff0, RZ, 0xc0, !PT ;  /* 0xfffffff0001c7812 */ /* 0x000fe200078ec0ff */
[----:B------:R-:W-:Y:S01]  /*4140*/  IMAD.U32 R29, RZ, RZ, UR6 ;  /* 0x00000006ff1d7e24 */ /* 0x000fe2000f8e00ff */
[----:B------:R-:W-:Y:S01]  /*4150*/  CS2R R22, SRZ ;  /* 0x0000000000167805 */ /* 0x000fe2000001ff00 */
[----:B------:R-:W-:-:S06]  /*4160*/  UMOV UR4, URZ ;  /* 0x000000ff00047c82 */ /* 0x000fcc0008000000 */
.L_x_3552:
[----:B------:R-:W0:Y:S02]  /*4170*/  LDC.64 R26, c[0x0][0x3e8] ;  /* 0x0000fa00ff1a7b82 */ /* 0x000e240000000a00 */
[----:B0-----:R-:W-:-:S05]  /*4180*/  IMAD.WIDE R26, R29, 0x8, R26 ;  /* 0x000000081d1a7825 */ /* 0x001fca00078e021a */
[----:B------:R-:W2:Y:S04]  /*4190*/  LDG.E.64 R20, desc[UR10][R26.64] ;  /* 0x0000000a1a147981 */ /* 0x000ea8000c1e1b00 */
[----:B------:R-:W3:Y:S04]  /*41a0*/  LDG.E.64 R18, desc[UR10][R26.64+0x8] ;  /* 0x0000080a1a127981 */ /* 0x000ee8000c1e1b00 */
[----:B------:R-:W4:Y:S01]  /*41b0*/  LDG.E.64 R24, desc[UR10][R26.64+0x10] ;  /* 0x0000100a1a187981 */ /* 0x000f22000c1e1b00 */
[----:B--2---:R-:W-:-:S03]  /*41c0*/  DADD R20, R20, R22 ;  /* 0x0000000014147229 */ /* 0x004fc60000000016 */
[----:B------:R-:W2:Y:S05]  /*41d0*/  LDG.E.64 R22, desc[UR10][R26.64+0x28] ;  /* 0x0000280a1a167981 */ /* 0x000eaa000c1e1b00 */
[----:B---3--:R-:W-:Y:S02]  /*41e0*/  DADD R18, R20, R18 ;  /* 0x0000000014127229 */ /* 0x008fe40000000012 */
[----:B------:R-:W3:Y:S06]  /*41f0*/  LDG.E.64 R20, desc[UR10][R26.64+0x18] ;  /* 0x0000180a1a147981 */ /* 0x000eec000c1e1b00 */
[----:B----4-:R-:W-:-:S02]  /*4200*/  DADD R24, R18, R24 ;  /* 0x0000000012187229 */ /* 0x010fc40000000018 */
[----:B------:R-:W4:Y:S06]  /*4210*/  LDG.E.64 R18, desc[UR10][R26.64+0x20] ;  /* 0x0000200a1a127981 */ /* 0x000f2c000c1e1b00 */
[----:B---3--:R-:W-:Y:S02]  /*4220*/  DADD R20, R24, R20 ;  /* 0x0000000018147229 */ /* 0x008fe40000000014 */
[----:B------:R-:W3:Y:S06]  /*4230*/  LDG.E.64 R24, desc[UR10][R26.64+0x40] ;  /* 0x0000400a1a187981 */ /* 0x000eec000c1e1b00 */
[----:B----4-:R-:W-:-:S02]  /*4240*/  DADD R18, R20, R18 ;  /* 0x0000000014127229 */ /* 0x010fc40000000012 */
[----:B------:R-:W4:Y:S06]  /*4250*/  LDG.E.64 R20, desc[UR10][R26.64+0x30] ;  /* 0x0000300a1a147981 */ /* 0x000f2c000c1e1b00 */
[----:B--2---:R-:W-:Y:S02]  /*4260*/  DADD R22, R18, R22 ;  /* 0x0000000012167229 */ /* 0x004fe40000000016 */
[----:B------:R-:W2:Y:S06]  /*4270*/  LDG.E.64 R18, desc[UR10][R26.64+0x38] ;  /* 0x0000380a1a127981 */ /* 0x000eac000c1e1b00 */
[----:B----4-:R-:W-:-:S02]  /*4280*/  DADD R20, R22, R20 ;  /* 0x0000000016147229 */ /* 0x010fc40000000014 */
[----:B------:R-:W4:Y:S06]  /*4290*/  LDG.E.64 R22, desc[UR10][R26.64+0x48] ;  /* 0x0000480a1a167981 */ /* 0x000f2c000c1e1b00 */
[----:B--2---:R-:W-:Y:S02]  /*42a0*/  DADD R18, R20, R18 ;  /* 0x0000000014127229 */ /* 0x004fe40000000012 */
[----:B------:R-:W2:Y:S06]  /*42b0*/  LDG.E.64 R20, desc[UR10][R26.64+0x50] ;  /* 0x0000500a1a147981 */ /* 0x000eac000c1e1b00 */
[----:B---3--:R-:W-:-:S02]  /*42c0*/  DADD R24, R18, R24 ;  /* 0x0000000012187229 */ /* 0x008fc40000000018 */
[----:B------:R-:W3:Y:S06]  /*42d0*/  LDG.E.64 R18, desc[UR10][R26.64+0x58] ;  /* 0x0000580a1a127981 */ /* 0x000eec000c1e1b00 */
[----:B----4-:R-:W-:Y:S02]  /*42e0*/  DADD R22, R24, R22 ;  /* 0x0000000018167229 */ /* 0x010fe40000000016 */
[----:B------:R-:W4:Y:S06]  /*42f0*/  LDG.E.64 R24, desc[UR10][R26.64+0x70] ;  /* 0x0000700a1a187981 */ /* 0x000f2c000c1e1b00 */
[----:B--2---:R-:W-:-:S02]  /*4300*/  DADD R20, R22, R20 ;  /* 0x0000000016147229 */ /* 0x004fc40000000014 */
[----:B------:R-:W2:Y:S06]  /*4310*/  LDG.E.64 R22, desc[UR10][R26.64+0x68] ;  /* 0x0000680a1a167981 */ /* 0x000eac000c1e1b00 */
[----:B---3--:R-:W-:Y:S02]  /*4320*/  DADD R18, R20, R18 ;  /* 0x0000000014127229 */ /* 0x008fe40000000012 */
[----:B------:R-:W3:Y:S04]  /*4330*/  LDG.E.64 R20, desc[UR10][R26.64+0x60] ;  /* 0x0000600a1a147981 */ /* 0x000ee8000c1e1b00 */
[----:B------:R-:W5:Y:S01]  /*4340*/  LDG.E.64 R26, desc[UR10][R26.64+0x78] ;  /* 0x0000780a1a1a7981 */ /* 0x000f62000c1e1b00 */
[----:B------:R-:W-:-:S06]  /*4350*/  UIADD3 UR4, UPT, UPT, UR4, 0x10, URZ ;  /* 0x0000001004047890 */ /* 0x000fcc000fffe0ff */
[----:B------:R-:W-:Y:S01]  /*4360*/  ISETP.NE.AND P0, PT, R28, UR4, PT ;  /* 0x000000041c007c0c */ /* 0x000fe2000bf05270 */
[----:B------:R-:W-:Y:S01]  /*4370*/  VIADD R29, R29, 0x10 ;  /* 0x000000101d1d7836 */ /* 0x000fe20000000000 */
[----:B---3--:R-:W-:-:S08]  /*4380*/  DADD R18, R18, R20 ;  /* 0x0000000012127229 */ /* 0x008fd00000000014 */
[----:B--2---:R-:W-:-:S08]  /*4390*/  DADD R18, R18, R22 ;  /* 0x0000000012127229 */ /* 0x004fd00000000016 */
[----:B----4-:R-:W-:-:S08]  /*43a0*/  DADD R18, R18, R24 ;  /* 0x0000000012127229 */ /* 0x010fd00000000018 */
[----:B-----5:R-:W-:Y:S01]  /*43b0*/  DADD R22, R18, R26 ;  /* 0x0000000012167229 */ /* 0x020fe2000000001a */
[----:B------:R-:W-:Y:S10]  /*43c0*/  @P0 BRA `(.L_x_3552) ;  /* 0xfffffffc00680947 */ /* 0x000ff4000383ffff */
.L_x_3551:
        /* <DEDUP_REMOVED lines=19> */
[----:B----4-:R-:W-:-:S08]  /*4500*/  DADD R18, R24, R18 ;  /* 0x0000000018127229 */ /* 0x010fd00000000012 */
[----:B-----5:R-:W-:-:S08]  /*4510*/  DADD R18, R18, R20 ;  /* 0x0000000012127229 */ /* 0x020fd00000000014 */
[----:B--2---:R-:W-:-:S08]  /*4520*/  DADD R22, R18, R22 ;  /* 0x0000000012167229 */ /* 0x004fd00000000016 */
[----:B---3--:R-:W-:-:S11]  /*4530*/  DADD R22, R22, R26 ;  /* 0x0000000016167229 */ /* 0x008fd6000000001a */
.L_x_3554:
        /* <DEDUP_REMOVED lines=16> */
.L_x_3555:
        /* <DEDUP_REMOVED lines=12> */
.L_x_3553:
[----:B------:R-:W-:-:S08]  /*4700*/  DADD R6, R8, R6 ;  /* 0x0000000008067229 */ /* 0x000fd00000000006 */
[----:B------:R-:W-:-:S08]  /*4710*/  DADD R6, R6, R10 ;  /* 0x0000000006067229 */ /* 0x000fd0000000000a */
[----:B------:R-:W-:-:S08]  /*4720*/  DADD R6, R6, R12 ;  /* 0x0000000006067229 */ /* 0x000fd0000000000c */
[----:B------:R-:W-:-:S08]  /*4730*/  DADD R6, R6, R14 ;  /* 0x0000000006067229 */ /* 0x000fd0000000000e */
[----:B------:R-:W-:-:S08]  /*4740*/  DADD R6, R6, R16 ;  /* 0x0000000006067229 */ /* 0x000fd00000000010 */
[----:B------:R-:W-:-:S11]  /*4750*/  DADD R6, R6, R22 ;  /* 0x0000000006067229 */ /* 0x000fd60000000016 */
.L_x_3520:
        /* <DEDUP_REMOVED lines=17> */
.L_x_3559:
        /* <DEDUP_REMOVED lines=12> */
.L_x_3557:
        /* <DEDUP_REMOVED lines=9> */
[C---:B------:R-:W-:Y:S01]  /*49c0*/  LOP3.LUT R4, R5.reuse, 0xfffffff0, RZ, 0xc0, !PT ;  /* 0xfffffff005047812 */ /* 0x040fe200078ec0ff */
[----:B------:R-:W-:Y:S01]  /*49d0*/  VIADD R26, R2, 0xffffffff ;  /* 0xffffffff021a7836 */ /* 0x000fe20000000000 */
[----:B------:R-:W-:Y:S01]  /*49e0*/  LOP3.LUT R5, R5, 0x3, RZ, 0xc0, !PT ;  /* 0x0000000305057812 */ /* 0x000fe200078ec0ff */
[----:B------:R-:W-:-:S07]  /*49f0*/  VIADD R27, R3, 0xffffffff ;  /* 0xffffffff031b7836 */ /* 0x000fce0000000000 */
.L_x_3595:
        /* <DEDUP_REMOVED lines=9> */
.L_x_3561:
        /* <DEDUP_REMOVED lines=19> */
[----:B------:R-:W-:-:S02]  /*4bc0*/  DADD R12, R8, R12 ;  /* 0x00000000080c7229 */ /* 0x000fc4000000000c */
[----:B------:R-:W5:Y:S06]  /*4bd0*/  LDG.E.64 R8, desc[UR10][R10.64+0x58] ;  /* 0x0000580a0a087981 */ /* 0x000f6c000c1e1b00 */
[----:B--2---:R-:W-:Y:S02]  /*4be0*/  DADD R14, R12, R14 ;  /* 0x000000000c0e7229 */ /* 0x004fe4000000000e */
[----:B------:R-:W2:Y:S06]  /*4bf0*/  LDG.E.64 R12, desc[UR10][R10.64+0x60] ;  /* 0x0000600a0a0c7981 */ /* 0x000eac000c1e1b00 */
[----:B---3--:R-:W-:-:S02]  /*4c00*/  DADD R16, R14, R16 ;  /* 0x000000000e107229 */ /* 0x008fc40000000010 */
[----:B------:R-:W3:Y:S06]  /*4c10*/  LDG.E.64 R14, desc[UR10][R10.64+0x68] ;  /* 0x0000680a0a0e7981 */ /* 0x000eec000c1e1b00 */
[----:B----4-:R-:W-:Y:S02]  /*4c20*/  DADD R22, R16, R22 ;  /* 0x0000000010167229 */ /* 0x010fe40000000016 */
        /* <DEDUP_REMOVED lines=12> */
.L_x_3560:
        /* <DEDUP_REMOVED lines=23> */
.L_x_3563:
        /* <DEDUP_REMOVED lines=15> */
.L_x_3564:
        /* <DEDUP_REMOVED lines=12> */
.L_x_3562:
[----:B------:R-:W-:Y:S01]  /*5010*/  IMAD.U32 R24, RZ, RZ, UR8 ;  /* 0x00000008ff187e24 */ /* 0x000fe2000f8e00ff */
[----:B------:R-:W-:Y:S01]  /*5020*/  CS2R R10, SRZ ;  /* 0x00000000000a7805 */ /* 0x000fe2000001ff00 */
[----:B------:R-:W-:Y:S06]  /*5030*/  @!P0 BRA `(.L_x_3565) ;  /* 0x0000000000a48947 */ /* 0x000fec0003800000 */
[----:B------:R-:W-:Y:S01]  /*5040*/  IMAD.U32 R24, RZ, RZ, UR8 ;  /* 0x00000008ff187e24 */ /* 0x000fe2000f8e00ff */
[----:B------:R-:W-:Y:S01]  /*5050*/  CS2R R10, SRZ ;  /* 0x00000000000a7805 */ /* 0x000fe2000001ff00 */
[----:B------:R-:W-:-:S06]  /*5060*/  UMOV UR4, URZ ;  /* 0x000000ff00047c82 */ /* 0x000fcc0008000000 */
.L_x_3566:
        /* <DEDUP_REMOVED lines=24> */
[----:B-----5:R-:W-:-:S02]  /*51f0*/  DADD R16, R14, R16 ;  /* 0x000000000e107229 */ /* 0x020fc40000000010 */
[----:B------:R-:W5:Y:S06]  /*5200*/  LDG.E.64 R14, desc[UR10][R12.64+0x68] ;  /* 0x0000680a0c0e7981 */ /* 0x000f6c000c1e1b00 */
[----:B------:R-:W-:Y:S02]  /*5210*/  DADD R22, R16, R22 ;  /* 0x0000000010167229 */ /* 0x000fe40000000016 */
        /* <DEDUP_REMOVED lines=11> */
.L_x_3565:
        /* <DEDUP_REMOVED lines=23> */
.L_x_3568:
        /* <DEDUP_REMOVED lines=15> */
.L_x_3569:
        /* <DEDUP_REMOVED lines=12> */
.L_x_3567:
[----:B------:R-:W-:Y:S01]  /*55f0*/  IMAD.U32 R24, RZ, RZ, UR8 ;  /* 0x00000008ff187e24 */ /* 0x000fe2000f8e00ff */
[----:B------:R-:W-:Y:S01]  /*5600*/  CS2R R12, SRZ ;  /* 0x00000000000c7805 */ /* 0x000fe2000001ff00 */
[----:B------:R-:W-:Y:S06]  /*5610*/  @!P0 BRA `(.L_x_3570) ;  /* 0x0000000000a48947 */ /* 0x000fec0003800000 */
[----:B------:R-:W-:Y:S01]  /*5620*/  IMAD.U32 R24, RZ, RZ, UR8 ;  /* 0x00000008ff187e24 */ /* 0x000fe2000f8e00ff */
[----:B------:R-:W-:Y:S01]  /*5630*/  CS2R R12, SRZ ;  /* 0x00000000000c7805 */ /* 0x000fe2000001ff00 */
[----:B------:R-:W-:-:S06]  /*5640*/  UMOV UR4, URZ ;  /* 0x000000ff00047c82 */ /* 0x000fcc0008000000 */
.L_x_3571:
        /* <DEDUP_REMOVED lines=38> */
.L_x_3570:
        /* <DEDUP_REMOVED lines=23> */
.L_x_3573:
        /* <DEDUP_REMOVED lines=15> */
.L_x_3574:
        /* <DEDUP_REMOVED lines=12> */
.L_x_3572:
[----:B------:R-:W-:Y:S01]  /*5bd0*/  IMAD.U32 R28, RZ, RZ, UR8 ;  /* 0x00000008ff1c7e24 */ /* 0x000fe2000f8e00ff */
[----:B------:R-:W-:Y:S01]  /*5be0*/  CS2R R14, SRZ ;  /* 0x00000000000e7805 */ /* 0x000fe2000001ff00 */
[----:B------:R-:W-:Y:S06]  /*5bf0*/  @!P0 BRA `(.L_x_3575) ;  /* 0x0000000000a48947 */ /* 0x000fec0003800000 */
[----:B------:R-:W-:Y:S01]  /*5c00*/  IMAD.U32 R28, RZ, RZ, UR8 ;  /* 0x00000008ff1c7e24 */ /* 0x000fe2000f8e00ff */
[----:B------:R-:W-:Y:S01]  /*5c10*/  CS2R R14, SRZ ;  /* 0x00000000000e7805 */ /* 0x000fe2000001ff00 */
[----:B------:R-:W-:-:S06]  /*5c20*/  UMOV UR4, URZ ;  /* 0x000000ff00047c82 */ /* 0x000fcc0008000000 */
.L_x_3576:
        /* <DEDUP_REMOVED lines=24> */
[----:B----4-:R-:W-:Y:S01]  /*5db0*/  DADD R22, R22, R20 ;  /* 0x0000000016167229 */ /* 0x010fe20000000014 */
[----:B------:R-:W4:Y:S07]  /*5dc0*/  LDG.E.64 R20, desc[UR10][R16.64+0x60] ;  /* 0x0000600a10147981 */ /* 0x000f2e000c1e1b00 */
[----:B-----5:R-:W-:Y:S01]  /*5dd0*/  DADD R22, R22, R18 ;  /* 0x0000000016167229 */ /* 0x020fe20000000012 */
[----:B------:R-:W5:Y:S07]  /*5de0*/  LDG.E.64 R18, desc[UR10][R16.64+0x68] ;  /* 0x0000680a10127981 */ /* 0x000f6e000c1e1b00 */
[----:B--2---:R-:W-:Y:S01]  /*5df0*/  DADD R22, R22, R14 ;  /* 0x0000000016167229 */ /* 0x004fe2000000000e */
[----:B------:R-:W2:Y:S01]  /*5e00*/  LDG.E.64 R14, desc[UR10][R16.64+0x70] ;  /* 0x0000700a100e7981 */ /* 0x000ea2000c1e1b00 */
[----:B------:R-:W-:-:S06]  /*5e10*/  UIADD3 UR4, UPT, UPT, UR4, 0x10, URZ ;  /* 0x0000001004047890 */ /* 0x000fcc000fffe0ff */
[----:B------:R-:W-:Y:S01]  /*5e20*/  ISETP.NE.AND P2, PT, R4, UR4, PT ;  /* 0x0000000404007c0c */ /* 0x000fe2000bf45270 */
[----:B------:R-:W-:Y:S01]  /*5e30*/  VIADD R28, R28, 0x10 ;  /* 0x000000101c1c7836 */ /* 0x000fe20000000000 */
[----:B----4-:R-:W-:-:S08]  /*5e40*/  DADD R20, R22, R20 ;  /* 0x0000000016147229 */ /* 0x010fd00000000014 */
[----:B-----5:R-:W-:-:S08]  /*5e50*/  DADD R18, R20, R18 ;  /* 0x0000000014127229 */ /* 0x020fd00000000012 */
[----:B--2---:R-:W-:-:S08]  /*5e60*/  DADD R14, R18, R14 ;  /* 0x00000000120e7229 */ /* 0x004fd0000000000e */
[----:B---3--:R-:W-:Y:S01]  /*5e70*/  DADD R14, R14, R24 ;  /* 0x000000000e0e7229 */ /* 0x008fe20000000018 */
[----:B------:R-:W-:Y:S10]  /*5e80*/  @P2 BRA `(.L_x_3576) ;  /* 0xfffffffc00682947 */ /* 0x000ff4000383ffff */
.L_x_3575:
        /* <DEDUP_REMOVED lines=14> */
[----:B----4-:R-:W-:Y:S01]  /*5f70*/  DADD R20, R20, R16 ;  /* 0x0000000014147229 */ /* 0x010fe20000000010 */
[----:B------:R-:W4:Y:S07]  /*5f80*/  LDG.E.64 R16, desc[UR10][R24.64+0x28] ;  /* 0x0000280a18107981 */ /* 0x000f2e000c1e1b00 */
[----:B-----5:R-:W-:Y:S01]  /*5f90*/  DADD R20, R20, R18 ;  /* 0x0000000014147229 */ /* 0x020fe20000000012 */
[----:B------:R-:W5:Y:S01]  /*5fa0*/  LDG.E.64 R18, desc[UR10][R24.64+0x30] ;  /* 0x0000300a18127981 */ /* 0x000f62000c1e1b00 */
[----:B------:R-:W-:-:S06]  /*5fb0*/  VIADD R28, R28, 0x8 ;  /* 0x000000081c1c7836 */ /* 0x000fcc0000000000 */
[----:B--2---:R-:W-:-:S08]  /*5fc0*/  DADD R14, R20, R14 ;  /* 0x00000000140e7229 */ /* 0x004fd0000000000e */
[----:B----4-:R-:W-:-:S08]  /*5fd0*/  DADD R14, R14, R16 ;  /* 0x000000000e0e7229 */ /* 0x010fd00000000010 */
[----:B-----5:R-:W-:-:S08]  /*5fe0*/  DADD R14, R14, R18 ;  /* 0x000000000e0e7229 */ /* 0x020fd00000000012 */
[----:B---3--:R-:W-:-:S11]  /*5ff0*/  DADD R14, R14, R22 ;  /* 0x000000000e0e7229 */ /* 0x008fd60000000016 */
.L_x_3578:
        /* <DEDUP_REMOVED lines=15> */
.L_x_3579:
        /* <DEDUP_REMOVED lines=12> */
.L_x_3577:
[----:B------:R-:W-:Y:S01]  /*61b0*/  IMAD.U32 R28, RZ, RZ, UR8 ;  /* 0x00000008ff1c7e24 */ /* 0x000fe2000f8e00ff */
[----:B------:R-:W-:Y:S01]  /*61c0*/  CS2R R16, SRZ ;  /* 0x0000000000107805 */ /* 0x000fe2000001ff00 */
[----:B------:R-:W-:Y:S06]  /*61d0*/  @!P0 BRA `(.L_x_3580) ;  /* 0x0000000000a48947 */ /* 0x000fec0003800000 */
[----:B------:R-:W-:Y:S01]  /*61e0*/  IMAD.U32 R28, RZ, RZ, UR8 ;  /* 0x00000008ff1c7e24 */ /* 0x000fe2000f8e00ff */
[----:B------:R-:W-:Y:S01]  /*61f0*/  CS2R R16, SRZ ;  /* 0x0000000000107805 */ /* 0x000fe2000001ff00 */
[----:B------:R-:W-:-:S06]  /*6200*/  UMOV UR4, URZ ;  /* 0x000000ff00047c82 */ /* 0x000fcc0008000000 */
.L_x_3581:
[----:B------:R-:W0:Y:S02]  /*6210*/  LDC.64 R18, c[0x0][0x3e8] ;  /* 0x0000fa00ff127b82 */ /* 0x000e240000000a00 */
[----:B0-----:R-:W-:-:S05]  /*6220*/  IMAD.WIDE R18, R28, 0x8, R18 ;  /* 0x000000081c127825 */ /* 0x001fca00078e0212 */
[----:B------:R-:W2:Y:S04]  /*6230*/  LDG.E.64 R24, desc[UR10][R18.64] ;  /* 0x0000000a12187981 */ /* 0x000ea8000c1e1b00 */
[----:B------:R-:W3:Y:S04]  /*6240*/  LDG.E.64 R20, desc[UR10][R18.64+0x8] ;  /* 0x0000080a12147981 */ /* 0x000ee8000c1e1b00 */
[----:B------:R-:W4:Y:S01]  /*6250*/  LDG.E.64 R22, desc[UR10][R18.64+0x10] ;  /* 0x0000100a12167981 */ /* 0x000f22000c1e1b00 */
[----:B--2---:R-:W-:-:S03]  /*6260*/  DADD R16, R24, R16 ;  /* 0x0000000018107229 */ /* 0x004fc60000000010 */
[----:B------:R-:W2:Y:S05]  /*6270*/  LDG.E.64 R24, desc[UR10][R18.64+0x28] ;  /* 0x0000280a12187981 */ /* 0x000eaa000c1e1b00 */
[----:B---3--:R-:W-:Y:S01]  /*6280*/  DADD R16, R16, R20 ;  /* 0x0000000010107229 */ /* 0x008fe20000000014 */
[----:B------:R-:W3:Y:S07]  /*6290*/  LDG.E.64 R20, desc[UR10][R18.64+0x18] ;  /* 0x0000180a12147981 */ /* 0x000eee000c1e1b00 */
        /* <DEDUP_REMOVED lines=14> */
[----:B--2---:R-:W-:Y:S02]  /*6380*/  DADD R20, R22, R20 ;  /* 0x0000000016147229 */ /* 0x004fe40000000014 */
[----:B------:R-:W2:Y:S06]  /*6390*/  LDG.E.64 R22, desc[UR10][R18.64+0x60] ;  /* 0x0000600a12167981 */ /* 0x000eac000c1e1b00 */
[----:B---3--:R-:W-:-:S02]  /*63a0*/  DADD R16, R20, R16 ;  /* 0x0000000014107229 */ /* 0x008fc40000000010 */
[----:B------:R-:W3:Y:S06]  /*63b0*/  LDG.E.64 R20, desc[UR10][R18.64+0x68] ;  /* 0x0000680a12147981 */ /* 0x000eec000c1e1b00 */
[----:B----4-:R-:W-:Y:S02]  /*63c0*/  DADD R24, R16, R24 ;  /* 0x0000000010187229 */ /* 0x010fe40000000018 */
[----:B------:R-:W4:Y:S04]  /*63d0*/  LDG.E.64 R16, desc[UR10][R18.64+0x70] ;  /* 0x0000700a12107981 */ /* 0x000f28000c1e1b00 */
[----:B------:R-:W5:Y:S01]  /*63e0*/  LDG.E.64 R18, desc[UR10][R18.64+0x78] ;  /* 0x0000780a12127981 */ /* 0x000f62000c1e1b00 */
[----:B------:R-:W-:-:S06]  /*63f0*/  UIADD3 UR4, UPT, UPT, UR4, 0x10, URZ ;  /* 0x0000001004047890 */ /* 0x000fcc000fffe0ff */
[----:B------:R-:W-:Y:S01]  /*6400*/  ISETP.NE.AND P2, PT, R4, UR4, PT ;  /* 0x0000000404007c0c */ /* 0x000fe2000bf45270 */
[----:B------:R-:W-:Y:S01]  /*6410*/  VIADD R28, R28, 0x10 ;  /* 0x000000101c1c7836 */ /* 0x000fe20000000000 */
[----:B--2---:R-:W-:-:S08]  /*6420*/  DADD R22, R24, R22 ;  /* 0x0000000018167229 */ /* 0x004fd00000000016 */
[----:B---3--:R-:W-:-:S08]  /*6430*/  DADD R20, R22, R20 ;  /* 0x0000000016147229 */ /* 0x008fd00000000014 */
[----:B----4-:R-:W-:-:S08]  /*6440*/  DADD R16, R20, R16 ;  /* 0x0000000014107229 */ /* 0x010fd00000000010 */
[----:B-----5:R-:W-:Y:S01]  /*6450*/  DADD R16, R16, R18 ;  /* 0x0000000010107229 */ /* 0x020fe20000000012 */
[----:B------:R-:W-:Y:S10]  /*6460*/  @P2 BRA `(.L_x_3581) ;  /* 0xfffffffc00682947 */ /* 0x000ff4000383ffff */
.L_x_3580:
        /* <DEDUP_REMOVED lines=13> */
[----:B--2---:R-:W-:-:S02]  /*6540*/  DADD R16, R20, R16 ;  /* 0x0000000014107229 */ /* 0x004fc40000000010 */
[----:B------:R-:W2:Y:S06]  /*6550*/  LDG.E.64 R20, desc[UR10][R18.64+0x28] ;  /* 0x0000280a12147981 */ /* 0x000eac000c1e1b00 */
[----:B----4-:R-:W-:Y:S02]  /*6560*/  DADD R24, R16, R24 ;  /* 0x0000000010187229 */ /* 0x010fe40000000018 */
[----:B------:R-:W4:Y:S04]  /*6570*/  LDG.E.64 R16, desc[UR10][R18.64+0x30] ;  /* 0x0000300a12107981 */ /* 0x000f28000c1e1b00 */
[----:B------:R-:W5:Y:S02]  /*6580*/  LDG.E.64 R18, desc[UR10][R18.64+0x38] ;  /* 0x0000380a12127981 */ /* 0x000f64000c1e1b00 */
[----:B---3--:R-:W-:Y:S01]  /*6590*/  DADD R22, R24, R22 ;  /* 0x0000000018167229 */ /* 0x008fe20000000016 */
[----:B------:R-:W-:-:S07]  /*65a0*/  VIADD R28, R28, 0x8 ;  /* 0x000000081c1c7836 */ /* 0x000fce0000000000 */
[----:B--2---:R-:W-:-:S08]  /*65b0*/  DADD R20, R22, R20 ;  /* 0x0000000016147229 */ /* 0x004fd00000000014 */
[----:B----4-:R-:W-:-:S08]  /*65c0*/  DADD R16, R20, R16 ;  /* 0x0000000014107229 */ /* 0x010fd00000000010 */
[----:B-----5:R-:W-:-:S11]  /*65d0*/  DADD R16, R16, R18 ;  /* 0x0000000010107229 */ /* 0x020fd60000000012 */
.L_x_3583:
        /* <DEDUP_REMOVED lines=15> */
.L_x_3584:
        /* <DEDUP_REMOVED lines=12> */
.L_x_3582:
[----:B------:R-:W-:Y:S01]  /*6790*/  IMAD.U32 R24, RZ, RZ, UR8 ;  /* 0x00000008ff187e24 */ /* 0x000fe2000f8e00ff */
[----:B------:R-:W-:Y:S01]  /*67a0*/  CS2R R18, SRZ ;  /* 0x0000000000127805 */ /* 0x000fe2000001ff00 */
[----:B------:R-:W-:Y:S06]  /*67b0*/  @!P0 BRA `(.L_x_3585) ;  /* 0x0000000000a48947 */ /* 0x000fec0003800000 */
[----:B------:R-:W-:Y:S01]  /*67c0*/  IMAD.U32 R24, RZ, RZ, UR8 ;  /* 0x00000008ff187e24 */ /* 0x000fe2000f8e00ff */
[----:B------:R-:W-:Y:S01]  /*67d0*/  CS2R R18, SRZ ;  /* 0x0000000000127805 */ /* 0x000fe2000001ff00 */
[----:B------:R-:W-:-:S06]  /*67e0*/  UMOV UR4, URZ ;  /* 0x000000ff00047c82 */ /* 0x000fcc0008000000 */
.L_x_3586:
[----:B------:R-:W0:Y:S02]  /*67f0*/  LDC.64 R20, c[0x0][0x3e8] ;  /* 0x0000fa00ff147b82 */ /* 0x000e240000000a00 */
[----:B0-----:R-:W-:-:S05]  /*6800*/  IMAD.WIDE R20, R24, 0x8, R20 ;  /* 0x0000000818147825 */ /* 0x001fca00078e0214 */
[----:B------:R-:W2:Y:S04]  /*6810*/  LDG.E.64 R28, desc[UR10][R20.64] ;  /* 0x0000000a141c7981 */ /* 0x000ea8000c1e1b00 */
[----:B------:R-:W3:Y:S01]  /*6820*/  LDG.E.64 R22, desc[UR10][R20.64+0x10] ;  /* 0x0000100a14167981 */ /* 0x000ee2000c1e1b00 */
[----:B--2---:R-:W-:-:S03]  /*6830*/  DADD R28, R28, R18 ;  /* 0x000000001c1c7229 */ /* 0x004fc60000000012 */
[----:B------:R-:W2:Y:S05]  /*6840*/  LDG.E.64 R18, desc[UR10][R20.64+0x8] ;  /* 0x0000080a14127981 */ /* 0x000eaa000c1e1b00 */
[----:B--2---:R-:W-:Y:S02]  /*6850*/  DADD R18, R28, R18 ;  /* 0x000000001c127229 */ /* 0x004fe40000000012 */
[----:B------:R-:W2:Y:S06]  /*6860*/  LDG.E.64 R28, desc[UR10][R20.64+0x20] ;  /* 0x0000200a141c7981 */ /* 0x000eac000c1e1b00 */
[----:B---3--:R-:W-:-:S02]  /*6870*/  DADD R22, R18, R22 ;  /* 0x0000000012167229 */ /* 0x008fc40000000016 */
[----:B------:R-:W3:Y:S06]  /*6880*/  LDG.E.64 R18, desc[UR10][R20.64+0x18] ;  /* 0x0000180a14127981 */ /* 0x000eec000c1e1b00 */
[----:B---3--:R-:W-:Y:S02]  /*6890*/  DADD R18, R22, R18 ;  /* 0x0000000016127229 */ /* 0x008fe40000000012 */
[----:B------:R-:W3:Y:S06]  /*68a0*/  LDG.E.64 R22, desc[UR10][R20.64+0x30] ;  /* 0x0000300a14167981 */ /* 0x000eec000c1e1b00 */
[----:B--2---:R-:W-:-:S02]  /*68b0*/  DADD R28, R18, R28 ;  /* 0x00000000121c7229 */ /* 0x004fc4000000001c */
[----:B------:R-:W2:Y:S06]  /*68c0*/  LDG.E.64 R18, desc[UR10][R20.64+0x28] ;  /* 0x0000280a14127981 */ /* 0x000eac000c1e1b00 */
        /* <DEDUP_REMOVED lines=11> */
[----:B------:R-:W3:Y:S01]  /*6980*/  LDG.E.64 R18, desc[UR10][R20.64+0x58] ;  /* 0x0000580a14127981 */ /* 0x000ee2000c1e1b00 */
[----:B------:R-:W-:-:S05]  /*6990*/  UIADD3 UR4, UPT, UPT, UR4, 0x10, URZ ;  /* 0x0000001004047890 */ /* 0x000fca000fffe0ff */
[----:B---3--:R-:W-:Y:S02]  /*69a0*/  DADD R18, R22, R18 ;  /* 0x0000000016127229 */ /* 0x008fe40000000012 */
[----:B------:R-:W3:Y:S06]  /*69b0*/  LDG.E.64 R22, desc[UR10][R20.64+0x68] ;  /* 0x0000680a14167981 */ /* 0x000eec000c1e1b00 */
[----:B--2---:R-:W-:Y:S02]  /*69c0*/  DADD R28, R18, R28 ;  /* 0x00000000121c7229 */ /* 0x004fe4000000001c */
[----:B------:R-:W2:Y:S04]  /*69d0*/  LDG.E.64 R18, desc[UR10][R20.64+0x70] ;  /* 0x0000700a14127981 */ /* 0x000ea8000c1e1b00 */
[----:B------:R-:W4:Y:S01]  /*69e0*/  LDG.E.64 R20, desc[UR10][R20.64+0x78] ;  /* 0x0000780a14147981 */ /* 0x000f22000c1e1b00 */
[----:B------:R-:W-:Y:S01]  /*69f0*/  ISETP.NE.AND P2, PT, R4, UR4, PT ;  /* 0x0000000404007c0c */ /* 0x000fe2000bf45270 */
[----:B------:R-:W-:Y:S01]  /*6a00*/  VIADD R24, R24, 0x10 ;  /* 0x0000001018187836 */ /* 0x000fe20000000000 */
[----:B---3--:R-:W-:-:S08]  /*6a10*/  DADD R22, R28, R22 ;  /* 0x000000001c167229 */ /* 0x008fd00000000016 */
[----:B--2---:R-:W-:-:S08]  /*6a20*/  DADD R18, R22, R18 ;  /* 0x0000000016127229 */ /* 0x004fd00000000012 */
[----:B----4-:R-:W-:Y:S01]  /*6a30*/  DADD R18, R18, R20 ;  /* 0x0000000012127229 */ /* 0x010fe20000000014 */
[----:B------:R-:W-:Y:S10]  /*6a40*/  @P2 BRA `(.L_x_3586) ;  /* 0xfffffffc00682947 */ /* 0x000ff4000383ffff */
.L_x_3585:
[----:B------:R-:W-:Y:S05]  /*6a50*/  @!P1 BRA `(.L_x_3587) ;  /* 0x0000000000c49947 */ /* 0x000fea0003800000 */
[----:B------:R-:W-:Y:S02]  /*6a60*/  ISETP.GE.U32.AND P2, PT, R26, 0x7, PT ;  /* 0x000000071a00780c */ /* 0x000fe40003f46070 */
[----:B------:R-:W-:-:S11]  /*6a70*/  ISETP.NE.AND P3, PT, R3, RZ, PT ;  /* 0x000000ff0300720c */ /* 0x000fd60003f65270 */
[----:B------:R-:W-:Y:S05]  /*6a80*/  @!P2 BRA `(.L_x_3588) ;  /* 0x00000000004ca947 */ /* 0x000fea0003800000 */
        /* <DEDUP_REMOVED lines=13> */
[----:B------:R-:W2:Y:S04]  /*6b60*/  LDG.E.64 R18, desc[UR10][R20.64+0x30] ;  /* 0x0000300a14127981 */ /* 0x000ea8000c1e1b00 */
[----:B------:R-:W4:Y:S01]  /*6b70*/  LDG.E.64 R20, desc[UR10][R20.64+0x38] ;  /* 0x0000380a14147981 */ /* 0x000f22000c1e1b00 */
[----:B------:R-:W-:Y:S01]  /*6b80*/  VIADD R24, R24, 0x8 ;  /* 0x0000000818187836 */ /* 0x000fe20000000000 */
[----:B---3--:R-:W-:-:S08]  /*6b90*/  DADD R22, R28, R22 ;  /* 0x000000001c167229 */ /* 0x008fd00000000016 */
[----:B--2---:R-:W-:-:S08]  /*6ba0*/  DADD R18, R22, R18 ;  /* 0x0000000016127229 */ /* 0x004fd00000000012 */
[----:B----4-:R-:W-:-:S11]  /*6bb0*/  DADD R18, R18, R20 ;  /* 0x0000000012127229 */ /* 0x010fd60000000014 */
.L_x_3588:
        /* <DEDUP_REMOVED lines=9> */
[----:B------:R-:W2:Y:S04]  /*6c50*/  LDG.E.64 R18, desc[UR10][R20.64+0x10] ;  /* 0x0000100a14127981 */ /* 0x000ea8000c1e1b00 */
[----:B------:R-:W4:Y:S01]  /*6c60*/  LDG.E.64 R20, desc[UR10][R20.64+0x18] ;  /* 0x0000180a14147981 */ /* 0x000f22000c1e1b00 */
[----:B---3--:R-:W-:Y:S01]  /*6c70*/  DADD R22, R28, R22 ;  /* 0x000000001c167229 */ /* 0x008fe20000000016 */
[----:B------:R-:W-:-:S07]  /*6c80*/  VIADD R24, R24, 0x4 ;  /* 0x0000000418187836 */ /* 0x000fce0000000000 */
[----:B--2---:R-:W-:-:S08]  /*6c90*/  DADD R18, R22, R18 ;  /* 0x0000000016127229 */ /* 0x004fd00000000012 */
[----:B----4-:R-:W-:-:S11]  /*6ca0*/  DADD R18, R18, R20 ;  /* 0x0000000012127229 */ /* 0x010fd60000000014 */
.L_x_3589:
        /* <DEDUP_REMOVED lines=12> */
.L_x_3587:
[----:B------:R-:W-:Y:S01]  /*6d70*/  IMAD.U32 R28, RZ, RZ, UR8 ;  /* 0x00000008ff1c7e24 */ /* 0x000fe2000f8e00ff */
[----:B------:R-:W-:Y:S01]  /*6d80*/  CS2R R22, SRZ ;  /* 0x0000000000167805 */ /* 0x000fe2000001ff00 */
[----:B------:R-:W-:Y:S06]  /*6d90*/  @!P0 BRA `(.L_x_3590) ;  /* 0x0000000000a48947 */ /* 0x000fec0003800000 */
[----:B------:R-:W-:Y:S01]  /*6da0*/  IMAD.U32 R28, RZ, RZ, UR8 ;  /* 0x00000008ff1c7e24 */ /* 0x000fe2000f8e00ff */
[----:B------:R-:W-:Y:S01]  /*6db0*/  CS2R R22, SRZ ;  /* 0x0000000000167805 */ /* 0x000fe2000001ff00 */
[----:B------:R-:W-:-:S06]  /*6dc0*/  UMOV UR4, URZ ;  /* 0x000000ff00047c82 */ /* 0x000fcc0008000000 */
.L_x_3591:
[----:B------:R-:W0:Y:S02]  /*6dd0*/  LDC.64 R20, c[0x0][0x3e8] ;  /* 0x0000fa00ff147b82 */ /* 0x000e240000000a00 */
[----:B0-----:R-:W-:-:S05]  /*6de0*/  IMAD.WIDE R20, R28, 0x8, R20 ;  /* 0x000000081c147825 */ /* 0x001fca00078e0214 */
[----:B------:R-:W2:Y:S02]  /*6df0*/  LDG.E.64 R24, desc[UR10][R20.64] ;  /* 0x0000000a14187981 */ /* 0x000ea4000c1e1b00 */
[----:B--2---:R-:W-:Y:S02]  /*6e00*/  DADD R22, R24, R22 ;  /* 0x0000000018167229 */ /* 0x004fe40000000016 */
[----:B------:R-:W2:Y:S06]  /*6e10*/  LDG.E.64 R24, desc[UR10][R20.64+0x8] ;  /* 0x0000080a14187981 */ /* 0x000eac000c1e1b00 */
[----:B--2---:R-:W-:-:S02]  /*6e20*/  DADD R24, R22, R24 ;  /* 0x0000000016187229 */ /* 0x004fc40000000018 */
[----:B------:R-:W2:Y:S06]  /*6e30*/  LDG.E.64 R22, desc[UR10][R20.64+0x10] ;  /* 0x0000100a14167981 */ /* 0x000eac000c1e1b00 */
        /* <DEDUP_REMOVED lines=23> */
[----:B------:R-:W2:Y:S01]  /*6fb0*/  LDG.E.64 R22, desc[UR10][R20.64+0x70] ;  /* 0x0000700a14167981 */ /* 0x000ea2000c1e1b00 */
[----:B------:R-:W-:-:S06]  /*6fc0*/  UIADD3 UR4, UPT, UPT, UR4, 0x10, URZ ;  /* 0x0000001004047890 */ /* 0x000fcc000fffe0ff */
[----:B------:R-:W-:Y:S01]  /*6fd0*/  ISETP.NE.AND P0, PT, R4, UR4, PT ;  /* 0x0000000404007c0c */ /* 0x000fe2000bf05270 */
[----:B--2---:R-:W-:Y:S01]  /*6fe0*/  DADD R22, R24, R22 ;  /* 0x0000000018167229 */ /* 0x004fe20000000016 */
[----:B------:R-:W2:Y:S01]  /*6ff0*/  LDG.E.64 R24, desc[UR10][R20.64+0x78] ;  /* 0x0000780a14187981 */ /* 0x000ea2000c1e1b00 */
[----:B------:R-:W-:-:S06]  /*7000*/  VIADD R28, R28, 0x10 ;  /* 0x000000101c1c7836 */ /* 0x000fcc0000000000 */
[----:B--2---:R-:W-:-:S04]  /*7010*/  DADD R22, R22, R24 ;  /* 0x0000000016167229 */ /* 0x004fc80000000018 */
[----:B------:R-:W-:Y:S07]  /*7020*/  @P0 BRA `(.L_x_3591) ;  /* 0xfffffffc00680947 */ /* 0x000fee000383ffff */
.L_x_3590:
[----:B------:R-:W-:Y:S05]  /*7030*/  @!P1 BRA `(.L_x_3592) ;  /* 0x0000000000c49947 */ /* 0x000fea0003800000 */
[----:B------:R-:W-:Y:S02]  /*7040*/  ISETP.GE.U32.AND P0, PT, R26, 0x7, PT ;  /* 0x000000071a00780c */ /* 0x000fe40003f06070 */
[----:B------:R-:W-:-:S11]  /*7050*/  ISETP.NE.AND P1, PT, R3, RZ, PT ;  /* 0x000000ff0300720c */ /* 0x000fd60003f25270 */
[----:B------:R-:W-:Y:S05]  /*7060*/  @!P0 BRA `(.L_x_3593) ;  /* 0x00000000004c8947 */ /* 0x000fea0003800000 */
        /* <DEDUP_REMOVED lines=16> */
[----:B------:R-:W2:Y:S01]  /*7170*/  LDG.E.64 R24, desc[UR10][R20.64+0x38] ;  /* 0x0000380a14187981 */ /* 0x000ea2000c1e1b00 */
[----:B------:R-:W-:-:S05]  /*7180*/  VIADD R28, R28, 0x8 ;  /* 0x000000081c1c7836 */ /* 0x000fca0000000000 */
[----:B--2---:R-:W-:-:S11]  /*7190*/  DADD R22, R22, R24 ;  /* 0x0000000016167229 */ /* 0x004fd60000000018 */
.L_x_3593:
        /* <DEDUP_REMOVED lines=11> */
[----:B--2---:R-:W-:Y:S01]  /*7250*/  DADD R22, R22, R24 ;  /* 0x0000000016167229 */ /* 0x004fe20000000018 */
[----:B------:R-:W2:Y:S01]  /*7260*/  LDG.E.64 R24, desc[UR10][R20.64+0x18] ;  /* 0x0000180a14187981 */ /* 0x000ea2000c1e1b00 */
[----:B------:R-:W-:-:S06]  /*7270*/  VIADD R28, R28, 0x4 ;  /* 0x000000041c1c7836 */ /* 0x000fcc0000000000 */
[----:B--2---:R-:W-:-:S11]  /*7280*/  DADD R22, R22, R24 ;  /* 0x0000000016167229 */ /* 0x004fd60000000018 */
.L_x_3594:
[----:B------:R-:W-:Y:S05]  /*7290*/  @!P1 BRA `(.L_x_3592) ;  /* 0x00000000002c9947 */ /* 0x000fea0003800000 */
[----:B------:R-:W0:Y:S02]  /*72a0*/  LDC.64 R20, c[0x0][0x3e8] ;  /* 0x0000fa00ff147b82 */ /* 0x000e240000000a00 */
[----:B0-----:R-:W-:-:S05]  /*72b0*/  IMAD.WIDE R20, R28, 0x8, R20 ;  /* 0x000000081c147825 */ /* 0x001fca00078e0214 */
[----:B------:R-:W2:Y:S01]  /*72c0*/  LDG.E.64 R24, desc[UR10][R20.64] ;  /* 0x0000000a14187981 */ /* 0x000ea2000c1e1b00 */
[----:B------:R-:W-:Y:S01]  /*72d0*/  ISETP.NE.AND P0, PT, R5, 0x1, PT ;  /* 0x000000010500780c */ /* 0x000fe20003f05270 */
[----:B--2---:R-:W-:-:S12]  /*72e0*/  DADD R22, R22, R24 ;  /* 0x0000000016167229 */ /* 0x004fd80000000018 */
[----:B------:R-:W-:Y:S05]  /*72f0*/  @!P0 BRA `(.L_x_3592) ;  /* 0x0000000000148947 */ /* 0x000fea0003800000 */
[----:B------:R-:W2:Y:S01]  /*7300*/  LDG.E.64 R24, desc[UR10][R20.64+0x8] ;  /* 0x0000080a14187981 */ /* 0x000ea2000c1e1b00 */
[----:B------:R-:W-:Y:S01]  /*7310*/  ISETP.NE.AND P0, PT, R5, 0x2, PT ;  /* 0x000000020500780c */ /* 0x000fe20003f05270 */
[----:B--2---:R-:W-:-:S12]  /*7320*/  DADD R22, R22, R24 ;  /* 0x0000000016167229 */ /* 0x004fd80000000018 */
[----:B------:R-:W2:Y:S02]  /*7330*/  @P0 LDG.E.64 R24, desc[UR10][R20.64+0x10] ;  /* 0x0000100a14180981 */ /* 0x000ea4000c1e1b00 */
[----:B--2---:R-:W-:-:S11]  /*7340*/  @P0 DADD R22, R22, R24 ;  /* 0x0000000016160229 */ /* 0x004fd60000000018 */
.L_x_3592:
        /* <DEDUP_REMOVED lines=19> */
.L_x_3558:
        /* <DEDUP_REMOVED lines=21> */
[----:B------:R-:W-:-:S11]  /*75d0*/  LOP3.LUT R26, R26, 0x3, RZ, 0xc0, !PT ;  /* 0x000000031a1a7812 */ /* 0x000fd600078ec0ff */
.L_x_3602:
        /* <DEDUP_REMOVED lines=11> */
.L_x_3598:
        /* <DEDUP_REMOVED lines=18> */
[----:B------:R-:W2:Y:S06]  /*77b0*/  LDG.E.64 R16, desc[UR10][R22.64+0x50] ;  /* 0x0000500a16107981 */ /* 0x000eac000c1e1b00 */
[----:B------:R-:W-:Y:S02]  /*77c0*/  DADD R12, R14, R12 ;  /* 0x000000000e0c7229 */ /* 0x000fe4000000000c */
[----:B------:R-:W2:Y:S06]  /*77d0*/  LDG.E.64 R14, desc[UR10][R22.64+0x58] ;  /* 0x0000580a160e7981 */ /* 0x000eac000c1e1b00 */
[----:B------:R-:W-:-:S02]  /*77e0*/  DADD R10, R12, R10 ;  /* 0x000000000c0a7229 */ /* 0x000fc4000000000a */
[----:B------:R-:W2:Y:S06]  /*77f0*/  LDG.E.64 R12, desc[UR10][R22.64+0x60] ;  /* 0x0000600a160c7981 */ /* 0x000eac000c1e1b00 */
[----:B---3--:R-:W-:Y:S02]  /*7800*/  DADD R8, R10, R8 ;  /* 0x000000000a087229 */ /* 0x008fe40000000008 */
[----:B------:R-:W3:Y:S06]  /*7810*/  LDG.E.64 R10, desc[UR10][R22.64+0x68] ;  /* 0x0000680a160a7981 */ /* 0x000eec000c1e1b00 */
[----:B----4-:R-:W-:-:S02]  /*7820*/  DADD R18, R8, R18 ;  /* 0x0000000008127229 */ /* 0x010fc40000000012 */
[----:B------:R-:W4:Y:S06]  /*7830*/  LDG.E.64 R8, desc[UR10][R22.64+0x70] ;  /* 0x0000700a16087981 */ /* 0x000f2c000c1e1b00 */
[----:B-----5:R-:W-:-:S08]  /*7840*/  DADD R18, R18, R20 ;  /* 0x0000000012127229 */ /* 0x020fd00000000014 */
[----:B--2---:R-:W-:-:S08]  /*7850*/  DADD R16, R18, R16 ;  /* 0x0000000012107229 */ /* 0x004fd00000000010 */
[----:B------:R-:W-:Y:S01]  /*7860*/  DADD R14, R16, R14 ;  /* 0x00000000100e7229 */ /* 0x000fe2000000000e */
[----:B------:R-:W-:-:S07]  /*7870*/  VIADD R28, R28, 0x10 ;  /* 0x000000101c1c7836 */ /* 0x000fce0000000000 */
[----:B------:R-:W-:Y:S01]  /*7880*/  DADD R12, R14, R12 ;  /* 0x000000000e0c7229 */ /* 0x000fe2000000000c */
[----:B------:R-:W-:Y:S01]  /*7890*/  ISETP.NE.AND P4, PT, R28, R5, PT ;  /* 0x000000051c00720c */ /* 0x000fe20003f85270 */
[----:B------:R-:W-:-:S06]  /*78a0*/  VIADD R27, R27, 0x10 ;  /* 0x000000101b1b7836 */ /* 0x000fcc0000000000 */
[----:B---3--:R-:W-:-:S08]  /*78b0*/  DADD R10, R12, R10 ;  /* 0x000000000c0a7229 */ /* 0x008fd0000000000a */
[----:B----4-:R-:W-:-:S08]  /*78c0*/  DADD R8, R10, R8 ;  /* 0x000000000a087229 */ /* 0x010fd00000000008 */
[----:B------:R-:W-:Y:S01]  /*78d0*/  DADD R24, R8, R24 ;  /* 0x0000000008187229 */ /* 0x000fe20000000018 */
[----:B------:R-:W-:Y:S10]  /*78e0*/  @P4 BRA `(.L_x_3598) ;  /* 0xfffffffc00684947 */ /* 0x000ff4000383ffff */
.L_x_3597:
        /* <DEDUP_REMOVED lines=22> */
.L_x_3600:
        /* <DEDUP_REMOVED lines=14> */
.L_x_3601:
        /* <DEDUP_REMOVED lines=12> */
.L_x_3599:
[----:B------:R-:W-:Y:S01]  /*7bf0*/  DADD R6, R24, R6 ;  /* 0x0000000018067229 */ /* 0x000fe20000000006 */
[----:B------:R-:W-:Y:S10]  /*7c00*/  @!P0 BRA `(.L_x_3602) ;  /* 0xfffffff800748947 */ /* 0x000ff4000383ffff */
.L_x_3596:
[----:B------:R-:W-:Y:S05]  /*7c10*/  BSYNC.RECONVERGENT B1 ;  /* 0x0000000000017941 */ /* 0x000fea0003800200 */
.L_x_3556:
        /* <DEDUP_REMOVED lines=41> */
[----:B------:R-:W-:-:S03]  /*7eb0*/  FSEL R5, R5, R3, P1 ;  /* 0x0000000305057208 */ /* 0x000fc60000800000 */
[----:B0-----:R-:W-:Y:S02]  /*7ec0*/  IMAD.MOV.U32 R2, RZ, RZ, R0 ;  /* 0x000000ffff027224 */ /* 0x001fe400078e0000 */
[----:B------:R-:W-:Y:S01]  /*7ed0*/  IMAD.MOV.U32 R3, RZ, RZ, R5 ;  /* 0x000000ffff037224 */ /* 0x000fe200078e0005 */
[----:B------:R-:W-:Y:S06]  /*7ee0*/  @P0 BRA `(.L_x_3519) ;  /* 0x0000000000680947 */ /* 0x000fec0003800000 */
        /* <DEDUP_REMOVED lines=26> */
.L_x_3519:
[----:B------:R-:W-:Y:S05]  /*8090*/  BSYNC.RECONVERGENT B0 ;  /* 0x0000000000007941 */ /* 0x000fea0003800200 */
.L_x_3500:
[----:B------:R-:W-:Y:S05]  /*80a0*/  @P0 EXIT ;  /* 0x000000000000094d */ /* 0x000fea0003800000 */
[----:B------:R-:W2:Y:S02]  /*80b0*/  LDCU.64 UR4, c[0x0][0x388] ;  /* 0x00007100ff0477ac */ /* 0x000ea40008000a00 */
[----:B--2---:R-:W-:-:S06]  /*80c0*/  UIMAD.WIDE.U32 UR4, UR12, 0x8, UR4 ;  /* 0x000000080c0478a5 */ /* 0x004fcc000f8e0004 */
[----:B0-----:R-:W-:Y:S02]  /*80d0*/  IMAD.U32 R4, RZ, RZ, UR4 ;  /* 0x00000004ff047e24 */ /* 0x001fe4000f8e00ff */
[----:B------:R-:W-:-:S05]  /*80e0*/  IMAD.U32 R5, RZ, RZ, UR5 ;  /* 0x00000005ff057e24 */ /* 0x000fca000f8e00ff */
[----:B------:R-:W-:Y:S01]  /*80f0*/  STG.E.64 desc[UR10][R4.64], R2 ;  /* 0x0000000204007986 */ /* 0x000fe2000c101b0a */
[----:B------:R-:W-:Y:S05]  /*8100*/  EXIT ;  /* 0x000000000000794d */ /* 0x000fea0003800000 */
.L_x_3603:
        /* <DEDUP_REMOVED lines=15> */
.L_x_4629:


//--------------------- .text._ZN3cub18CUB_300001_SM_10006detail6reduce28DeviceReduceSingleTileKernelINS2_10policy_hubIdyN4cuda3std3__44plusIdEEE10Policy1000EN6thrust24THRUST_300001_SM_1000_NS17counting_iteratorIiNSD_11use_defaultESF_SF_EEPdyS9_dd6RValueEEvT0_T1_T2_T3_T4_T6_ --------------------------
	.section	.text._ZN3cub18CUB_300001_SM_10006detail6reduce28DeviceReduceSingleTileKernelINS2_10policy_hubIdyN4cuda3std3__44plusIdEEE10Policy1000EN6thrust24THRUST_300001_SM_1000_NS17counting_iteratorIiNSD_11use_defaultESF_SF_EEPdyS9_dd6RValueEEvT0_T1_T2_T3_T4_T6_,"ax",@progbits
	.align	128
        .global         _ZN3cub18CUB_300001_SM_10006detail6reduce28DeviceReduceSingleTileKernelINS2_10policy_hubIdyN4cuda3std3__44plusIdEEE10Policy1000EN6thrust24THRUST_300001_SM_1000_NS17counting_iteratorIiNSD_11use_defaultESF_SF_EEPdyS9_dd6RValueEEvT0_T1_T2_T3_T4_T6_
        .type           _ZN3cub18CUB_300001_SM_10006detail6reduce28DeviceReduceSingleTileKernelINS2_10policy_hubIdyN4cuda3std3__44plusIdEEE10Policy1000EN6thrust24THRUST_300001_SM_1000_NS17counting_iteratorIiNSD_11use_defaultESF_SF_EEPdyS9_dd6RValueEEvT0_T1_T2_T3_T4_T6_,@function
        .size           _ZN3cub18CUB_300001_SM_10006detail6reduce28DeviceReduceSingleTileKernelINS2_10policy_hubIdyN4cuda3std3__44plusIdEEE10Policy1000EN6thrust24THRUST_300001_SM_1000_NS17counting_iteratorIiNSD_11use_defaultESF_SF_EEPdyS9_dd6RValueEEvT0_T1_T2_T3_T4_T6_,(.L_x_4630 - _ZN3cub18CUB_300001_SM_10006detail6reduce28DeviceReduceSingleTileKernelINS2_10policy_hubIdyN4cuda3std3__44plusIdEEE10Policy1000EN6thrust24THRUST_300001_SM_1000_NS17counting_iteratorIiNSD_11use_defaultESF_SF_EEPdyS9_dd6RValueEEvT0_T1_T2_T3_T4_T6_)
        .other          _ZN3cub18CUB_300001_SM_10006detail6reduce28DeviceReduceSingleTileKernelINS2_10policy_hubIdyN4cuda3std3__44plusIdEEE10Policy1000EN6thrust24THRUST_300001_SM_1000_NS17counting_iteratorIiNSD_11use_defaultESF_SF_EEPdyS9_dd6RValueEEvT0_T1_T2_T3_T4_T6_,@"STO_CUDA_ENTRY STV_DEFAULT"
_ZN3cub18CUB_300001_SM_10006detail6reduce28DeviceReduceSingleTileKernelINS2_10policy_hubIdyN4cuda3std3__44plusIdEEE10Policy1000EN6thrust24THRUST_300001_SM_1000_NS17counting_iteratorIiNSD_11use_defaultESF_SF_EEPdyS9_dd6RValueEEvT0_T1_T2_T3_T4_T6_:
.text._ZN3cub18CUB_300001_SM_10006detail6reduce28DeviceReduceSingleTileKernelINS2_10policy_hubIdyN4cuda3std3__44plusIdEEE10Policy1000EN6thrust24THRUST_300001_SM_1000_NS17counting_iteratorIiNSD_11use_defaultESF_SF_EEPdyS9_dd6RValueEEvT0_T1_T2_T3_T4_T6_:
        /* <DEDUP_REMOVED lines=13> */
.L_x_3604:
        /* <DEDUP_REMOVED lines=27> */
.L_x_3611:
        /* <DEDUP_REMOVED lines=18> */
[----:B------:R-:W-:Y:S01]  /*03a0*/  UIADD3 UR4, UPT, UPT, UR4, 0x10, URZ ;  /* 0x0000001004047890 */ /* 0x000fe2000fffe0ff */
[----:B------:R-:W-:-:S03]  /*03b0*/  VIADD R0, R0, 0x10 ;  /* 0x0000001000007836 */ /* 0x000fc60000000000 */
[----:B------:R-:W-:Y:S01]  /*03c0*/  UISETP.NE.AND UP1, UPT, UR4, UR7, UPT ;  /* 0x000000070400728c */ /* 0x000fe2000bf25270 */
[----:B--2---:R-:W-:-:S08]  /*03d0*/  DADD R20, R20, R4 ;  /* 0x0000000014147229 */ /* 0x004fd00000000004 */
[----:B---3--:R-:W-:-:S08]  /*03e0*/  DADD R20, R20, R22 ;  /* 0x0000000014147229 */ /* 0x008fd00000000016 */
[----:B----4-:R-:W-:-:S08]  /*03f0*/  DADD R20, R20, R24 ;  /* 0x0000000014147229 */ /* 0x010fd00000000018 */
[----:B-----5:R-:W-:-:S08]  /*0400*/  DADD R20, R20, R26 ;  /* 0x0000000014147229 */ /* 0x020fd0000000001a */
        /* <DEDUP_REMOVED lines=13> */
.L_x_3610:
        /* <DEDUP_REMOVED lines=24> */
.L_x_3612:
        /* <DEDUP_REMOVED lines=16> */
.L_x_3613:
[----:B------:R-:W-:Y:S05]  /*0760*/  BRA.U !UP1, `(.L_x_3609) ;  /* 0x0000000109247547 */ /* 0x000fea000b800000 */
[----:B------:R-:W0:Y:S01]  /*0770*/  LDC.64 R8, c[0x0][0x3a8] ;  /* 0x0000ea00ff087b82 */ /* 0x000e220000000a00 */
[----:B------:R-:W-:-:S05]  /*0780*/  UMOV UR4, URZ ;  /* 0x000000ff00047c82 */ /* 0x000fca0008000000 */
.L_x_3614:
[----:B0-----:R-:W-:-:S06]  /*0790*/  IMAD.WIDE R6, R0, 0x8, R8 ;  /* 0x0000000800067825 */ /* 0x001fcc00078e0208 */
[----:B------:R-:W2:Y:S01]  /*07a0*/  LDG.E.64 R6, desc[UR10][R6.64] ;  /* 0x0000000a06067981 */ /* 0x000ea2000c1e1b00 */
[----:B------:R-:W-:Y:S01]  /*07b0*/  UIADD3 UR4, UPT, UPT, UR4, 0x1, URZ ;  /* 0x0000000104047890 */ /* 0x000fe2000fffe0ff */
[----:B------:R-:W-:-:S03]  /*07c0*/  VIADD R0, R0, 0x1 ;  /* 0x0000000100007836 */ /* 0x000fc60000000000 */
[----:B------:R-:W-:Y:S01]  /*07d0*/  UISETP.NE.AND UP0, UPT, UR4, UR5, UPT ;  /* 0x000000050400728c */ /* 0x000fe2000bf05270 */
[----:B--2---:R-:W-:-:S08]  /*07e0*/  DADD R4, R6, R4 ;  /* 0x0000000006047229 */ /* 0x004fd00000000004 */
[----:B------:R-:W-:Y:S05]  /*07f0*/  BRA.U UP0, `(.L_x_3614) ;  /* 0xfffffffd00e47547 */ /* 0x000fea000b83ffff */
.L_x_3609:
[----:B------:R-:W-:-:S07]  /*0800*/  VIADD R35, R3, 0x200 ;  /* 0x0000020003237836 */ /* 0x000fce0000000000 */
.L_x_3608:
[----:B------:R-:W-:Y:S05]  /*0810*/  BSYNC.RECONVERGENT B1 ;  /* 0x0000000000017941 */ /* 0x000fea0003800200 */
.L_x_3607:
        /* <DEDUP_REMOVED lines=18> */
.L_x_3622:
        /* <DEDUP_REMOVED lines=13> */
.L_x_3618:
        /* <DEDUP_REMOVED lines=18> */
[----:B------:R-:W-:-:S02]  /*0b30*/  VIADD R38, R38, 0x10 ;  /* 0x0000001026267836 */ /* 0x000fc40000000000 */
[----:B------:R-:W-:-:S03]  /*0b40*/  VIADD R37, R37, 0x10 ;  /* 0x0000001025257836 */ /* 0x000fc60000000000 */
[----:B------:R-:W-:Y:S01]  /*0b50*/  ISETP.NE.AND P4, PT, R38, RZ, PT ;  /* 0x000000ff2600720c */ /* 0x000fe20003f85270 */
        /* <DEDUP_REMOVED lines=16> */
[----:B------:R-:W-:Y:S10]  /*0c60*/  @P4 BRA `(.L_x_3618) ;  /* 0xfffffffc00684947 */ /* 0x000ff4000383ffff */
.L_x_3617:
        /* <DEDUP_REMOVED lines=22> */
.L_x_3620:
        /* <DEDUP_REMOVED lines=14> */
.L_x_3621:
        /* <DEDUP_REMOVED lines=12> */
.L_x_3619:
[----:B------:R-:W-:Y:S01]  /*0f70*/  DADD R4, R40, R4 ;  /* 0x0000000028047229 */ /* 0x000fe20000000004 */
[----:B------:R-:W-:Y:S10]  /*0f80*/  @!P2 BRA `(.L_x_3622) ;  /* 0xfffffff8006ca947 */ /* 0x000ff4000383ffff */
.L_x_3616:
[----:B------:R-:W-:Y:S05]  /*0f90*/  BSYNC.RECONVERGENT B1 ;  /* 0x0000000000017941 */ /* 0x000fea0003800200 */
.L_x_3615:
        /* <DEDUP_REMOVED lines=74> */
.L_x_3623:
        /* <DEDUP_REMOVED lines=140> */
.L_x_3606:
        /* <DEDUP_REMOVED lines=17> */
.L_x_3627:
        /* <DEDUP_REMOVED lines=19> */
[----:B------:R-:W-:-:S05]  /*1f40*/  VIADD R26, R26, 0x10 ;  /* 0x000000101a1a7836 */ /* 0x000fca0000000000 */
[----:B------:R-:W-:Y:S01]  /*1f50*/  ISETP.NE.AND P2, PT, R27, UR4, PT ;  /* 0x000000041b007c0c */ /* 0x000fe2000bf45270 */
        /* <DEDUP_REMOVED lines=17> */
.L_x_3626:
        /* <DEDUP_REMOVED lines=24> */
.L_x_3629:
        /* <DEDUP_REMOVED lines=16> */
.L_x_3630:
        /* <DEDUP_REMOVED lines=12> */
.L_x_3628:
[----:B------:R-:W-:Y:S01]  /*23b0*/  IMAD.U32 R32, RZ, RZ, UR5 ;  /* 0x00000005ff207e24 */ /* 0x000fe2000f8e00ff */
[----:B------:R-:W-:Y:S01]  /*23c0*/  CS2R R8, SRZ ;  /* 0x0000000000087805 */ /* 0x000fe2000001ff00 */
[----:B------:R-:W-:Y:S06]  /*23d0*/  @!P0 BRA `(.L_x_3631) ;  /* 0x0000000000a88947 */ /* 0x000fec0003800000 */
[----:B------:R-:W-:Y:S01]  /*23e0*/  LOP3.LUT R35, R0, 0xfffffff0, RZ, 0xc0, !PT ;  /* 0xfffffff000237812 */ /* 0x000fe200078ec0ff */
[----:B------:R-:W-:Y:S01]  /*23f0*/  IMAD.U32 R32, RZ, RZ, UR5 ;  /* 0x00000005ff207e24 */ /* 0x000fe2000f8e00ff */
[----:B------:R-:W-:Y:S01]  /*2400*/  CS2R R8, SRZ ;  /* 0x0000000000087805 */ /* 0x000fe2000001ff00 */
[----:B------:R-:W-:-:S06]  /*2410*/  UMOV UR4, URZ ;  /* 0x000000ff00047c82 */ /* 0x000fcc0008000000 */
.L_x_3632:
        /* <DEDUP_REMOVED lines=38> */
.L_x_3631:
        /* <DEDUP_REMOVED lines=23> */
.L_x_3634:
        /* <DEDUP_REMOVED lines=16> */
.L_x_3635:
        /* <DEDUP_REMOVED lines=12> */
.L_x_3633:
[----:B------:R-:W-:Y:S01]  /*29b0*/  IMAD.U32 R32, RZ, RZ, UR5 ;  /* 0x00000005ff207e24 */ /* 0x000fe2000f8e00ff */
[----:B------:R-:W-:Y:S01]  /*29c0*/  CS2R R10, SRZ ;  /* 0x00000000000a7805 */ /* 0x000fe2000001ff00 */
[----:B------:R-:W-:Y:S06]  /*29d0*/  @!P0 BRA `(.L_x_3636) ;  /* 0x0000000000a88947 */ /* 0x000fec0003800000 */
[----:B------:R-:W-:Y:S01]  /*29e0*/  LOP3.LUT R35, R0, 0xfffffff0, RZ, 0xc0, !PT ;  /* 0xfffffff000237812 */ /* 0x000fe200078ec0ff */
[----:B------:R-:W-:Y:S01]  /*29f0*/  IMAD.U32 R32, RZ, RZ, UR5 ;  /* 0x00000005ff207e24 */ /* 0x000fe2000f8e00ff */
[----:B------:R-:W-:Y:S01]  /*2a00*/  CS2R R10, SRZ ;  /* 0x00000000000a7805 */ /* 0x000fe2000001ff00 */
[----:B------:R-:W-:-:S06]  /*2a10*/  UMOV UR4, URZ ;  /* 0x000000ff00047c82 */ /* 0x000fcc0008000000 */
.L_x_3637:
        /* <DEDUP_REMOVED lines=38> */
.L_x_3636:
        /* <DEDUP_REMOVED lines=23> */
.L_x_3639:
        /* <DEDUP_REMOVED lines=16> */
.L_x_3640:
        /* <DEDUP_REMOVED lines=12> */
.L_x_3638:
[----:B------:R-:W-:Y:S01]  /*2fb0*/  IMAD.U32 R32, RZ, RZ, UR5 ;  /* 0x00000005ff207e24 */ /* 0x000fe2000f8e00ff */
[----:B------:R-:W-:Y:S01]  /*2fc0*/  CS2R R12, SRZ ;  /* 0x00000000000c7805 */ /* 0x000fe2000001ff00 */
[----:B------:R-:W-:Y:S06]  /*2fd0*/  @!P0 BRA `(.L_x_3641) ;  /* 0x0000000000a88947 */ /* 0x000fec0003800000 */
[----:B------:R-:W-:Y:S01]  /*2fe0*/  LOP3.LUT R35, R0, 0xfffffff0, RZ, 0xc0, !PT ;  /* 0xfffffff000237812 */ /* 0x000fe200078ec0ff */
[----:B------:R-:W-:Y:S01]  /*2ff0*/  IMAD.U32 R32, RZ, RZ, UR5 ;  /* 0x00000005ff207e24 */ /* 0x000fe2000f8e00ff */
[----:B------:R-:W-:Y:S01]  /*3000*/  CS2R R12, SRZ ;  /* 0x00000000000c7805 */ /* 0x000fe2000001ff00 */
[----:B------:R-:W-:-:S06]  /*3010*/  UMOV UR4, URZ ;  /* 0x000000ff00047c82 */ /* 0x000fcc0008000000 */
.L_x_3642:
        /* <DEDUP_REMOVED lines=38> */
.L_x_3641:
        /* <DEDUP_REMOVED lines=23> */
.L_x_3644:
        /* <DEDUP_REMOVED lines=16> */
.L_x_3645:
        /* <DEDUP_REMOVED lines=12> */
.L_x_3643:
[----:B------:R-:W-:Y:S01]  /*35b0*/  IMAD.U32 R32, RZ, RZ, UR5 ;  /* 0x00000005ff207e24 */ /* 0x000fe2000f8e00ff */
[----:B------:R-:W-:Y:S01]  /*35c0*/  CS2R R14, SRZ ;  /* 0x00000000000e7805 */ /* 0x000fe2000001ff00 */
[----:B------:R-:W-:Y:S06]  /*35d0*/  @!P0 BRA `(.L_x_3646) ;  /* 0x0000000000a88947 */ /* 0x000fec0003800000 */
[----:B------:R-:W-:Y:S01]  /*35e0*/  LOP3.LUT R35, R0, 0xfffffff0, RZ, 0xc0, !PT ;  /* 0xfffffff000237812 */ /* 0x000fe200078ec0ff */
[----:B------:R-:W-:Y:S01]  /*35f0*/  IMAD.U32 R32, RZ, RZ, UR5 ;  /* 0x00000005ff207e24 */ /* 0x000fe2000f8e00ff */
[----:B------:R-:W-:Y:S01]  /*3600*/  CS2R R14, SRZ ;  /* 0x00000000000e7805 */ /* 0x000fe2000001ff00 */
[----:B------:R-:W-:-:S06]  /*3610*/  UMOV UR4, URZ ;  /* 0x000000ff00047c82 */ /* 0x000fcc0008000000 */
.L_x_3647:
        /* <DEDUP_REMOVED lines=38> */
.L_x_3646:
        /* <DEDUP_REMOVED lines=23> */
.L_x_3649:
        /* <DEDUP_REMOVED lines=16> */
.L_x_3650:
        /* <DEDUP_REMOVED lines=12> */
.L_x_3648:
[----:B------:R-:W-:Y:S01]  /*3bb0*/  IMAD.U32 R32, RZ, RZ, UR5 ;  /* 0x00000005ff207e24 */ /* 0x000fe2000f8e00ff */
[----:B------:R-:W-:Y:S01]  /*3bc0*/  CS2R R16, SRZ ;  /* 0x0000000000107805 */ /* 0x000fe2000001ff00 */
[----:B------:R-:W-:Y:S06]  /*3bd0*/  @!P0 BRA `(.L_x_3651) ;  /* 0x0000000000a88947 */ /* 0x000fec0003800000 */
[----:B------:R-:W-:Y:S01]  /*3be0*/  LOP3.LUT R35, R0, 0xfffffff0, RZ, 0xc0, !PT ;  /* 0xfffffff000237812 */ /* 0x000fe200078ec0ff */
[----:B------:R-:W-:Y:S01]  /*3bf0*/  IMAD.U32 R32, RZ, RZ, UR5 ;  /* 0x00000005ff207e24 */ /* 0x000fe2000f8e00ff */
[----:B------:R-:W-:Y:S01]  /*3c00*/  CS2R R16, SRZ ;  /* 0x0000000000107805 */ /* 0x000fe2000001ff00 */
[----:B------:R-:W-:-:S06]  /*3c10*/  UMOV UR4, URZ ;  /* 0x000000ff00047c82 */ /* 0x000fcc0008000000 */
.L_x_3652:
        /* <DEDUP_REMOVED lines=38> */
.L_x_3651:
        /* <DEDUP_REMOVED lines=23> */
.L_x_3654:
        /* <DEDUP_REMOVED lines=16> */
.L_x_3655:
        /* <DEDUP_REMOVED lines=12> */
.L_x_3653:
[----:B------:R-:W-:Y:S01]  /*41b0*/  IMAD.U32 R32, RZ, RZ, UR5 ;  /* 0x00000005ff207e24 */ /* 0x000fe2000f8e00ff */
[----:B------:R-:W-:Y:S01]  /*41c0*/  CS2R R52, SRZ ;  /* 0x0000000000347805 */ /* 0x000fe2000001ff00 */
[----:B------:R-:W-:Y:S06]  /*41d0*/  @!P0 BRA `(.L_x_3656) ;  /* 0x0000000000a88947 */ /* 0x000fec0003800000 */
[----:B------:R-:W-:Y:S01]  /*41e0*/  LOP3.LUT R35, R0, 0xfffffff0, RZ, 0xc0, !PT ;  /* 0xfffffff000237812 */ /* 0x000fe200078ec0ff */
[----:B------:R-:W-:Y:S01]  /*41f0*/  IMAD.U32 R32, RZ, RZ, UR5 ;  /* 0x00000005ff207e24 */ /* 0x000fe2000f8e00ff */
[----:B------:R-:W-:Y:S01]  /*4200*/  CS2R R52, SRZ ;  /* 0x0000000000347805 */ /* 0x000fe2000001ff00 */
[----:B------:R-:W-:-:S06]  /*4210*/  UMOV UR4, URZ ;  /* 0x000000ff00047c82 */ /* 0x000fcc0008000000 */
.L_x_3657:
        /* <DEDUP_REMOVED lines=38> */
.L_x_3656:
        /* <DEDUP_REMOVED lines=23> */
.L_x_3659:
        /* <DEDUP_REMOVED lines=16> */
.L_x_3660:
        /* <DEDUP_REMOVED lines=12> */
.L_x_3658:
[----:B------:R-:W-:-:S08]  /*47b0*/  DADD R6, R8, R6 ;  /* 0x0000000008067229 */ /* 0x000fd00000000006 */
[----:B------:R-:W-:-:S08]  /*47c0*/  DADD R6, R6, R10 ;  /* 0x0000000006067229 */ /* 0x000fd0000000000a */
[----:B------:R-:W-:-:S08]  /*47d0*/  DADD R6, R6, R12 ;  /* 0x0000000006067229 */ /* 0x000fd0000000000c */
[----:B------:R-:W-:-:S08]  /*47e0*/  DADD R6, R6, R14 ;  /* 0x0000000006067229 */ /* 0x000fd0000000000e */
[----:B------:R-:W-:-:S08]  /*47f0*/  DADD R6, R6, R16 ;  /* 0x0000000006067229 */ /* 0x000fd00000000010 */
[----:B------:R-:W-:-:S11]  /*4800*/  DADD R8, R6, R52 ;  /* 0x0000000006087229 */ /* 0x000fd60000000034 */
.L_x_3625:
        /* <DEDUP_REMOVED lines=13> */
.L_x_3663:
        /* <DEDUP_REMOVED lines=12> */
.L_x_3662:
        /* <DEDUP_REMOVED lines=10> */
.L_x_3700:
        /* <DEDUP_REMOVED lines=9> */
.L_x_3666:
        /* <DEDUP_REMOVED lines=38> */
.L_x_3665:
        /* <DEDUP_REMOVED lines=23> */
.L_x_3668:
        /* <DEDUP_REMOVED lines=15> */
.L_x_3669:
        /* <DEDUP_REMOVED lines=12> */
.L_x_3667:
[----:B------:R-:W-:Y:S01]  /*5050*/  IMAD.U32 R44, RZ, RZ, UR6 ;  /* 0x00000006ff2c7e24 */ /* 0x000fe2000f8e00ff */
[----:B------:R-:W-:Y:S01]  /*5060*/  CS2R R12, SRZ ;  /* 0x00000000000c7805 */ /* 0x000fe2000001ff00 */
[----:B------:R-:W-:Y:S06]  /*5070*/  @!P0 BRA `(.L_x_3670) ;  /* 0x0000000000a48947 */ /* 0x000fec0003800000 */
[----:B------:R-:W-:Y:S01]  /*5080*/  IMAD.U32 R44, RZ, RZ, UR6 ;  /* 0x00000006ff2c7e24 */ /* 0x000fe2000f8e00ff */
[----:B------:R-:W-:Y:S01]  /*5090*/  CS2R R12, SRZ ;  /* 0x00000000000c7805 */ /* 0x000fe2000001ff00 */
[----:B------:R-:W-:-:S06]  /*50a0*/  UMOV UR4, URZ ;  /* 0x000000ff00047c82 */ /* 0x000fcc0008000000 */
.L_x_3671:
        /* <DEDUP_REMOVED lines=38> */
.L_x_3670:
        /* <DEDUP_REMOVED lines=23> */
.L_x_3673:
        /* <DEDUP_REMOVED lines=15> */
.L_x_3674:
        /* <DEDUP_REMOVED lines=12> */
.L_x_3672:
[----:B------:R-:W-:Y:S01]  /*5630*/  IMAD.U32 R48, RZ, RZ, UR6 ;  /* 0x00000006ff307e24 */ /* 0x000fe2000f8e00ff */
[----:B------:R-:W-:Y:S01]  /*5640*/  CS2R R14, SRZ ;  /* 0x00000000000e7805 */ /* 0x000fe2000001ff00 */
[----:B------:R-:W-:Y:S06]  /*5650*/  @!P0 BRA `(.L_x_3675) ;  /* 0x0000000000a48947 */ /* 0x000fec0003800000 */
[----:B------:R-:W-:Y:S01]  /*5660*/  IMAD.U32 R48, RZ, RZ, UR6 ;  /* 0x00000006ff307e24 */ /* 0x000fe2000f8e00ff */
[----:B------:R-:W-:Y:S01]  /*5670*/  CS2R R14, SRZ ;  /* 0x00000000000e7805 */ /* 0x000fe2000001ff00 */
[----:B------:R-:W-:-:S06]  /*5680*/  UMOV UR4, URZ ;  /* 0x000000ff00047c82 */ /* 0x000fcc0008000000 */
.L_x_3676:
        /* <DEDUP_REMOVED lines=38> */
.L_x_3675:
        /* <DEDUP_REMOVED lines=23> */
.L_x_3678:
        /* <DEDUP_REMOVED lines=15> */
.L_x_3679:
        /* <DEDUP_REMOVED lines=12> */
.L_x_3677:
[----:B------:R-:W-:Y:S01]  /*5c10*/  IMAD.U32 R52, RZ, RZ, UR6 ;  /* 0x00000006ff347e24 */ /* 0x000fe2000f8e00ff */
[----:B------:R-:W-:Y:S01]  /*5c20*/  CS2R R16, SRZ ;  /* 0x0000000000107805 */ /* 0x000fe2000001ff00 */
[----:B------:R-:W-:Y:S06]  /*5c30*/  @!P0 BRA `(.L_x_3680) ;  /* 0x0000000000a48947 */ /* 0x000fec0003800000 */
[----:B------:R-:W-:Y:S01]  /*5c40*/  IMAD.U32 R52, RZ, RZ, UR6 ;  /* 0x00000006ff347e24 */ /* 0x000fe2000f8e00ff */
[----:B------:R-:W-:Y:S01]  /*5c50*/  CS2R R16, SRZ ;  /* 0x0000000000107805 */ /* 0x000fe2000001ff00 */
[----:B------:R-:W-:-:S06]  /*5c60*/  UMOV UR4, URZ ;  /* 0x000000ff00047c82 */ /* 0x000fcc0008000000 */
.L_x_3681:
        /* <DEDUP_REMOVED lines=38> */
.L_x_3680:
        /* <DEDUP_REMOVED lines=23> */
.L_x_3683:
        /* <DEDUP_REMOVED lines=15> */
.L_x_3684:
        /* <DEDUP_REMOVED lines=12> */
.L_x_3682:
[----:B------:R-:W-:Y:S01]  /*61f0*/  IMAD.U32 R54, RZ, RZ, UR6 ;  /* 0x00000006ff367e24 */ /* 0x000fe2000f8e00ff */
[----:B------:R-:W-:Y:S01]  /*6200*/  CS2R R18, SRZ ;  /* 0x0000000000127805 */ /* 0x000fe2000001ff00 */
[----:B------:R-:W-:Y:S06]  /*6210*/  @!P0 BRA `(.L_x_3685) ;  /* 0x0000000000a48947 */ /* 0x000fec0003800000 */
[----:B------:R-:W-:Y:S01]  /*6220*/  IMAD.U32 R54, RZ, RZ, UR6 ;  /* 0x00000006ff367e24 */ /* 0x000fe2000f8e00ff */
[----:B------:R-:W-:Y:S01]  /*6230*/  CS2R R18, SRZ ;  /* 0x0000000000127805 */ /* 0x000fe2000001ff00 */
[----:B------:R-:W-:-:S06]  /*6240*/  UMOV UR4, URZ ;  /* 0x000000ff00047c82 */ /* 0x000fcc0008000000 */
.L_x_3686:
        /* <DEDUP_REMOVED lines=38> */
.L_x_3685:
        /* <DEDUP_REMOVED lines=23> */
.L_x_3688:
        /* <DEDUP_REMOVED lines=15> */
.L_x_3689:
        /* <DEDUP_REMOVED lines=12> */
.L_x_3687:
[----:B------:R-:W-:Y:S01]  /*67d0*/  IMAD.U32 R56, RZ, RZ, UR6 ;  /* 0x00000006ff387e24 */ /* 0x000fe2000f8e00ff */
[----:B------:R-:W-:Y:S01]  /*67e0*/  CS2R R20, SRZ ;  /* 0x0000000000147805 */ /* 0x000fe2000001ff00 */
[----:B------:R-:W-:Y:S06]  /*67f0*/  @!P0 BRA `(.L_x_3690) ;  /* 0x0000000000a48947 */ /* 0x000fec0003800000 */
[----:B------:R-:W-:Y:S01]  /*6800*/  IMAD.U32 R56, RZ, RZ, UR6 ;  /* 0x00000006ff387e24 */ /* 0x000fe2000f8e00ff */
[----:B------:R-:W-:Y:S01]  /*6810*/  CS2R R20, SRZ ;  /* 0x0000000000147805 */ /* 0x000fe2000001ff00 */
[----:B------:R-:W-:-:S06]  /*6820*/  UMOV UR4, URZ ;  /* 0x000000ff00047c82 */ /* 0x000fcc0008000000 */
.L_x_3691:
        /* <DEDUP_REMOVED lines=38> */
.L_x_3690:
        /* <DEDUP_REMOVED lines=23> */
.L_x_3693:
        /* <DEDUP_REMOVED lines=15> */
.L_x_3694:
        /* <DEDUP_REMOVED lines=12> */
.L_x_3692:
[----:B------:R-:W-:Y:S01]  /*6db0*/  IMAD.U32 R60, RZ, RZ, UR6 ;  /* 0x00000006ff3c7e24 */ /* 0x000fe2000f8e00ff */
[----:B------:R-:W-:Y:S01]  /*6dc0*/  CS2R R52, SRZ ;  /* 0x0000000000347805 */ /* 0x000fe2000001ff00 */
[----:B------:R-:W-:Y:S06]  /*6dd0*/  @!P0 BRA `(.L_x_3695) ;  /* 0x0000000000a48947 */ /* 0x000fec0003800000 */
[----:B------:R-:W-:Y:S01]  /*6de0*/  IMAD.U32 R60, RZ, RZ, UR6 ;  /* 0x00000006ff3c7e24 */ /* 0x000fe2000f8e00ff */
[----:B------:R-:W-:Y:S01]  /*6df0*/  CS2R R52, SRZ ;  /* 0x0000000000347805 */ /* 0x000fe2000001ff00 */
[----:B------:R-:W-:-:S06]  /*6e00*/  UMOV UR4, URZ ;  /* 0x000000ff00047c82 */ /* 0x000fcc0008000000 */
.L_x_3696:
        /* <DEDUP_REMOVED lines=38> */
.L_x_3695:
        /* <DEDUP_REMOVED lines=23> */
.L_x_3698:
        /* <DEDUP_REMOVED lines=15> */
.L_x_3699:
        /* <DEDUP_REMOVED lines=12> */
.L_x_3697:
        /* <DEDUP_REMOVED lines=19> */
.L_x_3661:
        /* <DEDUP_REMOVED lines=23> */
.L_x_3707:
        /* <DEDUP_REMOVED lines=11> */
.L_x_3703:
        /* <DEDUP_REMOVED lines=20> */
[----:B------:R-:W-:Y:S01]  /*7820*/  ISETP.NE.AND P4, PT, R32, R29, PT ;  /* 0x0000001d2000720c */ /* 0x000fe20003f85270 */
        /* <DEDUP_REMOVED lines=17> */
.L_x_3702:
        /* <DEDUP_REMOVED lines=22> */
.L_x_3705:
        /* <DEDUP_REMOVED lines=14> */
.L_x_3706:
        /* <DEDUP_REMOVED lines=12> */
.L_x_3704:
[----:B------:R-:W-:Y:S01]  /*7c40*/  DADD R8, R34, R8 ;  /* 0x0000000022087229 */ /* 0x000fe20000000008 */
[----:B------:R-:W-:Y:S10]  /*7c50*/  @!P0 BRA `(.L_x_3707) ;  /* 0xfffffff800748947 */ /* 0x000ff4000383ffff */
.L_x_3701:
[----:B------:R-:W-:Y:S05]  /*7c60*/  BSYNC.RECONVERGENT B1 ;  /* 0x0000000000017941 */ /* 0x000fea0003800200 */
.L_x_3664:
        /* <DEDUP_REMOVED lines=69> */
.L_x_3624:
[----:B------:R-:W-:Y:S05]  /*80c0*/  BSYNC.RECONVERGENT B0 ;  /* 0x0000000000007941 */ /* 0x000fea0003800200 */
.L_x_3605:
[----:B------:R-:W-:Y:S05]  /*80d0*/  @P1 EXIT ;  /* 0x000000000000194d */ /* 0x000fea0003800000 */
[----:B------:R-:W0:Y:S01]  /*80e0*/  LDCU.64 UR4, c[0x0][0x3a0] ;  /* 0x00007400ff0477ac */ /* 0x000e220008000a00 */
[----:B------:R-:W1:Y:S01]  /*80f0*/  LDC.64 R2, c[0x0][0x388] ;  /* 0x0000e200ff027b82 */ /* 0x000e620000000a00 */
[----:B0-----:R-:W-:-:S07]  /*8100*/  DADD R4, R4, UR4 ;  /* 0x0000000404047e29 */ /* 0x001fce0008000000 */
[----:B-1----:R-:W-:Y:S01]  /*8110*/  STG.E.64 desc[UR10][R2.64], R4 ;  /* 0x0000000402007986 */ /* 0x002fe2000c101b0a */
[----:B------:R-:W-:Y:S05]  /*8120*/  EXIT ;  /* 0x000000000000794d */ /* 0x000fea0003800000 */
.L_x_3708:
        /* <DEDUP_REMOVED lines=13> */
.L_x_4630:


//--------------------- .text._ZN3cub18CUB_300001_SM_10006detail6reduce18DeviceReduceKernelINS2_10policy_hubIdjN4cuda3std3__44plusIdEEE10Policy1000EN6thrust24THRUST_300001_SM_1000_NS17counting_iteratorIiNSD_11use_defaultESF_SF_EEjS9_d6RValueEEvT0_PT3_T1_NS0_13GridEvenShareISL_EET2_T4_ --------------------------
	.section	.text._ZN3cub18CUB_300001_SM_10006detail6reduce18DeviceReduceKernelINS2_10policy_hubIdjN4cuda3std3__44plusIdEEE10Policy1000EN6thrust24THRUST_300001_SM_1000_NS17counting_iteratorIiNSD_11use_defaultESF_SF_EEjS9_d6RValueEEvT0_PT3_T1_NS0_13GridEvenShareISL_EET2_T4_,"ax",@progbits
	.align	128
        .global         _ZN3cub18CUB_300001_SM_10006detail6reduce18DeviceReduceKernelINS2_10policy_hubIdjN4cuda3std3__44plusIdEEE10Policy1000EN6thrust24THRUST_300001_SM_1000_NS17counting_iteratorIiNSD_11use_defaultESF_SF_EEjS9_d6RValueEEvT0_PT3_T1_NS0_13GridEvenShareISL_EET2_T4_
        .type           _ZN3cub18CUB_300001_SM_10006detail6reduce18DeviceReduceKernelINS2_10policy_hubIdjN4cuda3std3__44plusIdEEE10Policy1000EN6thrust24THRUST_300001_SM_1000_NS17counting_iteratorIiNSD_11use_defaultESF_SF_EEjS9_d6RValueEEvT0_PT3_T1_NS0_13GridEvenShareISL_EET2_T4_,@function
        .size           _ZN3cub18CUB_300001_SM_10006detail6reduce18DeviceReduceKernelINS2_10policy_hubIdjN4cuda3std3__44plusIdEEE10Policy1000EN6thrust24THRUST_300001_SM_1000_NS17counting_iteratorIiNSD_11use_defaultESF_SF_EEjS9_d6RValueEEvT0_PT3_T1_NS0_13GridEvenShareISL_EET2_T4_,(.L_x_4631 - _ZN3cub18CUB_300001_SM_10006detail6reduce18DeviceReduceKernelINS2_10policy_hubIdjN4cuda3std3__44plusIdEEE10Policy1000EN6thrust24THRUST_300001_SM_1000_NS17counting_iteratorIiNSD_11use_defaultESF_SF_EEjS9_d6RValueEEvT0_PT3_T1_NS0_13GridEvenShareISL_EET2_T4_)
        .other          _ZN3cub18CUB_300001_SM_10006detail6reduce18DeviceReduceKernelINS2_10policy_hubIdjN4cuda3std3__44plusIdEEE10Policy1000EN6thrust24THRUST_300001_SM_1000_NS17counting_iteratorIiNSD_11use_defaultESF_SF_EEjS9_d6RValueEEvT0_PT3_T1_NS0_13GridEvenShareISL_EET2_T4_,@"STO_CUDA_ENTRY STV_DEFAULT"
_ZN3cub18CUB_300001_SM_10006detail6reduce18DeviceReduceKernelINS2_10policy_hubIdjN4cuda3std3__44plusIdEEE10Policy1000EN6thrust24THRUST_300001_SM_1000_NS17counting_iteratorIiNSD_11use_defaultESF_SF_EEjS9_d6RValueEEvT0_PT3_T1_NS0_13GridEvenShareISL_EET2_T4_:
.text._ZN3cub18CUB_300001_SM_10006detail6reduce18DeviceReduceKernelINS2_10policy_hubIdjN4cuda3std3__44plusIdEEE10Policy1000EN6thrust24THRUST_300001_SM_1000_NS17counting_iteratorIiNSD_11use_defaultESF_SF_EEjS9_d6RValueEEvT0_PT3_T1_NS0_13GridEvenShareISL_EET2_T4_:
[----:B------:R-:W-:Y:S08]  /*0000*/  LDC R1, c[0x0][0x37c] ;  /* 0x0000df00ff017b82 */ /* 0x000ff00000000800 */
[----:B------:R-:W0:Y:S01]  /*0010*/  LDC R0, c[0x0][0x3a8] ;  /* 0x0000ea00ff007b82 */ /* 0x000e220000000800 */
[----:B------:R-:W1:Y:S01]  /*0020*/  LDCU.64 UR8, c[0x0][0x358] ;  /* 0x00006b00ff0877ac */ /* 0x000e620008000a00 */
[----:B------:R-:W-:Y:S06]  /*0030*/  BSSY.RECONVERGENT B0, `(.L_x_3709) ;  /* 0x00008dd000007945 */ /* 0x000fec0003800200 */
[----:B------:R-:W2:Y:S01]  /*0040*/  S2UR UR5, SR_CTAID.X ;  /* 0x00000000000579c3 */ /* 0x000ea20000002500 */
[----:B0-----:R-:W-:-:S13]  /*0050*/  R2UR UR10, R0 ;  /* 0x00000000000a72ca */ /* 0x001fda00000e0000 */
[----:B--2---:R-:W-:-:S06]  /*0060*/  UIMAD UR12, UR5, -0x1400, UR10 ;  /* 0xffffec00050c78a4 */ /* 0x004fcc000f8e020a */
[----:B------:R-:W-:-:S05]  /*0070*/  IMAD.U32 R0, RZ, RZ, UR12 ;  /* 0x0000000cff007e24 */ /* 0x000fca000f8e00ff */
[----:B------:R-:W-:-:S13]  /*0080*/  ISETP.GT.U32.AND P0, PT, R0, 0x13ff, PT ;  /* 0x000013ff0000780c */ /* 0x000fda0003f04070 */
[----:B-1----:R-:W-:Y:S05]  /*0090*/  @P0 BRA `(.L_x_3710) ;  /* 0x0000001c00100947 */ /* 0x002fea0003800000 */
[----:B------:R-:W0:Y:S01]  /*00a0*/  S2R R0, SR_TID.X ;  /* 0x0000000000007919 */ /* 0x000e220000002100 */
[----:B------:R-:W-:Y:S01]  /*00b0*/  BSSY.RECONVERGENT B1, `(.L_x_3711) ;  /* 0x000006f000017945 */ /* 0x000fe20003800200 */
[----:B------:R-:W-:Y:S02]  /*00c0*/  CS2R R6, SRZ ;  /* 0x0000000000067805 */ /* 0x000fe4000001ff00 */
[----:B0-----:R-:W-:Y:S01]  /*00d0*/  ISETP.GE.U32.AND P0, PT, R0, UR12, PT ;  /* 0x0000000c00007c0c */ /* 0x001fe2000bf06070 */
        /* <DEDUP_REMOVED lines=19> */
.L_x_3715:
        /* <DEDUP_REMOVED lines=38> */
.L_x_3714:
        /* <DEDUP_REMOVED lines=24> */
.L_x_3716:
        /* <DEDUP_REMOVED lines=16> */
.L_x_3717:
[----:B------:R-:W-:Y:S05]  /*06f0*/  BRA.U !UP1, `(.L_x_3713) ;  /* 0x0000000109247547 */ /* 0x000fea000b800000 */
[----:B------:R-:W0:Y:S01]  /*0700*/  LDC.64 R4, c[0x0][0x3c0] ;  /* 0x0000f000ff047b82 */ /* 0x000e220000000a00 */
[----:B------:R-:W-:-:S05]  /*0710*/  UMOV UR4, URZ ;  /* 0x000000ff00047c82 */ /* 0x000fca0008000000 */
.L_x_3718:
[----:B0-----:R-:W-:-:S06]  /*0720*/  IMAD.WIDE R2, R18, 0x8, R4 ;  /* 0x0000000812027825 */ /* 0x001fcc00078e0204 */
[----:B------:R-:W2:Y:S01]  /*0730*/  LDG.E.64 R2, desc[UR8][R2.64] ;  /* 0x0000000802027981 */ /* 0x000ea2000c1e1b00 */
[----:B------:R-:W-:Y:S01]  /*0740*/  UIADD3 UR4, UPT, UPT, UR4, 0x1, URZ ;  /* 0x0000000104047890 */ /* 0x000fe2000fffe0ff */
[----:B------:R-:W-:-:S03]  /*0750*/  VIADD R18, R18, 0x1 ;  /* 0x0000000112127836 */ /* 0x000fc60000000000 */
[----:B------:R-:W-:Y:S01]  /*0760*/  UISETP.NE.AND UP0, UPT, UR4, UR5, UPT ;  /* 0x000000050400728c */ /* 0x000fe2000bf05270 */
[----:B--2---:R-:W-:-:S08]  /*0770*/  DADD R6, R2, R6 ;  /* 0x0000000002067229 */ /* 0x004fd00000000006 */
[----:B------:R-:W-:Y:S05]  /*0780*/  BRA.U UP0, `(.L_x_3718) ;  /* 0xfffffffd00e47547 */ /* 0x000fea000b83ffff */
.L_x_3713:
[----:B------:R-:W-:-:S07]  /*0790*/  VIADD R2, R0, 0x280 ;  /* 0x0000028000027836 */ /* 0x000fce0000000000 */
.L_x_3712:
[----:B------:R-:W-:Y:S05]  /*07a0*/  BSYNC.RECONVERGENT B1 ;  /* 0x0000000000017941 */ /* 0x000fea0003800200 */
.L_x_3711:
[----:B------:R-:W-:Y:S01]  /*07b0*/  ISETP.GE.U32.AND P0, PT, R2, UR12, PT ;  /* 0x0000000c02007c0c */ /* 0x000fe2000bf06070 */
        /* <DEDUP_REMOVED lines=17> */
.L_x_3726:
        /* <DEDUP_REMOVED lines=11> */
.L_x_3722:
        /* <DEDUP_REMOVED lines=38> */
.L_x_3721:
        /* <DEDUP_REMOVED lines=22> */
.L_x_3724:
        /* <DEDUP_REMOVED lines=14> */
.L_x_3725:
        /* <DEDUP_REMOVED lines=12> */
.L_x_3723:
[----:B------:R-:W-:Y:S01]  /*0ee0*/  DADD R6, R24, R6 ;  /* 0x0000000018067229 */ /* 0x000fe20000000006 */
[----:B------:R-:W-:Y:S10]  /*0ef0*/  @!P2 BRA `(.L_x_3726) ;  /* 0xfffffff80074a947 */ /* 0x000ff4000383ffff */
.L_x_3720:
[----:B------:R-:W-:Y:S05]  /*0f00*/  BSYNC.RECONVERGENT B1 ;  /* 0x0000000000017941 */ /* 0x000fea0003800200 */
.L_x_3719:
[----:B------:R-:W-:-:S05]  /*0f10*/  IMAD.U32 R2, RZ, RZ, UR12 ;  /* 0x0000000cff027e24 */ /* 0x000fca000f8e00ff */
        /* <DEDUP_REMOVED lines=50> */
[----:B-1----:R-:W-:-:S08]  /*1240*/  DADD R12, R2, R12 ;  /* 0x00000000020c7229 */ /* 0x002fd0000000000c */
[----:B------:R-:W-:Y:S02]  /*1250*/  DADD R2, R12, R14 ;  /* 0x000000000c027229 */ /* 0x000fe4000000000e */
[----:B------:R-:W1:Y:S06]  /*1260*/  LDS.128 R12, [UR4+0x50] ;  /* 0x00005004ff0c7984 */ /* 0x000e6c0008000c00 */
        /* <DEDUP_REMOVED lines=24> */
.L_x_3727:
        /* <DEDUP_REMOVED lines=54> */
[----:B------:R-:W-:-:S05]  /*1750*/  IMAD.U32 R0, RZ, RZ, UR12 ;  /* 0x0000000cff007e24 */ /* 0x000fca000f8e00ff */
        /* <DEDUP_REMOVED lines=88> */
.L_x_3710:
        /* <DEDUP_REMOVED lines=17> */
.L_x_3731:
        /* <DEDUP_REMOVED lines=38> */
.L_x_3730:
        /* <DEDUP_REMOVED lines=24> */
.L_x_3733:
        /* <DEDUP_REMOVED lines=16> */
.L_x_3734:
        /* <DEDUP_REMOVED lines=12> */
.L_x_3732:
[----:B------:R-:W-:Y:S01]  /*2390*/  IMAD.U32 R5, RZ, RZ, UR6 ;  /* 0x00000006ff057e24 */ /* 0x000fe2000f8e00ff */
[----:B------:R-:W-:Y:S01]  /*23a0*/  CS2R R12, SRZ ;  /* 0x00000000000c7805 */ /* 0x000fe2000001ff00 */
[----:B------:R-:W-:Y:S06]  /*23b0*/  @!P0 BRA `(.L_x_3735) ;  /* 0x0000000000a88947 */ /* 0x000fec0003800000 */
[----:B------:R-:W-:Y:S01]  /*23c0*/  LOP3.LUT R17, R0, 0xfffffff0, RZ, 0xc0, !PT ;  /* 0xfffffff000117812 */ /* 0x000fe200078ec0ff */
[----:B------:R-:W-:Y:S01]  /*23d0*/  IMAD.U32 R5, RZ, RZ, UR6 ;  /* 0x00000006ff057e24 */ /* 0x000fe2000f8e00ff */
[----:B------:R-:W-:Y:S01]  /*23e0*/  CS2R R12, SRZ ;  /* 0x00000000000c7805 */ /* 0x000fe2000001ff00 */
[----:B------:R-:W-:-:S06]  /*23f0*/  UMOV UR4, URZ ;  /* 0x000000ff00047c82 */ /* 0x000fcc0008000000 */
.L_x_3736:
        /* <DEDUP_REMOVED lines=19> */
[----:B------:R-:W-:Y:S01]  /*2530*/  DADD R12, R12, R18 ;  /* 0x000000000c0c7229 */ /* 0x000fe20000000012 */
[----:B------:R-:W5:Y:S07]  /*2540*/  LDG.E.64 R18, desc[UR8][R6.64+0x58] ;  /* 0x0000580806127981 */ /* 0x000f6e000c1e1b00 */
        /* <DEDUP_REMOVED lines=17> */
.L_x_3735:
        /* <DEDUP_REMOVED lines=23> */
.L_x_3738:
        /* <DEDUP_REMOVED lines=16> */
.L_x_3739:
        /* <DEDUP_REMOVED lines=12> */
.L_x_3737:
[----:B------:R-:W-:Y:S01]  /*2990*/  IMAD.U32 R5, RZ, RZ, UR6 ;  /* 0x00000006ff057e24 */ /* 0x000fe2000f8e00ff */
[----:B------:R-:W-:Y:S01]  /*29a0*/  CS2R R10, SRZ ;  /* 0x00000000000a7805 */ /* 0x000fe2000001ff00 */
[----:B------:R-:W-:Y:S06]  /*29b0*/  @!P0 BRA `(.L_x_3740) ;  /* 0x0000000000a88947 */ /* 0x000fec0003800000 */
[----:B------:R-:W-:Y:S01]  /*29c0*/  LOP3.LUT R17, R0, 0xfffffff0, RZ, 0xc0, !PT ;  /* 0xfffffff000117812 */ /* 0x000fe200078ec0ff */
[----:B------:R-:W-:Y:S01]  /*29d0*/  IMAD.U32 R5, RZ, RZ, UR6 ;  /* 0x00000006ff057e24 */ /* 0x000fe2000f8e00ff */
[----:B------:R-:W-:Y:S01]  /*29e0*/  CS2R R10, SRZ ;  /* 0x00000000000a7805 */ /* 0x000fe2000001ff00 */
[----:B------:R-:W-:-:S06]  /*29f0*/  UMOV UR4, URZ ;  /* 0x000000ff00047c82 */ /* 0x000fcc0008000000 */
.L_x_3741:
        /* <DEDUP_REMOVED lines=38> */
.L_x_3740:
        /* <DEDUP_REMOVED lines=23> */
.L_x_3743:
        /* <DEDUP_REMOVED lines=16> */
.L_x_3744:
        /* <DEDUP_REMOVED lines=12> */
.L_x_3742:
[----:B------:R-:W-:Y:S01]  /*2f90*/  IMAD.U32 R5, RZ, RZ, UR6 ;  /* 0x00000006ff057e24 */ /* 0x000fe2000f8e00ff */
[----:B------:R-:W-:Y:S01]  /*2fa0*/  CS2R R8, SRZ ;  /* 0x0000000000087805 */ /* 0x000fe2000001ff00 */
[----:B------:R-:W-:Y:S06]  /*2fb0*/  @!P0 BRA `(.L_x_3745) ;  /* 0x0000000000a88947 */ /* 0x000fec0003800000 */
[----:B------:R-:W-:Y:S01]  /*2fc0*/  LOP3.LUT R17, R0, 0xfffffff0, RZ, 0xc0, !PT ;  /* 0xfffffff000117812 */ /* 0x000fe200078ec0ff */
[----:B------:R-:W-:Y:S01]  /*2fd0*/  IMAD.U32 R5, RZ, RZ, UR6 ;  /* 0x00000006ff057e24 */ /* 0x000fe2000f8e00ff */
[----:B------:R-:W-:Y:S01]  /*2fe0*/  CS2R R8, SRZ ;  /* 0x0000000000087805 */ /* 0x000fe2000001ff00 */
[----:B------:R-:W-:-:S06]  /*2ff0*/  UMOV UR4, URZ ;  /* 0x000000ff00047c82 */ /* 0x000fcc0008000000 */
.L_x_3746:
        /* <DEDUP_REMOVED lines=38> */
.L_x_3745:
        /* <DEDUP_REMOVED lines=23> */
.L_x_3748:
        /* <DEDUP_REMOVED lines=16> */
.L_x_3749:
        /* <DEDUP_REMOVED lines=12> */
.L_x_3747:
[----:B------:R-:W-:Y:S01]  /*3590*/  IMAD.U32 R17, RZ, RZ, UR6 ;  /* 0x00000006ff117e24 */ /* 0x000fe2000f8e00ff */
[----:B------:R-:W-:Y:S01]  /*35a0*/  CS2R R6, SRZ ;  /* 0x0000000000067805 */ /* 0x000fe2000001ff00 */
[----:B------:R-:W-:Y:S06]  /*35b0*/  @!P0 BRA `(.L_x_3750) ;  /* 0x0000000000a88947 */ /* 0x000fec0003800000 */
[----:B------:R-:W-:Y:S01]  /*35c0*/  LOP3.LUT R5, R0, 0xfffffff0, RZ, 0xc0, !PT ;  /* 0xfffffff000057812 */ /* 0x000fe200078ec0ff */
[----:B------:R-:W-:Y:S01]  /*35d0*/  IMAD.U32 R17, RZ, RZ, UR6 ;  /* 0x00000006ff117e24 */ /* 0x000fe2000f8e00ff */
[----:B------:R-:W-:Y:S01]  /*35e0*/  CS2R R6, SRZ ;  /* 0x0000000000067805 */ /* 0x000fe2000001ff00 */
[----:B------:R-:W-:-:S06]  /*35f0*/  UMOV UR4, URZ ;  /* 0x000000ff00047c82 */ /* 0x000fcc0008000000 */
.L_x_3751:
        /* <DEDUP_REMOVED lines=38> */
.L_x_3750:
        /* <DEDUP_REMOVED lines=18> */
[----:B------:R-:W-:-:S07]  /*3980*/  VIADD R17, R17, 0x8 ;  /* 0x0000000811117836 */ /* 0x000fce0000000000 */
[----:B--2---:R-:W-:-:S08]  /*3990*/  DADD R4, R4, R20 ;  /* 0x0000000004047229 */ /* 0x004fd00000000014 */
[----:B---3--:R-:W-:-:S08]  /*39a0*/  DADD R4, R4, R6 ;  /* 0x0000000004047229 */ /* 0x008fd00000000006 */
[----:B----4-:R-:W-:-:S08]  /*39b0*/  DADD R4, R4, R22 ;  /* 0x0000000004047229 */ /* 0x010fd00000000016 */
[----:B------:R-:W-:-:S11]  /*39c0*/  DADD R6, R4, R26 ;  /* 0x0000000004067229 */ /* 0x000fd6000000001a */
.L_x_3753:
[----:B------:R-:W-:Y:S05]  /*39d0*/  @!P3 BRA `(.L_x_3752) ;  /* 0x000000000068b947 */ /* 0x000fea0003800000 */
[----:B------:R-:W-:-:S13]  /*39e0*/  ISETP.GE.U32.AND P2, PT, R16, 0x4, PT ;  /* 0x000000041000780c */ /* 0x000fda0003f46070 */
        /* <DEDUP_REMOVED lines=12> */
.L_x_3754:
[----:B------:R-:W-:-:S13]  /*3ab0*/  LOP3.LUT P2, R18, R0, 0x3, RZ, 0xc0, !PT ;  /* 0x0000000300127812 */ /* 0x000fda000784c0ff */
        /* <DEDUP_REMOVED lines=12> */
.L_x_3752:
[----:B------:R-:W-:Y:S01]  /*3b80*/  IMAD.U32 R26, RZ, RZ, UR6 ;  /* 0x00000006ff1a7e24 */ /* 0x000fe2000f8e00ff */
[----:B------:R-:W-:Y:S01]  /*3b90*/  CS2R R4, SRZ ;  /* 0x0000000000047805 */ /* 0x000fe2000001ff00 */
[----:B------:R-:W-:Y:S06]  /*3ba0*/  @!P0 BRA `(.L_x_3755) ;  /* 0x0000000000a88947 */ /* 0x000fec0003800000 */
[----:B------:R-:W-:Y:S01]  /*3bb0*/  LOP3.LUT R17, R0, 0xfffffff0, RZ, 0xc0, !PT ;  /* 0xfffffff000117812 */ /* 0x000fe200078ec0ff */
[----:B------:R-:W-:Y:S01]  /*3bc0*/  IMAD.U32 R26, RZ, RZ, UR6 ;  /* 0x00000006ff1a7e24 */ /* 0x000fe2000f8e00ff */
[----:B------:R-:W-:Y:S01]  /*3bd0*/  CS2R R4, SRZ ;  /* 0x0000000000047805 */ /* 0x000fe2000001ff00 */
[----:B------:R-:W-:-:S06]  /*3be0*/  UMOV UR4, URZ ;  /* 0x000000ff00047c82 */ /* 0x000fcc0008000000 */
.L_x_3756:
        /* <DEDUP_REMOVED lines=14> */
[----:B---3--:R-:W-:-:S02]  /*3cd0*/  DADD R22, R24, R22 ;  /* 0x0000000018167229 */ /* 0x008fc40000000016 */
[----:B------:R-:W3:Y:S06]  /*3ce0*/  LDG.E.64 R24, desc[UR8][R18.64+0x58] ;  /* 0x0000580812187981 */ /* 0x000eec000c1e1b00 */
[----:B----4-:R-:W-:Y:S01]  /*3cf0*/  DADD R22, R22, R4 ;  /* 0x0000000016167229 */ /* 0x010fe20000000004 */
[----:B------:R-:W4:Y:S07]  /*3d00*/  LDG.E.64 R4, desc[UR8][R18.64+0x40] ;  /* 0x0000400812047981 */ /* 0x000f2e000c1e1b00 */
[----:B-----5:R-:W-:Y:S01]  /*3d10*/  DADD R22, R22, R20 ;  /* 0x0000000016167229 */ /* 0x020fe20000000014 */
[----:B------:R-:W5:Y:S07]  /*3d20*/  LDG.E.64 R20, desc[UR8][R18.64+0x48] ;  /* 0x0000480812147981 */ /* 0x000f6e000c1e1b00 */
[----:B--2---:R-:W-:-:S02]  /*3d30*/  DADD R28, R22, R28 ;  /* 0x00000000161c7229 */ /* 0x004fc4000000001c */
[----:B------:R-:W2:Y:S06]  /*3d40*/  LDG.E.64 R22, desc[UR8][R18.64+0x50] ;  /* 0x0000500812167981 */ /* 0x000eac000c1e1b00 */
[----:B----4-:R-:W-:Y:S02]  /*3d50*/  DADD R4, R28, R4 ;  /* 0x000000001c047229 */ /* 0x010fe40000000004 */
[----:B------:R-:W4:Y:S06]  /*3d60*/  LDG.E.64 R28, desc[UR8][R18.64+0x78] ;  /* 0x00007808121c7981 */ /* 0x000f2c000c1e1b00 */
[----:B-----5:R-:W-:-:S02]  /*3d70*/  DADD R20, R4, R20 ;  /* 0x0000000004147229 */ /* 0x020fc40000000014 */
[----:B------:R-:W5:Y:S06]  /*3d80*/  LDG.E.64 R4, desc[UR8][R18.64+0x60] ;  /* 0x0000600812047981 */ /* 0x000f6c000c1e1b00 */
[----:B--2---:R-:W-:Y:S02]  /*3d90*/  DADD R22, R20, R22 ;  /* 0x0000000014167229 */ /* 0x004fe40000000016 */
[----:B------:R-:W2:Y:S06]  /*3da0*/  LDG.E.64 R20, desc[UR8][R18.64+0x68] ;  /* 0x0000680812147981 */ /* 0x000eac000c1e1b00 */
[----:B---3--:R-:W-:-:S02]  /*3db0*/  DADD R24, R22, R24 ;  /* 0x0000000016187229 */ /* 0x008fc40000000018 */
[----:B------:R-:W3:Y:S01]  /*3dc0*/  LDG.E.64 R22, desc[UR8][R18.64+0x70] ;  /* 0x0000700812167981 */ /* 0x000ee2000c1e1b00 */
[----:B------:R-:W-:-:S06]  /*3dd0*/  UIADD3 UR4, UPT, UPT, UR4, 0x10, URZ ;  /* 0x0000001004047890 */ /* 0x000fcc000fffe0ff */
[----:B------:R-:W-:Y:S01]  /*3de0*/  ISETP.NE.AND P2, PT, R17, UR4, PT ;  /* 0x0000000411007c0c */ /* 0x000fe2000bf45270 */
[----:B------:R-:W-:Y:S01]  /*3df0*/  VIADD R26, R26, 0x10 ;  /* 0x000000101a1a7836 */ /* 0x000fe20000000000 */
[----:B-----5:R-:W-:-:S08]  /*3e00*/  DADD R4, R24, R4 ;  /* 0x0000000018047229 */ /* 0x020fd00000000004 */
[----:B--2---:R-:W-:-:S08]  /*3e10*/  DADD R4, R4, R20 ;  /* 0x0000000004047229 */ /* 0x004fd00000000014 */
[----:B---3--:R-:W-:-:S08]  /*3e20*/  DADD R4, R4, R22 ;  /* 0x0000000004047229 */ /* 0x008fd00000000016 */
[----:B----4-:R-:W-:Y:S01]  /*3e30*/  DADD R4, R4, R28 ;  /* 0x0000000004047229 */ /* 0x010fe2000000001c */
[----:B------:R-:W-:Y:S10]  /*3e40*/  @P2 BRA `(.L_x_3756) ;  /* 0xfffffffc00682947 */ /* 0x000ff4000383ffff */
.L_x_3755:
[----:B------:R-:W-:Y:S05]  /*3e50*/  @!P1 BRA `(.L_x_3757) ;  /* 0x0000000000c89947 */ /* 0x000fea0003800000 */
[----:B------:R-:W-:Y:S02]  /*3e60*/  LOP3.LUT R17, R0, 0xf, RZ, 0xc0, !PT ;  /* 0x0000000f00117812 */ /* 0x000fe400078ec0ff */
[----:B------:R-:W-:Y:S02]  /*3e70*/  ISETP.NE.AND P2, PT, R16, RZ, PT ;  /* 0x000000ff1000720c */ /* 0x000fe40003f45270 */
        /* <DEDUP_REMOVED lines=15> */
[----:B------:R-:W5:Y:S01]  /*3f70*/  LDG.E.64 R22, desc[UR8][R28.64+0x38] ;  /* 0x000038081c167981 */ /* 0x000f62000c1e1b00 */
[----:B------:R-:W-:-:S05]  /*3f80*/  VIADD R26, R26, 0x8 ;  /* 0x000000081a1a7836 */ /* 0x000fca0000000000 */
[----:B--2---:R-:W-:-:S08]  /*3f90*/  DADD R4, R24, R4 ;  /* 0x0000000018047229 */ /* 0x004fd00000000004 */
[----:B----4-:R-:W-:-:S08]  /*3fa0*/  DADD R4, R4, R18 ;  /* 0x0000000004047229 */ /* 0x010fd00000000012 */
[----:B---3--:R-:W-:-:S08]  /*3fb0*/  DADD R4, R4, R20 ;  /* 0x0000000004047229 */ /* 0x008fd00000000014 */
[----:B-----5:R-:W-:-:S11]  /*3fc0*/  DADD R4, R4, R22 ;  /* 0x0000000004047229 */ /* 0x020fd60000000016 */
.L_x_3758:
        /* <DEDUP_REMOVED lines=14> */
.L_x_3759:
        /* <DEDUP_REMOVED lines=13> */
.L_x_3757:
[----:B------:R-:W-:Y:S01]  /*4180*/  IMAD.U32 R29, RZ, RZ, UR6 ;  /* 0x00000006ff1d7e24 */ /* 0x000fe2000f8e00ff */
[----:B------:R-:W-:Y:S01]  /*4190*/  CS2R R24, SRZ ;  /* 0x0000000000187805 */ /* 0x000fe2000001ff00 */
[----:B------:R-:W-:Y:S06]  /*41a0*/  @!P0 BRA `(.L_x_3760) ;  /* 0x0000000000a88947 */ /* 0x000fec0003800000 */
[----:B------:R-:W-:Y:S01]  /*41b0*/  LOP3.LUT R28, R0, 0xfffffff0, RZ, 0xc0, !PT ;  /* 0xfffffff0001c7812 */ /* 0x000fe200078ec0ff */
[----:B------:R-:W-:Y:S01]  /*41c0*/  IMAD.U32 R29, RZ, RZ, UR6 ;  /* 0x00000006ff1d7e24 */ /* 0x000fe2000f8e00ff */
[----:B------:R-:W-:Y:S01]  /*41d0*/  CS2R R24, SRZ ;  /* 0x0000000000187805 */ /* 0x000fe2000001ff00 */
[----:B------:R-:W-:-:S06]  /*41e0*/  UMOV UR4, URZ ;  /* 0x000000ff00047c82 */ /* 0x000fcc0008000000 */
.L_x_3761:
        /* <DEDUP_REMOVED lines=12> */
[----:B-----5:R-:W-:-:S02]  /*42b0*/  DADD R26, R18, R26 ;  /* 0x00000000121a7229 */ /* 0x020fc4000000001a */
[----:B------:R-:W5:Y:S06]  /*42c0*/  LDG.E.64 R18, desc[UR8][R16.64+0x28] ;  /* 0x0000280810127981 */ /* 0x000f6c000c1e1b00 */
[----:B--2---:R-:W-:Y:S02]  /*42d0*/  DADD R24, R26, R24 ;  /* 0x000000001a187229 */ /* 0x004fe40000000018 */
[----:B------:R-:W2:Y:S06]  /*42e0*/  LDG.E.64 R26, desc[UR8][R16.64+0x58] ;  /* 0x00005808101a7981 */ /* 0x000eac000c1e1b00 */
[----:B-----5:R-:W-:-:S02]  /*42f0*/  DADD R18, R24, R18 ;  /* 0x0000000018127229 */ /* 0x020fc40000000012 */
[----:B------:R-:W5:Y:S06]  /*4300*/  LDG.E.64 R24, desc[UR8][R16.64+0x50] ;  /* 0x0000500810187981 */ /* 0x000f6c000c1e1b00 */
[----:B---3--:R-:W-:Y:S02]  /*4310*/  DADD R22, R18, R22 ;  /* 0x0000000012167229 */ /* 0x008fe40000000016 */
[----:B------:R-:W3:Y:S06]  /*4320*/  LDG.E.64 R18, desc[UR8][R16.64+0x40] ;  /* 0x0000400810127981 */ /* 0x000eec000c1e1b00 */
[----:B----4-:R-:W-:-:S02]  /*4330*/  DADD R20, R22, R20 ;  /* 0x0000000016147229 */ /* 0x010fc40000000014 */
[----:B------:R-:W4:Y:S06]  /*4340*/  LDG.E.64 R22, desc[UR8][R16.64+0x48] ;  /* 0x0000480810167981 */ /* 0x000f2c000c1e1b00 */
[----:B---3--:R-:W-:Y:S02]  /*4350*/  DADD R18, R20, R18 ;  /* 0x0000000014127229 */ /* 0x008fe40000000012 */
[----:B------:R-:W3:Y:S06]  /*4360*/  LDG.E.64 R20, desc[UR8][R16.64+0x68] ;  /* 0x0000680810147981 */ /* 0x000eec000c1e1b00 */
[----:B----4-:R-:W-:Y:S01]  /*4370*/  DADD R18, R18, R22 ;  /* 0x0000000012127229 */ /* 0x010fe20000000016 */
[----:B------:R-:W4:Y:S07]  /*4380*/  LDG.E.64 R22, desc[UR8][R16.64+0x70] ;  /* 0x0000700810167981 */ /* 0x000f2e000c1e1b00 */
[----:B-----5:R-:W-:-:S02]  /*4390*/  DADD R24, R18, R24 ;  /* 0x0000000012187229 */ /* 0x020fc40000000018 */
[----:B------:R-:W5:Y:S06]  /*43a0*/  LDG.E.64 R18, desc[UR8][R16.64+0x60] ;  /* 0x0000600810127981 */ /* 0x000f6c000c1e1b00 */
[----:B--2---:R-:W-:Y:S02]  /*43b0*/  DADD R26, R24, R26 ;  /* 0x00000000181a7229 */ /* 0x004fe4000000001a */
[----:B------:R-:W2:Y:S01]  /*43c0*/  LDG.E.64 R24, desc[UR8][R16.64+0x78] ;  /* 0x0000780810187981 */ /* 0x000ea2000c1e1b00 */
[----:B------:R-:W-:-:S06]  /*43d0*/  UIADD3 UR4, UPT, UPT, UR4, 0x10, URZ ;  /* 0x0000001004047890 */ /* 0x000fcc000fffe0ff */
[----:B------:R-:W-:Y:S01]  /*43e0*/  ISETP.NE.AND P1, PT, R28, UR4, PT ;  /* 0x000000041c007c0c */ /* 0x000fe2000bf25270 */
[----:B------:R-:W-:Y:S01]  /*43f0*/  VIADD R29, R29, 0x10 ;  /* 0x000000101d1d7836 */ /* 0x000fe20000000000 */
[----:B-----5:R-:W-:-:S08]  /*4400*/  DADD R18, R26, R18 ;  /* 0x000000001a127229 */ /* 0x020fd00000000012 */
[----:B---3--:R-:W-:-:S08]  /*4410*/  DADD R18, R18, R20 ;  /* 0x0000000012127229 */ /* 0x008fd00000000014 */
[----:B----4-:R-:W-:-:S08]  /*4420*/  DADD R18, R18, R22 ;  /* 0x0000000012127229 */ /* 0x010fd00000000016 */
[----:B--2---:R-:W-:Y:S01]  /*4430*/  DADD R24, R18, R24 ;  /* 0x0000000012187229 */ /* 0x004fe20000000018 */
[----:B------:R-:W-:Y:S10]  /*4440*/  @P1 BRA `(.L_x_3761) ;  /* 0xfffffffc00681947 */ /* 0x000ff4000383ffff */
.L_x_3760:
[----:B------:R-:W-:-:S13]  /*4450*/  LOP3.LUT P1, R16, R0, 0xf, RZ, 0xc0, !PT ;  /* 0x0000000f00107812 */ /* 0x000fda000782c0ff */
        /* <DEDUP_REMOVED lines=18> */
[----:B---3--:R-:W-:-:S08]  /*4580*/  DADD R16, R22, R16 ;  /* 0x0000000016107229 */ /* 0x008fd00000000010 */
[----:B----4-:R-:W-:-:S08]  /*4590*/  DADD R16, R16, R18 ;  /* 0x0000000010107229 */ /* 0x010fd00000000012 */
[----:B-----5:R-:W-:-:S08]  /*45a0*/  DADD R16, R16, R20 ;  /* 0x0000000010107229 */ /* 0x020fd00000000014 */
[----:B--2---:R-:W-:-:S11]  /*45b0*/  DADD R24, R16, R24 ;  /* 0x0000000010187229 */ /* 0x004fd60000000018 */
.L_x_3763:
        /* <DEDUP_REMOVED lines=15> */
.L_x_3764:
        /* <DEDUP_REMOVED lines=13> */
.L_x_3762:
[----:B------:R-:W-:Y:S01]  /*4780*/  IMAD.U32 R16, RZ, RZ, UR6 ;  /* 0x00000006ff107e24 */ /* 0x000fe2000f8e00ff */
[----:B------:R-:W-:Y:S01]  /*4790*/  CS2R R18, SRZ ;  /* 0x0000000000127805 */ /* 0x000fe2000001ff00 */
[----:B------:R-:W-:Y:S06]  /*47a0*/  @!P0 BRA `(.L_x_3765) ;  /* 0x0000000000a88947 */ /* 0x000fec0003800000 */
[----:B------:R-:W-:Y:S01]  /*47b0*/  IMAD.U32 R16, RZ, RZ, UR6 ;  /* 0x00000006ff107e24 */ /* 0x000fe2000f8e00ff */
[----:B------:R-:W-:Y:S01]  /*47c0*/  CS2R R18, SRZ ;  /* 0x0000000000127805 */ /* 0x000fe2000001ff00 */
[----:B------:R-:W-:-:S06]  /*47d0*/  UMOV UR4, URZ ;  /* 0x000000ff00047c82 */ /* 0x000fcc0008000000 */
.L_x_3766:
        /* <DEDUP_REMOVED lines=15> */
[----:B---3--:R-:W-:Y:S02]  /*48d0*/  DADD R28, R22, R28 ;  /* 0x00000000161c7229 */ /* 0x008fe4000000001c */
[----:B------:R-:W3:Y:S06]  /*48e0*/  LDG.E.64 R22, desc[UR8][R20.64+0x38] ;  /* 0x0000380814167981 */ /* 0x000eec000c1e1b00 */
[----:B----4-:R-:W-:-:S02]  /*48f0*/  DADD R18, R28, R18 ;  /* 0x000000001c127229 */ /* 0x010fc40000000012 */
[----:B------:R-:W4:Y:S06]  /*4900*/  LDG.E.64 R28, desc[UR8][R20.64+0x58] ;  /* 0x00005808141c7981 */ /* 0x000f2c000c1e1b00 */
[----:B---3--:R-:W-:Y:S02]  /*4910*/  DADD R22, R18, R22 ;  /* 0x0000000012167229 */ /* 0x008fe40000000016 */
[----:B------:R-:W3:Y:S06]  /*4920*/  LDG.E.64 R18, desc[UR8][R20.64+0x48] ;  /* 0x0000480814127981 */ /* 0x000eec000c1e1b00 */
[----:B--2---:R-:W-:-:S02]  /*4930*/  DADD R26, R22, R26 ;  /* 0x00000000161a7229 */ /* 0x004fc4000000001a */
[----:B------:R-:W2:Y:S06]  /*4940*/  LDG.E.64 R22, desc[UR8][R20.64+0x50] ;  /* 0x0000500814167981 */ /* 0x000eac000c1e1b00 */
[----:B---3--:R-:W-:Y:S02]  /*4950*/  DADD R18, R26, R18 ;  /* 0x000000001a127229 */ /* 0x008fe40000000012 */
[----:B------:R-:W3:Y:S06]  /*4960*/  LDG.E.64 R26, desc[UR8][R20.64+0x70] ;  /* 0x00007008141a7981 */ /* 0x000eec000c1e1b00 */
[----:B--2---:R-:W-:-:S02]  /*4970*/  DADD R22, R18, R22 ;  /* 0x0000000012167229 */ /* 0x004fc40000000016 */
[----:B------:R-:W2:Y:S06]  /*4980*/  LDG.E.64 R18, desc[UR8][R20.64+0x60] ;  /* 0x0000600814127981 */ /* 0x000eac000c1e1b00 */
[----:B----4-:R-:W-:Y:S02]  /*4990*/  DADD R28, R22, R28 ;  /* 0x00000000161c7229 */ /* 0x010fe4000000001c */
[----:B------:R-:W4:Y:S04]  /*49a0*/  LDG.E.64 R22, desc[UR8][R20.64+0x68] ;  /* 0x0000680814167981 */ /* 0x000f28000c1e1b00 */
[----:B------:R-:W5:Y:S01]  /*49b0*/  LDG.E.64 R20, desc[UR8][R20.64+0x78] ;  /* 0x0000780814147981 */ /* 0x000f62000c1e1b00 */
[----:B------:R-:W-:Y:S01]  /*49c0*/  UIADD3 UR4, UPT, UPT, UR4, 0x10, URZ ;  /* 0x0000001004047890 */ /* 0x000fe2000fffe0ff */
[----:B------:R-:W-:-:S05]  /*49d0*/  LOP3.LUT R17, R0, 0xfffffff0, RZ, 0xc0, !PT ;  /* 0xfffffff000117812 */ /* 0x000fca00078ec0ff */
[----:B------:R-:W-:Y:S01]  /*49e0*/  ISETP.NE.AND P0, PT, R17, UR4, PT ;  /* 0x0000000411007c0c */ /* 0x000fe2000bf05270 */
[----:B------:R-:W-:Y:S01]  /*49f0*/  VIADD R16, R16, 0x10 ;  /* 0x0000001010107836 */ /* 0x000fe20000000000 */
[----:B--2---:R-:W-:-:S08]  /*4a00*/  DADD R18, R28, R18 ;  /* 0x000000001c127229 */ /* 0x004fd00000000012 */
[----:B----4-:R-:W-:-:S08]  /*4a10*/  DADD R18, R18, R22 ;  /* 0x0000000012127229 */ /* 0x010fd00000000016 */
[----:B---3--:R-:W-:-:S08]  /*4a20*/  DADD R18, R18, R26 ;  /* 0x0000000012127229 */ /* 0x008fd0000000001a */
[----:B-----5:R-:W-:Y:S01]  /*4a30*/  DADD R18, R18, R20 ;  /* 0x0000000012127229 */ /* 0x020fe20000000014 */
[----:B------:R-:W-:Y:S10]  /*4a40*/  @P0 BRA `(.L_x_3766) ;  /* 0xfffffffc00640947 */ /* 0x000ff4000383ffff */
.L_x_3765:
[----:B------:R-:W-:Y:S05]  /*4a50*/  @!P1 BRA `(.L_x_3767) ;  /* 0x0000000000c89947 */ /* 0x000fea0003800000 */
[----:B------:R-:W-:-:S04]  /*4a60*/  LOP3.LUT R17, R0, 0xf, RZ, 0xc0, !PT ;  /* 0x0000000f00117812 */ /* 0x000fc800078ec0ff */
[----:B------:R-:W-:-:S13]  /*4a70*/  ISETP.GE.U32.AND P0, PT, R17, 0x8, PT ;  /* 0x000000081100780c */ /* 0x000fda0003f06070 */
        /* <DEDUP_REMOVED lines=10> */
[----:B--2---:R-:W-:Y:S01]  /*4b20*/  DADD R22, R22, R18 ;  /* 0x0000000016167229 */ /* 0x004fe20000000012 */
[----:B------:R-:W2:Y:S07]  /*4b30*/  LDG.E.64 R18, desc[UR8][R20.64+0x20] ;  /* 0x0000200814127981 */ /* 0x000eae000c1e1b00 */
[----:B----4-:R-:W-:-:S02]  /*4b40*/  DADD R28, R22, R28 ;  /* 0x00000000161c7229 */ /* 0x010fc4000000001c */
[----:B------:R-:W4:Y:S04]  /*4b50*/  LDG.E.64 R22, desc[UR8][R20.64+0x28] ;  /* 0x0000280814167981 */ /* 0x000f28000c1e1b00 */
[----:B------:R-:W5:Y:S01]  /*4b60*/  LDG.E.64 R20, desc[UR8][R20.64+0x38] ;  /* 0x0000380814147981 */ /* 0x000f62000c1e1b00 */
[----:B------:R-:W-:Y:S01]  /*4b70*/  VIADD R16, R16, 0x8 ;  /* 0x0000000810107836 */ /* 0x000fe20000000000 */
[----:B--2---:R-:W-:-:S08]  /*4b80*/  DADD R18, R28, R18 ;  /* 0x000000001c127229 */ /* 0x004fd00000000012 */
[----:B----4-:R-:W-:-:S08]  /*4b90*/  DADD R18, R18, R22 ;  /* 0x0000000012127229 */ /* 0x010fd00000000016 */
[----:B---3--:R-:W-:-:S08]  /*4ba0*/  DADD R18, R18, R26 ;  /* 0x0000000012127229 */ /* 0x008fd0000000001a */
[----:B-----5:R-:W-:-:S11]  /*4bb0*/  DADD R18, R18, R20 ;  /* 0x0000000012127229 */ /* 0x020fd60000000014 */
.L_x_3768:
[----:B------:R-:W-:-:S13]  /*4bc0*/  LOP3.LUT P0, R17, R0, 0x7, RZ, 0xc0, !PT ;  /* 0x0000000700117812 */ /* 0x000fda000780c0ff */
[----:B------:R-:W-:Y:S05]  /*4bd0*/  @!P0 BRA `(.L_x_3767) ;  /* 0x0000000000688947 */ /* 0x000fea0003800000 */
[----:B------:R-:W-:Y:S02]  /*4be0*/  ISETP.GE.U32.AND P0, PT, R17, 0x4, PT ;  /* 0x000000041100780c */ /* 0x000fe40003f06070 */
[----:B------:R-:W-:-:S11]  /*4bf0*/  LOP3.LUT P1, R0, R0, 0x3, RZ, 0xc0, !PT ;  /* 0x0000000300007812 */ /* 0x000fd6000782c0ff */
        /* <DEDUP_REMOVED lines=12> */
.L_x_3769:
        /* <DEDUP_REMOVED lines=12> */
.L_x_3767:
[----:B------:R-:W-:-:S08]  /*4d80*/  DADD R12, R12, R14 ;  /* 0x000000000c0c7229 */ /* 0x000fd0000000000e */
[----:B------:R-:W-:-:S08]  /*4d90*/  DADD R12, R12, R10 ;  /* 0x000000000c0c7229 */ /* 0x000fd0000000000a */
[----:B------:R-:W-:-:S08]  /*4da0*/  DADD R12, R12, R8 ;  /* 0x000000000c0c7229 */ /* 0x000fd00000000008 */
[----:B------:R-:W-:-:S08]  /*4db0*/  DADD R12, R12, R6 ;  /* 0x000000000c0c7229 */ /* 0x000fd00000000006 */
[----:B------:R-:W-:-:S08]  /*4dc0*/  DADD R12, R12, R4 ;  /* 0x000000000c0c7229 */ /* 0x000fd00000000004 */
[----:B------:R-:W-:-:S08]  /*4dd0*/  DADD R12, R12, R24 ;  /* 0x000000000c0c7229 */ /* 0x000fd00000000018 */
[----:B------:R-:W-:-:S11]  /*4de0*/  DADD R6, R12, R18 ;  /* 0x000000000c067229 */ /* 0x000fd60000000012 */
.L_x_3729:
[----:B------:R-:W0:Y:S02]  /*4df0*/  LDCU UR4, c[0x0][0x3ac] ;  /* 0x00007580ff0477ac */ /* 0x000e240008000800 */
[----:B0-----:R-:W-:-:S06]  /*4e00*/  UIMAD UR6, UR4, 0x1400, URZ ;  /* 0x00001400040678a4 */ /* 0x001fcc000f8e02ff */
[----:B------:R-:W-:-:S05]  /*4e10*/  IMAD.U32 R0, RZ, RZ, UR6 ;  /* 0x00000006ff007e24 */ /* 0x000fca000f8e00ff */
[----:B------:R-:W-:-:S13]  /*4e20*/  ISETP.LE.U32.AND P0, PT, R0, UR12, PT ;  /* 0x0000000c00007c0c */ /* 0x000fda000bf03070 */
[----:B------:R-:W-:Y:S05]  /*4e30*/  @!P0 BRA `(.L_x_3770) ;  /* 0x0000003800bc8947 */ /* 0x000fea0003800000 */
[----:B------:R-:W-:Y:S01]  /*4e40*/  ISETP.GE.AND P0, PT, R3, R2, PT ;  /* 0x000000020300720c */ /* 0x000fe20003f06270 */
[----:B------:R-:W-:-:S04]  /*4e50*/  IMAD.U32 R0, RZ, RZ, UR10 ;  /* 0x0000000aff007e24 */ /* 0x000fc8000f8e00ff */
[----:B------:R-:W-:-:S08]  /*4e60*/  VIADD R0, R0, 0xffffec00 ;  /* 0xffffec0000007836 */ /* 0x000fd00000000000 */
[----:B------:R-:W-:Y:S05]  /*4e70*/  @P0 BRA `(.L_x_3771) ;  /* 0x00000000003c0947 */ /* 0x000fea0003800000 */
[----:B------:R-:W-:-:S04]  /*4e80*/  UIADD3 UR5, UPT, UPT, UR5, UR4, URZ ;  /* 0x0000000405057290 */ /* 0x000fc8000fffe0ff */
[----:B------:R-:W-:-:S06]  /*4e90*/  UIMAD UR5, UR5, 0x1400, URZ ;  /* 0x00001400050578a4 */ /* 0x000fcc000f8e02ff */
[----:B------:R-:W-:-:S13]  /*4ea0*/  ISETP.LT.U32.AND P0, PT, R0, UR5, PT ;  /* 0x0000000500007c0c */ /* 0x000fda000bf01070 */
[----:B------:R-:W-:Y:S05]  /*4eb0*/  @P0 BRA `(.L_x_3772) ;  /* 0x0000003000b00947 */ /* 0x000fea0003800000 */
[----:B------:R-:W0:Y:S02]  /*4ec0*/  LDC R3, c[0x0][0x3a8] ;  /* 0x0000ea00ff037b82 */ /* 0x000e240000000800 */
.L_x_3773:
[----:B0-----:R-:W-:Y:S01]  /*4ed0*/  R2UR UR10, R3 ;  /* 0x00000000030a72ca */ /* 0x001fe200000e0000 */
[----:B------:R-:W-:Y:S01]  /*4ee0*/  IMAD.U32 R2, RZ, RZ, UR5 ;  /* 0x00000005ff027e24 */ /* 0x000fe2000f8e00ff */
[----:B------:R-:W-:-:S11]  /*4ef0*/  DADD R6, RZ, R6 ;  /* 0x00000000ff067229 */ /* 0x000fd60000000006 */
[----:B------:R-:W-:-:S04]  /*4f00*/  IADD3 R2, PT, PT, -R2, UR10, RZ ;  /* 0x0000000a02027c10 */ /* 0x000fc8000fffe1ff */
[----:B------:R-:W-:-:S13]  /*4f10*/  ISETP.GE.U32.AND P0, PT, R2, UR6, PT ;  /* 0x0000000602007c0c */ /* 0x000fda000bf06070 */
[----:B------:R-:W-:Y:S05]  /*4f20*/  @!P0 BRA `(.L_x_3770) ;  /* 0x0000003800808947 */ /* 0x000fea0003800000 */
[----:B------:R-:W-:-:S06]  /*4f30*/  UIADD3 UR5, UPT, UPT, UR6, UR5, URZ ;  /* 0x0000000506057290 */ /* 0x000fcc000fffe0ff */
[----:B------:R-:W-:-:S13]  /*4f40*/  ISETP.LT.U32.AND P0, PT, R0, UR5, PT ;  /* 0x0000000500007c0c */ /* 0x000fda000bf01070 */
[----:B------:R-:W-:Y:S05]  /*4f50*/  @!P0 BRA `(.L_x_3773) ;  /* 0xfffffffc00dc8947 */ /* 0x000fea000383ffff */
[----:B------:R-:W-:Y:S05]  /*4f60*/  BRA `(.L_x_3772) ;  /* 0x0000003000847947 */ /* 0x000fea0003800000 */
.L_x_3771:
[----:B------:R-:W-:Y:S01]  /*4f70*/  UIADD3 UR5, UPT, UPT, UR5, UR4, URZ ;  /* 0x0000000405057290 */ /* 0x000fe2000fffe0ff */
[----:B------:R-:W-:-:S03]  /*4f80*/  IADD3 R2, PT, PT, R3, 0x1, -R2 ;  /* 0x0000000103027810 */ /* 0x000fc60007ffe802 */
[----:B------:R-:W-:-:S06]  /*4f90*/  UIMAD UR5, UR5, 0x1400, URZ ;  /* 0x00001400050578a4 */ /* 0x000fcc000f8e02ff */
[----:B------:R-:W-:-:S13]  /*4fa0*/  ISETP.LT.U32.AND P0, PT, R0, UR5, PT ;  /* 0x0000000500007c0c */ /* 0x000fda000bf01070 */
[----:B------:R-:W-:Y:S05]  /*4fb0*/  @P0 BRA `(.L_x_3772) ;  /* 0x0000003000700947 */ /* 0x000fea0003800000 */
[C---:B------:R-:W-:Y:S02]  /*4fc0*/  LOP3.LUT R0, R2.reuse, 0x7, RZ, 0xc0, !PT ;  /* 0x0000000702007812 */ /* 0x040fe400078ec0ff */
[----:B------:R-:W-:-:S07]  /*4fd0*/  LOP3.LUT R28, R2, 0x3, RZ, 0xc0, !PT ;  /* 0x00000003021c7812 */ /* 0x000fce00078ec0ff */
.L_x_3814:
[----:B------:R-:W0:Y:S01]  /*4fe0*/  LDCU.64 UR6, c[0x0][0x3c8] ;  /* 0x00007900ff0677ac */ /* 0x000e220008000a00 */
[----:B------:R-:W-:Y:S01]  /*4ff0*/  CS2R R2, SRZ ;  /* 0x0000000000027805 */ /* 0x000fe2000001ff00 */
[----:B------:R-:W1:Y:S01]  /*5000*/  LDCU.64 UR10, c[0x0][0x3c8] ;  /* 0x00007900ff0a77ac */ /* 0x000e620008000a00 */
[----:B------:R-:W2:Y:S01]  /*5010*/  LDCU UR13, c[0x0][0x3c8] ;  /* 0x00007900ff0d77ac */ /* 0x000ea20008000800 */
[----:B0-----:R-:W-:-:S04]  /*5020*/  UIADD3 UR6, UPT, UPT, UR7, -UR6, URZ ;  /* 0x8000000607067290 */ /* 0x001fc8000fffe0ff */
[----:B------:R-:W-:Y:S02]  /*5030*/  UISETP.GE.U32.AND UP1, UPT, UR6, 0xf, UPT ;  /* 0x0000000f0600788c */ /* 0x000fe4000bf26070 */
[----:B-1----:R-:W-:Y:S01]  /*5040*/  UIADD3 UR4, UPT, UPT, UR11, 0x1, -UR10 ;  /* 0x000000010b047890 */ /* 0x002fe2000fffe80a */
[----:B--2---:R-:W-:-:S03]  /*5050*/  IMAD.U32 R16, RZ, RZ, UR13 ;  /* 0x0000000dff107e24 */ /* 0x004fc6000f8e00ff */
[----:B------:R-:W-:Y:S02]  /*5060*/  ULOP3.LUT UR7, UR4, 0xf, URZ, 0xc0, !UPT ;  /* 0x0000000f04077892 */ /* 0x000fe4000f8ec0ff */
[----:B------:R-:W-:Y:S02]  /*5070*/  UIADD3 UR4, UPT, UPT, UR6, 0x1, URZ ;  /* 0x0000000106047890 */ /* 0x000fe4000fffe0ff */
[----:B------:R-:W-:Y:S02]  /*5080*/  UIADD3 UR14, UPT, UPT, UR7, -0x1, URZ ;  /* 0xffffffff070e7890 */ /* 0x000fe4000fffe0ff */
[----:B------:R-:W-:Y:S02]  /*5090*/  UISETP.NE.AND UP0, UPT, UR7, URZ, UPT ;  /* 0x000000ff0700728c */ /* 0x000fe4000bf05270 */
[----:B------:R-:W-:Y:S01]  /*50a0*/  ULOP3.LUT UR6, UR4, 0xfffffff0, URZ, 0xc0, !UPT ;  /* 0xfffffff004067892 */ /* 0x000fe2000f8ec0ff */
[----:B------:R-:W-:Y:S11]  /*50b0*/  BRA.U !UP1, `(.L_x_3774) ;  /* 0x0000000109a47547 */ /* 0x000ff6000b800000 */
[----:B------:R-:W-:Y:S01]  /*50c0*/  IMAD.U32 R16, RZ, RZ, UR13 ;  /* 0x0000000dff107e24 */ /* 0x000fe2000f8e00ff */
[----:B------:R-:W-:Y:S01]  /*50d0*/  CS2R R2, SRZ ;  /* 0x0000000000027805 */ /* 0x000fe2000001ff00 */
[----:B------:R-:W-:-:S06]  /*50e0*/  UMOV UR4, URZ ;  /* 0x000000ff00047c82 */ /* 0x000fcc0008000000 */
.L_x_3775:
        /* <DEDUP_REMOVED lines=17> */
[----:B-----5:R-:W-:Y:S01]  /*5200*/  DADD R24, R24, R22 ;  /* 0x0000000018187229 */ /* 0x020fe20000000016 */
[----:B------:R-:W5:Y:S07]  /*5210*/  LDG.E.64 R22, desc[UR8][R4.64+0x58] ;  /* 0x0000580804167981 */ /* 0x000f6e000c1e1b00 */
[----:B------:R-:W-:Y:S01]  /*5220*/  DADD R24, R24, R8 ;  /* 0x0000000018187229 */ /* 0x000fe20000000008 */
[----:B------:R-:W5:Y:S07]  /*5230*/  LDG.E.64 R8, desc[UR8][R4.64+0x60] ;  /* 0x0000600804087981 */ /* 0x000f6e000c1e1b00 */
[----:B------:R-:W-:Y:S01]  /*5240*/  DADD R24, R24, R10 ;  /* 0x0000000018187229 */ /* 0x000fe2000000000a */
[----:B------:R-:W5:Y:S07]  /*5250*/  LDG.E.64 R10, desc[UR8][R4.64+0x68] ;  /* 0x00006808040a7981 */ /* 0x000f6e000c1e1b00 */
[----:B------:R-:W-:Y:S01]  /*5260*/  DADD R24, R24, R12 ;  /* 0x0000000018187229 */ /* 0x000fe2000000000c */
[----:B------:R-:W5:Y:S07]  /*5270*/  LDG.E.64 R12, desc[UR8][R4.64+0x70] ;  /* 0x00007008040c7981 */ /* 0x000f6e000c1e1b00 */
        /* <DEDUP_REMOVED lines=12> */
[----:B------:R-:W-:Y:S10]  /*5340*/  BRA.U UP2, `(.L_x_3775) ;  /* 0xfffffffd02687547 */ /* 0x000ff4000b83ffff */
.L_x_3774:
[----:B------:R-:W-:Y:S01]  /*5350*/  VIADD R26, R0, 0xffffffff ;  /* 0xffffffff001a7836 */ /* 0x000fe20000000000 */
[----:B------:R-:W-:Y:S06]  /*5360*/  BRA.U !UP0, `(.L_x_3776) ;  /* 0x0000000108c47547 */ /* 0x000fec000b800000 */
[----:B------:R-:W-:Y:S01]  /*5370*/  UISETP.GE.U32.AND UP2, UPT, UR14, 0x7, UPT ;  /* 0x000000070e00788c */ /* 0x000fe2000bf46070 */
[----:B------:R-:W-:-:S08]  /*5380*/  ISETP.NE.AND P0, PT, R0, RZ, PT ;  /* 0x000000ff0000720c */ /* 0x000fd00003f05270 */
[----:B------:R-:W-:Y:S05]  /*5390*/  BRA.U !UP2, `(.L_x_3777) ;  /* 0x000000010a4c7547 */ /* 0x000fea000b800000 */
        /* <DEDUP_REMOVED lines=19> */
.L_x_3777:
        /* <DEDUP_REMOVED lines=15> */
.L_x_3778:
        /* <DEDUP_REMOVED lines=12> */
.L_x_3776:
[----:B------:R-:W-:Y:S01]  /*5680*/  IMAD.U32 R27, RZ, RZ, UR13 ;  /* 0x0000000dff1b7e24 */ /* 0x000fe2000f8e00ff */
[----:B------:R-:W-:Y:S01]  /*5690*/  CS2R R4, SRZ ;  /* 0x0000000000047805 */ /* 0x000fe2000001ff00 */
[----:B------:R-:W-:Y:S06]  /*56a0*/  BRA.U !UP1, `(.L_x_3779) ;  /* 0x0000000109a47547 */ /* 0x000fec000b800000 */
[----:B------:R-:W-:Y:S01]  /*56b0*/  IMAD.U32 R27, RZ, RZ, UR13 ;  /* 0x0000000dff1b7e24 */ /* 0x000fe2000f8e00ff */
[----:B------:R-:W-:Y:S01]  /*56c0*/  CS2R R4, SRZ ;  /* 0x0000000000047805 */ /* 0x000fe2000001ff00 */
[----:B------:R-:W-:-:S06]  /*56d0*/  UMOV UR4, URZ ;  /* 0x000000ff00047c82 */ /* 0x000fcc0008000000 */
.L_x_3780:
        /* <DEDUP_REMOVED lines=24> */
[----:B--2---:R-:W-:Y:S02]  /*5860*/  DADD R22, R20, R22 ;  /* 0x0000000014167229 */ /* 0x004fe40000000016 */
[----:B------:R-:W2:Y:S06]  /*5870*/  LDG.E.64 R20, desc[UR8][R8.64+0x70] ;  /* 0x0000700808147981 */ /* 0x000eac000c1e1b00 */
[----:B---3--:R-:W-:-:S08]  /*5880*/  DADD R4, R22, R4 ;  /* 0x0000000016047229 */ /* 0x008fd00000000004 */
[----:B----4-:R-:W-:-:S08]  /*5890*/  DADD R4, R4, R18 ;  /* 0x0000000004047229 */ /* 0x010fd00000000012 */
[----:B-----5:R-:W-:-:S08]  /*58a0*/  DADD R4, R4, R16 ;  /* 0x0000000004047229 */ /* 0x020fd00000000010 */
[----:B------:R-:W-:-:S08]  /*58b0*/  DADD R4, R4, R14 ;  /* 0x0000000004047229 */ /* 0x000fd0000000000e */
[----:B------:R-:W-:Y:S01]  /*58c0*/  DADD R4, R4, R12 ;  /* 0x0000000004047229 */ /* 0x000fe2000000000c */
[----:B------:R-:W-:-:S07]  /*58d0*/  UIADD3 UR4, UPT, UPT, UR4, 0x10, URZ ;  /* 0x0000001004047890 */ /* 0x000fce000fffe0ff */
[----:B------:R-:W-:Y:S01]  /*58e0*/  DADD R4, R4, R10 ;  /* 0x0000000004047229 */ /* 0x000fe2000000000a */
[----:B------:R-:W-:Y:S01]  /*58f0*/  UISETP.NE.AND UP2, UPT, UR4, UR6, UPT ;  /* 0x000000060400728c */ /* 0x000fe2000bf45270 */
[----:B------:R-:W-:-:S06]  /*5900*/  VIADD R27, R27, 0x10 ;  /* 0x000000101b1b7836 */ /* 0x000fcc0000000000 */
[----:B--2---:R-:W-:-:S08]  /*5910*/  DADD R4, R4, R20 ;  /* 0x0000000004047229 */ /* 0x004fd00000000014 */
[----:B------:R-:W-:Y:S01]  /*5920*/  DADD R4, R4, R24 ;  /* 0x0000000004047229 */ /* 0x000fe20000000018 */
[----:B------:R-:W-:Y:S10]  /*5930*/  BRA.U UP2, `(.L_x_3780) ;  /* 0xfffffffd02687547 */ /* 0x000ff4000b83ffff */
.L_x_3779:
[----:B------:R-:W-:Y:S05]  /*5940*/  BRA.U !UP0, `(.L_x_3781) ;  /* 0x0000000108c47547 */ /* 0x000fea000b800000 */
        /* <DEDUP_REMOVED lines=22> */
.L_x_3782:
        /* <DEDUP_REMOVED lines=15> */
.L_x_3783:
        /* <DEDUP_REMOVED lines=12> */
.L_x_3781:
[----:B------:R-:W-:Y:S01]  /*5c60*/  IMAD.U32 R24, RZ, RZ, UR13 ;  /* 0x0000000dff187e24 */ /* 0x000fe2000f8e00ff */
[----:B------:R-:W-:Y:S01]  /*5c70*/  CS2R R8, SRZ ;  /* 0x0000000000087805 */ /* 0x000fe2000001ff00 */
[----:B------:R-:W-:Y:S06]  /*5c80*/  BRA.U !UP1, `(.L_x_3784) ;  /* 0x0000000109a47547 */ /* 0x000fec000b800000 */
[----:B------:R-:W-:Y:S01]  /*5c90*/  IMAD.U32 R24, RZ, RZ, UR13 ;  /* 0x0000000dff187e24 */ /* 0x000fe2000f8e00ff */
[----:B------:R-:W-:Y:S01]  /*5ca0*/  CS2R R8, SRZ ;  /* 0x0000000000087805 */ /* 0x000fe2000001ff00 */
[----:B------:R-:W-:-:S06]  /*5cb0*/  UMOV UR4, URZ ;  /* 0x000000ff00047c82 */ /* 0x000fcc0008000000 */
.L_x_3785:
        /* <DEDUP_REMOVED lines=25> */
[----:B------:R-:W4:Y:S04]  /*5e50*/  LDG.E.64 R20, desc[UR8][R10.64+0x70] ;  /* 0x000070080a147981 */ /* 0x000f28000c1e1b00 */
[----:B------:R-:W4:Y:S02]  /*5e60*/  LDG.E.64 R10, desc[UR8][R10.64+0x78] ;  /* 0x000078080a0a7981 */ /* 0x000f24000c1e1b00 */
[----:B-----5:R-:W-:Y:S01]  /*5e70*/  DADD R8, R22, R8 ;  /* 0x0000000016087229 */ /* 0x020fe20000000008 */
[----:B------:R-:W-:Y:S01]  /*5e80*/  UIADD3 UR4, UPT, UPT, UR4, 0x10, URZ ;  /* 0x0000001004047890 */ /* 0x000fe2000fffe0ff */
[----:B------:R-:W-:-:S03]  /*5e90*/  VIADD R24, R24, 0x10 ;  /* 0x0000001018187836 */ /* 0x000fc60000000000 */
[----:B------:R-:W-:-:S03]  /*5ea0*/  UISETP.NE.AND UP2, UPT, UR4, UR6, UPT ;  /* 0x000000060400728c */ /* 0x000fc6000bf45270 */
[----:B------:R-:W-:-:S08]  /*5eb0*/  DADD R8, R8, R18 ;  /* 0x0000000008087229 */ /* 0x000fd00000000012 */
[----:B------:R-:W-:-:S08]  /*5ec0*/  DADD R8, R8, R16 ;  /* 0x0000000008087229 */ /* 0x000fd00000000010 */
[----:B--2---:R-:W-:-:S08]  /*5ed0*/  DADD R8, R8, R14 ;  /* 0x0000000008087229 */ /* 0x004fd0000000000e */
[----:B---3--:R-:W-:-:S08]  /*5ee0*/  DADD R8, R8, R12 ;  /* 0x0000000008087229 */ /* 0x008fd0000000000c */
[----:B----4-:R-:W-:-:S08]  /*5ef0*/  DADD R8, R8, R20 ;  /* 0x0000000008087229 */ /* 0x010fd00000000014 */
[----:B------:R-:W-:Y:S01]  /*5f00*/  DADD R8, R8, R10 ;  /* 0x0000000008087229 */ /* 0x000fe2000000000a */
[----:B------:R-:W-:Y:S10]  /*5f10*/  BRA.U UP2, `(.L_x_3785) ;  /* 0xfffffffd02687547 */ /* 0x000ff4000b83ffff */
.L_x_3784:
        /* <DEDUP_REMOVED lines=13> */
[----:B------:R-:W2:Y:S04]  /*5ff0*/  LDG.E.64 R22, desc[UR8][R20.64+0x30] ;  /* 0x0000300814167981 */ /* 0x000ea8000c1e1b00 */
[----:B------:R-:W2:Y:S01]  /*6000*/  LDG.E.64 R20, desc[UR8][R20.64+0x38] ;  /* 0x0000380814147981 */ /* 0x000ea2000c1e1b00 */
[----:B---3--:R-:W-:Y:S01]  /*6010*/  DADD R8, R8, R10 ;  /* 0x0000000008087229 */ /* 0x008fe2000000000a */
[----:B------:R-:W-:-:S07]  /*6020*/  VIADD R24, R24, 0x8 ;  /* 0x0000000818187836 */ /* 0x000fce0000000000 */
[----:B----4-:R-:W-:-:S08]  /*6030*/  DADD R8, R8, R18 ;  /* 0x0000000008087229 */ /* 0x010fd00000000012 */
[----:B-----5:R-:W-:-:S08]  /*6040*/  DADD R8, R8, R16 ;  /* 0x0000000008087229 */ /* 0x020fd00000000010 */
[----:B------:R-:W-:-:S08]  /*6050*/  DADD R8, R8, R14 ;  /* 0x0000000008087229 */ /* 0x000fd0000000000e */
[----:B------:R-:W-:-:S08]  /*6060*/  DADD R8, R8, R12 ;  /* 0x0000000008087229 */ /* 0x000fd0000000000c */
[----:B--2---:R-:W-:-:S08]  /*6070*/  DADD R8, R8, R22 ;  /* 0x0000000008087229 */ /* 0x004fd00000000016 */
[----:B------:R-:W-:-:S11]  /*6080*/  DADD R8, R8, R20 ;  /* 0x0000000008087229 */ /* 0x000fd60000000014 */
.L_x_3787:
        /* <DEDUP_REMOVED lines=15> */
.L_x_3788:
        /* <DEDUP_REMOVED lines=12> */
.L_x_3786:
[----:B------:R-:W-:Y:S01]  /*6240*/  IMAD.U32 R24, RZ, RZ, UR13 ;  /* 0x0000000dff187e24 */ /* 0x000fe2000f8e00ff */
[----:B------:R-:W-:Y:S01]  /*6250*/  CS2R R10, SRZ ;  /* 0x00000000000a7805 */ /* 0x000fe2000001ff00 */
[----:B------:R-:W-:Y:S06]  /*6260*/  BRA.U !UP1, `(.L_x_3789) ;  /* 0x0000000109a47547 */ /* 0x000fec000b800000 */
[----:B------:R-:W-:Y:S01]  /*6270*/  IMAD.U32 R24, RZ, RZ, UR13 ;  /* 0x0000000dff187e24 */ /* 0x000fe2000f8e00ff */
[----:B------:R-:W-:Y:S01]  /*6280*/  CS2R R10, SRZ ;  /* 0x00000000000a7805 */ /* 0x000fe2000001ff00 */
[----:B------:R-:W-:-:S06]  /*6290*/  UMOV UR4, URZ ;  /* 0x000000ff00047c82 */ /* 0x000fcc0008000000 */
.L_x_3790:
        /* <DEDUP_REMOVED lines=36> */
[----:B------:R-:W-:Y:S01]  /*64e0*/  DADD R10, R10, R12 ;  /* 0x000000000a0a7229 */ /* 0x000fe2000000000c */
[----:B------:R-:W-:Y:S10]  /*64f0*/  BRA.U UP2, `(.L_x_3790) ;  /* 0xfffffffd02687547 */ /* 0x000ff4000b83ffff */
.L_x_3789:
        /* <DEDUP_REMOVED lines=14> */
[----:B------:R-:W3:Y:S04]  /*65e0*/  LDG.E.64 R22, desc[UR8][R18.64+0x30] ;  /* 0x0000300812167981 */ /* 0x000ee8000c1e1b00 */
[----:B------:R-:W3:Y:S02]  /*65f0*/  LDG.E.64 R18, desc[UR8][R18.64+0x38] ;  /* 0x0000380812127981 */ /* 0x000ee4000c1e1b00 */
[----:B----4-:R-:W-:Y:S01]  /*6600*/  DADD R12, R20, R12 ;  /* 0x00000000140c7229 */ /* 0x010fe2000000000c */
[----:B------:R-:W-:-:S07]  /*6610*/  VIADD R24, R24, 0x8 ;  /* 0x0000000818187836 */ /* 0x000fce0000000000 */
[----:B-----5:R-:W-:-:S08]  /*6620*/  DADD R12, R12, R16 ;  /* 0x000000000c0c7229 */ /* 0x020fd00000000010 */
[----:B------:R-:W-:-:S08]  /*6630*/  DADD R12, R12, R14 ;  /* 0x000000000c0c7229 */ /* 0x000fd0000000000e */
[----:B--2---:R-:W-:-:S08]  /*6640*/  DADD R10, R12, R10 ;  /* 0x000000000c0a7229 */ /* 0x004fd0000000000a */
[----:B---3--:R-:W-:-:S08]  /*6650*/  DADD R10, R10, R22 ;  /* 0x000000000a0a7229 */ /* 0x008fd00000000016 */
[----:B------:R-:W-:-:S11]  /*6660*/  DADD R10, R10, R18 ;  /* 0x000000000a0a7229 */ /* 0x000fd60000000012 */
.L_x_3792:
        /* <DEDUP_REMOVED lines=15> */
.L_x_3793:
        /* <DEDUP_REMOVED lines=12> */
.L_x_3791:
[----:B------:R-:W-:Y:S01]  /*6820*/  IMAD.U32 R24, RZ, RZ, UR13 ;  /* 0x0000000dff187e24 */ /* 0x000fe2000f8e00ff */
[----:B------:R-:W-:Y:S01]  /*6830*/  CS2R R12, SRZ ;  /* 0x00000000000c7805 */ /* 0x000fe2000001ff00 */
[----:B------:R-:W-:Y:S06]  /*6840*/  BRA.U !UP1, `(.L_x_3794) ;  /* 0x0000000109a47547 */ /* 0x000fec000b800000 */
[----:B------:R-:W-:Y:S01]  /*6850*/  IMAD.U32 R24, RZ, RZ, UR13 ;  /* 0x0000000dff187e24 */ /* 0x000fe2000f8e00ff */
[----:B------:R-:W-:Y:S01]  /*6860*/  CS2R R12, SRZ ;  /* 0x00000000000c7805 */ /* 0x000fe2000001ff00 */
[----:B------:R-:W-:-:S06]  /*6870*/  UMOV UR4, URZ ;  /* 0x000000ff00047c82 */ /* 0x000fcc0008000000 */
.L_x_3795:
        /* <DEDUP_REMOVED lines=27> */
[----:B------:R-:W4:Y:S04]  /*6a30*/  LDG.E.64 R20, desc[UR8][R14.64+0x70] ;  /* 0x000070080e147981 */ /* 0x000f28000c1e1b00 */
[----:B------:R-:W4:Y:S02]  /*6a40*/  LDG.E.64 R14, desc[UR8][R14.64+0x78] ;  /* 0x000078080e0e7981 */ /* 0x000f24000c1e1b00 */
[----:B-----5:R-:W-:Y:S01]  /*6a50*/  DADD R12, R22, R12 ;  /* 0x00000000160c7229 */ /* 0x020fe2000000000c */
[----:B------:R-:W-:Y:S01]  /*6a60*/  UIADD3 UR4, UPT, UPT, UR4, 0x10, URZ ;  /* 0x0000001004047890 */ /* 0x000fe2000fffe0ff */
[----:B------:R-:W-:-:S03]  /*6a70*/  VIADD R24, R24, 0x10 ;  /* 0x0000001018187836 */ /* 0x000fc60000000000 */
[----:B------:R-:W-:-:S03]  /*6a80*/  UISETP.NE.AND UP2, UPT, UR4, UR6, UPT ;  /* 0x000000060400728c */ /* 0x000fc6000bf45270 */
[----:B--2---:R-:W-:-:S08]  /*6a90*/  DADD R12, R12, R18 ;  /* 0x000000000c0c7229 */ /* 0x004fd00000000012 */
[----:B---3--:R-:W-:-:S08]  /*6aa0*/  DADD R12, R12, R16 ;  /* 0x000000000c0c7229 */ /* 0x008fd00000000010 */
[----:B----4-:R-:W-:-:S08]  /*6ab0*/  DADD R12, R12, R20 ;  /* 0x000000000c0c7229 */ /* 0x010fd00000000014 */
[----:B------:R-:W-:Y:S01]  /*6ac0*/  DADD R12, R12, R14 ;  /* 0x000000000c0c7229 */ /* 0x000fe2000000000e */
[----:B------:R-:W-:Y:S10]  /*6ad0*/  BRA.U UP2, `(.L_x_3795) ;  /* 0xfffffffd02687547 */ /* 0x000ff4000b83ffff */
.L_x_3794:
        /* <DEDUP_REMOVED lines=15> */
[----:B------:R-:W4:Y:S04]  /*6bd0*/  LDG.E.64 R22, desc[UR8][R16.64+0x30] ;  /* 0x0000300810167981 */ /* 0x000f28000c1e1b00 */
[----:B------:R-:W4:Y:S02]  /*6be0*/  LDG.E.64 R16, desc[UR8][R16.64+0x38] ;  /* 0x0000380810107981 */ /* 0x000f24000c1e1b00 */
[----:B-----5:R-:W-:Y:S01]  /*6bf0*/  DADD R14, R20, R14 ;  /* 0x00000000140e7229 */ /* 0x020fe2000000000e */
[----:B------:R-:W-:-:S07]  /*6c00*/  VIADD R24, R24, 0x8 ;  /* 0x0000000818187836 */ /* 0x000fce0000000000 */
[----:B--2---:R-:W-:-:S08]  /*6c10*/  DADD R12, R14, R12 ;  /* 0x000000000e0c7229 */ /* 0x004fd0000000000c */
[----:B---3--:R-:W-:-:S08]  /*6c20*/  DADD R12, R12, R18 ;  /* 0x000000000c0c7229 */ /* 0x008fd00000000012 */
[----:B----4-:R-:W-:-:S08]  /*6c30*/  DADD R12, R12, R22 ;  /* 0x000000000c0c7229 */ /* 0x010fd00000000016 */
[----:B------:R-:W-:-:S11]  /*6c40*/  DADD R12, R12, R16 ;  /* 0x000000000c0c7229 */ /* 0x000fd60000000010 */
.L_x_3797:
        /* <DEDUP_REMOVED lines=15> */
.L_x_3798:
        /* <DEDUP_REMOVED lines=12> */
.L_x_3796:
[----:B------:R-:W-:Y:S01]  /*6e00*/  IMAD.U32 R27, RZ, RZ, UR13 ;  /* 0x0000000dff1b7e24 */ /* 0x000fe2000f8e00ff */
[----:B------:R-:W-:Y:S01]  /*6e10*/  CS2R R14, SRZ ;  /* 0x00000000000e7805 */ /* 0x000fe2000001ff00 */
[----:B------:R-:W-:Y:S06]  /*6e20*/  BRA.U !UP1, `(.L_x_3799) ;  /* 0x0000000109a47547 */ /* 0x000fec000b800000 */
[----:B------:R-:W-:Y:S01]  /*6e30*/  IMAD.U32 R27, RZ, RZ, UR13 ;  /* 0x0000000dff1b7e24 */ /* 0x000fe2000f8e00ff */
[----:B------:R-:W-:Y:S01]  /*6e40*/  CS2R R14, SRZ ;  /* 0x00000000000e7805 */ /* 0x000fe2000001ff00 */
[----:B------:R-:W-:-:S06]  /*6e50*/  UMOV UR4, URZ ;  /* 0x000000ff00047c82 */ /* 0x000fcc0008000000 */
.L_x_3800:
        /* <DEDUP_REMOVED lines=18> */
[----:B-----5:R-:W-:Y:S01]  /*6f80*/  DADD R18, R18, R14 ;  /* 0x0000000012127229 */ /* 0x020fe2000000000e */
[----:B------:R-:W5:Y:S07]  /*6f90*/  LDG.E.64 R14, desc[UR8][R16.64+0x48] ;  /* 0x00004808100e7981 */ /* 0x000f6e000c1e1b00 */
[----:B--2---:R-:W-:-:S02]  /*6fa0*/  DADD R24, R18, R24 ;  /* 0x0000000012187229 */ /* 0x004fc40000000018 */
[----:B------:R-:W2:Y:S06]  /*6fb0*/  LDG.E.64 R18, desc[UR8][R16.64+0x50] ;  /* 0x0000500810127981 */ /* 0x000eac000c1e1b00 */
[----:B---3--:R-:W-:Y:S02]  /*6fc0*/  DADD R22, R24, R22 ;  /* 0x0000000018167229 */ /* 0x008fe40000000016 */
[----:B------:R-:W3:Y:S06]  /*6fd0*/  LDG.E.64 R24, desc[UR8][R16.64+0x78] ;  /* 0x0000780810187981 */ /* 0x000eec000c1e1b00 */
[----:B-----5:R-:W-:Y:S01]  /*6fe0*/  DADD R22, R22, R14 ;  /* 0x0000000016167229 */ /* 0x020fe2000000000e */
[----:B------:R-:W5:Y:S07]  /*6ff0*/  LDG.E.64 R14, desc[UR8][R16.64+0x60] ;  /* 0x00006008100e7981 */ /* 0x000f6e000c1e1b00 */
[----:B--2---:R-:W-:Y:S01]  /*7000*/  DADD R22, R22, R18 ;  /* 0x0000000016167229 */ /* 0x004fe20000000012 */
[----:B------:R-:W2:Y:S07]  /*7010*/  LDG.E.64 R18, desc[UR8][R16.64+0x68] ;  /* 0x0000680810127981 */ /* 0x000eae000c1e1b00 */
[----:B----4-:R-:W-:Y:S01]  /*7020*/  DADD R22, R22, R20 ;  /* 0x0000000016167229 */ /* 0x010fe20000000014 */
[----:B------:R-:W4:Y:S01]  /*7030*/  LDG.E.64 R20, desc[UR8][R16.64+0x70] ;  /* 0x0000700810147981 */ /* 0x000f22000c1e1b00 */
[----:B------:R-:W-:-:S04]  /*7040*/  UIADD3 UR4, UPT, UPT, UR4, 0x10, URZ ;  /* 0x0000001004047890 */ /* 0x000fc8000fffe0ff */
[----:B------:R-:W-:Y:S01]  /*7050*/  UISETP.NE.AND UP2, UPT, UR4, UR6, UPT ;  /* 0x000000060400728c */ /* 0x000fe2000bf45270 */
[----:B------:R-:W-:Y:S01]  /*7060*/  VIADD R27, R27, 0x10 ;  /* 0x000000101b1b7836 */ /* 0x000fe20000000000 */
[----:B-----5:R-:W-:-:S08]  /*7070*/  DADD R14, R22, R14 ;  /* 0x00000000160e7229 */ /* 0x020fd0000000000e */
[----:B--2---:R-:W-:-:S08]  /*7080*/  DADD R14, R14, R18 ;  /* 0x000000000e0e7229 */ /* 0x004fd00000000012 */
[----:B----4-:R-:W-:-:S08]  /*7090*/  DADD R14, R14, R20 ;  /* 0x000000000e0e7229 */ /* 0x010fd00000000014 */
[----:B---3--:R-:W-:Y:S01]  /*70a0*/  DADD R14, R14, R24 ;  /* 0x000000000e0e7229 */ /* 0x008fe20000000018 */
[----:B------:R-:W-:Y:S10]  /*70b0*/  BRA.U UP2, `(.L_x_3800) ;  /* 0xfffffffd02687547 */ /* 0x000ff4000b83ffff */
.L_x_3799:
        /* <DEDUP_REMOVED lines=20> */
[----:B---3--:R-:W-:-:S08]  /*7200*/  DADD R14, R14, R18 ;  /* 0x000000000e0e7229 */ /* 0x008fd00000000012 */
[----:B----4-:R-:W-:-:S08]  /*7210*/  DADD R14, R14, R20 ;  /* 0x000000000e0e7229 */ /* 0x010fd00000000014 */
[----:B-----5:R-:W-:-:S11]  /*7220*/  DADD R14, R14, R22 ;  /* 0x000000000e0e7229 */ /* 0x020fd60000000016 */
.L_x_3802:
        /* <DEDUP_REMOVED lines=15> */
.L_x_3803:
        /* <DEDUP_REMOVED lines=12> */
.L_x_3801:
[----:B------:R-:W0:Y:S01]  /*73e0*/  LDCU UR4, c[0x0][0x3c8] ;  /* 0x00007900ff0477ac */ /* 0x000e220008000800 */
[----:B------:R-:W-:Y:S01]  /*73f0*/  CS2R R16, SRZ ;  /* 0x0000000000107805 */ /* 0x000fe2000001ff00 */
[----:B0-----:R-:W-:Y:S01]  /*7400*/  IMAD.U32 R29, RZ, RZ, UR4 ;  /* 0x00000004ff1d7e24 */ /* 0x001fe2000f8e00ff */
[----:B------:R-:W-:Y:S06]  /*7410*/  BRA.U !UP1, `(.L_x_3804) ;  /* 0x0000000109a47547 */ /* 0x000fec000b800000 */
[----:B------:R-:W-:Y:S01]  /*7420*/  CS2R R16, SRZ ;  /* 0x0000000000107805 */ /* 0x000fe2000001ff00 */
[----:B------:R-:W-:Y:S01]  /*7430*/  IMAD.U32 R29, RZ, RZ, UR4 ;  /* 0x00000004ff1d7e24 */ /* 0x000fe2000f8e00ff */
[----:B------:R-:W-:-:S06]  /*7440*/  UMOV UR4, URZ ;  /* 0x000000ff00047c82 */ /* 0x000fcc0008000000 */
.L_x_3805:
        /* <DEDUP_REMOVED lines=16> */
[----:B--2---:R-:W-:Y:S02]  /*7550*/  DADD R16, R22, R16 ;  /* 0x0000000016107229 */ /* 0x004fe40000000010 */
[----:B------:R-:W2:Y:S06]  /*7560*/  LDG.E.64 R22, desc[UR8][R18.64+0x58] ;  /* 0x0000580812167981 */ /* 0x000eac000c1e1b00 */
[----:B-----5:R-:W-:Y:S01]  /*7570*/  DADD R16, R16, R20 ;  /* 0x0000000010107229 */ /* 0x020fe20000000014 */
[----:B------:R-:W5:Y:S07]  /*7580*/  LDG.E.64 R20, desc[UR8][R18.64+0x50] ;  /* 0x0000500812147981 */ /* 0x000f6e000c1e1b00 */
[----:B---3--:R-:W-:-:S02]  /*7590*/  DADD R26, R16, R26 ;  /* 0x00000000101a7229 */ /* 0x008fc4000000001a */
[----:B------:R-:W3:Y:S06]  /*75a0*/  LDG.E.64 R16, desc[UR8][R18.64+0x48] ;  /* 0x0000480812107981 */ /* 0x000eec000c1e1b00 */
[----:B----4-:R-:W-:Y:S02]  /*75b0*/  DADD R24, R26, R24 ;  /* 0x000000001a187229 */ /* 0x010fe40000000018 */
[----:B------:R-:W4:Y:S06]  /*75c0*/  LDG.E.64 R26, desc[UR8][R18.64+0x78] ;  /* 0x00007808121a7981 */ /* 0x000f2c000c1e1b00 */
[----:B---3--:R-:W-:-:S08]  /*75d0*/  DADD R16, R24, R16 ;  /* 0x0000000018107229 */ /* 0x008fd00000000010 */
[----:B-----5:R-:W-:Y:S02]  /*75e0*/  DADD R20, R16, R20 ;  /* 0x0000000010147229 */ /* 0x020fe40000000014 */
[----:B------:R-:W3:Y:S06]  /*75f0*/  LDG.E.64 R16, desc[UR8][R18.64+0x60] ;  /* 0x0000600812107981 */ /* 0x000eec000c1e1b00 */
[----:B--2---:R-:W-:Y:S02]  /*7600*/  DADD R24, R20, R22 ;  /* 0x0000000014187229 */ /* 0x004fe40000000016 */
[----:B------:R-:W2:Y:S04]  /*7610*/  LDG.E.64 R20, desc[UR8][R18.64+0x68] ;  /* 0x0000680812147981 */ /* 0x000ea8000c1e1b00 */
[----:B------:R-:W5:Y:S01]  /*7620*/  LDG.E.64 R22, desc[UR8][R18.64+0x70] ;  /* 0x0000700812167981 */ /* 0x000f62000c1e1b00 */
[----:B------:R-:W-:-:S04]  /*7630*/  UIADD3 UR4, UPT, UPT, UR4, 0x10, URZ ;  /* 0x0000001004047890 */ /* 0x000fc8000fffe0ff */
[----:B------:R-:W-:Y:S01]  /*7640*/  UISETP.NE.AND UP2, UPT, UR4, UR6, UPT ;  /* 0x000000060400728c */ /* 0x000fe2000bf45270 */
[----:B------:R-:W-:Y:S01]  /*7650*/  VIADD R29, R29, 0x10 ;  /* 0x000000101d1d7836 */ /* 0x000fe20000000000 */
[----:B---3--:R-:W-:-:S08]  /*7660*/  DADD R16, R24, R16 ;  /* 0x0000000018107229 */ /* 0x008fd00000000010 */
[----:B--2---:R-:W-:-:S08]  /*7670*/  DADD R16, R16, R20 ;  /* 0x0000000010107229 */ /* 0x004fd00000000014 */
[----:B-----5:R-:W-:-:S08]  /*7680*/  DADD R16, R16, R22 ;  /* 0x0000000010107229 */ /* 0x020fd00000000016 */
[----:B----4-:R-:W-:Y:S01]  /*7690*/  DADD R16, R16, R26 ;  /* 0x0000000010107229 */ /* 0x010fe2000000001a */
[----:B------:R-:W-:Y:S10]  /*76a0*/  BRA.U UP2, `(.L_x_3805) ;  /* 0xfffffffd02687547 */ /* 0x000ff4000b83ffff */
.L_x_3804:
[----:B------:R-:W-:Y:S05]  /*76b0*/  BRA.U !UP0, `(.L_x_3806) ;  /* 0x0000000108d47547 */ /* 0x000fea000b800000 */
[----:B------:R-:W-:Y:S01]  /*76c0*/  UIADD3 UR10, UPT, UPT, UR11, 0x1, -UR10 ;  /* 0x000000010b0a7890 */ /* 0x000fe2000fffe80a */
[----:B------:R-:W-:-:S03]  /*76d0*/  ISETP.NE.AND P0, PT, R0, RZ, PT ;  /* 0x000000ff0000720c */ /* 0x000fc60003f05270 */
[----:B------:R-:W-:-:S04]  /*76e0*/  ULOP3.LUT UR10, UR10, 0xf, URZ, 0xc0, !UPT ;  /* 0x0000000f0a0a7892 */ /* 0x000fc8000f8ec0ff */
[----:B------:R-:W-:-:S04]  /*76f0*/  UIADD3 UR10, UPT, UPT, UR10, -0x1, URZ ;  /* 0xffffffff0a0a7890 */ /* 0x000fc8000fffe0ff */
[----:B------:R-:W-:-:S09]  /*7700*/  UISETP.GE.U32.AND UP2, UPT, UR10, 0x7, UPT ;  /* 0x000000070a00788c */ /* 0x000fd2000bf46070 */
        /* <DEDUP_REMOVED lines=14> */
[----:B------:R-:W5:Y:S01]  /*77f0*/  LDG.E.64 R18, desc[UR8][R26.64+0x28] ;  /* 0x000028081a127981 */ /* 0x000f62000c1e1b00 */
[----:B------:R-:W-:-:S05]  /*7800*/  VIADD R29, R29, 0x8 ;  /* 0x000000081d1d7836 */ /* 0x000fca0000000000 */
[----:B--2---:R-:W-:-:S08]  /*7810*/  DADD R16, R24, R16 ;  /* 0x0000000018107229 */ /* 0x004fd00000000010 */
[----:B-----5:R-:W-:-:S08]  /*7820*/  DADD R16, R16, R18 ;  /* 0x0000000010107229 */ /* 0x020fd00000000012 */
[----:B---3--:R-:W-:-:S08]  /*7830*/  DADD R16, R16, R20 ;  /* 0x0000000010107229 */ /* 0x008fd00000000014 */
[----:B----4-:R-:W-:-:S11]  /*7840*/  DADD R16, R16, R22 ;  /* 0x0000000010107229 */ /* 0x010fd60000000016 */
.L_x_3807:
[----:B------:R-:W-:Y:S05]  /*7850*/  @!P0 BRA `(.L_x_3806) ;  /* 0x00000000006c8947 */ /* 0x000fea0003800000 */
[----:B------:R-:W-:Y:S01]  /*7860*/  VIADD R18, R0, 0xffffffff ;  /* 0xffffffff00127836 */ /* 0x000fe20000000000 */
[----:B------:R-:W-:-:S04]  /*7870*/  ISETP.NE.AND P1, PT, R28, RZ, PT ;  /* 0x000000ff1c00720c */ /* 0x000fc80003f25270 */
        /* <DEDUP_REMOVED lines=13> */
.L_x_3808:
        /* <DEDUP_REMOVED lines=12> */
.L_x_3806:
[----:B------:R-:W0:Y:S01]  /*7a10*/  LDCU UR4, c[0x0][0x3c8] ;  /* 0x00007900ff0477ac */ /* 0x000e220008000800 */
[----:B------:R-:W-:Y:S01]  /*7a20*/  CS2R R18, SRZ ;  /* 0x0000000000127805 */ /* 0x000fe2000001ff00 */
[----:B0-----:R-:W-:Y:S01]  /*7a30*/  IMAD.U32 R29, RZ, RZ, UR4 ;  /* 0x00000004ff1d7e24 */ /* 0x001fe2000f8e00ff */
[----:B------:R-:W-:Y:S06]  /*7a40*/  BRA.U !UP1, `(.L_x_3809) ;  /* 0x0000000109a47547 */ /* 0x000fec000b800000 */
[----:B------:R-:W-:Y:S01]  /*7a50*/  CS2R R18, SRZ ;  /* 0x0000000000127805 */ /* 0x000fe2000001ff00 */
[----:B------:R-:W-:Y:S01]  /*7a60*/  IMAD.U32 R29, RZ, RZ, UR4 ;  /* 0x00000004ff1d7e24 */ /* 0x000fe2000f8e00ff */
[----:B------:R-:W-:-:S06]  /*7a70*/  UMOV UR4, URZ ;  /* 0x000000ff00047c82 */ /* 0x000fcc0008000000 */
.L_x_3810:
        /* <DEDUP_REMOVED lines=11> */
[----:B----4-:R-:W-:Y:S02]  /*7b30*/  DADD R22, R24, R22 ;  /* 0x0000000018167229 */ /* 0x010fe40000000016 */
[----:B------:R-:W4:Y:S06]  /*7b40*/  LDG.E.64 R24, desc[UR8][R20.64+0x40] ;  /* 0x0000400814187981 */ /* 0x000f2c000c1e1b00 */
[----:B--2---:R-:W-:-:S02]  /*7b50*/  DADD R18, R22, R18 ;  /* 0x0000000016127229 */ /* 0x004fc40000000012 */
[----:B------:R-:W2:Y:S06]  /*7b60*/  LDG.E.64 R22, desc[UR8][R20.64+0x30] ;  /* 0x0000300814167981 */ /* 0x000eac000c1e1b00 */
[----:B---3--:R-:W-:Y:S02]  /*7b70*/  DADD R26, R18, R26 ;  /* 0x00000000121a7229 */ /* 0x008fe4000000001a */
[----:B------:R-:W3:Y:S06]  /*7b80*/  LDG.E.64 R18, desc[UR8][R20.64+0x38] ;  /* 0x0000380814127981 */ /* 0x000eec000c1e1b00 */
[----:B--2---:R-:W-:-:S02]  /*7b90*/  DADD R22, R26, R22 ;  /* 0x000000001a167229 */ /* 0x004fc40000000016 */
[----:B------:R-:W2:Y:S06]  /*7ba0*/  LDG.E.64 R26, desc[UR8][R20.64+0x58] ;  /* 0x00005808141a7981 */ /* 0x000eac000c1e1b00 */
        /* <DEDUP_REMOVED lines=16> */
[----:B----4-:R-:W-:-:S08]  /*7cb0*/  DADD R18, R18, R22 ;  /* 0x0000000012127229 */ /* 0x010fd00000000016 */
[----:B-----5:R-:W-:Y:S01]  /*7cc0*/  DADD R18, R18, R20 ;  /* 0x0000000012127229 */ /* 0x020fe20000000014 */
[----:B------:R-:W-:Y:S10]  /*7cd0*/  BRA.U UP1, `(.L_x_3810) ;  /* 0xfffffffd01687547 */ /* 0x000ff4000b83ffff */
.L_x_3809:
[----:B------:R-:W-:Y:S05]  /*7ce0*/  BRA.U !UP0, `(.L_x_3811) ;  /* 0x0000000108d87547 */ /* 0x000fea000b800000 */
[----:B------:R-:W0:Y:S01]  /*7cf0*/  LDCU.64 UR6, c[0x0][0x3c8] ;  /* 0x00007900ff0677ac */ /* 0x000e220008000a00 */
[----:B------:R-:W-:Y:S01]  /*7d00*/  ISETP.NE.AND P0, PT, R0, RZ, PT ;  /* 0x000000ff0000720c */ /* 0x000fe20003f05270 */
[----:B0-----:R-:W-:-:S04]  /*7d10*/  UIADD3 UR6, UPT, UPT, UR7, 0x1, -UR6 ;  /* 0x0000000107067890 */ /* 0x001fc8000fffe806 */
        /* <DEDUP_REMOVED lines=20> */
[----:B----4-:R-:W-:-:S08]  /*7e60*/  DADD R18, R24, R18 ;  /* 0x0000000018127229 */ /* 0x010fd00000000012 */
[----:B--2---:R-:W-:-:S08]  /*7e70*/  DADD R18, R18, R22 ;  /* 0x0000000012127229 */ /* 0x004fd00000000016 */
[----:B-----5:R-:W-:-:S11]  /*7e80*/  DADD R18, R18, R20 ;  /* 0x0000000012127229 */ /* 0x020fd60000000014 */
.L_x_3812:
        /* <DEDUP_REMOVED lines=16> */
.L_x_3813:
        /* <DEDUP_REMOVED lines=12> */
.L_x_3811:
[----:B------:R-:W-:Y:S01]  /*8050*/  DADD R2, R2, R6 ;  /* 0x0000000002027229 */ /* 0x000fe20000000006 */
[----:B------:R-:W0:Y:S07]  /*8060*/  LDCU.64 UR10, c[0x0][0x3a8] ;  /* 0x00007500ff0a77ac */ /* 0x000e2e0008000a00 */
[----:B------:R-:W-:Y:S01]  /*8070*/  DADD R2, R2, R4 ;  /* 0x0000000002027229 */ /* 0x000fe20000000004 */
[----:B------:R-:W-:-:S07]  /*8080*/  IMAD.U32 R4, RZ, RZ, UR5 ;  /* 0x00000005ff047e24 */ /* 0x000fce000f8e00ff */
[----:B------:R-:W-:Y:S01]  /*8090*/  DADD R2, R2, R8 ;  /* 0x0000000002027229 */ /* 0x000fe20000000008 */
[----:B0-----:R-:W-:Y:S01]  /*80a0*/  UIMAD UR4, UR11, 0x1400, URZ ;  /* 0x000014000b0478a4 */ /* 0x001fe2000f8e02ff */
[----:B------:R-:W-:-:S06]  /*80b0*/  IADD3 R4, PT, PT, -R4, UR10, RZ ;  /* 0x0000000a04047c10 */ /* 0x000fcc000fffe1ff */
[----:B------:R-:W-:Y:S01]  /*80c0*/  DADD R2, R2, R10 ;  /* 0x0000000002027229 */ /* 0x000fe2000000000a */
[----:B------:R-:W-:-:S07]  /*80d0*/  ISETP.GE.U32.AND P0, PT, R4, UR4, PT ;  /* 0x0000000404007c0c */ /* 0x000fce000bf06070 */
[----:B------:R-:W-:-:S08]  /*80e0*/  DADD R2, R2, R12 ;  /* 0x0000000002027229 */ /* 0x000fd0000000000c */
[----:B------:R-:W-:-:S08]  /*80f0*/  DADD R2, R2, R14 ;  /* 0x0000000002027229 */ /* 0x000fd0000000000e */
[----:B------:R-:W-:-:S08]  /*8100*/  DADD R2, R2, R16 ;  /* 0x0000000002027229 */ /* 0x000fd00000000010 */
[----:B------:R-:W-:Y:S01]  /*8110*/  DADD R6, R2, R18 ;  /* 0x0000000002067229 */ /* 0x000fe20000000012 */
[----:B------:R-:W-:Y:S10]  /*8120*/  @!P0 BRA `(.L_x_3770) ;  /* 0x0000000800008947 */ /* 0x000ff40003800000 */
[----:B------:R-:W-:Y:S01]  /*8130*/  IMAD.U32 R2, RZ, RZ, UR10 ;  /* 0x0000000aff027e24 */ /* 0x000fe2000f8e00ff */
[----:B------:R-:W-:-:S03]  /*8140*/  UIMAD UR5, UR11, 0x1400, UR5 ;  /* 0x000014000b0578a4 */ /* 0x000fc6000f8e0205 */
[----:B------:R-:W-:-:S05]  /*8150*/  VIADD R2, R2, 0xffffec00 ;  /* 0xffffec0002027836 */ /* 0x000fca0000000000 */
[----:B------:R-:W-:-:S13]  /*8160*/  ISETP.LT.U32.AND P0, PT, R2, UR5, PT ;  /* 0x0000000502007c0c */ /* 0x000fda000bf01070 */
[----:B------:R-:W-:Y:S05]  /*8170*/  @!P0 BRA `(.L_x_3814) ;  /* 0xffffffcc00988947 */ /* 0x000fea000383ffff */
.L_x_3772:
[----:B------:R-:W-:-:S05]  /*8180*/  IMAD.U32 R0, RZ, RZ, UR5 ;  /* 0x00000005ff007e24 */ /* 0x000fca000f8e00ff */
[----:B------:R-:W-:-:S13]  /*8190*/  ISETP.GE.U32.AND P0, PT, R0, UR10, PT ;  /* 0x0000000a00007c0c */ /* 0x000fda000bf06070 */
[----:B------:R-:W-:Y:S05]  /*81a0*/  @P0 BRA `(.L_x_3770) ;  /* 0x0000000400e00947 */ /* 0x000fea0003800000 */
[----:B------:R-:W0:Y:S01]  /*81b0*/  S2R R5, SR_TID.X ;  /* 0x0000000000057919 */ /* 0x000e220000002100 */
[----:B------:R-:W-:Y:S01]  /*81c0*/  IMAD.U32 R0, RZ, RZ, UR5 ;  /* 0x00000005ff007e24 */ /* 0x000fe2000f8e00ff */
[----:B------:R-:W-:Y:S04]  /*81d0*/  BSSY.RECONVERGENT B1, `(.L_x_3770) ;  /* 0x0000075000017945 */ /* 0x000fe80003800200 */
[----:B------:R-:W-:-:S04]  /*81e0*/  IADD3 R0, PT, PT, -R0, UR10, RZ ;  /* 0x0000000a00007c10 */ /* 0x000fc8000fffe1ff */
        /* <DEDUP_REMOVED lines=16> */
.L_x_3821:
        /* <DEDUP_REMOVED lines=11> */
.L_x_3817:
        /* <DEDUP_REMOVED lines=29> */
[----:B------:R-:W-:Y:S01]  /*8570*/  ISETP.NE.AND P4, PT, R23, R26, PT ;  /* 0x0000001a1700720c */ /* 0x000fe20003f85270 */
        /* <DEDUP_REMOVED lines=8> */
.L_x_3816:
        /* <DEDUP_REMOVED lines=22> */
.L_x_3819:
        /* <DEDUP_REMOVED lines=14> */
.L_x_3820:
        /* <DEDUP_REMOVED lines=12> */
.L_x_3818:
[----:B------:R-:W-:Y:S01]  /*8900*/  DADD R6, R24, R6 ;  /* 0x0000000018067229 */ /* 0x000fe20000000006 */
[----:B------:R-:W-:Y:S10]  /*8910*/  @!P0 BRA `(.L_x_3821) ;  /* 0xfffffff800748947 */ /* 0x000ff4000383ffff */
.L_x_3815:
[----:B------:R-:W-:Y:S05]  /*8920*/  BSYNC.RECONVERGENT B1 ;  /* 0x0000000000017941 */ /* 0x000fea0003800200 */
.L_x_3770:
        /* <DEDUP_REMOVED lines=48> */
[----:B------:R-:W0:Y:S04]  /*8c30*/  LDS.128 R12, [UR4+0x20] ;  /* 0x00002004ff0c7984 */ /* 0x000e280008000c00 */
[----:B------:R-:W1:Y:S04]  /*8c40*/  LDS.128 R8, [UR4+0x30] ;  /* 0x00003004ff087984 */ /* 0x000e680008000c00 */
[----:B------:R-:W2:Y:S01]  /*8c50*/  LDS.128 R4, [UR4+0x40] ;  /* 0x00004004ff047984 */ /* 0x000ea20008000c00 */
        /* <DEDUP_REMOVED lines=26> */
.L_x_3728:
[----:B------:R-:W-:Y:S05]  /*8e00*/  BSYNC.RECONVERGENT B0 ;  /* 0x0000000000007941 */ /* 0x000fea0003800200 */
.L_x_3709:
[----:B------:R-:W-:Y:S05]  /*8e10*/  @P0 EXIT ;  /* 0x000000000000094d */ /* 0x000fea0003800000 */
[----:B0-----:R-:W0:Y:S01]  /*8e20*/  S2R R7, SR_CTAID.X ;  /* 0x0000000000077919 */ /* 0x001e220000002500 */
[----:B------:R-:W0:Y:S02]  /*8e30*/  LDC.64 R4, c[0x0][0x388] ;  /* 0x0000e200ff047b82 */ /* 0x000e240000000a00 */
[----:B0-----:R-:W-:-:S05]  /*8e40*/  IMAD.WIDE.U32 R4, R7, 0x8, R4 ;  /* 0x0000000807047825 */ /* 0x001fca00078e0004 */
[----:B------:R-:W-:Y:S01]  /*8e50*/  STG.E.64 desc[UR8][R4.64], R2 ;  /* 0x0000000204007986 */ /* 0x000fe2000c101b08 */
[----:B------:R-:W-:Y:S05]  /*8e60*/  EXIT ;  /* 0x000000000000794d */ /* 0x000fea0003800000 */
.L_x_3822:
        /* <DEDUP_REMOVED lines=9> */
.L_x_4631:


//--------------------- .text._ZN3cub18CUB_300001_SM_10006detail6reduce28DeviceReduceSingleTileKernelINS2_10policy_hubIdjN4cuda3std3__44plusIdEEE10Policy1000EN6thrust24THRUST_300001_SM_1000_NS17counting_iteratorIiNSD_11use_defaultESF_SF_EEPdjS9_dd6RValueEEvT0_T1_T2_T3_T4_T6_ --------------------------
	.section	.text._ZN3cub18CUB_300001_SM_10006detail6reduce28DeviceReduceSingleTileKernelINS2_10policy_hubIdjN4cuda3std3__44plusIdEEE10Policy1000EN6thrust24THRUST_300001_SM_1000_NS17counting_iteratorIiNSD_11use_defaultESF_SF_EEPdjS9_dd6RValueEEvT0_T1_T2_T3_T4_T6_,"ax",@progbits
	.align	128
        .global         _ZN3cub18CUB_300001_SM_10006detail6reduce28DeviceReduceSingleTileKernelINS2_10policy_hubIdjN4cuda3std3__44plusIdEEE10Policy1000EN6thrust24THRUST_300001_SM_1000_NS17counting_iteratorIiNSD_11use_defaultESF_SF_EEPdjS9_dd6RValueEEvT0_T1_T2_T3_T4_T6_
        .type           _ZN3cub18CUB_300001_SM_10006detail6reduce28DeviceReduceSingleTileKernelINS2_10policy_hubIdjN4cuda3std3__44plusIdEEE10Policy1000EN6thrust24THRUST_300001_SM_1000_NS17counting_iteratorIiNSD_11use_defaultESF_SF_EEPdjS9_dd6RValueEEvT0_T1_T2_T3_T4_T6_,@function
        .size           _ZN3cub18CUB_300001_SM_10006detail6reduce28DeviceReduceSingleTileKernelINS2_10policy_hubIdjN4cuda3std3__44plusIdEEE10Policy1000EN6thrust24THRUST_300001_SM_1000_NS17counting_iteratorIiNSD_11use_defaultESF_SF_EEPdjS9_dd6RValueEEvT0_T1_T2_T3_T4_T6_,(.L_x_4632 - _ZN3cub18CUB_300001_SM_10006detail6reduce28DeviceReduceSingleTileKernelINS2_10policy_hubIdjN4cuda3std3__44plusIdEEE10Policy1000EN6thrust24THRUST_300001_SM_1000_NS17counting_iteratorIiNSD_11use_defaultESF_SF_EEPdjS9_dd6RValueEEvT0_T1_T2_T3_T4_T6_)
        .other          _ZN3cub18CUB_300001_SM_10006detail6reduce28DeviceReduceSingleTileKernelINS2_10policy_hubIdjN4cuda3std3__44plusIdEEE10Policy1000EN6thrust24THRUST_300001_SM_1000_NS17counting_iteratorIiNSD_11use_defaultESF_SF_EEPdjS9_dd6RValueEEvT0_T1_T2_T3_T4_T6_,@"STO_CUDA_ENTRY STV_DEFAULT"
_ZN3cub18CUB_300001_SM_10006detail6reduce28DeviceReduceSingleTileKernelINS2_10policy_hubIdjN4cuda3std3__44plusIdEEE10Policy1000EN6thrust24THRUST_300001_SM_1000_NS17counting_iteratorIiNSD_11use_defaultESF_SF_EEPdjS9_dd6RValueEEvT0_T1_T2_T3_T4_T6_:
.text._ZN3cub18CUB_300001_SM_10006detail6reduce28DeviceReduceSingleTileKernelINS2_10policy_hubIdjN4cuda3std3__44plusIdEEE10Policy1000EN6thrust24THRUST_300001_SM_1000_NS17counting_iteratorIiNSD_11use_defaultESF_SF_EEPdjS9_dd6RValueEEvT0_T1_T2_T3_T4_T6_:
        /* <DEDUP_REMOVED lines=13> */
.L_x_3823:
        /* <DEDUP_REMOVED lines=26> */
.L_x_3830:
        /* <DEDUP_REMOVED lines=38> */
.L_x_3829:
        /* <DEDUP_REMOVED lines=24> */
.L_x_3831:
        /* <DEDUP_REMOVED lines=16> */
.L_x_3832:
[----:B------:R-:W-:Y:S05]  /*0750*/  BRA.U !UP1, `(.L_x_3828) ;  /* 0x0000000109247547 */ /* 0x000fea000b800000 */
[----:B------:R-:W0:Y:S01]  /*0760*/  LDC.64 R8, c[0x0][0x3a0] ;  /* 0x0000e800ff087b82 */ /* 0x000e220000000a00 */
[----:B------:R-:W-:-:S05]  /*0770*/  UMOV UR4, URZ ;  /* 0x000000ff00047c82 */ /* 0x000fca0008000000 */
.L_x_3833:
[----:B0-----:R-:W-:-:S06]  /*0780*/  IMAD.WIDE R6, R4, 0x8, R8 ;  /* 0x0000000804067825 */ /* 0x001fcc00078e0208 */
[----:B------:R-:W2:Y:S01]  /*0790*/  LDG.E.64 R6, desc[UR6][R6.64] ;  /* 0x0000000606067981 */ /* 0x000ea2000c1e1b00 */
[----:B------:R-:W-:Y:S01]  /*07a0*/  UIADD3 UR4, UPT, UPT, UR4, 0x1, URZ ;  /* 0x0000000104047890 */ /* 0x000fe2000fffe0ff */
[----:B------:R-:W-:-:S03]  /*07b0*/  VIADD R4, R4, 0x1 ;  /* 0x0000000104047836 */ /* 0x000fc60000000000 */
[----:B------:R-:W-:Y:S01]  /*07c0*/  UISETP.NE.AND UP0, UPT, UR4, UR5, UPT ;  /* 0x000000050400728c */ /* 0x000fe2000bf05270 */
[----:B--2---:R-:W-:-:S08]  /*07d0*/  DADD R2, R6, R2 ;  /* 0x0000000006027229 */ /* 0x004fd00000000002 */
[----:B------:R-:W-:Y:S05]  /*07e0*/  BRA.U UP0, `(.L_x_3833) ;  /* 0xfffffffd00e47547 */ /* 0x000fea000b83ffff */
.L_x_3828:
[----:B------:R-:W-:-:S07]  /*07f0*/  VIADD R35, R5, 0x280 ;  /* 0x0000028005237836 */ /* 0x000fce0000000000 */
.L_x_3827:
[----:B------:R-:W-:Y:S05]  /*0800*/  BSYNC.RECONVERGENT B1 ;  /* 0x0000000000017941 */ /* 0x000fea0003800200 */
.L_x_3826:
        /* <DEDUP_REMOVED lines=18> */
.L_x_3841:
        /* <DEDUP_REMOVED lines=13> */
.L_x_3837:
        /* <DEDUP_REMOVED lines=38> */
.L_x_3836:
        /* <DEDUP_REMOVED lines=22> */
.L_x_3839:
        /* <DEDUP_REMOVED lines=14> */
.L_x_3840:
        /* <DEDUP_REMOVED lines=12> */
.L_x_3838:
[----:B------:R-:W-:Y:S01]  /*0f60*/  DADD R2, R40, R2 ;  /* 0x0000000028027229 */ /* 0x000fe20000000002 */
[----:B------:R-:W-:Y:S10]  /*0f70*/  @!P2 BRA `(.L_x_3841) ;  /* 0xfffffff8006ca947 */ /* 0x000ff4000383ffff */
.L_x_3835:
[----:B------:R-:W-:Y:S05]  /*0f80*/  BSYNC.RECONVERGENT B1 ;  /* 0x0000000000017941 */ /* 0x000fea0003800200 */
.L_x_3834:
        /* <DEDUP_REMOVED lines=77> */
.L_x_3842:
        /* <DEDUP_REMOVED lines=142> */
.L_x_3825:
        /* <DEDUP_REMOVED lines=17> */
.L_x_3846:
        /* <DEDUP_REMOVED lines=38> */
.L_x_3845:
        /* <DEDUP_REMOVED lines=24> */
.L_x_3848:
        /* <DEDUP_REMOVED lines=16> */
.L_x_3849:
        /* <DEDUP_REMOVED lines=12> */
.L_x_3847:
[----:B------:R-:W-:Y:S01]  /*23f0*/  IMAD.U32 R32, RZ, RZ, UR5 ;  /* 0x00000005ff207e24 */ /* 0x000fe2000f8e00ff */
[----:B------:R-:W-:Y:S01]  /*2400*/  CS2R R8, SRZ ;  /* 0x0000000000087805 */ /* 0x000fe2000001ff00 */
[----:B------:R-:W-:Y:S06]  /*2410*/  @!P0 BRA `(.L_x_3850) ;  /* 0x0000000000a88947 */ /* 0x000fec0003800000 */
[----:B------:R-:W-:Y:S01]  /*2420*/  LOP3.LUT R33, R6, 0xfffffff0, RZ, 0xc0, !PT ;  /* 0xfffffff006217812 */ /* 0x000fe200078ec0ff */
[----:B------:R-:W-:Y:S01]  /*2430*/  IMAD.U32 R32, RZ, RZ, UR5 ;  /* 0x00000005ff207e24 */ /* 0x000fe2000f8e00ff */
[----:B------:R-:W-:Y:S01]  /*2440*/  CS2R R8, SRZ ;  /* 0x0000000000087805 */ /* 0x000fe2000001ff00 */
[----:B------:R-:W-:-:S06]  /*2450*/  UMOV UR4, URZ ;  /* 0x000000ff00047c82 */ /* 0x000fcc0008000000 */
.L_x_3851:
        /* <DEDUP_REMOVED lines=38> */
.L_x_3850:
        /* <DEDUP_REMOVED lines=23> */
.L_x_3853:
        /* <DEDUP_REMOVED lines=16> */
.L_x_3854:
        /* <DEDUP_REMOVED lines=12> */
.L_x_3852:
[----:B------:R-:W-:Y:S01]  /*29f0*/  IMAD.U32 R36, RZ, RZ, UR5 ;  /* 0x00000005ff247e24 */ /* 0x000fe2000f8e00ff */
[----:B------:R-:W-:Y:S01]  /*2a00*/  CS2R R10, SRZ ;  /* 0x00000000000a7805 */ /* 0x000fe2000001ff00 */
[----:B------:R-:W-:Y:S06]  /*2a10*/  @!P0 BRA `(.L_x_3855) ;  /* 0x0000000000a88947 */ /* 0x000fec0003800000 */
[----:B------:R-:W-:Y:S01]  /*2a20*/  LOP3.LUT R37, R6, 0xfffffff0, RZ, 0xc0, !PT ;  /* 0xfffffff006257812 */ /* 0x000fe200078ec0ff */
[----:B------:R-:W-:Y:S01]  /*2a30*/  IMAD.U32 R36, RZ, RZ, UR5 ;  /* 0x00000005ff247e24 */ /* 0x000fe2000f8e00ff */
[----:B------:R-:W-:Y:S01]  /*2a40*/  CS2R R10, SRZ ;  /* 0x00000000000a7805 */ /* 0x000fe2000001ff00 */
[----:B------:R-:W-:-:S06]  /*2a50*/  UMOV UR4, URZ ;  /* 0x000000ff00047c82 */ /* 0x000fcc0008000000 */
.L_x_3856:
        /* <DEDUP_REMOVED lines=38> */
.L_x_3855:
        /* <DEDUP_REMOVED lines=23> */
.L_x_3858:
        /* <DEDUP_REMOVED lines=16> */
.L_x_3859:
        /* <DEDUP_REMOVED lines=12> */
.L_x_3857:
[----:B------:R-:W-:Y:S01]  /*2ff0*/  IMAD.U32 R40, RZ, RZ, UR5 ;  /* 0x00000005ff287e24 */ /* 0x000fe2000f8e00ff */
[----:B------:R-:W-:Y:S01]  /*3000*/  CS2R R12, SRZ ;  /* 0x00000000000c7805 */ /* 0x000fe2000001ff00 */
[----:B------:R-:W-:Y:S06]  /*3010*/  @!P0 BRA `(.L_x_3860) ;  /* 0x0000000000a88947 */ /* 0x000fec0003800000 */
[----:B------:R-:W-:Y:S01]  /*3020*/  LOP3.LUT R41, R6, 0xfffffff0, RZ, 0xc0, !PT ;  /* 0xfffffff006297812 */ /* 0x000fe200078ec0ff */
[----:B------:R-:W-:Y:S01]  /*3030*/  IMAD.U32 R40, RZ, RZ, UR5 ;  /* 0x00000005ff287e24 */ /* 0x000fe2000f8e00ff */
[----:B------:R-:W-:Y:S01]  /*3040*/  CS2R R12, SRZ ;  /* 0x00000000000c7805 */ /* 0x000fe2000001ff00 */
[----:B------:R-:W-:-:S06]  /*3050*/  UMOV UR4, URZ ;  /* 0x000000ff00047c82 */ /* 0x000fcc0008000000 */
.L_x_3861:
        /* <DEDUP_REMOVED lines=38> */
.L_x_3860:
        /* <DEDUP_REMOVED lines=23> */
.L_x_3863:
        /* <DEDUP_REMOVED lines=16> */
.L_x_3864:
        /* <DEDUP_REMOVED lines=12> */
.L_x_3862:
[----:B------:R-:W-:Y:S01]  /*35f0*/  IMAD.U32 R44, RZ, RZ, UR5 ;  /* 0x00000005ff2c7e24 */ /* 0x000fe2000f8e00ff */
[----:B------:R-:W-:Y:S01]  /*3600*/  CS2R R14, SRZ ;  /* 0x00000000000e7805 */ /* 0x000fe2000001ff00 */
[----:B------:R-:W-:Y:S06]  /*3610*/  @!P0 BRA `(.L_x_3865) ;  /* 0x0000000000a88947 */ /* 0x000fec0003800000 */
[----:B------:R-:W-:Y:S01]  /*3620*/  LOP3.LUT R45, R6, 0xfffffff0, RZ, 0xc0, !PT ;  /* 0xfffffff0062d7812 */ /* 0x000fe200078ec0ff */
[----:B------:R-:W-:Y:S01]  /*3630*/  IMAD.U32 R44, RZ, RZ, UR5 ;  /* 0x00000005ff2c7e24 */ /* 0x000fe2000f8e00ff */
[----:B------:R-:W-:Y:S01]  /*3640*/  CS2R R14, SRZ ;  /* 0x00000000000e7805 */ /* 0x000fe2000001ff00 */
[----:B------:R-:W-:-:S06]  /*3650*/  UMOV UR4, URZ ;  /* 0x000000ff00047c82 */ /* 0x000fcc0008000000 */
.L_x_3866:
        /* <DEDUP_REMOVED lines=38> */
.L_x_3865:
        /* <DEDUP_REMOVED lines=23> */
.L_x_3868:
        /* <DEDUP_REMOVED lines=16> */
.L_x_3869:
        /* <DEDUP_REMOVED lines=12> */
.L_x_3867:
[----:B------:R-:W-:Y:S01]  /*3bf0*/  IMAD.U32 R48, RZ, RZ, UR5 ;  /* 0x00000005ff307e24 */ /* 0x000fe2000f8e00ff */
[----:B------:R-:W-:Y:S01]  /*3c00*/  CS2R R16, SRZ ;  /* 0x0000000000107805 */ /* 0x000fe2000001ff00 */
[----:B------:R-:W-:Y:S06]  /*3c10*/  @!P0 BRA `(.L_x_3870) ;  /* 0x0000000000a88947 */ /* 0x000fec0003800000 */
[----:B------:R-:W-:Y:S01]  /*3c20*/  LOP3.LUT R49, R6, 0xfffffff0, RZ, 0xc0, !PT ;  /* 0xfffffff006317812 */ /* 0x000fe200078ec0ff */
[----:B------:R-:W-:Y:S01]  /*3c30*/  IMAD.U32 R48, RZ, RZ, UR5 ;  /* 0x00000005ff307e24 */ /* 0x000fe2000f8e00ff */
[----:B------:R-:W-:Y:S01]  /*3c40*/  CS2R R16, SRZ ;  /* 0x0000000000107805 */ /* 0x000fe2000001ff00 */
[----:B------:R-:W-:-:S06]  /*3c50*/  UMOV UR4, URZ ;  /* 0x000000ff00047c82 */ /* 0x000fcc0008000000 */
.L_x_3871:
        /* <DEDUP_REMOVED lines=38> */
.L_x_3870:
        /* <DEDUP_REMOVED lines=23> */
.L_x_3873:
        /* <DEDUP_REMOVED lines=16> */
.L_x_3874:
        /* <DEDUP_REMOVED lines=12> */
.L_x_3872:
[----:B------:R-:W-:Y:S01]  /*41f0*/  IMAD.U32 R53, RZ, RZ, UR5 ;  /* 0x00000005ff357e24 */ /* 0x000fe2000f8e00ff */
[----:B------:R-:W-:Y:S01]  /*4200*/  CS2R R18, SRZ ;  /* 0x0000000000127805 */ /* 0x000fe2000001ff00 */
[----:B------:R-:W-:Y:S06]  /*4210*/  @!P0 BRA `(.L_x_3875) ;  /* 0x0000000000a88947 */ /* 0x000fec0003800000 */
[----:B------:R-:W-:Y:S01]  /*4220*/  LOP3.LUT R56, R6, 0xfffffff0, RZ, 0xc0, !PT ;  /* 0xfffffff006387812 */ /* 0x000fe200078ec0ff */
[----:B------:R-:W-:Y:S01]  /*4230*/  IMAD.U32 R53, RZ, RZ, UR5 ;  /* 0x00000005ff357e24 */ /* 0x000fe2000f8e00ff */
[----:B------:R-:W-:Y:S01]  /*4240*/  CS2R R18, SRZ ;  /* 0x0000000000127805 */ /* 0x000fe2000001ff00 */
[----:B------:R-:W-:-:S06]  /*4250*/  UMOV UR4, URZ ;  /* 0x000000ff00047c82 */ /* 0x000fcc0008000000 */
.L_x_3876:
        /* <DEDUP_REMOVED lines=38> */
.L_x_3875:
        /* <DEDUP_REMOVED lines=23> */
.L_x_3878:
        /* <DEDUP_REMOVED lines=16> */
.L_x_3879:
        /* <DEDUP_REMOVED lines=12> */
.L_x_3877:
[----:B------:R-:W-:Y:S01]  /*47f0*/  IMAD.U32 R53, RZ, RZ, UR5 ;  /* 0x00000005ff357e24 */ /* 0x000fe2000f8e00ff */
[----:B------:R-:W-:Y:S01]  /*4800*/  CS2R R20, SRZ ;  /* 0x0000000000147805 */ /* 0x000fe2000001ff00 */
[----:B------:R-:W-:Y:S06]  /*4810*/  @!P0 BRA `(.L_x_3880) ;  /* 0x0000000000a88947 */ /* 0x000fec0003800000 */
[----:B------:R-:W-:Y:S01]  /*4820*/  LOP3.LUT R58, R6, 0xfffffff0, RZ, 0xc0, !PT ;  /* 0xfffffff0063a7812 */ /* 0x000fe200078ec0ff */
[----:B------:R-:W-:Y:S01]  /*4830*/  IMAD.U32 R53, RZ, RZ, UR5 ;  /* 0x00000005ff357e24 */ /* 0x000fe2000f8e00ff */
[----:B------:R-:W-:Y:S01]  /*4840*/  CS2R R20, SRZ ;  /* 0x0000000000147805 */ /* 0x000fe2000001ff00 */
[----:B------:R-:W-:-:S06]  /*4850*/  UMOV UR4, URZ ;  /* 0x000000ff00047c82 */ /* 0x000fcc0008000000 */
.L_x_3881:
        /* <DEDUP_REMOVED lines=38> */
.L_x_3880:
        /* <DEDUP_REMOVED lines=23> */
.L_x_3883:
        /* <DEDUP_REMOVED lines=16> */
.L_x_3884:
        /* <DEDUP_REMOVED lines=12> */
.L_x_3882:
[----:B------:R-:W-:-:S08]  /*4df0*/  DADD R4, R8, R4 ;  /* 0x0000000008047229 */ /* 0x000fd00000000004 */
[----:B------:R-:W-:-:S08]  /*4e00*/  DADD R4, R4, R10 ;  /* 0x0000000004047229 */ /* 0x000fd0000000000a */
[----:B------:R-:W-:-:S08]  /*4e10*/  DADD R4, R4, R12 ;  /* 0x0000000004047229 */ /* 0x000fd0000000000c */
[----:B------:R-:W-:-:S08]  /*4e20*/  DADD R4, R4, R14 ;  /* 0x0000000004047229 */ /* 0x000fd0000000000e */
[----:B------:R-:W-:-:S08]  /*4e30*/  DADD R4, R4, R16 ;  /* 0x0000000004047229 */ /* 0x000fd00000000010 */
[----:B------:R-:W-:-:S08]  /*4e40*/  DADD R4, R4, R18 ;  /* 0x0000000004047229 */ /* 0x000fd00000000012 */
[----:B------:R-:W-:-:S11]  /*4e50*/  DADD R6, R4, R20 ;  /* 0x0000000004067229 */ /* 0x000fd60000000014 */
.L_x_3844:
        /* <DEDUP_REMOVED lines=9> */
.L_x_3887:
[----:B------:R-:W-:-:S06]  /*4ef0*/  UIADD3 UR5, UPT, UPT, UR5, 0x1400, URZ ;  /* 0x0000140005057890 */ /* 0x000fcc000fffe0ff */
[----:B------:R-:W-:-:S13]  /*4f00*/  ISETP.LT.U32.AND P0, PT, R0, UR5, PT ;  /* 0x0000000500007c0c */ /* 0x000fda000bf01070 */
[----:B------:R-:W-:Y:S05]  /*4f10*/  @P0 BRA `(.L_x_3885) ;  /* 0x00000030003c0947 */ /* 0x000fea0003800000 */
[----:B0-----:R-:W-:-:S04]  /*4f20*/  UIADD3 UR4, UPT, UPT, -UR5, UR8, URZ ;  /* 0x0000000805047290 */ /* 0x001fc8000fffe1ff */
[----:B------:R-:W-:-:S09]  /*4f30*/  UISETP.GE.U32.AND UP0, UPT, UR4, 0x1400, UPT ;  /* 0x000014000400788c */ /* 0x000fd2000bf06070 */
[----:B------:R-:W-:Y:S05]  /*4f40*/  BRA.U UP0, `(.L_x_3887) ;  /* 0xfffffffd00e87547 */ /* 0x000fea000b83ffff */
[----:B------:R-:W-:Y:S05]  /*4f50*/  BRA `(.L_x_3888) ;  /* 0x0000003800147947 */ /* 0x000fea0003800000 */
.L_x_3886:
        /* <DEDUP_REMOVED lines=9> */
.L_x_3929:
        /* <DEDUP_REMOVED lines=9> */
.L_x_3890:
        /* <DEDUP_REMOVED lines=38> */
.L_x_3889:
        /* <DEDUP_REMOVED lines=23> */
.L_x_3892:
        /* <DEDUP_REMOVED lines=15> */
.L_x_3893:
        /* <DEDUP_REMOVED lines=12> */
.L_x_3891:
[----:B------:R-:W-:Y:S01]  /*5600*/  IMAD.U32 R40, RZ, RZ, UR8 ;  /* 0x00000008ff287e24 */ /* 0x000fe2000f8e00ff */
[----:B------:R-:W-:Y:S01]  /*5610*/  CS2R R10, SRZ ;  /* 0x00000000000a7805 */ /* 0x000fe2000001ff00 */
[----:B------:R-:W-:Y:S06]  /*5620*/  @!P0 BRA `(.L_x_3894) ;  /* 0x0000000000a48947 */ /* 0x000fec0003800000 */
[----:B------:R-:W-:Y:S01]  /*5630*/  IMAD.U32 R40, RZ, RZ, UR8 ;  /* 0x00000008ff287e24 */ /* 0x000fe2000f8e00ff */
[----:B------:R-:W-:Y:S01]  /*5640*/  CS2R R10, SRZ ;  /* 0x00000000000a7805 */ /* 0x000fe2000001ff00 */
[----:B------:R-:W-:-:S06]  /*5650*/  UMOV UR4, URZ ;  /* 0x000000ff00047c82 */ /* 0x000fcc0008000000 */
.L_x_3895:
        /* <DEDUP_REMOVED lines=38> */
.L_x_3894:
        /* <DEDUP_REMOVED lines=23> */
.L_x_3897:
        /* <DEDUP_REMOVED lines=15> */
.L_x_3898:
        /* <DEDUP_REMOVED lines=12> */
.L_x_3896:
[----:B------:R-:W-:Y:S01]  /*5be0*/  IMAD.U32 R44, RZ, RZ, UR8 ;  /* 0x00000008ff2c7e24 */ /* 0x000fe2000f8e00ff */
[----:B------:R-:W-:Y:S01]  /*5bf0*/  CS2R R12, SRZ ;  /* 0x00000000000c7805 */ /* 0x000fe2000001ff00 */
[----:B------:R-:W-:Y:S06]  /*5c00*/  @!P0 BRA `(.L_x_3899) ;  /* 0x0000000000a48947 */ /* 0x000fec0003800000 */
[----:B------:R-:W-:Y:S01]  /*5c10*/  IMAD.U32 R44, RZ, RZ, UR8 ;  /* 0x00000008ff2c7e24 */ /* 0x000fe2000f8e00ff */
[----:B------:R-:W-:Y:S01]  /*5c20*/  CS2R R12, SRZ ;  /* 0x00000000000c7805 */ /* 0x000fe2000001ff00 */
[----:B------:R-:W-:-:S06]  /*5c30*/  UMOV UR4, URZ ;  /* 0x000000ff00047c82 */ /* 0x000fcc0008000000 */
.L_x_3900:
        /* <DEDUP_REMOVED lines=38> */
.L_x_3899:
        /* <DEDUP_REMOVED lines=23> */
.L_x_3902:
        /* <DEDUP_REMOVED lines=15> */
.L_x_3903:
        /* <DEDUP_REMOVED lines=12> */
.L_x_3901:
[----:B------:R-:W-:Y:S01]  /*61c0*/  IMAD.U32 R48, RZ, RZ, UR8 ;  /* 0x00000008ff307e24 */ /* 0x000fe2000f8e00ff */
[----:B------:R-:W-:Y:S01]  /*61d0*/  CS2R R14, SRZ ;  /* 0x00000000000e7805 */ /* 0x000fe2000001ff00 */
[----:B------:R-:W-:Y:S06]  /*61e0*/  @!P0 BRA `(.L_x_3904) ;  /* 0x0000000000a48947 */ /* 0x000fec0003800000 */
[----:B------:R-:W-:Y:S01]  /*61f0*/  IMAD.U32 R48, RZ, RZ, UR8 ;  /* 0x00000008ff307e24 */ /* 0x000fe2000f8e00ff */
[----:B------:R-:W-:Y:S01]  /*6200*/  CS2R R14, SRZ ;  /* 0x00000000000e7805 */ /* 0x000fe2000001ff00 */
[----:B------:R-:W-:-:S06]  /*6210*/  UMOV UR4, URZ ;  /* 0x000000ff00047c82 */ /* 0x000fcc0008000000 */
.L_x_3905:
        /* <DEDUP_REMOVED lines=38> */
.L_x_3904:
        /* <DEDUP_REMOVED lines=23> */
.L_x_3907:
        /* <DEDUP_REMOVED lines=15> */
.L_x_3908:
        /* <DEDUP_REMOVED lines=12> */
.L_x_3906:
[----:B------:R-:W-:Y:S01]  /*67a0*/  IMAD.U32 R52, RZ, RZ, UR8 ;  /* 0x00000008ff347e24 */ /* 0x000fe2000f8e00ff */
[----:B------:R-:W-:Y:S01]  /*67b0*/  CS2R R16, SRZ ;  /* 0x0000000000107805 */ /* 0x000fe2000001ff00 */
[----:B------:R-:W-:Y:S06]  /*67c0*/  @!P0 BRA `(.L_x_3909) ;  /* 0x0000000000a48947 */ /* 0x000fec0003800000 */
[----:B------:R-:W-:Y:S01]  /*67d0*/  IMAD.U32 R52, RZ, RZ, UR8 ;  /* 0x00000008ff347e24 */ /* 0x000fe2000f8e00ff */
[----:B------:R-:W-:Y:S01]  /*67e0*/  CS2R R16, SRZ ;  /* 0x0000000000107805 */ /* 0x000fe2000001ff00 */
[----:B------:R-:W-:-:S06]  /*67f0*/  UMOV UR4, URZ ;  /* 0x000000ff00047c82 */ /* 0x000fcc0008000000 */
.L_x_3910:
        /* <DEDUP_REMOVED lines=38> */
.L_x_3909:
        /* <DEDUP_REMOVED lines=23> */
.L_x_3912:
        /* <DEDUP_REMOVED lines=15> */
.L_x_3913:
        /* <DEDUP_REMOVED lines=12> */
.L_x_3911:
[----:B------:R-:W-:Y:S01]  /*6d80*/  IMAD.U32 R54, RZ, RZ, UR8 ;  /* 0x00000008ff367e24 */ /* 0x000fe2000f8e00ff */
[----:B------:R-:W-:Y:S01]  /*6d90*/  CS2R R18, SRZ ;  /* 0x0000000000127805 */ /* 0x000fe2000001ff00 */
[----:B------:R-:W-:Y:S06]  /*6da0*/  @!P0 BRA `(.L_x_3914) ;  /* 0x0000000000a48947 */ /* 0x000fec0003800000 */
[----:B------:R-:W-:Y:S01]  /*6db0*/  IMAD.U32 R54, RZ, RZ, UR8 ;  /* 0x00000008ff367e24 */ /* 0x000fe2000f8e00ff */
[----:B------:R-:W-:Y:S01]  /*6dc0*/  CS2R R18, SRZ ;  /* 0x0000000000127805 */ /* 0x000fe2000001ff00 */
[----:B------:R-:W-:-:S06]  /*6dd0*/  UMOV UR4, URZ ;  /* 0x000000ff00047c82 */ /* 0x000fcc0008000000 */
.L_x_3915:
        /* <DEDUP_REMOVED lines=38> */
.L_x_3914:
        /* <DEDUP_REMOVED lines=23> */
.L_x_3917:
        /* <DEDUP_REMOVED lines=15> */
.L_x_3918:
        /* <DEDUP_REMOVED lines=12> */
.L_x_3916:
[----:B------:R-:W-:Y:S01]  /*7360*/  IMAD.U32 R56, RZ, RZ, UR8 ;  /* 0x00000008ff387e24 */ /* 0x000fe2000f8e00ff */
[----:B------:R-:W-:Y:S01]  /*7370*/  CS2R R20, SRZ ;  /* 0x0000000000147805 */ /* 0x000fe2000001ff00 */
[----:B------:R-:W-:Y:S06]  /*7380*/  @!P0 BRA `(.L_x_3919) ;  /* 0x0000000000a48947 */ /* 0x000fec0003800000 */
[----:B------:R-:W-:Y:S01]  /*7390*/  IMAD.U32 R56, RZ, RZ, UR8 ;  /* 0x00000008ff387e24 */ /* 0x000fe2000f8e00ff */
[----:B------:R-:W-:Y:S01]  /*73a0*/  CS2R R20, SRZ ;  /* 0x0000000000147805 */ /* 0x000fe2000001ff00 */
[----:B------:R-:W-:-:S06]  /*73b0*/  UMOV UR4, URZ ;  /* 0x000000ff00047c82 */ /* 0x000fcc0008000000 */
.L_x_3920:
        /* <DEDUP_REMOVED lines=38> */
.L_x_3919:
        /* <DEDUP_REMOVED lines=23> */
.L_x_3922:
        /* <DEDUP_REMOVED lines=15> */
.L_x_3923:
        /* <DEDUP_REMOVED lines=12> */
.L_x_3921:
[----:B------:R-:W-:Y:S01]  /*7940*/  IMAD.U32 R61, RZ, RZ, UR8 ;  /* 0x00000008ff3d7e24 */ /* 0x000fe2000f8e00ff */
[----:B------:R-:W-:Y:S01]  /*7950*/  CS2R R52, SRZ ;  /* 0x0000000000347805 */ /* 0x000fe2000001ff00 */
[----:B------:R-:W-:Y:S06]  /*7960*/  @!P0 BRA `(.L_x_3924) ;  /* 0x0000000000a48947 */ /* 0x000fec0003800000 */
[----:B------:R-:W-:Y:S01]  /*7970*/  IMAD.U32 R61, RZ, RZ, UR8 ;  /* 0x00000008ff3d7e24 */ /* 0x000fe2000f8e00ff */
[----:B------:R-:W-:Y:S01]  /*7980*/  CS2R R52, SRZ ;  /* 0x0000000000347805 */ /* 0x000fe2000001ff00 */
[----:B------:R-:W-:-:S06]  /*7990*/  UMOV UR4, URZ ;  /* 0x000000ff00047c82 */ /* 0x000fcc0008000000 */
.L_x_3925:
        /* <DEDUP_REMOVED lines=38> */
.L_x_3924:
        /* <DEDUP_REMOVED lines=23> */
.L_x_3927:
        /* <DEDUP_REMOVED lines=15> */
.L_x_3928:
        /* <DEDUP_REMOVED lines=12> */
.L_x_3926:
        /* <DEDUP_REMOVED lines=15> */
.L_x_3885:
        /* <DEDUP_REMOVED lines=22> */
.L_x_3936:
        /* <DEDUP_REMOVED lines=11> */
.L_x_3932:
[----:B------:R-:W1:Y:S02]  /*8220*/  LDC.64 R36, c[0x0][0x3a0] ;  /* 0x0000e800ff247b82 */ /* 0x000e640000000a00 */
[----:B-1----:R-:W-:-:S05]  /*8230*/  IMAD.WIDE R36, R31, 0x8, R36 ;  /* 0x000000081f247825 */ /* 0x002fca00078e0224 */
        /* <DEDUP_REMOVED lines=36> */
.L_x_3931:
[----:B------:R-:W-:Y:S05]  /*8480*/  @!P1 BRA `(.L_x_3933) ;  /* 0x0000000000bc9947 */ /* 0x000fea0003800000 */
[----:B------:R-:W-:Y:S01]  /*8490*/  ISETP.NE.AND P1, PT, R46, RZ, PT ;  /* 0x000000ff2e00720c */ /* 0x000fe20003f25270 */
[----:B------:R-:W-:-:S12]  /*84a0*/  @!P2 BRA `(.L_x_3934) ;  /* 0x00000000004ca947 */ /* 0x000fd80003800000 */
        /* <DEDUP_REMOVED lines=19> */
.L_x_3934:
        /* <DEDUP_REMOVED lines=14> */
.L_x_3935:
[----:B------:R-:W-:Y:S05]  /*86c0*/  @!P1 BRA `(.L_x_3933) ;  /* 0x00000000002c9947 */ /* 0x000fea0003800000 */
[----:B------:R-:W1:Y:S02]  /*86d0*/  LDC.64 R8, c[0x0][0x3a0] ;  /* 0x0000e800ff087b82 */ /* 0x000e640000000a00 */
[----:B-1----:R-:W-:-:S05]  /*86e0*/  IMAD.WIDE R8, R31, 0x8, R8 ;  /* 0x000000081f087825 */ /* 0x002fca00078e0208 */
        /* <DEDUP_REMOVED lines=9> */
.L_x_3933:
[----:B------:R-:W-:Y:S01]  /*8780*/  DADD R6, R34, R6 ;  /* 0x0000000022067229 */ /* 0x000fe20000000006 */
[----:B------:R-:W-:Y:S10]  /*8790*/  @!P0 BRA `(.L_x_3936) ;  /* 0xfffffff800748947 */ /* 0x000ff4000383ffff */
.L_x_3930:
[----:B0-----:R-:W-:Y:S05]  /*87a0*/  BSYNC.RECONVERGENT B1 ;  /* 0x0000000000017941 */ /* 0x001fea0003800200 */
.L_x_3888:
        /* <DEDUP_REMOVED lines=24> */
[----:B------:R-:W-:-:S03]  /*8930*/  @!P1 MOV R8, 0x400 ;  /* 0x0000040000089802 */ /* 0x000fc60000000f00 */
[----:B------:R-:W1:Y:S01]  /*8940*/  SHFL.DOWN PT, R3, R7, 0x8, 0x1f ;  /* 0x09001f0007037f89 */ /* 0x000e6200000e0000 */
[----:B--2---:R-:W-:Y:S01]  /*8950*/  @!P1 LEA R11, R11, R8, 0x18 ;  /* 0x000000080b0b9211 */ /* 0x004fe200078ec0ff */
[----:B-1----:R-:W-:-:S10]  /*8960*/  DADD R2, R2, R6 ;  /* 0x0000000002027229 */ /* 0x002fd40000000006 */
[----:B------:R-:W-:Y:S02]  /*8970*/  FSEL R4, R6, R2, P0 ;  /* 0x0000000206047208 */ /* 0x000fe40000000000 */
[----:B------:R-:W-:Y:S02]  /*8980*/  FSEL R5, R7, R3, P0 ;  /* 0x0000000307057208 */ /* 0x000fe40000000000 */
[----:B---3--:R-:W-:Y:S01]  /*8990*/  @!P1 SHF.R.U32.HI R6, RZ, 0x2, R0 ;  /* 0x00000002ff069819 */ /* 0x008fe20000011600 */
[----:B------:R-:W-:Y:S01]  /*89a0*/  SHFL.DOWN PT, R2, R4, 0x10, 0x1f ;  /* 0x0a001f0004027f89 */ /* 0x000fe200000e0000 */
[----:B------:R-:W-:Y:S02]  /*89b0*/  ISETP.NE.AND P0, PT, R0, RZ, PT ;  /* 0x000000ff0000720c */ /* 0x000fe40003f05270 */
[----:B------:R-:W-:Y:S01]  /*89c0*/  @!P1 LOP3.LUT R6, R6, 0xf8, RZ, 0xc0, !PT ;  /* 0x000000f806069812 */ /* 0x000fe200078ec0ff */
[----:B------:R-:W1:Y:S04]  /*89d0*/  SHFL.DOWN PT, R3, R5, 0x10, 0x1f ;  /* 0x0a001f0005037f89 */ /* 0x000e6800000e0000 */
[----:B------:R-:W-:Y:S01]  /*89e0*/  @!P1 IMAD.IADD R11, R6, 0x1, R11 ;  /* 0x00000001060b9824 */ /* 0x000fe200078e020b */
        /* <DEDUP_REMOVED lines=41> */
.L_x_3843:
[----:B0-----:R-:W-:Y:S05]  /*8c80*/  BSYNC.RECONVERGENT B0 ;  /* 0x0000000000007941 */ /* 0x001fea0003800200 */
.L_x_3824:
[----:B------:R-:W-:Y:S05]  /*8c90*/  @P0 EXIT ;  /* 0x000000000000094d */ /* 0x000fea0003800000 */
[----:B------:R-:W1:Y:S01]  /*8ca0*/  LDCU.64 UR4, c[0x0][0x398] ;  /* 0x00007300ff0477ac */ /* 0x000e620008000a00 */
[----:B------:R-:W0:Y:S01]  /*8cb0*/  LDC.64 R4, c[0x0][0x388] ;  /* 0x0000e200ff047b82 */ /* 0x000e220000000a00 */
[----:B-1----:R-:W-:-:S07]  /*8cc0*/  DADD R2, R2, UR4 ;  /* 0x0000000402027e29 */ /* 0x002fce0008000000 */
[----:B0-----:R-:W-:Y:S01]  /*8cd0*/  STG.E.64 desc[UR6][R4.64], R2 ;  /* 0x0000000204007986 */ /* 0x001fe2000c101b06 */
[----:B------:R-:W-:Y:S05]  /*8ce0*/  EXIT ;  /* 0x000000000000794d */ /* 0x000fea0003800000 */
.L_x_3937:
        /* <DEDUP_REMOVED lines=9> */
.L_x_4632:


//--------------------- .text._ZN3cub18CUB_300001_SM_10006detail6reduce28DeviceReduceSingleTileKernelINS2_10policy_hubIdyN4cuda3std3__44plusIdEEE10Policy1000EPdSC_iS9_ddNS7_10__identityEEEvT0_T1_T2_T3_T4_T6_ --------------------------
	.section	.text._ZN3cub18CUB_300001_SM_10006detail6reduce28DeviceReduceSingleTileKernelINS2_10policy_hubIdyN4cuda3std3__44plusIdEEE10Policy1000EPdSC_iS9_ddNS7_10__identityEEEvT0_T1_T2_T3_T4_T6_,"ax",@progbits
	.align	128
        .global         _ZN3cub18CUB_300001_SM_10006detail6reduce28DeviceReduceSingleTileKernelINS2_10policy_hubIdyN4cuda3std3__44plusIdEEE10Policy1000EPdSC_iS9_ddNS7_10__identityEEEvT0_T1_T2_T3_T4_T6_
        .type           _ZN3cub18CUB_300001_SM_10006detail6reduce28DeviceReduceSingleTileKernelINS2_10policy_hubIdyN4cuda3std3__44plusIdEEE10Policy1000EPdSC_iS9_ddNS7_10__identityEEEvT0_T1_T2_T3_T4_T6_,@function
        .size           _ZN3cub18CUB_300001_SM_10006detail6reduce28DeviceReduceSingleTileKernelINS2_10policy_hubIdyN4cuda3std3__44plusIdEEE10Policy1000EPdSC_iS9_ddNS7_10__identityEEEvT0_T1_T2_T3_T4_T6_,(.L_x_4633 - _ZN3cub18CUB_300001_SM_10006detail6reduce28DeviceReduceSingleTileKernelINS2_10policy_hubIdyN4cuda3std3__44plusIdEEE10Policy1000EPdSC_iS9_ddNS7_10__identityEEEvT0_T1_T2_T3_T4_T6_)
        .other          _ZN3cub18CUB_300001_SM_10006detail6reduce28DeviceReduceSingleTileKernelINS2_10policy_hubIdyN4cuda3std3__44plusIdEEE10Policy1000EPdSC_iS9_ddNS7_10__identityEEEvT0_T1_T2_T3_T4_T6_,@"STO_CUDA_ENTRY STV_DEFAULT"
_ZN3cub18CUB_300001_SM_10006detail6reduce28DeviceReduceSingleTileKernelINS2_10policy_hubIdyN4cuda3std3__44plusIdEEE10Policy1000EPdSC_iS9_ddNS7_10__identityEEEvT0_T1_T2_T3_T4_T6_:
.text._ZN3cub18CUB_300001_SM_10006detail6reduce28DeviceReduceSingleTileKernelINS2_10policy_hubIdyN4cuda3std3__44plusIdEEE10Policy1000EPdSC_iS9_ddNS7_10__identityEEEvT0_T1_T2_T3_T4_T6_:
        /* <DEDUP_REMOVED lines=13> */
.L_x_3938:
[----:B------:R-:W-:Y:S01]  /*00d0*/  ISETP.GT.AND P0, PT, R4, 0xdff, PT ;  /* 0x00000dff0400780c */ /* 0x000fe20003f04270 */
[----:B------:R-:W-:-:S12]  /*00e0*/  BSSY.RECONVERGENT B0, `(.L_x_3939) ;  /* 0x0000242000007945 */ /* 0x000fd80003800200 */
[----:B------:R-:W-:Y:S05]  /*00f0*/  @P0 BRA `(.L_x_3940) ;  /* 0x0000001400180947 */ /* 0x000fea0003800000 */
[----:B------:R-:W0:Y:S01]  /*0100*/  S2R R5, SR_TID.X ;  /* 0x0000000000057919 */ /* 0x000e220000002100 */
[----:B------:R-:W-:Y:S01]  /*0110*/  BSSY.RECONVERGENT B1, `(.L_x_3941) ;  /* 0x0000009000017945 */ /* 0x000fe20003800200 */
[----:B------:R-:W-:Y:S02]  /*0120*/  CS2R R2, SRZ ;  /* 0x0000000000027805 */ /* 0x000fe4000001ff00 */
[----:B0-----:R-:W-:Y:S01]  /*0130*/  ISETP.GE.AND P0, PT, R5, R4, PT ;  /* 0x000000040500720c */ /* 0x001fe20003f06270 */
[----:B------:R-:W-:-:S12]  /*0140*/  IMAD.MOV.U32 R7, RZ, RZ, R5 ;  /* 0x000000ffff077224 */ /* 0x000fd800078e0005 */
[----:B------:R-:W-:Y:S05]  /*0150*/  @P0 BRA `(.L_x_3942) ;  /* 0x0000000000100947 */ /* 0x000fea0003800000 */
[----:B------:R-:W0:Y:S02]  /*0160*/  LDC.64 R2, c[0x0][0x380] ;  /* 0x0000e000ff027b82 */ /* 0x000e240000000a00 */
[----:B0-----:R-:W-:-:S06]  /*0170*/  IMAD.WIDE.U32 R2, R5, 0x8, R2 ;  /* 0x0000000805027825 */ /* 0x001fcc00078e0002 */
[----:B------:R-:W5:Y:S01]  /*0180*/  LDG.E.64.CONSTANT R2, desc[UR6][R2.64] ;  /* 0x0000000602027981 */ /* 0x000f62000c1e9b00 */
[----:B------:R-:W-:-:S07]  /*0190*/  VIADD R7, R5, 0x200 ;  /* 0x0000020005077836 */ /* 0x000fce0000000000 */
.L_x_3942:
[----:B------:R-:W-:Y:S05]  /*01a0*/  BSYNC.RECONVERGENT B1 ;  /* 0x0000000000017941 */ /* 0x000fea0003800200 */
.L_x_3941:
[----:B------:R-:W-:Y:S01]  /*01b0*/  ISETP.GE.AND P0, PT, R7, R4, PT ;  /* 0x000000040700720c */ /* 0x000fe20003f06270 */
[----:B------:R-:W-:-:S12]  /*01c0*/  BSSY.RECONVERGENT B1, `(.L_x_3943) ;  /* 0x0000076000017945 */ /* 0x000fd80003800200 */
[----:B------:R-:W-:Y:S05]  /*01d0*/  @P0 BRA `(.L_x_3944) ;  /* 0x0000000400d00947 */ /* 0x000fea0003800000 */
[----:B------:R-:W-:Y:S01]  /*01e0*/  LOP3.LUT R9, RZ, R7, RZ, 0x33, !PT ;  /* 0x00000007ff097212 */ /* 0x000fe200078e33ff */
[----:B------:R-:W-:Y:S04]  /*01f0*/  BSSY.RECONVERGENT B2, `(.L_x_3945) ;  /* 0x0000017000027945 */ /* 0x000fe80003800200 */
[----:B------:R-:W-:-:S05]  /*0200*/  IMAD.IADD R0, R9, 0x1, R4 ;  /* 0x0000000109007824 */ /* 0x000fca00078e0204 */
[C---:B------:R-:W-:Y:S02]  /*0210*/  LOP3.LUT R6, R0.reuse, 0x600, RZ, 0xc0, !PT ;  /* 0x0000060000067812 */ /* 0x040fe400078ec0ff */
[----:B------:R-:W-:Y:S02]  /*0220*/  ISETP.GE.U32.AND P0, PT, R0, 0x600, PT ;  /* 0x000006000000780c */ /* 0x000fe40003f06070 */
[----:B------:R-:W-:-:S13]  /*0230*/  ISETP.NE.AND P1, PT, R6, 0x600, PT ;  /* 0x000006000600780c */ /* 0x000fda0003f25270 */
[----:B------:R-:W-:Y:S05]  /*0240*/  @!P1 BRA `(.L_x_3946) ;  /* 0x0000000000449947 */ /* 0x000fea0003800000 */
[----:B------:R-:W0:Y:S01]  /*0250*/  LDC.64 R8, c[0x0][0x380] ;  /* 0x0000e000ff087b82 */ /* 0x000e220000000a00 */
[----:B------:R-:W-:-:S04]  /*0260*/  LEA.HI R0, R0, 0x1, RZ, 0x17 ;  /* 0x0000000100007811 */ /* 0x000fc800078fb8ff */
[----:B------:R-:W-:-:S05]  /*0270*/  LOP3.LUT R0, R0, 0x3, RZ, 0xc0, !PT ;  /* 0x0000000300007812 */ /* 0x000fca00078ec0ff */
[----:B------:R-:W-:Y:S02]  /*0280*/  IMAD.MOV R0, RZ, RZ, -R0 ;  /* 0x000000ffff007224 */ /* 0x000fe400078e0a00 */
[----:B0-----:R-:W-:-:S04]  /*0290*/  IMAD.WIDE.U32 R8, R7, 0x8, R8 ;  /* 0x0000000807087825 */ /* 0x001fc800078e0008 */
[----:B------:R-:W-:Y:S02]  /*02a0*/  IMAD.MOV.U32 R6, RZ, RZ, R8 ;  /* 0x000000ffff067224 */ /* 0x000fe400078e0008 */
[----:B------:R-:W-:-:S07]  /*02b0*/  IMAD.MOV.U32 R11, RZ, RZ, R9 ;  /* 0x000000ffff0b7224 */ /* 0x000fce00078e0009 */
.L_x_3947:
[----:B------:R-:W-:Y:S02]  /*02c0*/  IMAD.MOV.U32 R8, RZ, RZ, R6 ;  /* 0x000000ffff087224 */ /* 0x000fe400078e0006 */
[----:B------:R-:W-:-:S06]  /*02d0*/  IMAD.MOV.U32 R9, RZ, RZ, R11 ;  /* 0x000000ffff097224 */ /* 0x000fcc00078e000b */
[----:B------:R-:W2:Y:S01]  /*02e0*/  LDG.E.64.CONSTANT R8, desc[UR6][R8.64] ;  /* 0x0000000608087981 */ /* 0x000ea2000c1e9b00 */
[----:B------:R-:W-:Y:S01]  /*02f0*/  VIADD R0, R0, 0x1 ;  /* 0x0000000100007836 */ /* 0x000fe20000000000 */
[----:B------:R-:W-:Y:S01]  /*0300*/  IADD3 R6, P2, PT, R6, 0x1000, RZ ;  /* 0x0000100006067810 */ /* 0x000fe20007f5e0ff */
[----:B------:R-:W-:-:S03]  /*0310*/  VIADD R7, R7, 0x200 ;  /* 0x0000020007077836 */ /* 0x000fc60000000000 */
[----:B------:R-:W-:Y:S01]  /*0320*/  ISETP.NE.AND P1, PT, R0, RZ, PT ;  /* 0x000000ff0000720c */ /* 0x000fe20003f25270 */
[----:B------:R-:W-:Y:S01]  /*0330*/  IMAD.X R11, RZ, RZ, R11, P2 ;  /* 0x000000ffff0b7224 */ /* 0x000fe200010e060b */
[----:B--2--5:R-:W-:-:S11]  /*0340*/  DADD R2, R8, R2 ;  /* 0x0000000008027229 */ /* 0x024fd60000000002 */
[----:B------:R-:W-:Y:S05]  /*0350*/  @P1 BRA `(.L_x_3947) ;  /* 0xfffffffc00d81947 */ /* 0x000fea000383ffff */
.L_x_3946:
[----:B------:R-:W-:Y:S05]  /*0360*/  BSYNC.RECONVERGENT B2 ;  /* 0x0000000000027941 */ /* 0x000fea0003800200 */
.L_x_3945:
[----:B------:R-:W-:Y:S05]  /*0370*/  @!P0 BRA `(.L_x_3944) ;  /* 0x0000000400688947 */ /* 0x000fea0003800000 */
[----:B------:R-:W-:Y:S01]  /*0380*/  IMAD.IADD R0, R4, 0x1, -R7 ;  /* 0x0000000104007824 */ /* 0x000fe200078e0a07 */
[----:B------:R-:W-:Y:S01]  /*0390*/  BSSY.RECONVERGENT B2, `(.L_x_3948) ;  /* 0x0000031000027945 */ /* 0x000fe20003800200 */
[----:B------:R-:W-:-:S03]  /*03a0*/  PLOP3.LUT P0, PT, PT, PT, PT, 0x80, 0x8 ;  /* 0x000000000008781c */ /* 0x000fc60003f0f070 */
[----:B------:R-:W-:-:S13]  /*03b0*/  ISETP.GT.AND P1, PT, R0, 0x1800, PT ;  /* 0x000018000000780c */ /* 0x000fda0003f24270 */
[----:B------:R-:W-:Y:S05]  /*03c0*/  @!P1 BRA `(.L_x_3949) ;  /* 0x0000000000b49947 */ /* 0x000fea0003800000 */
[----:B------:R-:W-:Y:S01]  /*03d0*/  PLOP3.LUT P0, PT, PT, PT, PT, 0x8, 0x80 ;  /* 0x000000000080781c */ /* 0x000fe20003f0e170 */
[----:B------:R-:W-:-:S12]  /*03e0*/  VIADD R0, R4, 0xffffe800 ;  /* 0xffffe80004007836 */ /* 0x000fd80000000000 */
.L_x_3950:
[----:B------:R-:W0:Y:S02]  /*03f0*/  LDC.64 R32, c[0x0][0x380] ;  /* 0x0000e000ff207b82 */ /* 0x000e240000000a00 */
[----:B0-----:R-:W-:-:S05]  /*0400*/  IMAD.WIDE R14, R7, 0x8, R32 ;  /* 0x00000008070e7825 */ /* 0x001fca00078e0220 */
[----:B------:R-:W2:Y:S04]  /*0410*/  LDG.E.64.CONSTANT R8, desc[UR6][R14.64] ;  /* 0x000000060e087981 */ /* 0x000ea8000c1e9b00 */
[----:B------:R-:W3:Y:S04]  /*0420*/  LDG.E.64.CONSTANT R10, desc[UR6][R14.64+0x1000] ;  /* 0x001000060e0a7981 */ /* 0x000ee8000c1e9b00 */
[----:B------:R-:W4:Y:S01]  /*0430*/  LDG.E.64.CONSTANT R12, desc[UR6][R14.64+0x2000] ;  /* 0x002000060e0c7981 */ /* 0x000f22000c1e9b00 */
[----:B------:R-:W-:-:S03]  /*0440*/  VIADD R41, R7, 0x800 ;  /* 0x0000080007297836 */ /* 0x000fc60000000000 */
[----:B------:R-:W4:Y:S01]  /*0450*/  LDG.E.64.CONSTANT R30, desc[UR6][R14.64+0x3000] ;  /* 0x003000060e1e7981 */ /* 0x000f22000c1e9b00 */
[----:B------:R-:W-:-:S05]  /*0460*/  IMAD.WIDE R40, R41, 0x8, R32 ;  /* 0x0000000829287825 */ /* 0x000fca00078e0220 */
[----:B------:R-:W4:Y:S04]  /*0470*/  LDG.E.64.CONSTANT R28, desc[UR6][R40.64] ;  /* 0x00000006281c7981 */ /* 0x000f28000c1e9b00 */
[----:B------:R-:W4:Y:S04]  /*0480*/  LDG.E.64.CONSTANT R26, desc[UR6][R40.64+0x1000] ;  /* 0x00100006281a7981 */ /* 0x000f28000c1e9b00 */
        /* <DEDUP_REMOVED lines=12> */
[----:B------:R-:W4:Y:S04]  /*0550*/  LDG.E.64.CONSTANT R34, desc[UR6][R44.64+0x2000] ;  /* 0x002000062c227981 */ /* 0x000f28000c1e9b00 */
[----:B------:R-:W4:Y:S01]  /*0560*/  LDG.E.64.CONSTANT R32, desc[UR6][R44.64+0x3000] ;  /* 0x003000062c207981 */ /* 0x000f22000c1e9b00 */
[----:B------:R-:W-:-:S05]  /*0570*/  VIADD R7, R7, 0x2000 ;  /* 0x0000200007077836 */ /* 0x000fca0000000000 */
[----:B------:R-:W-:Y:S01]  /*0580*/  ISETP.GE.AND P1, PT, R7, R0, PT ;  /* 0x000000000700720c */ /* 0x000fe20003f26270 */
[----:B--2--5:R-:W-:-:S08]  /*0590*/  DADD R8, R8, R2 ;  /* 0x0000000008087229 */ /* 0x024fd00000000002 */
[----:B---3--:R-:W-:-:S08]  /*05a0*/  DADD R8, R8, R10 ;  /* 0x0000000008087229 */ /* 0x008fd0000000000a */
[----:B----4-:R-:W-:-:S08]  /*05b0*/  DADD R8, R8, R12 ;  /* 0x0000000008087229 */ /* 0x010fd0000000000c */
        /* <DEDUP_REMOVED lines=14> */
.L_x_3949:
[----:B------:R-:W-:Y:S05]  /*06a0*/  BSYNC.RECONVERGENT B2 ;  /* 0x0000000000027941 */ /* 0x000fea0003800200 */
.L_x_3948:
[----:B------:R-:W-:Y:S01]  /*06b0*/  IMAD.IADD R0, R4, 0x1, -R7 ;  /* 0x0000000104007824 */ /* 0x000fe200078e0a07 */
[----:B------:R-:W-:Y:S04]  /*06c0*/  BSSY.RECONVERGENT B2, `(.L_x_3951) ;  /* 0x0000019000027945 */ /* 0x000fe80003800200 */
[----:B------:R-:W-:-:S13]  /*06d0*/  ISETP.GT.AND P1, PT, R0, 0x800, PT ;  /* 0x000008000000780c */ /* 0x000fda0003f24270 */
[----:B------:R-:W-:Y:S05]  /*06e0*/  @!P1 BRA `(.L_x_3952) ;  /* 0x0000000000589947 */ /* 0x000fea0003800000 */
        /* <DEDUP_REMOVED lines=12> */
[----:B------:R-:W-:Y:S01]  /*07b0*/  PLOP3.LUT P0, PT, PT, PT, PT, 0x8, 0x80 ;  /* 0x000000000080781c */ /* 0x000fe20003f0e170 */
[----:B------:R-:W-:Y:S01]  /*07c0*/  VIADD R7, R7, 0x1000 ;  /* 0x0000100007077836 */ /* 0x000fe20000000000 */
[----:B--2--5:R-:W-:-:S08]  /*07d0*/  DADD R10, R2, R10 ;  /* 0x00000000020a7229 */ /* 0x024fd0000000000a */
[----:B---3--:R-:W-:-:S08]  /*07e0*/  DADD R10, R10, R12 ;  /* 0x000000000a0a7229 */ /* 0x008fd0000000000c */
[----:B----4-:R-:W-:-:S08]  /*07f0*/  DADD R10, R10, R14 ;  /* 0x000000000a0a7229 */ /* 0x010fd0000000000e */
[----:B------:R-:W-:-:S08]  /*0800*/  DADD R10, R10, R16 ;  /* 0x000000000a0a7229 */ /* 0x000fd00000000010 */
[----:B------:R-:W-:-:S08]  /*0810*/  DADD R10, R10, R20 ;  /* 0x000000000a0a7229 */ /* 0x000fd00000000014 */
[----:B------:R-:W-:-:S08]  /*0820*/  DADD R10, R10, R22 ;  /* 0x000000000a0a7229 */ /* 0x000fd00000000016 */
[----:B------:R-:W-:-:S08]  /*0830*/  DADD R10, R10, R24 ;  /* 0x000000000a0a7229 */ /* 0x000fd00000000018 */
[----:B------:R-:W-:-:S11]  /*0840*/  DADD R2, R10, R26 ;  /* 0x000000000a027229 */ /* 0x000fd6000000001a */
.L_x_3952:
[----:B------:R-:W-:Y:S05]  /*0850*/  BSYNC.RECONVERGENT B2 ;  /* 0x0000000000027941 */ /* 0x000fea0003800200 */
.L_x_3951:
[----:B------:R-:W-:-:S13]  /*0860*/  ISETP.LT.OR P0, PT, R7, R4, P0 ;  /* 0x000000040700720c */ /* 0x000fda0000701670 */
[----:B------:R-:W-:Y:S05]  /*0870*/  @!P0 BRA `(.L_x_3944) ;  /* 0x0000000000288947 */ /* 0x000fea0003800000 */
[----:B------:R-:W0:Y:S02]  /*0880*/  LDC.64 R8, c[0x0][0x380] ;  /* 0x0000e000ff087b82 */ /* 0x000e240000000a00 */
[----:B0-----:R-:W-:-:S05]  /*0890*/  IMAD.WIDE R6, R7, 0x8, R8 ;  /* 0x0000000807067825 */ /* 0x001fca00078e0208 */
[----:B------:R-:W2:Y:S04]  /*08a0*/  LDG.E.64.CONSTANT R8, desc[UR6][R6.64] ;  /* 0x0000000606087981 */ /* 0x000ea8000c1e9b00 */
[----:B------:R-:W3:Y:S04]  /*08b0*/  LDG.E.64.CONSTANT R10, desc[UR6][R6.64+0x1000] ;  /* 0x00100006060a7981 */ /* 0x000ee8000c1e9b00 */
[----:B------:R-:W4:Y:S04]  /*08c0*/  LDG.E.64.CONSTANT R12, desc[UR6][R6.64+0x2000] ;  /* 0x00200006060c7981 */ /* 0x000f28000c1e9b00 */
[----:B------:R-:W4:Y:S01]  /*08d0*/  LDG.E.64.CONSTANT R14, desc[UR6][R6.64+0x3000] ;  /* 0x00300006060e7981 */ /* 0x000f22000c1e9b00 */
[----:B--2--5:R-:W-:-:S08]  /*08e0*/  DADD R8, R2, R8 ;  /* 0x0000000002087229 */ /* 0x024fd00000000008 */
[----:B---3--:R-:W-:-:S08]  /*08f0*/  DADD R8, R8, R10 ;  /* 0x0000000008087229 */ /* 0x008fd0000000000a */
[----:B----4-:R-:W-:-:S08]  /*0900*/  DADD R8, R8, R12 ;  /* 0x0000000008087229 */ /* 0x010fd0000000000c */
[----:B------:R-:W-:-:S11]  /*0910*/  DADD R2, R8, R14 ;  /* 0x0000000008027229 */ /* 0x000fd6000000000e */
.L_x_3944:
[----:B------:R-:W-:Y:S05]  /*0920*/  BSYNC.RECONVERGENT B1 ;  /* 0x0000000000017941 */ /* 0x000fea0003800200 */
.L_x_3943:
[----:B------:R-:W-:-:S13]  /*0930*/  ISETP.GE.AND P0, PT, R4, 0x200, PT ;  /* 0x000002000400780c */ /* 0x000fda0003f06270 */
[----:B------:R-:W-:Y:S05]  /*0940*/  @!P0 BRA `(.L_x_3953) ;  /* 0x0000000400148947 */ /* 0x000fea0003800000 */
[----:B------:R-:W0:Y:S01]  /*0950*/  S2R R12, SR_LANEID ;  /* 0x00000000000c7919 */ /* 0x000e220000000000 */
[----:B-----5:R-:W-:Y:S04]  /*0960*/  SHFL.DOWN PT, R6, R2, 0x1, 0x1f ;  /* 0x08201f0002067f89 */ /* 0x020fe800000e0000 */
        /* <DEDUP_REMOVED lines=67> */
.L_x_3953:
[----:B------:R-:W-:Y:S01]  /*0da0*/  LOP3.LUT R0, R5, 0x3e0, RZ, 0xc0, !PT ;  /* 0x000003e005007812 */ /* 0x000fe200078ec0ff */
[----:B------:R-:W0:Y:S03]  /*0db0*/  S2R R10, SR_LANEID ;  /* 0x00000000000a7919 */ /* 0x000e260000000000 */
[----:B------:R-:W-:Y:S01]  /*0dc0*/  LOP3.LUT R9, RZ, R0, RZ, 0x33, !PT ;  /* 0x00000000ff097212 */ /* 0x000fe200078e33ff */
[----:B------:R-:W-:-:S04]  /*0dd0*/  VIADD R7, R0, 0x20 ;  /* 0x0000002000077836 */ /* 0x000fc80000000000 */
[----:B------:R-:W-:Y:S01]  /*0de0*/  IMAD.IADD R9, R9, 0x1, R4 ;  /* 0x0000000109097824 */ /* 0x000fe200078e0204 */
[----:B------:R-:W-:-:S04]  /*0df0*/  ISETP.GT.AND P0, PT, R7, R4, PT ;  /* 0x000000040700720c */ /* 0x000fc80003f04270 */
[----:B------:R-:W-:-:S05]  /*0e00*/  SEL R11, R9, 0x1f, P0 ;  /* 0x0000001f090b7807 */ /* 0x000fca0000000000 */
[----:B-----5:R-:W-:Y:S04]  /*0e10*/  SHFL.DOWN PT, R6, R2, 0x1, R11 ;  /* 0x0820000002067989 */ /* 0x020fe800000e000b */
        /* <DEDUP_REMOVED lines=116> */
.L_x_3940:
[----:B------:R-:W0:Y:S01]  /*1560*/  S2R R41, SR_TID.X ;  /* 0x0000000000297919 */ /* 0x000e220000002100 */
[----:B------:R-:W1:Y:S02]  /*1570*/  LDCU.64 UR4, c[0x0][0x380] ;  /* 0x00007000ff0477ac */ /* 0x000e640008000a00 */
[----:B-1----:R-:W-:Y:S02]  /*1580*/  IMAD.U32 R2, RZ, RZ, UR4 ;  /* 0x00000004ff027e24 */ /* 0x002fe4000f8e00ff */
[----:B------:R-:W-:Y:S02]  /*1590*/  IMAD.U32 R3, RZ, RZ, UR5 ;  /* 0x00000005ff037e24 */ /* 0x000fe4000f8e00ff */
[----:B0-----:R-:W-:-:S05]  /*15a0*/  IMAD.WIDE.U32 R18, R41, 0x8, R2 ;  /* 0x0000000829127825 */ /* 0x001fca00078e0002 */
[----:B------:R-:W2:Y:S04]  /*15b0*/  LDG.E.64.CONSTANT R20, desc[UR6][R18.64] ;  /* 0x0000000612147981 */ /* 0x000ea8000c1e9b00 */
[----:B------:R-:W2:Y:S04]  /*15c0*/  LDG.E.64.CONSTANT R6, desc[UR6][R18.64+0x1000] ;  /* 0x0010000612067981 */ /* 0x000ea8000c1e9b00 */
[----:B------:R-:W3:Y:S04]  /*15d0*/  LDG.E.64.CONSTANT R8, desc[UR6][R18.64+0x2000] ;  /* 0x0020000612087981 */ /* 0x000ee8000c1e9b00 */
[----:B------:R-:W4:Y:S04]  /*15e0*/  LDG.E.64.CONSTANT R10, desc[UR6][R18.64+0x3000] ;  /* 0x00300006120a7981 */ /* 0x000f28000c1e9b00 */
[----:B------:R-:W5:Y:S04]  /*15f0*/  LDG.E.64.CONSTANT R12, desc[UR6][R18.64+0x4000] ;  /* 0x00400006120c7981 */ /* 0x000f68000c1e9b00 */
[----:B------:R-:W5:Y:S04]  /*1600*/  LDG.E.64.CONSTANT R14, desc[UR6][R18.64+0x5000] ;  /* 0x00500006120e7981 */ /* 0x000f68000c1e9b00 */
[----:B------:R-:W5:Y:S01]  /*1610*/  LDG.E.64.CONSTANT R16, desc[UR6][R18.64+0x6000] ;  /* 0x0060000612107981 */ /* 0x000f62000c1e9b00 */
[----:B------:R-:W-:Y:S01]  /*1620*/  ISETP.GE.U32.AND P0, PT, R4, 0x1c00, PT ;  /* 0x00001c000400780c */ /* 0x000fe20003f06070 */
[----:B------:R-:W-:Y:S01]  /*1630*/  UMOV UR4, 0xe00 ;  /* 0x00000e0000047882 */ /* 0x000fe20000000000 */
[----:B--2---:R-:W-:-:S08]  /*1640*/  DADD R6, R20, R6 ;  /* 0x0000000014067229 */ /* 0x004fd00000000006 */
[----:B---3--:R-:W-:-:S08]  /*1650*/  DADD R6, R8, R6 ;  /* 0x0000000008067229 */ /* 0x008fd00000000006 */
[----:B----4-:R-:W-:-:S08]  /*1660*/  DADD R6, R10, R6 ;  /* 0x000000000a067229 */ /* 0x010fd00000000006 */
[----:B-----5:R-:W-:-:S08]  /*1670*/  DADD R6, R12, R6 ;  /* 0x000000000c067229 */ /* 0x020fd00000000006 */
[----:B------:R-:W-:-:S08]  /*1680*/  DADD R6, R14, R6 ;  /* 0x000000000e067229 */ /* 0x000fd00000000006 */
[----:B------:R-:W-:Y:S01]  /*1690*/  DADD R6, R16, R6 ;  /* 0x0000000010067229 */ /* 0x000fe20000000006 */
[----:B------:R-:W-:Y:S10]  /*16a0*/  @!P0 BRA `(.L_x_3955) ;  /* 0x00000000006c8947 */ /* 0x000ff40003800000 */
[----:B------:R-:W0:Y:S01]  /*16b0*/  LDC R22, c[0x0][0x390] ;  /* 0x0000e400ff167b82 */ /* 0x000e220000000800 */
[----:B------:R-:W-:Y:S01]  /*16c0*/  VIADD R23, R4, 0xfffff200 ;  /* 0xfffff20004177836 */ /* 0x000fe20000000000 */
[----:B------:R-:W-:-:S06]  /*16d0*/  UMOV UR4, 0xe00 ;  /* 0x00000e0000047882 */ /* 0x000fcc0000000000 */
[----:B------:R-:W1:Y:S02]  /*16e0*/  LDC.64 R2, c[0x0][0x380] ;  /* 0x0000e000ff027b82 */ /* 0x000e640000000a00 */
.L_x_3957:
[----:B------:R-:W-:-:S04]  /*16f0*/  VIADD R9, R41, UR4 ;  /* 0x0000000429097c36 */ /* 0x000fc80008000000 */
[----:B-1----:R-:W-:-:S05]  /*1700*/  IMAD.WIDE.U32 R8, R9, 0x8, R2 ;  /* 0x0000000809087825 */ /* 0x002fca00078e0002 */
[----:B------:R-:W2:Y:S04]  /*1710*/  LDG.E.64.CONSTANT R4, desc[UR6][R8.64] ;  /* 0x0000000608047981 */ /* 0x000ea8000c1e9b00 */
[----:B------:R-:W3:Y:S04]  /*1720*/  LDG.E.64.CONSTANT R10, desc[UR6][R8.64+0x1000] ;  /* 0x00100006080a7981 */ /* 0x000ee8000c1e9b00 */
[----:B------:R-:W4:Y:S04]  /*1730*/  LDG.E.64.CONSTANT R12, desc[UR6][R8.64+0x2000] ;  /* 0x00200006080c7981 */ /* 0x000f28000c1e9b00 */
[----:B------:R-:W5:Y:S04]  /*1740*/  LDG.E.64.CONSTANT R14, desc[UR6][R8.64+0x3000] ;  /* 0x00300006080e7981 */ /* 0x000f68000c1e9b00 */
[----:B------:R-:W5:Y:S04]  /*1750*/  LDG.E.64.CONSTANT R16, desc[UR6][R8.64+0x4000] ;  /* 0x0040000608107981 */ /* 0x000f68000c1e9b00 */
[----:B------:R-:W5:Y:S04]  /*1760*/  LDG.E.64.CONSTANT R18, desc[UR6][R8.64+0x5000] ;  /* 0x0050000608127981 */ /* 0x000f68000c1e9b00 */
[----:B------:R-:W5:Y:S01]  /*1770*/  LDG.E.64.CONSTANT R20, desc[UR6][R8.64+0x6000] ;  /* 0x0060000608147981 */ /* 0x000f62000c1e9b00 */
[----:B--2---:R-:W-:-:S08]  /*1780*/  DADD R4, R4, R6 ;  /* 0x0000000004047229 */ /* 0x004fd00000000006 */
[----:B---3--:R-:W-:-:S08]  /*1790*/  DADD R4, R10, R4 ;  /* 0x000000000a047229 */ /* 0x008fd00000000004 */
[----:B----4-:R-:W-:-:S08]  /*17a0*/  DADD R4, R12, R4 ;  /* 0x000000000c047229 */ /* 0x010fd00000000004 */
[----:B-----5:R-:W-:-:S08]  /*17b0*/  DADD R4, R14, R4 ;  /* 0x000000000e047229 */ /* 0x020fd00000000004 */
[----:B------:R-:W-:Y:S01]  /*17c0*/  DADD R16, R16, R4 ;  /* 0x0000000010107229 */ /* 0x000fe20000000004 */
[----:B0-----:R-:W-:-:S04]  /*17d0*/  IMAD.MOV.U32 R4, RZ, RZ, R22 ;  /* 0x000000ffff047224 */ /* 0x001fc800078e0016 */
[----:B------:R-:W-:-:S03]  /*17e0*/  VIADD R0, R4, -UR4 ;  /* 0x8000000404007c36 */ /* 0x000fc60008000000 */
[----:B------:R-:W-:Y:S02]  /*17f0*/  DADD R16, R18, R16 ;  /* 0x0000000012107229 */ /* 0x000fe40000000010 */
[----:B------:R-:W-:-:S06]  /*1800*/  ISETP.GE.AND P0, PT, R0, 0xe00, PT ;  /* 0x00000e000000780c */ /* 0x000fcc0003f06270 */
[----:B------:R-:W-:-:S07]  /*1810*/  DADD R6, R20, R16 ;  /* 0x0000000014067229 */ /* 0x000fce0000000010 */
[----:B------:R-:W-:Y:S05]  /*1820*/  @!P0 BRA `(.L_x_3956) ;  /* 0x00000008001c8947 */ /* 0x000fea0003800000 */
[----:B------:R-:W-:-:S06]  /*1830*/  UIADD3 UR4, UPT, UPT, UR4, 0xe00, URZ ;  /* 0x00000e0004047890 */ /* 0x000fcc000fffe0ff */
[----:B------:R-:W-:-:S13]  /*1840*/  ISETP.LT.AND P0, PT, R23, UR4, PT ;  /* 0x0000000417007c0c */ /* 0x000fda000bf01270 */
[----:B------:R-:W-:Y:S05]  /*1850*/  @!P0 BRA `(.L_x_3957) ;  /* 0xfffffffc00a48947 */ /* 0x000fea000383ffff */
.L_x_3955:
[----:B------:R-:W-:-:S13]  /*1860*/  ISETP.LE.AND P0, PT, R4, UR4, PT ;  /* 0x0000000404007c0c */ /* 0x000fda000bf03270 */
[----:B------:R-:W-:Y:S05]  /*1870*/  @P0 BRA `(.L_x_3956) ;  /* 0x0000000800080947 */ /* 0x000fea0003800000 */
[----:B------:R-:W-:Y:S01]  /*1880*/  VIADD R0, R4, -UR4 ;  /* 0x8000000404007c36 */ /* 0x000fe20008000000 */
[----:B------:R-:W-:Y:S04]  /*1890*/  BSSY.RECONVERGENT B1, `(.L_x_3956) ;  /* 0x0000080000017945 */ /* 0x000fe80003800200 */
[----:B------:R-:W-:-:S13]  /*18a0*/  ISETP.GE.AND P0, PT, R41, R0, PT ;  /* 0x000000002900720c */ /* 0x000fda0003f06270 */
[----:B------:R-:W-:Y:S05]  /*18b0*/  @P0 BRA `(.L_x_3958) ;  /* 0x0000000400f40947 */ /* 0x000fea0003800000 */
[----:B------:R-:W-:Y:S01]  /*18c0*/  LOP3.LUT R5, RZ, R41, RZ, 0x33, !PT ;  /* 0x00000029ff057212 */ /* 0x000fe200078e33ff */
[----:B------:R-:W-:Y:S01]  /*18d0*/  BSSY.RECONVERGENT B2, `(.L_x_3959) ;  /* 0x0000014000027945 */ /* 0x000fe20003800200 */
[----:B------:R-:W-:Y:S02]  /*18e0*/  IMAD.MOV.U32 R45, RZ, RZ, R41 ;  /* 0x000000ffff2d7224 */ /* 0x000fe400078e0029 */
[----:B------:R-:W-:-:S04]  /*18f0*/  IADD3 R4, PT, PT, R4, -UR4, R5 ;  /* 0x8000000404047c10 */ /* 0x000fc8000fffe005 */
[C---:B------:R-:W-:Y:S02]  /*1900*/  LOP3.LUT R5, R4.reuse, 0x600, RZ, 0xc0, !PT ;  /* 0x0000060004057812 */ /* 0x040fe400078ec0ff */
[----:B------:R-:W-:Y:S02]  /*1910*/  ISETP.GE.U32.AND P1, PT, R4, 0x600, PT ;  /* 0x000006000400780c */ /* 0x000fe40003f26070 */
[----:B------:R-:W-:-:S13]  /*1920*/  ISETP.NE.AND P0, PT, R5, 0x600, PT ;  /* 0x000006000500780c */ /* 0x000fda0003f05270 */
[----:B------:R-:W-:Y:S05]  /*1930*/  @!P0 BRA `(.L_x_3960) ;  /* 0x0000000000348947 */ /* 0x000fea0003800000 */
[----:B------:R-:W-:Y:S01]  /*1940*/  LEA.HI R4, R4, 0x1, RZ, 0x17 ;  /* 0x0000000104047811 */ /* 0x000fe200078fb8ff */
[----:B------:R-:W-:Y:S02]  /*1950*/  VIADD R9, R41, UR4 ;  /* 0x0000000429097c36 */ /* 0x000fe40008000000 */
[----:B------:R-:W-:Y:S01]  /*1960*/  IMAD.MOV.U32 R45, RZ, RZ, R41 ;  /* 0x000000ffff2d7224 */ /* 0x000fe200078e0029 */
[----:B------:R-:W-:-:S05]  /*1970*/  LOP3.LUT R4, R4, 0x3, RZ, 0xc0, !PT ;  /* 0x0000000304047812 */ /* 0x000fca00078ec0ff */
[----:B------:R-:W-:-:S07]  /*1980*/  IMAD.MOV R8, RZ, RZ, -R4 ;  /* 0x000000ffff087224 */ /* 0x000fce00078e0a04 */
.L_x_3961:
[----:B------:R-:W-:-:S06]  /*1990*/  IMAD.WIDE.U32 R4, R9, 0x8, R2 ;  /* 0x0000000809047825 */ /* 0x000fcc00078e0002 */
[----:B------:R-:W2:Y:S01]  /*19a0*/  LDG.E.64.CONSTANT R4, desc[UR6][R4.64] ;  /* 0x0000000604047981 */ /* 0x000ea2000c1e9b00 */
[----:B------:R-:W-:Y:S02]  /*19b0*/  VIADD R8, R8, 0x1 ;  /* 0x0000000108087836 */ /* 0x000fe40000000000 */
[----:B------:R-:W-:Y:S02]  /*19c0*/  VIADD R45, R45, 0x200 ;  /* 0x000002002d2d7836 */ /* 0x000fe40000000000 */
[----:B------:R-:W-:Y:S01]  /*19d0*/  VIADD R9, R9, 0x200 ;  /* 0x0000020009097836 */ /* 0x000fe20000000000 */
[----:B------:R-:W-:Y:S01]  /*19e0*/  ISETP.NE.AND P0, PT, R8, RZ, PT ;  /* 0x000000ff0800720c */ /* 0x000fe20003f05270 */
[----:B--2---:R-:W-:-:S12]  /*19f0*/  DADD R6, R4, R6 ;  /* 0x0000000004067229 */ /* 0x004fd80000000006 */
[----:B------:R-:W-:Y:S05]  /*1a00*/  @P0 BRA `(.L_x_3961) ;  /* 0xfffffffc00e00947 */ /* 0x000fea000383ffff */
.L_x_3960:
[----:B------:R-:W-:Y:S05]  /*1a10*/  BSYNC.RECONVERGENT B2 ;  /* 0x0000000000027941 */ /* 0x000fea0003800200 */
.L_x_3959:
[----:B------:R-:W-:Y:S05]  /*1a20*/  @!P1 BRA `(.L_x_3958) ;  /* 0x0000000400989947 */ /* 0x000fea0003800000 */
[----:B------:R-:W0:Y:S01]  /*1a30*/  LDCU.64 UR8, c[0x0][0x380] ;  /* 0x00007000ff0877ac */ /* 0x000e220008000a00 */
[----:B------:R-:W-:Y:S01]  /*1a40*/  IMAD.IADD R9, R0, 0x1, -R45 ;  /* 0x0000000100097824 */ /* 0x000fe200078e0a2d */
[C---:B------:R-:W-:Y:S01]  /*1a50*/  IADD3 R5, P0, PT, R45.reuse, UR4, RZ ;  /* 0x000000042d057c10 */ /* 0x040fe2000ff1e0ff */
[----:B------:R-:W-:Y:S01]  /*1a60*/  BSSY.RECONVERGENT B2, `(.L_x_3962) ;  /* 0x0000039000027945 */ /* 0x000fe20003800200 */
[----:B------:R-:W-:Y:S02]  /*1a70*/  VIADD R43, R45, UR4 ;  /* 0x000000042d2b7c36 */ /* 0x000fe40008000000 */
[----:B------:R-:W-:Y:S01]  /*1a80*/  ISETP.GT.AND P1, PT, R9, 0x1800, PT ;  /* 0x000018000900780c */ /* 0x000fe20003f24270 */
[----:B------:R-:W-:Y:S01]  /*1a90*/  IMAD.X R8, RZ, RZ, RZ, P0 ;  /* 0x000000ffff087224 */ /* 0x000fe200000e06ff */
[----:B0-----:R-:W-:-:S04]  /*1aa0*/  LEA R4, P0, R5, UR8, 0x3 ;  /* 0x0000000805047c11 */ /* 0x001fc8000f8018ff */
[----:B------:R-:W-:Y:S02]  /*1ab0*/  LEA.HI.X R5, R5, UR9, R8, 0x3, P0 ;  /* 0x0000000905057c11 */ /* 0x000fe400080f1c08 */
[----:B------:R-:W-:-:S05]  /*1ac0*/  IADD3 R4, P0, PT, R4, 0x2000, RZ ;  /* 0x0000200004047810 */ /* 0x000fca0007f1e0ff */
[----:B------:R-:W-:Y:S01]  /*1ad0*/  IMAD.X R5, RZ, RZ, R5, P0 ;  /* 0x000000ffff057224 */ /* 0x000fe200000e0605 */
[----:B------:R-:W-:Y:S01]  /*1ae0*/  PLOP3.LUT P0, PT, PT, PT, PT, 0x80, 0x8 ;  /* 0x000000000008781c */ /* 0x000fe20003f0f070 */
[----:B------:R-:W-:-:S12]  /*1af0*/  @!P1 BRA `(.L_x_3963) ;  /* 0x0000000000bc9947 */ /* 0x000fd80003800000 */
[----:B------:R-:W-:Y:S01]  /*1b00*/  PLOP3.LUT P0, PT, PT, PT, PT, 0x8, 0x80 ;  /* 0x000000000080781c */ /* 0x000fe20003f0e170 */
[----:B------:R-:W-:-:S12]  /*1b10*/  VIADD R40, R0, 0xffffe800 ;  /* 0xffffe80000287836 */ /* 0x000fd80000000000 */
.L_x_3964:
[C---:B------:R-:W-:Y:S01]  /*1b20*/  IMAD.WIDE.U32 R38, R43.reuse, 0x8, R2 ;  /* 0x000000082b267825 */ /* 0x040fe200078e0002 */
[----:B------:R-:W2:Y:S04]  /*1b30*/  LDG.E.64.CONSTANT R8, desc[UR6][R4.64+-0x1000] ;  /* 0xfff0000604087981 */ /* 0x000ea8000c1e9b00 */
[----:B------:R-:W3:Y:S04]  /*1b40*/  LDG.E.64.CONSTANT R10, desc[UR6][R4.64] ;  /* 0x00000006040a7981 */ /* 0x000ee8000c1e9b00 */
[----:B------:R-:W4:Y:S01]  /*1b50*/  LDG.E.64.CONSTANT R38, desc[UR6][R38.64] ;  /* 0x0000000626267981 */ /* 0x000f22000c1e9b00 */
[----:B------:R-:W-:-:S03]  /*1b60*/  VIADD R15, R43, 0x800 ;  /* 0x000008002b0f7836 */ /* 0x000fc60000000000 */
[----:B------:R-:W5:Y:S01]  /*1b70*/  LDG.E.64.CONSTANT R12, desc[UR6][R4.64+0x1000] ;  /* 0x00100006040c7981 */ /* 0x000f62000c1e9b00 */
[----:B------:R-:W-:-:S03]  /*1b80*/  IMAD.WIDE.U32 R14, R15, 0x8, R2 ;  /* 0x000000080f0e7825 */ /* 0x000fc600078e0002 */
[----:B------:R-:W5:Y:S04]  /*1b90*/  LDG.E.64.CONSTANT R16, desc[UR6][R4.64+0x3000] ;  /* 0x0030000604107981 */ /* 0x000f68000c1e9b00 */
[----:B------:R-:W5:Y:S04]  /*1ba0*/  LDG.E.64.CONSTANT R14, desc[UR6][R14.64] ;  /* 0x000000060e0e7981 */ /* 0x000f68000c1e9b00 */
[----:B------:R-:W5:Y:S01]  /*1bb0*/  LDG.E.64.CONSTANT R18, desc[UR6][R4.64+0x4000] ;  /* 0x0040000604127981 */ /* 0x000f62000c1e9b00 */
        /* <DEDUP_REMOVED lines=11> */
[----:B------:R-:W5:Y:S04]  /*1c70*/  LDG.E.64.CONSTANT R34, desc[UR6][R4.64+0xc000] ;  /* 0x00c0000604227981 */ /* 0x000f68000c1e9b00 */
[----:B------:R0:W5:Y:S01]  /*1c80*/  LDG.E.64.CONSTANT R36, desc[UR6][R4.64+0xd000] ;  /* 0x00d0000604247981 */ /* 0x000162000c1e9b00 */
[----:B------:R-:W-:-:S05]  /*1c90*/  VIADD R45, R45, 0x2000 ;  /* 0x000020002d2d7836 */ /* 0x000fca0000000000 */
[----:B------:R-:W-:Y:S02]  /*1ca0*/  ISETP.GE.AND P1, PT, R45, R40, PT ;  /* 0x000000282d00720c */ /* 0x000fe40003f26270 */
[----:B0-----:R-:W-:Y:S01]  /*1cb0*/  IADD3 R4, P2, PT, R4, 0x10000, RZ ;  /* 0x0001000004047810 */ /* 0x001fe20007f5e0ff */
[----:B------:R-:W-:-:S04]  /*1cc0*/  VIADD R43, R43, 0x2000 ;  /* 0x000020002b2b7836 */ /* 0x000fc80000000000 */
[----:B------:R-:W-:Y:S01]  /*1cd0*/  IMAD.X R5, RZ, RZ, R5, P2 ;  /* 0x000000ffff057224 */ /* 0x000fe200010e0605 */
[----:B----4-:R-:W-:-:S08]  /*1ce0*/  DADD R38, R38, R6 ;  /* 0x0000000026267229 */ /* 0x010fd00000000006 */
[----:B--2---:R-:W-:-:S08]  /*1cf0*/  DADD R8, R38, R8 ;  /* 0x0000000026087229 */ /* 0x004fd00000000008 */
[----:B---3--:R-:W-:-:S08]  /*1d00*/  DADD R8, R8, R10 ;  /* 0x0000000008087229 */ /* 0x008fd0000000000a */
        /* <DEDUP_REMOVED lines=14> */
.L_x_3963:
[----:B------:R-:W-:Y:S05]  /*1df0*/  BSYNC.RECONVERGENT B2 ;  /* 0x0000000000027941 */ /* 0x000fea0003800200 */
.L_x_3962:
[----:B------:R-:W-:Y:S01]  /*1e00*/  IMAD.IADD R8, R0, 0x1, -R45 ;  /* 0x0000000100087824 */ /* 0x000fe200078e0a2d */
[----:B------:R-:W-:Y:S04]  /*1e10*/  BSSY.RECONVERGENT B2, `(.L_x_3965) ;  /* 0x000001c000027945 */ /* 0x000fe80003800200 */
[----:B------:R-:W-:-:S13]  /*1e20*/  ISETP.GT.AND P1, PT, R8, 0x800, PT ;  /* 0x000008000800780c */ /* 0x000fda0003f24270 */
[----:B------:R-:W-:Y:S05]  /*1e30*/  @!P1 BRA `(.L_x_3966) ;  /* 0x0000000000649947 */ /* 0x000fea0003800000 */
        /* <DEDUP_REMOVED lines=9> */
[----:B------:R-:W5:Y:S04]  /*1ed0*/  LDG.E.64.CONSTANT R22, desc[UR6][R4.64+0x4000] ;  /* 0x0040000604167981 */ /* 0x000f68000c1e9b00 */
[----:B------:R0:W5:Y:S01]  /*1ee0*/  LDG.E.64.CONSTANT R8, desc[UR6][R4.64+0x5000] ;  /* 0x0050000604087981 */ /* 0x000162000c1e9b00 */
[----:B------:R-:W-:Y:S01]  /*1ef0*/  PLOP3.LUT P0, PT, PT, PT, PT, 0x8, 0x80 ;  /* 0x000000000080781c */ /* 0x000fe20003f0e170 */
[----:B------:R-:W-:-:S02]  /*1f00*/  VIADD R45, R45, 0x1000 ;  /* 0x000010002d2d7836 */ /* 0x000fc40000000000 */
[----:B------:R-:W-:Y:S01]  /*1f10*/  VIADD R43, R43, 0x1000 ;  /* 0x000010002b2b7836 */ /* 0x000fe20000000000 */
[----:B----4-:R-:W-:-:S08]  /*1f20*/  DADD R6, R6, R10 ;  /* 0x0000000006067229 */ /* 0x010fd0000000000a */
[----:B--2---:R-:W-:-:S08]  /*1f30*/  DADD R6, R6, R12 ;  /* 0x0000000006067229 */ /* 0x004fd0000000000c */
[----:B---3--:R-:W-:-:S08]  /*1f40*/  DADD R6, R6, R14 ;  /* 0x0000000006067229 */ /* 0x008fd0000000000e */
[----:B-----5:R-:W-:-:S08]  /*1f50*/  DADD R6, R6, R16 ;  /* 0x0000000006067229 */ /* 0x020fd00000000010 */
[----:B------:R-:W-:-:S08]  /*1f60*/  DADD R6, R6, R18 ;  /* 0x0000000006067229 */ /* 0x000fd00000000012 */
[----:B------:R-:W-:Y:S01]  /*1f70*/  DADD R6, R6, R20 ;  /* 0x0000000006067229 */ /* 0x000fe20000000014 */
[----:B------:R-:W-:-:S07]  /*1f80*/  IADD3 R10, P1, PT, R4, 0x8000, RZ ;  /* 0x00008000040a7810 */ /* 0x000fce0007f3e0ff */
[----:B------:R-:W-:Y:S01]  /*1f90*/  DADD R6, R6, R22 ;  /* 0x0000000006067229 */ /* 0x000fe20000000016 */
[----:B0-----:R-:W-:Y:S02]  /*1fa0*/  IMAD.X R5, RZ, RZ, R5, P1 ;  /* 0x000000ffff057224 */ /* 0x001fe400008e0605 */
[----:B------:R-:W-:-:S05]  /*1fb0*/  IMAD.MOV.U32 R4, RZ, RZ, R10 ;  /* 0x000000ffff047224 */ /* 0x000fca00078e000a */
[----:B------:R-:W-:-:S11]  /*1fc0*/  DADD R6, R6, R8 ;  /* 0x0000000006067229 */ /* 0x000fd60000000008 */
.L_x_3966:
[----:B------:R-:W-:Y:S05]  /*1fd0*/  BSYNC.RECONVERGENT B2 ;  /* 0x0000000000027941 */ /* 0x000fea0003800200 */
.L_x_3965:
[----:B------:R-:W-:-:S13]  /*1fe0*/  ISETP.LT.OR P0, PT, R45, R0, P0 ;  /* 0x000000002d00720c */ /* 0x000fda0000701670 */
[----:B------:R-:W-:Y:S05]  /*1ff0*/  @!P0 BRA `(.L_x_3958) ;  /* 0x0000000000248947 */ /* 0x000fea0003800000 */
[----:B------:R-:W-:Y:S01]  /*2000*/  IMAD.WIDE.U32 R2, R43, 0x8, R2 ;  /* 0x000000082b027825 */ /* 0x000fe200078e0002 */
[----:B------:R-:W2:Y:S04]  /*2010*/  LDG.E.64.CONSTANT R8, desc[UR6][R4.64+-0x1000] ;  /* 0xfff0000604087981 */ /* 0x000ea8000c1e9b00 */
[----:B------:R-:W3:Y:S04]  /*2020*/  LDG.E.64.CONSTANT R10, desc[UR6][R4.64] ;  /* 0x00000006040a7981 */ /* 0x000ee8000c1e9b00 */
[----:B------:R-:W4:Y:S04]  /*2030*/  LDG.E.64.CONSTANT R2, desc[UR6][R2.64] ;  /* 0x0000000602027981 */ /* 0x000f28000c1e9b00 */
[----:B------:R-:W5:Y:S01]  /*2040*/  LDG.E.64.CONSTANT R12, desc[UR6][R4.64+0x1000] ;  /* 0x00100006040c7981 */ /* 0x000f62000c1e9b00 */
[----:B----4-:R-:W-:-:S08]  /*2050*/  DADD R6, R6, R2 ;  /* 0x0000000006067229 */ /* 0x010fd00000000002 */
[----:B--2---:R-:W-:-:S08]  /*2060*/  DADD R6, R6, R8 ;  /* 0x0000000006067229 */ /* 0x004fd00000000008 */
[----:B---3--:R-:W-:-:S08]  /*2070*/  DADD R6, R6, R10 ;  /* 0x0000000006067229 */ /* 0x008fd0000000000a */
[----:B-----5:R-:W-:-:S11]  /*2080*/  DADD R6, R6, R12 ;  /* 0x0000000006067229 */ /* 0x020fd6000000000c */
.L_x_3958:
[----:B------:R-:W-:Y:S05]  /*2090*/  BSYNC.RECONVERGENT B1 ;  /* 0x0000000000017941 */ /* 0x000fea0003800200 */
.L_x_3956:
        /* <DEDUP_REMOVED lines=29> */
[----:B------:R-:W-:Y:S01]  /*2270*/  @!P1 SHF.R.U32.HI R6, RZ, 0x2, R41 ;  /* 0x00000002ff069819 */ /* 0x000fe20000011629 */
        /* <DEDUP_REMOVED lines=40> */
.L_x_3954:
[----:B------:R-:W-:Y:S05]  /*2500*/  BSYNC.RECONVERGENT B0 ;  /* 0x0000000000007941 */ /* 0x000fea0003800200 */
.L_x_3939:
[----:B------:R-:W-:Y:S05]  /*2510*/  @P0 EXIT ;  /* 0x000000000000094d */ /* 0x000fea0003800000 */
[----:B------:R-:W0:Y:S01]  /*2520*/  LDCU.64 UR4, c[0x0][0x398] ;  /* 0x00007300ff0477ac */ /* 0x000e220008000a00 */
[----:B------:R-:W2:Y:S01]  /*2530*/  LDC.64 R4, c[0x0][0x388] ;  /* 0x0000e200ff047b82 */ /* 0x000ea20000000a00 */
[----:B0-----:R-:W-:-:S07]  /*2540*/  DADD R2, R2, UR4 ;  /* 0x0000000402027e29 */ /* 0x001fce0008000000 */
[----:B--2---:R-:W-:Y:S01]  /*2550*/  STG.E.64 desc[UR6][R4.64], R2 ;  /* 0x0000000204007986 */ /* 0x004fe2000c101b06 */
[----:B------:R-:W-:Y:S05]  /*2560*/  EXIT ;  /* 0x000000000000794d */ /* 0x000fea0003800000 */
.L_x_3967:
        /* <DEDUP_REMOVED lines=9> */
.L_x_4633:


//--------------------- .text._ZN3cub18CUB_300001_SM_10006detail6reduce18DeviceReduceKernelINS2_10policy_hubIdyN4cuda3std3__44plusIdEEE10Policy1000EN6thrust24THRUST_300001_SM_1000_NS6detail15normal_iteratorINSD_10device_ptrIdEEEEyS9_d9WeightSumEEvT0_PT3_T1_NS0_13GridEvenShareISN_EET2_T4_ --------------------------
	.section	.text._ZN3cub18CUB_300001_SM_10006detail6reduce18DeviceReduceKernelINS2_10policy_hubIdyN4cuda3std3__44plusIdEEE10Policy1000EN6thrust24THRUST_300001_SM_1000_NS6detail15normal_iteratorINSD_10device_ptrIdEEEEyS9_d9WeightSumEEvT0_PT3_T1_NS0_13GridEvenShareISN_EET2_T4_,"ax",@progbits
	.align	128
        .global         _ZN3cub18CUB_300001_SM_10006detail6reduce18DeviceReduceKernelINS2_10policy_hubIdyN4cuda3std3__44plusIdEEE10Policy1000EN6thrust24THRUST_300001_SM_1000_NS6detail15normal_iteratorINSD_10device_ptrIdEEEEyS9_d9WeightSumEEvT0_PT3_T1_NS0_13GridEvenShareISN_EET2_T4_
        .type           _ZN3cub18CUB_300001_SM_10006detail6reduce18DeviceReduceKernelINS2_10policy_hubIdyN4cuda3std3__44plusIdEEE10Policy1000EN6thrust24THRUST_300001_SM_1000_NS6detail15normal_iteratorINSD_10device_ptrIdEEEEyS9_d9WeightSumEEvT0_PT3_T1_NS0_13GridEvenShareISN_EET2_T4_,@function
        .size           _ZN3cub18CUB_300001_SM_10006detail6reduce18DeviceReduceKernelINS2_10policy_hubIdyN4cuda3std3__44plusIdEEE10Policy1000EN6thrust24THRUST_300001_SM_1000_NS6detail15normal_iteratorINSD_10device_ptrIdEEEEyS9_d9WeightSumEEvT0_PT3_T1_NS0_13GridEvenShareISN_EET2_T4_,(.L_x_4615 - _ZN3cub18CUB_300001_SM_10006detail6reduce18DeviceReduceKernelINS2_10policy_hubIdyN4cuda3std3__44plusIdEEE10Policy1000EN6thrust24THRUST_300001_SM_1000_NS6detail15normal_iteratorINSD_10device_ptrIdEEEEyS9_d9WeightSumEEvT0_PT3_T1_NS0_13GridEvenShareISN_EET2_T4_)
        .other          _ZN3cub18CUB_300001_SM_10006detail6reduce18DeviceReduceKernelINS2_10policy_hubIdyN4cuda3std3__44plusIdEEE10Policy1000EN6thrust24THRUST_300001_SM_1000_NS6detail15normal_iteratorINSD_10device_ptrIdEEEEyS9_d9WeightSumEEvT0_PT3_T1_NS0_13GridEvenShareISN_EET2_T4_,@"STO_CUDA_ENTRY STV_DEFAULT"
_ZN3cub18CUB_300001_SM_10006detail6reduce18DeviceReduceKernelINS2_10policy_hubIdyN4cuda3std3__44plusIdEEE10Policy1000EN6thrust24THRUST_300001_SM_1000_NS6detail15normal_iteratorINSD_10device_ptrIdEEEEyS9_d9WeightSumEEvT0_PT3_T1_NS0_13GridEvenShareISN_EET2_T4_:
.text._ZN3cub18CUB_300001_SM_10006detail6reduce18DeviceReduceKernelINS2_10policy_hubIdyN4cuda3std3__44plusIdEEE10Policy1000EN6thrust24THRUST_300001_SM_1000_NS6detail15normal_iteratorINSD_10device_ptrIdEEEEyS9_d9WeightSumEEvT0_PT3_T1_NS0_13GridEvenShareISN_EET2_T4_:
[----:B------:R-:W0:Y:S08]  /*0000*/  LDC R1, c[0x0][0x37c] ;  /* 0x0000df00ff017b82 */ /* 0x000e300000000800 */
[----:B------:R-:W1:Y:S01]  /*0010*/  S2UR UR22, SR_CTAID.X ;  /* 0x00000000001679c3 */ /* 0x000e620000002500 */
[----:B------:R-:W2:Y:S01]  /*0020*/  LDCU.64 UR6, c[0x0][0x3b8] ;  /* 0x00007700ff0677ac */ /* 0x000ea20008000a00 */
[----:B------:R-:W-:Y:S01]  /*0030*/  BSSY.RECONVERGENT B0, `(.L_x_3968) ;  /* 0x000047f000007945 */ /* 0x000fe20003800200 */
[----:B0-----:R-:W-:Y:S01]  /*0040*/  VIADD R1, R1, 0xfffffff8 ;  /* 0xfffffff801017836 */ /* 0x001fe20000000000 */
[----:B------:R-:W0:Y:S01]  /*0050*/  LDCU.64 UR20, c[0x0][0x358] ;  /* 0x00006b00ff1477ac */ /* 0x000e220008000a00 */
[----:B------:R-:W-:Y:S01]  /*0060*/  UMOV UR4, URZ ;  /* 0x000000ff00047c82 */ /* 0x000fe20008000000 */
[----:B------:R-:W-:Y:S01]  /*0070*/  UMOV UR11, 0xc0000000 ;  /* 0xc0000000000b7882 */ /* 0x000fe20000000000 */
[----:B-1----:R-:W-:-:S04]  /*0080*/  UIMAD UR15, UR22, 0xe00, URZ ;  /* 0x00000e00160f78a4 */ /* 0x002fc8000f8e02ff */
[----:B--2---:R-:W-:-:S04]  /*0090*/  UIADD3 UR8, UP0, UPT, -UR15, UR6, URZ ;  /* 0x000000060f087290 */ /* 0x004fc8000ff1e1ff */
[----:B------:R-:W-:Y:S02]  /*00a0*/  UIADD3.X UR5, UPT, UPT, UR7, -0x1, URZ, UP0, !UPT ;  /* 0xffffffff07057890 */ /* 0x000fe400087fe4ff */
[----:B------:R-:W-:-:S04]  /*00b0*/  UISETP.GT.U32.AND UP0, UPT, UR8, 0xdff, UPT ;  /* 0x00000dff0800788c */ /* 0x000fc8000bf04070 */
[----:B------:R-:W-:-:S09]  /*00c0*/  UISETP.GT.U32.AND.EX UP0, UPT, UR5, URZ, UPT, UP0 ;  /* 0x000000ff0500728c */ /* 0x000fd2000bf04100 */
[----:B0-----:R-:W-:Y:S05]  /*00d0*/  BRA.U UP0, `(.L_x_3969) ;  /* 0x0000001900ac7547 */ /* 0x001fea000b800000 */
[----:B------:R-:W0:Y:S01]  /*00e0*/  S2R R30, SR_TID.X ;  /* 0x00000000001e7919 */ /* 0x000e220000002100 */
[----:B------:R-:W-:Y:S01]  /*00f0*/  UIADD3 UR5, UPT, UPT, -UR15, UR6, URZ ;  /* 0x000000060f057290 */ /* 0x000fe2000fffe1ff */
[----:B------:R-:W-:Y:S01]  /*0100*/  BSSY.RECONVERGENT B1, `(.L_x_3970) ;  /* 0x0000022000017945 */ /* 0x000fe20003800200 */
[----:B------:R-:W-:-:S04]  /*0110*/  CS2R R8, SRZ ;  /* 0x0000000000087805 */ /* 0x000fc8000001ff00 */
[----:B0-----:R-:W-:Y:S01]  /*0120*/  ISETP.GE.AND P0, PT, R30, UR5, PT ;  /* 0x000000051e007c0c */ /* 0x001fe2000bf06270 */
[----:B------:R-:W-:-:S12]  /*0130*/  IMAD.MOV.U32 R27, RZ, RZ, R30 ;  /* 0x000000ffff1b7224 */ /* 0x000fd800078e001e */
[----:B------:R-:W-:Y:S05]  /*0140*/  @P0 BRA `(.L_x_3971) ;  /* 0x0000000000740947 */ /* 0x000fea0003800000 */
[----:B------:R-:W0:Y:S01]  /*0150*/  LDC.64 R4, c[0x0][0x380] ;  /* 0x0000e000ff047b82 */ /* 0x000e220000000a00 */
[----:B------:R-:W-:-:S04]  /*0160*/  VIADD R3, R30, UR15 ;  /* 0x0000000f1e037c36 */ /* 0x000fc80008000000 */
[----:B0-----:R-:W-:-:S06]  /*0170*/  IMAD.WIDE.U32 R4, R3, 0x8, R4 ;  /* 0x0000000803047825 */ /* 0x001fcc00078e0004 */
[----:B------:R-:W2:Y:S01]  /*0180*/  LDG.E.64 R4, desc[UR20][R4.64] ;  /* 0x0000001404047981 */ /* 0x000ea2000c1e1b00 */
[----:B------:R-:W-:Y:S01]  /*0190*/  BSSY.RECONVERGENT B2, `(.L_x_3972) ;  /* 0x0000006000027945 */ /* 0x000fe20003800200 */
[----:B------:R-:W-:Y:S01]  /*01a0*/  MOV R0, 0x1f0 ;  /* 0x000001f000007802 */ /* 0x000fe20000000f00 */
[----:B--2---:R-:W-:-:S10]  /*01b0*/  DADD R6, -RZ, |R4| ;  /* 0x00000000ff067229 */ /* 0x004fd40000000504 */
[----:B------:R-:W-:Y:S02]  /*01c0*/  IMAD.MOV.U32 R3, RZ, RZ, R6 ;  /* 0x000000ffff037224 */ /* 0x000fe400078e0006 */
[----:B------:R-:W-:-:S07]  /*01d0*/  IMAD.MOV.U32 R2, RZ, RZ, R7 ;  /* 0x000000ffff027224 */ /* 0x000fce00078e0007 */
[----:B------:R-:W-:Y:S05]  /*01e0*/  CALL.REL.NOINC `($_ZN3cub18CUB_300001_SM_10006detail6reduce18DeviceReduceKernelINS2_10policy_hubIdyN4cuda3std3__44plusIdEEE10Policy1000EN6thrust24THRUST_300001_SM_1000_NS6detail15normal_iteratorINSD_10device_ptrIdEEEEyS9_d9WeightSumEEvT0_PT3_T1_NS0_13GridEvenShareISN_EET2_T4_$__internal_accurate_pow) ;  /* 0x0000004400ac7944 */ /* 0x000fea0003c00000 */
[----:B------:R-:W-:Y:S05]  /*01f0*/  BSYNC.RECONVERGENT B2 ;  /* 0x0000000000027941 */ /* 0x000fea0003800200 */
.L_x_3972:
[C---:B------:R-:W-:Y:S01]  /*0200*/  DADD R6, R4.reuse, -2 ;  /* 0xc000000004067429 */ /* 0x040fe20000000000 */
[----:B------:R-:W-:Y:S01]  /*0210*/  BSSY.RECONVERGENT B2, `(.L_x_3973) ;  /* 0x000000e000027945 */ /* 0x000fe20003800200 */
[C---:B------:R-:W-:Y:S01]  /*0220*/  DSETP.NEU.AND P1, PT, R4.reuse, RZ, PT ;  /* 0x000000ff0400722a */ /* 0x040fe20003f2d000 */
[----:B------:R-:W-:Y:S01]  /*0230*/  VIADD R27, R30, 0x200 ;  /* 0x000002001e1b7836 */ /* 0x000fe20000000000 */
[----:B------:R-:W-:-:S06]  /*0240*/  DSETP.NEU.AND P0, PT, R4, 1, PT ;  /* 0x3ff000000400742a */ /* 0x000fcc0003f0d000 */
[----:B------:R-:W-:-:S04]  /*0250*/  LOP3.LUT R6, R7, 0x7ff00000, RZ, 0xc0, !PT ;  /* 0x7ff0000007067812 */ /* 0x000fc800078ec0ff */
[----:B------:R-:W-:Y:S02]  /*0260*/  ISETP.NE.AND P2, PT, R6, 0x7ff00000, PT ;  /* 0x7ff000000600780c */ /* 0x000fe40003f45270 */
[----:B------:R-:W-:Y:S02]  /*0270*/  @!P1 IMAD.MOV.U32 R2, RZ, RZ, 0x0 ;  /* 0x00000000ff029424 */ /* 0x000fe400078e00ff */
[----:B------:R-:W-:-:S09]  /*0280*/  @!P1 IMAD.MOV.U32 R3, RZ, RZ, 0x7ff00000 ;  /* 0x7ff00000ff039424 */ /* 0x000fd200078e00ff */
[----:B------:R-:W-:Y:S05]  /*0290*/  @P2 BRA `(.L_x_3974) ;  /* 0x0000000000142947 */ /* 0x000fea0003800000 */
[----:B------:R-:W-:-:S14]  /*02a0*/  DSETP.NAN.AND P1, PT, R4, R4, PT ;  /* 0x000000040400722a */ /* 0x000fdc0003f28000 */
[----:B------:R-:W-:Y:S01]  /*02b0*/  @P1 DADD R2, R4, -2 ;  /* 0xc000000004021429 */ /* 0x000fe20000000000 */
[----:B------:R-:W-:Y:S10]  /*02c0*/  @P1 BRA `(.L_x_3974) ;  /* 0x0000000000081947 */ /* 0x000ff40003800000 */
[----:B------:R-:W-:-:S14]  /*02d0*/  DSETP.NEU.AND P1, PT, |R4|, +INF , PT ;  /* 0x7ff000000400742a */ /* 0x000fdc0003f2d200 */
[----:B------:R-:W-:-:S07]  /*02e0*/  @!P1 CS2R R2, SRZ ;  /* 0x0000000000029805 */ /* 0x000fce000001ff00 */
.L_x_3974:
[----:B------:R-:W-:Y:S05]  /*02f0*/  BSYNC.RECONVERGENT B2 ;  /* 0x0000000000027941 */ /* 0x000fea0003800200 */
.L_x_3973:
[----:B------:R-:W-:Y:S02]  /*0300*/  FSEL R8, R2, RZ, P0 ;  /* 0x000000ff02087208 */ /* 0x000fe40000000000 */
[----:B------:R-:W-:-:S07]  /*0310*/  FSEL R9, R3, 1.875, P0 ;  /* 0x3ff0000003097808 */ /* 0x000fce0000000000 */
.L_x_3971:
[----:B------:R-:W-:Y:S05]  /*0320*/  BSYNC.RECONVERGENT B1 ;  /* 0x0000000000017941 */ /* 0x000fea0003800200 */
.L_x_3970:
[----:B------:R-:W-:Y:S01]  /*0330*/  ISETP.GE.AND P0, PT, R27, UR5, PT ;  /* 0x000000051b007c0c */ /* 0x000fe2000bf06270 */
[----:B------:R-:W-:-:S12]  /*0340*/  BSSY.RECONVERGENT B1, `(.L_x_3975) ;  /* 0x00000b2000017945 */ /* 0x000fd80003800200 */
[----:B------:R-:W-:Y:S05]  /*0350*/  @P0 BRA `(.L_x_3976) ;  /* 0x0000000800c00947 */ /* 0x000fea0003800000 */
[----:B------:R-:W0:Y:S01]  /*0360*/  LDCU UR6, c[0x0][0x3b8] ;  /* 0x00007700ff0677ac */ /* 0x000e220008000800 */
[----:B------:R-:W-:Y:S01]  /*0370*/  LOP3.LUT R25, RZ, R27, RZ, 0x33, !PT ;  /* 0x0000001bff197212 */ /* 0x000fe200078e33ff */
[----:B------:R-:W-:Y:S01]  /*0380*/  BSSY.RECONVERGENT B2, `(.L_x_3977) ;  /* 0x0000033000027945 */ /* 0x000fe20003800200 */
[----:B0-----:R-:W-:-:S05]  /*0390*/  IMAD.U32 R0, RZ, RZ, UR6 ;  /* 0x00000006ff007e24 */ /* 0x001fca000f8e00ff */
[----:B------:R-:W-:-:S04]  /*03a0*/  IADD3 R25, PT, PT, R0, -UR15, R25 ;  /* 0x8000000f00197c10 */ /* 0x000fc8000fffe019 */
[----:B------:R-:W-:-:S04]  /*03b0*/  LOP3.LUT R0, R25, 0x600, RZ, 0xc0, !PT ;  /* 0x0000060019007812 */ /* 0x000fc800078ec0ff */
[----:B------:R-:W-:-:S13]  /*03c0*/  ISETP.NE.AND P0, PT, R0, 0x600, PT ;  /* 0x000006000000780c */ /* 0x000fda0003f05270 */
[----:B------:R-:W-:Y:S05]  /*03d0*/  @!P0 BRA `(.L_x_3978) ;  /* 0x0000000000b48947 */ /* 0x000fea0003800000 */
[----:B------:R-:W0:Y:S01]  /*03e0*/  LDCU.64 UR6, c[0x0][0x380] ;  /* 0x00007000ff0677ac */ /* 0x000e220008000a00 */
[----:B------:R-:W-:Y:S01]  /*03f0*/  IMAD.WIDE.U32 R2, R27, 0x8, RZ ;  /* 0x000000081b027825 */ /* 0x000fe200078e00ff */
[----:B------:R-:W-:-:S03]  /*0400*/  LEA.HI R0, R25, 0x1, RZ, 0x17 ;  /* 0x0000000119007811 */ /* 0x000fc600078fb8ff */
[----:B------:R-:W-:Y:S01]  /*0410*/  IMAD.U32 R5, RZ, RZ, UR22 ;  /* 0x00000016ff057e24 */ /* 0x000fe2000f8e00ff */
[----:B------:R-:W-:-:S03]  /*0420*/  LOP3.LUT R0, R0, 0x3, RZ, 0xc0, !PT ;  /* 0x0000000300007812 */ /* 0x000fc600078ec0ff */
[----:B------:R-:W-:-:S04]  /*0430*/  IMAD.WIDE.U32 R2, R5, 0x7000, R2 ;  /* 0x0000700005027825 */ /* 0x000fc800078e0002 */
[----:B------:R-:W-:Y:S01]  /*0440*/  IMAD.MOV R24, RZ, RZ, -R0 ;  /* 0x000000ffff187224 */ /* 0x000fe200078e0a00 */
[----:B0-----:R-:W-:-:S04]  /*0450*/  IADD3 R7, P0, PT, R2, UR6, RZ ;  /* 0x0000000602077c10 */ /* 0x001fc8000ff1e0ff */
[----:B------:R-:W-:-:S09]  /*0460*/  IADD3.X R6, PT, PT, R3, UR7, RZ, P0, !PT ;  /* 0x0000000703067c10 */ /* 0x000fd200087fe4ff */
.L_x_3983:
[----:B------:R-:W-:Y:S02]  /*0470*/  IMAD.MOV.U32 R4, RZ, RZ, R7 ;  /* 0x000000ffff047224 */ /* 0x000fe400078e0007 */
[----:B------:R-:W-:-:S06]  /*0480*/  IMAD.MOV.U32 R5, RZ, RZ, R6 ;  /* 0x000000ffff057224 */ /* 0x000fcc00078e0006 */
        /* <DEDUP_REMOVED lines=8> */
.L_x_3979:
[C---:B------:R-:W-:Y:S01]  /*0510*/  DADD R10, R4.reuse, -2 ;  /* 0xc0000000040a7429 */ /* 0x040fe20000000000 */
[----:B------:R-:W-:Y:S01]  /*0520*/  BSSY.RECONVERGENT B3, `(.L_x_3980) ;  /* 0x000000e000037945 */ /* 0x000fe20003800200 */
[----:B------:R-:W-:-:S06]  /*0530*/  DSETP.NEU.AND P0, PT, R4, RZ, PT ;  /* 0x000000ff0400722a */ /* 0x000fcc0003f0d000 */
[----:B------:R-:W-:Y:S02]  /*0540*/  FSEL R2, R2, RZ, P0 ;  /* 0x000000ff02027208 */ /* 0x000fe40000000000 */
[----:B------:R-:W-:Y:S02]  /*0550*/  LOP3.LUT R10, R11, 0x7ff00000, RZ, 0xc0, !PT ;  /* 0x7ff000000b0a7812 */ /* 0x000fe400078ec0ff */
[----:B------:R-:W-:Y:S02]  /*0560*/  FSEL R3, R3, +QNAN , P0 ;  /* 0x7ff0000003037808 */ /* 0x000fe40000000000 */
[----:B------:R-:W-:-:S13]  /*0570*/  ISETP.NE.AND P1, PT, R10, 0x7ff00000, PT ;  /* 0x7ff000000a00780c */ /* 0x000fda0003f25270 */
[----:B------:R-:W-:Y:S05]  /*0580*/  @P1 BRA `(.L_x_3981) ;  /* 0x00000000001c1947 */ /* 0x000fea0003800000 */
[----:B------:R-:W-:-:S14]  /*0590*/  DSETP.NAN.AND P0, PT, R4, R4, PT ;  /* 0x000000040400722a */ /* 0x000fdc0003f08000 */
[----:B------:R-:W-:Y:S05]  /*05a0*/  @P0 BRA `(.L_x_3982) ;  /* 0x0000000000100947 */ /* 0x000fea0003800000 */
[----:B------:R-:W-:-:S14]  /*05b0*/  DSETP.NEU.AND P0, PT, |R4|, +INF , PT ;  /* 0x7ff000000400742a */ /* 0x000fdc0003f0d200 */
[----:B------:R-:W-:Y:S05]  /*05c0*/  @P0 BRA `(.L_x_3981) ;  /* 0x00000000000c0947 */ /* 0x000fea0003800000 */
[----:B------:R-:W-:Y:S01]  /*05d0*/  CS2R R2, SRZ ;  /* 0x0000000000027805 */ /* 0x000fe2000001ff00 */
[----:B------:R-:W-:Y:S06]  /*05e0*/  BRA `(.L_x_3981) ;  /* 0x0000000000047947 */ /* 0x000fec0003800000 */
.L_x_3982:
[----:B------:R-:W-:-:S11]  /*05f0*/  DADD R2, R4, -2 ;  /* 0xc000000004027429 */ /* 0x000fd60000000000 */
.L_x_3981:
[----:B------:R-:W-:Y:S05]  /*0600*/  BSYNC.RECONVERGENT B3 ;  /* 0x0000000000037941 */ /* 0x000fea0003800200 */
.L_x_3980:
[----:B------:R-:W-:Y:S01]  /*0610*/  DSETP.NEU.AND P0, PT, R4, 1, PT ;  /* 0x3ff000000400742a */ /* 0x000fe20003f0d000 */
[----:B------:R-:W-:Y:S01]  /*0620*/  VIADD R24, R24, 0x1 ;  /* 0x0000000118187836 */ /* 0x000fe20000000000 */
[----:B------:R-:W-:Y:S01]  /*0630*/  IADD3 R7, P1, PT, R7, 0x1000, RZ ;  /* 0x0000100007077810 */ /* 0x000fe20007f3e0ff */
[----:B------:R-:W-:-:S03]  /*0640*/  VIADD R27, R27, 0x200 ;  /* 0x000002001b1b7836 */ /* 0x000fc60000000000 */
[----:B------:R-:W-:Y:S01]  /*0650*/  FSEL R2, R2, RZ, P0 ;  /* 0x000000ff02027208 */ /* 0x000fe20000000000 */
[----:B------:R-:W-:Y:S01]  /*0660*/  IMAD.X R6, RZ, RZ, R6, P1 ;  /* 0x000000ffff067224 */ /* 0x000fe200008e0606 */
[----:B------:R-:W-:Y:S02]  /*0670*/  FSEL R3, R3, 1.875, P0 ;  /* 0x3ff0000003037808 */ /* 0x000fe40000000000 */
[----:B------:R-:W-:-:S04]  /*0680*/  ISETP.NE.AND P0, PT, R24, RZ, PT ;  /* 0x000000ff1800720c */ /* 0x000fc80003f05270 */
[----:B------:R-:W-:-:S09]  /*0690*/  DADD R8, R8, R2 ;  /* 0x0000000008087229 */ /* 0x000fd20000000002 */
[----:B------:R-:W-:Y:S05]  /*06a0*/  @P0 BRA `(.L_x_3983) ;  /* 0xfffffffc00700947 */ /* 0x000fea000383ffff */
.L_x_3978:
[----:B------:R-:W-:Y:S05]  /*06b0*/  BSYNC.RECONVERGENT B2 ;  /* 0x0000000000027941 */ /* 0x000fea0003800200 */
.L_x_3977:
[----:B------:R-:W-:-:S13]  /*06c0*/  ISETP.GE.U32.AND P0, PT, R25, 0x600, PT ;  /* 0x000006001900780c */ /* 0x000fda0003f06070 */
[----:B------:R-:W-:Y:S05]  /*06d0*/  @!P0 BRA `(.L_x_3976) ;  /* 0x0000000400e08947 */ /* 0x000fea0003800000 */
[----:B------:R-:W0:Y:S02]  /*06e0*/  LDCU.64 UR6, c[0x0][0x380] ;  /* 0x00007000ff0677ac */ /* 0x000e240008000a00 */
[----:B0-----:R-:W-:-:S06]  /*06f0*/  UIMAD.WIDE.U32 UR6, UR22, 0x7000, UR6 ;  /* 0x00007000160678a5 */ /* 0x001fcc000f8e0006 */
[----:B------:R-:W-:Y:S02]  /*0700*/  IMAD.U32 R28, RZ, RZ, UR6 ;  /* 0x00000006ff1c7e24 */ /* 0x000fe4000f8e00ff */
[----:B------:R-:W-:-:S03]  /*0710*/  IMAD.U32 R29, RZ, RZ, UR7 ;  /* 0x00000007ff1d7e24 */ /* 0x000fc6000f8e00ff */
[----:B------:R-:W-:-:S05]  /*0720*/  IADD3 R28, P0, PT, R28, 0x2000, RZ ;  /* 0x000020001c1c7810 */ /* 0x000fca0007f1e0ff */
[----:B------:R-:W-:-:S08]  /*0730*/  IMAD.X R29, RZ, RZ, UR7, P0 ;  /* 0x00000007ff1d7e24 */ /* 0x000fd000080e06ff */
.L_x_3999:
[----:B------:R-:W-:-:S05]  /*0740*/  IMAD.WIDE R24, R27, 0x8, R28 ;  /* 0x000000081b187825 */ /* 0x000fca00078e021c */
        /* <DEDUP_REMOVED lines=8> */
.L_x_3984:
[----:B------:R-:W2:Y:S01]  /*07d0*/  LDG.E.64 R4, desc[UR20][R24.64+-0x1000] ;  /* 0xfff0001418047981 */ /* 0x000ea2000c1e1b00 */
[C---:B------:R-:W-:Y:S01]  /*07e0*/  DADD R10, R6.reuse, -2 ;  /* 0xc0000000060a7429 */ /* 0x040fe20000000000 */
[----:B------:R-:W-:Y:S01]  /*07f0*/  BSSY.RECONVERGENT B2, `(.L_x_3985) ;  /* 0x000000e000027945 */ /* 0x000fe20003800200 */
[C---:B------:R-:W-:Y:S02]  /*0800*/  DSETP.NEU.AND P1, PT, R6.reuse, RZ, PT ;  /* 0x000000ff0600722a */ /* 0x040fe40003f2d000 */
[----:B------:R-:W-:-:S04]  /*0810*/  DSETP.NEU.AND P0, PT, R6, 1, PT ;  /* 0x3ff000000600742a */ /* 0x000fc80003f0d000 */
[----:B------:R-:W-:Y:S02]  /*0820*/  FSEL R2, R2, RZ, P1 ;  /* 0x000000ff02027208 */ /* 0x000fe40000800000 */
[----:B------:R-:W-:Y:S02]  /*0830*/  LOP3.LUT R10, R11, 0x7ff00000, RZ, 0xc0, !PT ;  /* 0x7ff000000b0a7812 */ /* 0x000fe400078ec0ff */
[----:B------:R-:W-:Y:S02]  /*0840*/  FSEL R3, R3, +QNAN , P1 ;  /* 0x7ff0000003037808 */ /* 0x000fe40000800000 */
[----:B------:R-:W-:Y:S01]  /*0850*/  ISETP.NE.AND P2, PT, R10, 0x7ff00000, PT ;  /* 0x7ff000000a00780c */ /* 0x000fe20003f45270 */
[----:B--2---:R-:W-:-:S12]  /*0860*/  DADD R10, -RZ, |R4| ;  /* 0x00000000ff0a7229 */ /* 0x004fd80000000504 */
[----:B------:R-:W-:Y:S05]  /*0870*/  @P2 BRA `(.L_x_3986) ;  /* 0x0000000000142947 */ /* 0x000fea0003800000 */
[----:B------:R-:W-:-:S14]  /*0880*/  DSETP.NAN.AND P1, PT, R6, R6, PT ;  /* 0x000000060600722a */ /* 0x000fdc0003f28000 */
[----:B------:R-:W-:Y:S01]  /*0890*/  @P1 DADD R2, R6, -2 ;  /* 0xc000000006021429 */ /* 0x000fe20000000000 */
[----:B------:R-:W-:Y:S10]  /*08a0*/  @P1 BRA `(.L_x_3986) ;  /* 0x0000000000081947 */ /* 0x000ff40003800000 */
[----:B------:R-:W-:-:S14]  /*08b0*/  DSETP.NEU.AND P1, PT, |R6|, +INF , PT ;  /* 0x7ff000000600742a */ /* 0x000fdc0003f2d200 */
[----:B------:R-:W-:-:S07]  /*08c0*/  @!P1 CS2R R2, SRZ ;  /* 0x0000000000029805 */ /* 0x000fce000001ff00 */
.L_x_3986:
[----:B------:R-:W-:Y:S05]  /*08d0*/  BSYNC.RECONVERGENT B2 ;  /* 0x0000000000027941 */ /* 0x000fea0003800200 */
.L_x_3985:
[----:B------:R-:W-:Y:S01]  /*08e0*/  FSEL R2, R2, RZ, P0 ;  /* 0x000000ff02027208 */ /* 0x000fe20000000000 */
[----:B------:R-:W-:Y:S01]  /*08f0*/  BSSY.RECONVERGENT B2, `(.L_x_3987) ;  /* 0x0000007000027945 */ /* 0x000fe20003800200 */
[----:B------:R-:W-:Y:S02]  /*0900*/  FSEL R3, R3, 1.875, P0 ;  /* 0x3ff0000003037808 */ /* 0x000fe40000000000 */
[----:B------:R-:W-:-:S04]  /*0910*/  MOV R0, 0x960 ;  /* 0x0000096000007802 */ /* 0x000fc80000000f00 */
[----:B------:R-:W-:Y:S01]  /*0920*/  DADD R8, R8, R2 ;  /* 0x0000000008087229 */ /* 0x000fe20000000002 */
[----:B------:R-:W-:Y:S02]  /*0930*/  IMAD.MOV.U32 R3, RZ, RZ, R10 ;  /* 0x000000ffff037224 */ /* 0x000fe400078e000a */
[----:B------:R-:W-:-:S08]  /*0940*/  IMAD.MOV.U32 R2, RZ, RZ, R11 ;  /* 0x000000ffff027224 */ /* 0x000fd000078e000b */
[----:B------:R-:W-:Y:S05]  /*0950*/  CALL.REL.NOINC `($_ZN3cub18CUB_300001_SM_10006detail6reduce18DeviceReduceKernelINS2_10policy_hubIdyN4cuda3std3__44plusIdEEE10Policy1000EN6thrust24THRUST_300001_SM_1000_NS6detail15normal_iteratorINSD_10device_ptrIdEEEEyS9_d9WeightSumEEvT0_PT3_T1_NS0_13GridEvenShareISN_EET2_T4_$__internal_accurate_pow) ;  /* 0x0000003c00d07944 */ /* 0x000fea0003c00000 */
[----:B------:R-:W-:Y:S05]  /*0960*/  BSYNC.RECONVERGENT B2 ;  /* 0x0000000000027941 */ /* 0x000fea0003800200 */
.L_x_3987:
        /* <DEDUP_REMOVED lines=14> */
.L_x_3990:
[----:B------:R-:W-:-:S11]  /*0a50*/  DADD R2, R4, -2 ;  /* 0xc000000004027429 */ /* 0x000fd60000000000 */
.L_x_3989:
[----:B------:R-:W-:Y:S05]  /*0a60*/  BSYNC.RECONVERGENT B2 ;  /* 0x0000000000027941 */ /* 0x000fea0003800200 */
.L_x_3988:
[----:B------:R-:W2:Y:S01]  /*0a70*/  LDG.E.64 R6, desc[UR20][R24.64] ;  /* 0x0000001418067981 */ /* 0x000ea2000c1e1b00 */
[----:B------:R-:W-:Y:S01]  /*0a80*/  DSETP.NEU.AND P0, PT, R4, 1, PT ;  /* 0x3ff000000400742a */ /* 0x000fe20003f0d000 */
[----:B------:R-:W-:Y:S01]  /*0a90*/  BSSY.RECONVERGENT B2, `(.L_x_3991) ;  /* 0x0000009000027945 */ /* 0x000fe20003800200 */
[----:B------:R-:W-:-:S04]  /*0aa0*/  MOV R0, 0xb20 ;  /* 0x00000b2000007802 */ /* 0x000fc80000000f00 */
[----:B------:R-:W-:Y:S02]  /*0ab0*/  FSEL R2, R2, RZ, P0 ;  /* 0x000000ff02027208 */ /* 0x000fe40000000000 */
[----:B------:R-:W-:-:S06]  /*0ac0*/  FSEL R3, R3, 1.875, P0 ;  /* 0x3ff0000003037808 */ /* 0x000fcc0000000000 */
[----:B------:R-:W-:Y:S02]  /*0ad0*/  DADD R8, R8, R2 ;  /* 0x0000000008087229 */ /* 0x000fe40000000002 */
[----:B--2---:R-:W-:-:S10]  /*0ae0*/  DADD R4, -RZ, |R6| ;  /* 0x00000000ff047229 */ /* 0x004fd40000000506 */
[----:B------:R-:W-:Y:S02]  /*0af0*/  IMAD.MOV.U32 R3, RZ, RZ, R4 ;  /* 0x000000ffff037224 */ /* 0x000fe400078e0004 */
[----:B------:R-:W-:-:S07]  /*0b00*/  IMAD.MOV.U32 R2, RZ, RZ, R5 ;  /* 0x000000ffff027224 */ /* 0x000fce00078e0005 */
[----:B------:R-:W-:Y:S05]  /*0b10*/  CALL.REL.NOINC `($_ZN3cub18CUB_300001_SM_10006detail6reduce18DeviceReduceKernelINS2_10policy_hubIdyN4cuda3std3__44plusIdEEE10Policy1000EN6thrust24THRUST_300001_SM_1000_NS6detail15normal_iteratorINSD_10device_ptrIdEEEEyS9_d9WeightSumEEvT0_PT3_T1_NS0_13GridEvenShareISN_EET2_T4_$__internal_accurate_pow) ;  /* 0x0000003c00607944 */ /* 0x000fea0003c00000 */
[----:B------:R-:W-:Y:S05]  /*0b20*/  BSYNC.RECONVERGENT B2 ;  /* 0x0000000000027941 */ /* 0x000fea0003800200 */
.L_x_3991:
        /* <DEDUP_REMOVED lines=14> */
.L_x_3994:
[----:B------:R-:W-:-:S11]  /*0c10*/  DADD R2, R6, -2 ;  /* 0xc000000006027429 */ /* 0x000fd60000000000 */
.L_x_3993:
[----:B------:R-:W-:Y:S05]  /*0c20*/  BSYNC.RECONVERGENT B2 ;  /* 0x0000000000027941 */ /* 0x000fea0003800200 */
.L_x_3992:
        /* <DEDUP_REMOVED lines=12> */
.L_x_3995:
        /* <DEDUP_REMOVED lines=14> */
.L_x_3998:
[----:B------:R-:W-:-:S11]  /*0dd0*/  DADD R2, R4, -2 ;  /* 0xc000000004027429 */ /* 0x000fd60000000000 */
.L_x_3997:
[----:B------:R-:W-:Y:S05]  /*0de0*/  BSYNC.RECONVERGENT B2 ;  /* 0x0000000000027941 */ /* 0x000fea0003800200 */
.L_x_3996:
[----:B------:R-:W-:Y:S01]  /*0df0*/  DSETP.NEU.AND P0, PT, R4, 1, PT ;  /* 0x3ff000000400742a */ /* 0x000fe20003f0d000 */
[----:B------:R-:W-:-:S05]  /*0e00*/  VIADD R27, R27, 0x800 ;  /* 0x000008001b1b7836 */ /* 0x000fca0000000000 */
[----:B------:R-:W-:Y:S02]  /*0e10*/  FSEL R2, R2, RZ, P0 ;  /* 0x000000ff02027208 */ /* 0x000fe40000000000 */
[----:B------:R-:W-:Y:S02]  /*0e20*/  FSEL R3, R3, 1.875, P0 ;  /* 0x3ff0000003037808 */ /* 0x000fe40000000000 */
[----:B------:R-:W-:-:S04]  /*0e30*/  ISETP.GE.AND P0, PT, R27, UR5, PT ;  /* 0x000000051b007c0c */ /* 0x000fc8000bf06270 */
[----:B------:R-:W-:-:S09]  /*0e40*/  DADD R8, R8, R2 ;  /* 0x0000000008087229 */ /* 0x000fd20000000002 */
[----:B------:R-:W-:Y:S05]  /*0e50*/  @!P0 BRA `(.L_x_3999) ;  /* 0xfffffff800388947 */ /* 0x000fea000383ffff */
.L_x_3976:
[----:B------:R-:W-:Y:S05]  /*0e60*/  BSYNC.RECONVERGENT B1 ;  /* 0x0000000000017941 */ /* 0x000fea0003800200 */
.L_x_3975:
        /* <DEDUP_REMOVED lines=26> */
[----:B------:R-:W-:Y:S01]  /*1010*/  @!P1 SHF.R.U32.HI R6, RZ, 0x2, R30 ;  /* 0x00000002ff069819 */ /* 0x000fe2000001161e */
[----:B------:R-:W0:Y:S01]  /*1020*/  SHFL.DOWN PT, R3, R9, 0x8, 0x1f ;  /* 0x09001f0009037f89 */ /* 0x000e2200000e0000 */
[----:B-1----:R-:W-:-:S02]  /*1030*/  @!P1 LEA R7, R10, R7, 0x18 ;  /* 0x000000070a079211 */ /* 0x002fc400078ec0ff */
        /* <DEDUP_REMOVED lines=18> */
[----:B-1----:R-:W0:Y:S04]  /*1160*/  LDS.64 R2, [UR4+0x18] ;  /* 0x00001804ff027984 */ /* 0x002e280008000a00 */
        /* <DEDUP_REMOVED lines=23> */
.L_x_4000:
[----:B------:R-:W-:-:S05]  /*12e0*/  LOP3.LUT R0, R30, 0x3e0, RZ, 0xc0, !PT ;  /* 0x000003e01e007812 */ /* 0x000fca00078ec0ff */
[----:B------:R-:W-:Y:S01]  /*12f0*/  VIADD R2, R0, 0x20 ;  /* 0x0000002000027836 */ /* 0x000fe20000000000 */
[----:B------:R-:W-:-:S04]  /*1300*/  LOP3.LUT R0, RZ, R0, RZ, 0x33, !PT ;  /* 0x00000000ff007212 */ /* 0x000fc800078e33ff */
[----:B------:R-:W-:Y:S01]  /*1310*/  ISETP.GT.AND P0, PT, R2, UR5, PT ;  /* 0x0000000502007c0c */ /* 0x000fe2000bf04270 */
[----:B------:R-:W-:Y:S01]  /*1320*/  VIADD R0, R0, UR5 ;  /* 0x0000000500007c36 */ /* 0x000fe20008000000 */
[----:B------:R-:W0:Y:S04]  /*1330*/  S2R R2, SR_LANEID ;  /* 0x0000000000027919 */ /* 0x000e280000000000 */
        /* <DEDUP_REMOVED lines=25> */
[----:B------:R-:W-:Y:S01]  /*14d0*/  VIADD R0, R2, 0x10 ;  /* 0x0000001002007836 */ /* 0x000fe20000000000 */
[----:B------:R-:W-:Y:S02]  /*14e0*/  @!P1 SHF.R.U32.HI R2, RZ, 0x2, R30 ;  /* 0x00000002ff029819 */ /* 0x000fe4000001161e */
[----:B------:R-:W0:Y:S02]  /*14f0*/  SHFL.DOWN PT, R5, R7, 0x8, R3 ;  /* 0x0900000007057989 */ /* 0x000e2400000e0003 */
[----:B------:R-:W-:Y:S01]  /*1500*/  @!P1 LOP3.LUT R2, R2, 0xf8, RZ, 0xc0, !PT ;  /* 0x000000f802029812 */ /* 0x000fe200078ec0ff */
[----:B------:R-:W1:Y:S01]  /*1510*/  @!P1 S2R R11, SR_CgaCtaId ;  /* 0x00000000000b9919 */ /* 0x000e620000008800 */
[----:B0-----:R-:W-:-:S10]  /*1520*/  DADD R4, R4, R6 ;  /* 0x0000000004047229 */ /* 0x001fd40000000006 */
[----:B------:R-:W-:Y:S02]  /*1530*/  FSEL R8, R6, R4, P0 ;  /* 0x0000000406087208 */ /* 0x000fe40000000000 */
[----:B------:R-:W-:Y:S02]  /*1540*/  FSEL R9, R7, R5, P0 ;  /* 0x0000000507097208 */ /* 0x000fe40000000000 */
[----:B------:R-:W-:Y:S01]  /*1550*/  ISETP.GT.AND P0, PT, R0, R3, PT ;  /* 0x000000030000720c */ /* 0x000fe20003f04270 */
[----:B------:R-:W-:Y:S01]  /*1560*/  SHFL.DOWN PT, R4, R8, 0x10, R3 ;  /* 0x0a00000008047989 */ /* 0x000fe200000e0003 */
[----:B------:R-:W-:-:S03]  /*1570*/  @!P1 MOV R6, 0x400 ;  /* 0x0000040000069802 */ /* 0x000fc60000000f00 */
[----:B------:R-:W0:Y:S01]  /*1580*/  SHFL.DOWN PT, R5, R9, 0x10, R3 ;  /* 0x0a00000009057989 */ /* 0x000e2200000e0003 */
[----:B-1----:R-:W-:-:S05]  /*1590*/  @!P1 LEA R11, R11, R6, 0x18 ;  /* 0x000000060b0b9211 */ /* 0x002fca00078ec0ff */
        /* <DEDUP_REMOVED lines=10> */
[----:B------:R-:W-:-:S06]  /*1640*/  UISETP.GT.AND UP0, UPT, UR5, 0x20, UPT ;  /* 0x000000200500788c */ /* 0x000fcc000bf04270 */
[----:B------:R-:W-:Y:S01]  /*1650*/  PLOP3.LUT P1, PT, PT, PT, UP0, 0x80, 0x8 ;  /* 0x000000000008781c */ /* 0x000fe20003f2f008 */
[----:B------:R-:W-:Y:S02]  /*1660*/  UISETP.GT.AND UP0, UPT, UR5, 0x40, UPT ;  /* 0x000000400500788c */ /* 0x000fe4000bf04270 */
[----:B-1----:R-:W-:-:S09]  /*1670*/  ULEA UR4, UR6, UR4, 0x18 ;  /* 0x0000000406047291 */ /* 0x002fd2000f8ec0ff */
[----:B------:R-:W1:Y:S04]  /*1680*/  LDS.64 R2, [UR4+0x18] ;  /* 0x00001804ff027984 */ /* 0x000e680008000a00 */
[----:B0-----:R-:W0:Y:S04]  /*1690*/  LDS.128 R8, [UR4+0x20] ;  /* 0x00002004ff087984 */ /* 0x001e280008000c00 */
[----:B------:R-:W2:Y:S01]  /*16a0*/  LDS.128 R4, [UR4+0x30] ;  /* 0x00003004ff047984 */ /* 0x000ea20008000c00 */
[----:B-1----:R-:W-:-:S10]  /*16b0*/  DADD R2, R14, R2 ;  /* 0x000000000e027229 */ /* 0x002fd40000000002 */
[----:B------:R-:W-:Y:S02]  /*16c0*/  FSEL R2, R2, R14, P1 ;  /* 0x0000000e02027208 */ /* 0x000fe40000800000 */
[----:B------:R-:W-:Y:S02]  /*16d0*/  FSEL R3, R3, R15, P1 ;  /* 0x0000000f03037208 */ /* 0x000fe40000800000 */
[----:B------:R-:W-:Y:S01]  /*16e0*/  PLOP3.LUT P1, PT, PT, PT, UP0, 0x80, 0x8 ;  /* 0x000000000008781c */ /* 0x000fe20003f2f008 */
[----:B------:R-:W-:-:S03]  /*16f0*/  UISETP.GT.AND UP0, UPT, UR5, 0x60, UPT ;  /* 0x000000600500788c */ /* 0x000fc6000bf04270 */
        /* <DEDUP_REMOVED lines=73> */
.L_x_3969:
[----:B------:R-:W0:Y:S01]  /*1b90*/  S2R R0, SR_TID.X ;  /* 0x0000000000007919 */ /* 0x000e220000002100 */
[----:B------:R-:W1:Y:S01]  /*1ba0*/  LDC.64 R24, c[0x0][0x380] ;  /* 0x0000e000ff187b82 */ /* 0x000e620000000a00 */
[----:B0-----:R-:W-:-:S04]  /*1bb0*/  VIADD R3, R0, UR15 ;  /* 0x0000000f00037c36 */ /* 0x001fc80008000000 */
[----:B-1----:R-:W-:-:S05]  /*1bc0*/  IMAD.WIDE.U32 R24, R3, 0x8, R24 ;  /* 0x0000000803187825 */ /* 0x002fca00078e0018 */
        /* <DEDUP_REMOVED lines=8> */
.L_x_4002:
[----:B------:R-:W2:Y:S01]  /*1c50*/  LDG.E.64 R4, desc[UR20][R24.64+0x1000] ;  /* 0x0010001418047981 */ /* 0x000ea2000c1e1b00 */
[C---:B------:R-:W-:Y:S01]  /*1c60*/  DADD R8, R6.reuse, -2 ;  /* 0xc000000006087429 */ /* 0x040fe20000000000 */
[----:B------:R-:W-:Y:S01]  /*1c70*/  BSSY.RECONVERGENT B1, `(.L_x_4003) ;  /* 0x000000f000017945 */ /* 0x000fe20003800200 */
[C---:B------:R-:W-:Y:S02]  /*1c80*/  DSETP.NEU.AND P1, PT, R6.reuse, RZ, PT ;  /* 0x000000ff0600722a */ /* 0x040fe40003f2d000 */
[----:B------:R-:W-:-:S06]  /*1c90*/  DSETP.NEU.AND P0, PT, R6, 1, PT ;  /* 0x3ff000000600742a */ /* 0x000fcc0003f0d000 */
[----:B------:R-:W-:Y:S02]  /*1ca0*/  LOP3.LUT R8, R9, 0x7ff00000, RZ, 0xc0, !PT ;  /* 0x7ff0000009087812 */ /* 0x000fe400078ec0ff */
[----:B------:R-:W-:Y:S02]  /*1cb0*/  FSEL R9, R3, +QNAN , P1 ;  /* 0x7ff0000003097808 */ /* 0x000fe40000800000 */
[----:B------:R-:W-:Y:S02]  /*1cc0*/  ISETP.NE.AND P2, PT, R8, 0x7ff00000, PT ;  /* 0x7ff000000800780c */ /* 0x000fe40003f45270 */
[----:B------:R-:W-:Y:S01]  /*1cd0*/  FSEL R8, R2, RZ, P1 ;  /* 0x000000ff02087208 */ /* 0x000fe20000800000 */
[----:B--2---:R-:W-:-:S10]  /*1ce0*/  DADD R10, -RZ, |R4| ;  /* 0x00000000ff0a7229 */ /* 0x004fd40000000504 */
[----:B------:R-:W-:Y:S01]  /*1cf0*/  IMAD.MOV.U32 R3, RZ, RZ, R10 ;  /* 0x000000ffff037224 */ /* 0x000fe200078e000a */
[----:B------:R-:W-:Y:S06]  /*1d00*/  @P2 BRA `(.L_x_4004) ;  /* 0x0000000000142947 */ /* 0x000fec0003800000 */
[----:B------:R-:W-:-:S14]  /*1d10*/  DSETP.NAN.AND P1, PT, R6, R6, PT ;  /* 0x000000060600722a */ /* 0x000fdc0003f28000 */
[----:B------:R-:W-:Y:S01]  /*1d20*/  @P1 DADD R8, R6, -2 ;  /* 0xc000000006081429 */ /* 0x000fe20000000000 */
[----:B------:R-:W-:Y:S10]  /*1d30*/  @P1 BRA `(.L_x_4004) ;  /* 0x0000000000081947 */ /* 0x000ff40003800000 */
[----:B------:R-:W-:-:S14]  /*1d40*/  DSETP.NEU.AND P1, PT, |R6|, +INF , PT ;  /* 0x7ff000000600742a */ /* 0x000fdc0003f2d200 */
[----:B------:R-:W-:-:S07]  /*1d50*/  @!P1 CS2R R8, SRZ ;  /* 0x0000000000089805 */ /* 0x000fce000001ff00 */
.L_x_4004:
[----:B------:R-:W-:Y:S05]  /*1d60*/  BSYNC.RECONVERGENT B1 ;  /* 0x0000000000017941 */ /* 0x000fea0003800200 */
.L_x_4003:
[----:B------:R-:W-:Y:S01]  /*1d70*/  BSSY.RECONVERGENT B1, `(.L_x_4005) ;  /* 0x0000006000017945 */ /* 0x000fe20003800200 */
[----:B------:R-:W-:Y:S01]  /*1d80*/  FSEL R34, R8, RZ, P0 ;  /* 0x000000ff08227208 */ /* 0x000fe20000000000 */
[----:B------:R-:W-:Y:S01]  /*1d90*/  IMAD.MOV.U32 R2, RZ, RZ, R11 ;  /* 0x000000ffff027224 */ /* 0x000fe200078e000b */
[----:B------:R-:W-:Y:S02]  /*1da0*/  FSEL R35, R9, 1.875, P0 ;  /* 0x3ff0000009237808 */ /* 0x000fe40000000000 */
[----:B------:R-:W-:-:S07]  /*1db0*/  MOV R0, 0x1dd0 ;  /* 0x00001dd000007802 */ /* 0x000fce0000000f00 */
[----:B------:R-:W-:Y:S05]  /*1dc0*/  CALL.REL.NOINC `($_ZN3cub18CUB_300001_SM_10006detail6reduce18DeviceReduceKernelINS2_10policy_hubIdyN4cuda3std3__44plusIdEEE10Policy1000EN6thrust24THRUST_300001_SM_1000_NS6detail15normal_iteratorINSD_10device_ptrIdEEEEyS9_d9WeightSumEEvT0_PT3_T1_NS0_13GridEvenShareISN_EET2_T4_$__internal_accurate_pow) ;  /* 0x0000002800b47944 */ /* 0x000fea0003c00000 */
[----:B------:R-:W-:Y:S05]  /*1dd0*/  BSYNC.RECONVERGENT B1 ;  /* 0x0000000000017941 */ /* 0x000fea0003800200 */
.L_x_4005:
        /* <DEDUP_REMOVED lines=14> */
.L_x_4008:
[----:B------:R-:W-:-:S11]  /*1ec0*/  DADD R2, R4, -2 ;  /* 0xc000000004027429 */ /* 0x000fd60000000000 */
.L_x_4007:
[----:B------:R-:W-:Y:S05]  /*1ed0*/  BSYNC.RECONVERGENT B1 ;  /* 0x0000000000017941 */ /* 0x000fea0003800200 */
.L_x_4006:
[----:B------:R-:W2:Y:S01]  /*1ee0*/  LDG.E.64 R6, desc[UR20][R24.64+0x2000] ;  /* 0x0020001418067981 */ /* 0x000ea2000c1e1b00 */
[----:B------:R-:W-:Y:S01]  /*1ef0*/  DSETP.NEU.AND P0, PT, R4, 1, PT ;  /* 0x3ff000000400742a */ /* 0x000fe20003f0d000 */
[----:B------:R-:W-:Y:S01]  /*1f00*/  BSSY.RECONVERGENT B1, `(.L_x_4009) ;  /* 0x0000008000017945 */ /* 0x000fe20003800200 */
[----:B------:R-:W-:-:S04]  /*1f10*/  MOV R0, 0x1f80 ;  /* 0x00001f8000007802 */ /* 0x000fc80000000f00 */
[----:B------:R-:W-:Y:S02]  /*1f20*/  FSEL R32, R2, RZ, P0 ;  /* 0x000000ff02207208 */ /* 0x000fe40000000000 */
[----:B------:R-:W-:Y:S01]  /*1f30*/  FSEL R33, R3, 1.875, P0 ;  /* 0x3ff0000003217808 */ /* 0x000fe20000000000 */
[----:B--2---:R-:W-:-:S10]  /*1f40*/  DADD R8, -RZ, |R6| ;  /* 0x00000000ff087229 */ /* 0x004fd40000000506 */
[----:B------:R-:W-:Y:S02]  /*1f50*/  IMAD.MOV.U32 R3, RZ, RZ, R8 ;  /* 0x000000ffff037224 */ /* 0x000fe400078e0008 */
[----:B------:R-:W-:-:S07]  /*1f60*/  IMAD.MOV.U32 R2, RZ, RZ, R9 ;  /* 0x000000ffff027224 */ /* 0x000fce00078e0009 */
[----:B------:R-:W-:Y:S05]  /*1f70*/  CALL.REL.NOINC `($_ZN3cub18CUB_300001_SM_10006detail6reduce18DeviceReduceKernelINS2_10policy_hubIdyN4cuda3std3__44plusIdEEE10Policy1000EN6thrust24THRUST_300001_SM_1000_NS6detail15normal_iteratorINSD_10device_ptrIdEEEEyS9_d9WeightSumEEvT0_PT3_T1_NS0_13GridEvenShareISN_EET2_T4_$__internal_accurate_pow) ;  /* 0x0000002800487944 */ /* 0x000fea0003c00000 */
[----:B------:R-:W-:Y:S05]  /*1f80*/  BSYNC.RECONVERGENT B1 ;  /* 0x0000000000017941 */ /* 0x000fea0003800200 */
.L_x_4009:
        /* <DEDUP_REMOVED lines=14> */
.L_x_4012:
[----:B------:R-:W-:-:S11]  /*2070*/  DADD R2, R6, -2 ;  /* 0xc000000006027429 */ /* 0x000fd60000000000 */
.L_x_4011:
[----:B------:R-:W-:Y:S05]  /*2080*/  BSYNC.RECONVERGENT B1 ;  /* 0x0000000000017941 */ /* 0x000fea0003800200 */
.L_x_4010:
        /* <DEDUP_REMOVED lines=11> */
.L_x_4013:
        /* <DEDUP_REMOVED lines=14> */
.L_x_4016:
[----:B------:R-:W-:-:S11]  /*2220*/  DADD R2, R4, -2 ;  /* 0xc000000004027429 */ /* 0x000fd60000000000 */
.L_x_4015:
[----:B------:R-:W-:Y:S05]  /*2230*/  BSYNC.RECONVERGENT B1 ;  /* 0x0000000000017941 */ /* 0x000fea0003800200 */
.L_x_4014:
        /* <DEDUP_REMOVED lines=11> */
.L_x_4017:
        /* <DEDUP_REMOVED lines=14> */
.L_x_4020:
[----:B------:R-:W-:-:S11]  /*23d0*/  DADD R2, R8, -2 ;  /* 0xc000000008027429 */ /* 0x000fd60000000000 */
.L_x_4019:
[----:B------:R-:W-:Y:S05]  /*23e0*/  BSYNC.RECONVERGENT B1 ;  /* 0x0000000000017941 */ /* 0x000fea0003800200 */
.L_x_4018:
        /* <DEDUP_REMOVED lines=11> */
.L_x_4021:
        /* <DEDUP_REMOVED lines=14> */
.L_x_4024:
[----:B------:R-:W-:-:S11]  /*2580*/  DADD R2, R6, -2 ;  /* 0xc000000006027429 */ /* 0x000fd60000000000 */
.L_x_4023:
[----:B------:R-:W-:Y:S05]  /*2590*/  BSYNC.RECONVERGENT B1 ;  /* 0x0000000000017941 */ /* 0x000fea0003800200 */
.L_x_4022:
        /* <DEDUP_REMOVED lines=11> */
.L_x_4025:
        /* <DEDUP_REMOVED lines=14> */
.L_x_4028:
[----:B------:R-:W-:-:S11]  /*2730*/  DADD R2, R4, -2 ;  /* 0xc000000004027429 */ /* 0x000fd60000000000 */
.L_x_4027:
[----:B------:R-:W-:Y:S05]  /*2740*/  BSYNC.RECONVERGENT B1 ;  /* 0x0000000000017941 */ /* 0x000fea0003800200 */
.L_x_4026:
[----:B------:R-:W-:Y:S01]  /*2750*/  DADD R32, R34, R32 ;  /* 0x0000000022207229 */ /* 0x000fe20000000020 */
[----:B------:R-:W0:Y:S01]  /*2760*/  LDCU UR10, c[0x0][0x3c0] ;  /* 0x00007800ff0a77ac */ /* 0x000e220008000800 */
[----:B------:R-:W-:-:S06]  /*2770*/  DSETP.NEU.AND P0, PT, R4, 1, PT ;  /* 0x3ff000000400742a */ /* 0x000fcc0003f0d000 */
[----:B------:R-:W-:Y:S01]  /*2780*/  DADD R30, R32, R30 ;  /* 0x00000000201e7229 */ /* 0x000fe2000000001e */
[----:B------:R-:W-:Y:S02]  /*2790*/  FSEL R24, R2, RZ, P0 ;  /* 0x000000ff02187208 */ /* 0x000fe40000000000 */
[----:B------:R-:W-:-:S05]  /*27a0*/  FSEL R25, R3, 1.875, P0 ;  /* 0x3ff0000003197808 */ /* 0x000fca0000000000 */
[----:B------:R-:W-:Y:S01]  /*27b0*/  DADD R28, R30, R28 ;  /* 0x000000001e1c7229 */ /* 0x000fe2000000001c */
[----:B0-----:R-:W-:-:S04]  /*27c0*/  UIMAD UR17, UR10, 0xe00, URZ ;  /* 0x00000e000a1178a4 */ /* 0x001fc8000f8e02ff */
[----:B------:R-:W-:-:S03]  /*27d0*/  USHF.R.S32.HI UR14, URZ, 0x1f, UR17 ;  /* 0x0000001fff0e7899 */ /* 0x000fc60008011411 */
[----:B------:R-:W-:Y:S01]  /*27e0*/  DADD R8, R28, R8 ;  /* 0x000000001c087229 */ /* 0x000fe20000000008 */
[----:B------:R-:W-:-:S04]  /*27f0*/  UISETP.GE.U32.AND UP0, UPT, UR8, UR17, UPT ;  /* 0x000000110800728c */ /* 0x000fc8000bf06070 */
[----:B------:R-:W-:-:S03]  /*2800*/  UISETP.GE.U32.AND.EX UP0, UPT, UR5, UR14, UPT, UP0 ;  /* 0x0000000e0500728c */ /* 0x000fc6000bf06100 */
[----:B------:R-:W-:-:S08]  /*2810*/  DADD R6, R8, R6 ;  /* 0x0000000008067229 */ /* 0x000fd00000000006 */
[----:B------:R-:W-:Y:S01]  /*2820*/  DADD R24, R6, R24 ;  /* 0x0000000006187229 */ /* 0x000fe20000000018 */
[----:B------:R-:W-:Y:S10]  /*2830*/  BRA.U !UP0, `(.L_x_4029) ;  /* 0x0000001908e47547 */ /* 0x000ff4000b800000 */
[----:B------:R-:W0:Y:S01]  /*2840*/  S2R R10, SR_TID.X ;  /* 0x00000000000a7919 */ /* 0x000e220000002100 */
[----:B------:R-:W1:Y:S01]  /*2850*/  LDCU.64 UR6, c[0x0][0x3b8] ;  /* 0x00007700ff0677ac */ /* 0x000e620008000a00 */
[----:B------:R-:W-:Y:S01]  /*2860*/  UIADD3 UR12, UP0, UPT, UR15, UR17, URZ ;  /* 0x000000110f0c7290 */ /* 0x000fe2000ff1e0ff */
[----:B------:R-:W2:Y:S03]  /*2870*/  LDCU.64 UR18, c[0x0][0x380] ;  /* 0x00007000ff1277ac */ /* 0x000ea60008000a00 */
[----:B------:R-:W-:Y:S01]  /*2880*/  UIADD3.X UR14, UPT, UPT, URZ, UR14, URZ, UP0, !UPT ;  /* 0x0000000eff0e7290 */ /* 0x000fe200087fe4ff */
[----:B------:R-:W3:Y:S01]  /*2890*/  LDCU UR13, c[0x0][0x3c0] ;  /* 0x00007800ff0d77ac */ /* 0x000ee20008000800 */
[----:B------:R-:W4:Y:S01]  /*28a0*/  LDCU.64 UR24, c[0x0][0x380] ;  /* 0x00007000ff1877ac */ /* 0x000f220008000a00 */
[----:B-1----:R-:W-:Y:S01]  /*28b0*/  IMAD.U32 R5, RZ, RZ, UR6 ;  /* 0x00000006ff057e24 */ /* 0x002fe2000f8e00ff */
[----:B------:R-:W-:Y:S01]  /*28c0*/  UIADD3 UR5, UP0, UPT, UR6, -0xe00, URZ ;  /* 0xfffff20006057890 */ /* 0x000fe2000ff1e0ff */
[----:B------:R-:W1:Y:S03]  /*28d0*/  LDCU.64 UR8, c[0x0][0x3b8] ;  /* 0x00007700ff0877ac */ /* 0x000e660008000a00 */
[----:B------:R-:W-:-:S02]  /*28e0*/  UIADD3.X UR16, UPT, UPT, UR7, -0x1, URZ, UP0, !UPT ;  /* 0xffffffff07107890 */ /* 0x000fc400087fe4ff */
[----:B------:R-:W-:Y:S01]  /*28f0*/  UISETP.GT.U32.AND UP0, UPT, UR12, UR5, UPT ;  /* 0x000000050c00728c */ /* 0x000fe2000bf04070 */
[----:B0-----:R-:W-:-:S03]  /*2900*/  LOP3.LUT R0, RZ, R10, RZ, 0x33, !PT ;  /* 0x0000000aff007212 */ /* 0x001fc600078e33ff */
[----:B------:R-:W-:Y:S01]  /*2910*/  UISETP.GT.U32.AND.EX UP0, UPT, UR14, UR16, UPT, UP0 ;  /* 0x000000100e00728c */ /* 0x000fe2000bf04100 */
[----:B------:R-:W-:Y:S01]  /*2920*/  IADD3 R6, P0, PT, R10, UR12, RZ ;  /* 0x0000000c0a067c10 */ /* 0x000fe2000ff1e0ff */
[----:B------:R-:W-:Y:S01]  /*2930*/  UMOV UR5, URZ ;  /* 0x000000ff00057c82 */ /* 0x000fe20008000000 */
[----:B------:R-:W-:Y:S01]  /*2940*/  IADD3 R0, PT, PT, R5, -UR17, R0 ;  /* 0x8000001105007c10 */ /* 0x000fe2000fffe000 */
[----:B------:R-:W-:Y:S02]  /*2950*/  UMOV UR16, UR14 ;  /* 0x0000000e00107c82 */ /* 0x000fe40008000000 */
[----:B------:R-:W-:Y:S01]  /*2960*/  IMAD.X R3, RZ, RZ, UR14, P0 ;  /* 0x0000000eff037e24 */ /* 0x000fe200080e06ff */
[----:B--2---:R-:W-:Y:S01]  /*2970*/  LEA R7, P0, R6, UR18, 0x3 ;  /* 0x0000001206077c11 */ /* 0x004fe2000f8018ff */
[----:B------:R-:W-:Y:S01]  /*2980*/  VIADD R0, R0, -UR15 ;  /* 0x8000000f00007c36 */ /* 0x000fe20008000000 */
[----:B------:R-:W-:Y:S02]  /*2990*/  UMOV UR15, UR12 ;  /* 0x0000000c000f7c82 */ /* 0x000fe40008000000 */
[----:B------:R-:W-:-:S02]  /*29a0*/  LEA.HI.X R6, R6, UR19, R3, 0x3, P0 ;  /* 0x0000001306067c11 */ /* 0x000fc400080f1c03 */
[----:B------:R0:W-:Y:S01]  /*29b0*/  STL [R1], R0 ;  /* 0x0000000001007387 */ /* 0x0001e20000100800 */
[----:B-1-34-:R-:W-:Y:S06]  /*29c0*/  BRA.U UP0, `(.L_x_4030) ;  /* 0x0000000d00907547 */ /* 0x01afec000b800000 */
.L_x_4058:
[----:B01----:R-:W0:Y:S02]  /*29d0*/  S2R R0, SR_TID.X ;  /* 0x0000000000007919 */ /* 0x003e240000002100 */
[----:B0-----:R-:W-:-:S05]  /*29e0*/  IADD3 R0, P0, PT, R0, UR12, RZ ;  /* 0x0000000c00007c10 */ /* 0x001fca000ff1e0ff */
[----:B------:R-:W-:Y:S01]  /*29f0*/  IMAD.X R3, RZ, RZ, UR14, P0 ;  /* 0x0000000eff037e24 */ /* 0x000fe200080e06ff */
[----:B------:R-:W-:-:S04]  /*2a00*/  LEA R4, P0, R0, UR24, 0x3 ;  /* 0x0000001800047c11 */ /* 0x000fc8000f8018ff */
[----:B------:R-:W-:-:S05]  /*2a10*/  LEA.HI.X R5, R0, UR25, R3, 0x3, P0 ;  /* 0x0000001900057c11 */ /* 0x000fca00080f1c03 */
[----:B------:R-:W2:Y:S01]  /*2a20*/  LDG.E.64 R8, desc[UR20][R4.64] ;  /* 0x0000001404087981 */ /* 0x000ea2000c1e1b00 */
[----:B------:R-:W-:Y:S01]  /*2a30*/  BSSY.RECONVERGENT B1, `(.L_x_4031) ;  /* 0x0000008000017945 */ /* 0x000fe20003800200 */
[----:B------:R-:W-:Y:S01]  /*2a40*/  IMAD.MOV.U32 R36, RZ, RZ, R7 ;  /* 0x000000ffff247224 */ /* 0x000fe200078e0007 */
[----:B------:R-:W-:Y:S01]  /*2a50*/  MOV R0, 0x2ab0 ;  /* 0x00002ab000007802 */ /* 0x000fe20000000f00 */
[----:B------:R-:W-:Y:S01]  /*2a60*/  IMAD.MOV.U32 R37, RZ, RZ, R6 ;  /* 0x000000ffff257224 */ /* 0x000fe200078e0006 */
[----:B--2---:R-:W-:-:S10]  /*2a70*/  DADD R10, -RZ, |R8| ;  /* 0x00000000ff0a7229 */ /* 0x004fd40000000508 */
[----:B------:R-:W-:Y:S02]  /*2a80*/  IMAD.MOV.U32 R3, RZ, RZ, R10 ;  /* 0x000000ffff037224 */ /* 0x000fe400078e000a */
[----:B------:R-:W-:-:S07]  /*2a90*/  IMAD.MOV.U32 R2, RZ, RZ, R11 ;  /* 0x000000ffff027224 */ /* 0x000fce00078e000b */
[----:B------:R-:W-:Y:S05]  /*2aa0*/  CALL.REL.NOINC `($_ZN3cub18CUB_300001_SM_10006detail6reduce18DeviceReduceKernelINS2_10policy_hubIdyN4cuda3std3__44plusIdEEE10Policy1000EN6thrust24THRUST_300001_SM_1000_NS6detail15normal_iteratorINSD_10device_ptrIdEEEEyS9_d9WeightSumEEvT0_PT3_T1_NS0_13GridEvenShareISN_EET2_T4_$__internal_accurate_pow) ;  /* 0x0000001c007c7944 */ /* 0x000fea0003c00000 */
[----:B------:R-:W-:Y:S05]  /*2ab0*/  BSYNC.RECONVERGENT B1 ;  /* 0x0000000000017941 */ /* 0x000fea0003800200 */
.L_x_4031:
        /* <DEDUP_REMOVED lines=17> */
.L_x_4033:
[----:B------:R-:W-:Y:S05]  /*2bd0*/  BSYNC.RECONVERGENT B1 ;  /* 0x0000000000017941 */ /* 0x000fea0003800200 */
.L_x_4032:
[----:B------:R-:W-:Y:S01]  /*2be0*/  BSSY.RECONVERGENT B1, `(.L_x_4034) ;  /* 0x0000006000017945 */ /* 0x000fe20003800200 */
[----:B------:R-:W-:Y:S01]  /*2bf0*/  FSEL R34, R10, RZ, P0 ;  /* 0x000000ff0a227208 */ /* 0x000fe20000000000 */
[----:B------:R-:W-:Y:S01]  /*2c00*/  IMAD.MOV.U32 R2, RZ, RZ, R13 ;  /* 0x000000ffff027224 */ /* 0x000fe200078e000d */
[----:B------:R-:W-:Y:S02]  /*2c10*/  FSEL R35, R11, 1.875, P0 ;  /* 0x3ff000000b237808 */ /* 0x000fe40000000000 */
[----:B------:R-:W-:-:S07]  /*2c20*/  MOV R0, 0x2c40 ;  /* 0x00002c4000007802 */ /* 0x000fce0000000f00 */
[----:B------:R-:W-:Y:S05]  /*2c30*/  CALL.REL.NOINC `($_ZN3cub18CUB_300001_SM_10006detail6reduce18DeviceReduceKernelINS2_10policy_hubIdyN4cuda3std3__44plusIdEEE10Policy1000EN6thrust24THRUST_300001_SM_1000_NS6detail15normal_iteratorINSD_10device_ptrIdEEEEyS9_d9WeightSumEEvT0_PT3_T1_NS0_13GridEvenShareISN_EET2_T4_$__internal_accurate_pow) ;  /* 0x0000001c00187944 */ /* 0x000fea0003c00000 */
[----:B------:R-:W-:Y:S05]  /*2c40*/  BSYNC.RECONVERGENT B1 ;  /* 0x0000000000017941 */ /* 0x000fea0003800200 */
.L_x_4034:
        /* <DEDUP_REMOVED lines=14> */
.L_x_4037:
[----:B------:R-:W-:-:S11]  /*2d30*/  DADD R2, R6, -2 ;  /* 0xc000000006027429 */ /* 0x000fd60000000000 */
.L_x_4036:
[----:B------:R-:W-:Y:S05]  /*2d40*/  BSYNC.RECONVERGENT B1 ;  /* 0x0000000000017941 */ /* 0x000fea0003800200 */
.L_x_4035:
        /* <DEDUP_REMOVED lines=11> */
.L_x_4038:
        /* <DEDUP_REMOVED lines=14> */
.L_x_4041:
[----:B------:R-:W-:-:S11]  /*2ee0*/  DADD R2, R8, -2 ;  /* 0xc000000008027429 */ /* 0x000fd60000000000 */
.L_x_4040:
[----:B------:R-:W-:Y:S05]  /*2ef0*/  BSYNC.RECONVERGENT B1 ;  /* 0x0000000000017941 */ /* 0x000fea0003800200 */
.L_x_4039:
        /* <DEDUP_REMOVED lines=11> */
.L_x_4042:
        /* <DEDUP_REMOVED lines=14> */
.L_x_4045:
[----:B------:R-:W-:-:S11]  /*3090*/  DADD R2, R6, -2 ;  /* 0xc000000006027429 */ /* 0x000fd60000000000 */
.L_x_4044:
[----:B------:R-:W-:Y:S05]  /*30a0*/  BSYNC.RECONVERGENT B1 ;  /* 0x0000000000017941 */ /* 0x000fea0003800200 */
.L_x_4043:
        /* <DEDUP_REMOVED lines=11> */
.L_x_4046:
        /* <DEDUP_REMOVED lines=14> */
.L_x_4049:
[----:B------:R-:W-:-:S11]  /*3240*/  DADD R2, R8, -2 ;  /* 0xc000000008027429 */ /* 0x000fd60000000000 */
.L_x_4048:
[----:B------:R-:W-:Y:S05]  /*3250*/  BSYNC.RECONVERGENT B1 ;  /* 0x0000000000017941 */ /* 0x000fea0003800200 */
.L_x_4047:
        /* <DEDUP_REMOVED lines=11> */
.L_x_4050:
        /* <DEDUP_REMOVED lines=14> */
.L_x_4053:
[----:B------:R-:W-:-:S11]  /*33f0*/  DADD R2, R6, -2 ;  /* 0xc000000006027429 */ /* 0x000fd60000000000 */
.L_x_4052:
[----:B------:R-:W-:Y:S05]  /*3400*/  BSYNC.RECONVERGENT B1 ;  /* 0x0000000000017941 */ /* 0x000fea0003800200 */
.L_x_4051:
        /* <DEDUP_REMOVED lines=11> */
.L_x_4054:
        /* <DEDUP_REMOVED lines=14> */
.L_x_4057:
[----:B------:R-:W-:-:S11]  /*35a0*/  DADD R2, R4, -2 ;  /* 0xc000000004027429 */ /* 0x000fd60000000000 */
.L_x_4056:
[----:B------:R-:W-:Y:S05]  /*35b0*/  BSYNC.RECONVERGENT B1 ;  /* 0x0000000000017941 */ /* 0x000fea0003800200 */
.L_x_4055:
[----:B------:R-:W-:Y:S01]  /*35c0*/  DADD R34, R24, R34 ;  /* 0x0000000018227229 */ /* 0x000fe20000000022 */
[----:B------:R-:W-:Y:S01]  /*35d0*/  UMOV UR6, UR8 ;  /* 0x0000000800067c82 */ /* 0x000fe20008000000 */
[----:B------:R-:W-:Y:S01]  /*35e0*/  UMOV UR10, UR13 ;  /* 0x0000000d000a7c82 */ /* 0x000fe20008000000 */
[----:B------:R-:W-:Y:S01]  /*35f0*/  UIADD3 UR19, UP0, UPT, -UR12, UR6, URZ ;  /* 0x000000060c137290 */ /* 0x000fe2000ff1e1ff */
[----:B------:R-:W-:Y:S01]  /*3600*/  DSETP.NEU.AND P0, PT, R4, 1, PT ;  /* 0x3ff000000400742a */ /* 0x000fe20003f0d000 */
[----:B------:R-:W-:Y:S01]  /*3610*/  UIMAD UR17, UR10, 0xe00, URZ ;  /* 0x00000e000a1178a4 */ /* 0x000fe2000f8e02ff */
[----:B------:R-:W-:Y:S02]  /*3620*/  UMOV UR7, UR9 ;  /* 0x0000000900077c82 */ /* 0x000fe40008000000 */
[----:B------:R-:W-:Y:S01]  /*3630*/  DADD R32, R34, R32 ;  /* 0x0000000022207229 */ /* 0x000fe20000000020 */
[----:B------:R-:W-:Y:S01]  /*3640*/  UIADD3.X UR23, UPT, UPT, ~UR14, UR7, URZ, UP0, !UPT ;  /* 0x000000070e177290 */ /* 0x000fe200087fe5ff */
[----:B------:R-:W-:Y:S01]  /*3650*/  FSEL R24, R2, RZ, P0 ;  /* 0x000000ff02187208 */ /* 0x000fe20000000000 */
[----:B------:R-:W-:Y:S01]  /*3660*/  USHF.R.S32.HI UR18, URZ, 0x1f, UR17 ;  /* 0x0000001fff127899 */ /* 0x000fe20008011411 */
[----:B------:R-:W-:Y:S01]  /*3670*/  FSEL R25, R3, 1.875, P0 ;  /* 0x3ff0000003197808 */ /* 0x000fe20000000000 */
[----:B------:R-:W-:-:S02]  /*3680*/  UISETP.GE.U32.AND UP0, UPT, UR19, UR17, UPT ;  /* 0x000000111300728c */ /* 0x000fc4000bf06070 */
[----:B------:R-:W-:Y:S01]  /*3690*/  UIADD3 UR15, UP1, UPT, UR17, UR15, URZ ;  /* 0x0000000f110f7290 */ /* 0x000fe2000ff3e0ff */
[----:B------:R-:W-:Y:S01]  /*36a0*/  DADD R30, R32, R30 ;  /* 0x00000000201e7229 */ /* 0x000fe2000000001e */
[----:B------:R-:W-:Y:S02]  /*36b0*/  UISETP.GE.U32.AND.EX UP0, UPT, UR23, UR18, UPT, UP0 ;  /* 0x000000121700728c */ /* 0x000fe4000bf06100 */
[----:B------:R-:W-:-:S05]  /*36c0*/  UIADD3.X UR16, UPT, UPT, UR18, UR16, URZ, UP1, !UPT ;  /* 0x0000001012107290 */ /* 0x000fca0008ffe4ff */
[----:B------:R-:W-:-:S08]  /*36d0*/  DADD R28, R30, R28 ;  /* 0x000000001e1c7229 */ /* 0x000fd0000000001c */
[----:B------:R-:W-:-:S08]  /*36e0*/  DADD R8, R28, R8 ;  /* 0x000000001c087229 */ /* 0x000fd00000000008 */
[----:B------:R-:W-:-:S08]  /*36f0*/  DADD R6, R8, R6 ;  /* 0x0000000008067229 */ /* 0x000fd00000000006 */
[----:B------:R-:W-:Y:S01]  /*3700*/  DADD R24, R6, R24 ;  /* 0x0000000006187229 */ /* 0x000fe20000000018 */
[----:B------:R-:W-:Y:S10]  /*3710*/  BRA.U !UP0, `(.L_x_4029) ;  /* 0x0000000d082c7547 */ /* 0x000ff4000b800000 */
[----:B------:R-:W2:Y:S01]  /*3720*/  LDL.LU R0, [R1] ;  /* 0x0000000001007983 */ /* 0x000ea20000300800 */
[----:B------:R-:W-:Y:S02]  /*3730*/  UIADD3 UR12, UP0, UPT, UR17, UR12, URZ ;  /* 0x0000000c110c7290 */ /* 0x000fe4000ff1e0ff */
[----:B------:R-:W-:Y:S01]  /*3740*/  IMAD.U32 R3, RZ, RZ, UR17 ;  /* 0x00000011ff037e24 */ /* 0x000fe2000f8e00ff */
[----:B------:R-:W-:Y:S02]  /*3750*/  UIADD3 UR19, UP1, UPT, UR6, -0xe00, URZ ;  /* 0xfffff20006137890 */ /* 0x000fe4000ff3e0ff */
[----:B------:R-:W-:Y:S01]  /*3760*/  UIADD3.X UR14, UPT, UPT, UR18, UR14, URZ, UP0, !UPT ;  /* 0x0000000e120e7290 */ /* 0x000fe200087fe4ff */
[----:B------:R-:W-:Y:S01]  /*3770*/  IMAD.WIDE R36, R3, 0x8, R36 ;  /* 0x0000000803247825 */ /* 0x000fe200078e0224 */
[----:B------:R-:W-:Y:S02]  /*3780*/  UIADD3.X UR18, UPT, UPT, UR7, -0x1, URZ, UP1, !UPT ;  /* 0xffffffff07127890 */ /* 0x000fe40008ffe4ff */
[----:B------:R-:W-:Y:S01]  /*3790*/  UISETP.GT.U32.AND UP0, UPT, UR12, UR19, UPT ;  /* 0x000000130c00728c */ /* 0x000fe2000bf04070 */
[----:B------:R-:W-:Y:S01]  /*37a0*/  IMAD.MOV.U32 R7, RZ, RZ, R36 ;  /* 0x000000ffff077224 */ /* 0x000fe200078e0024 */
[----:B------:R-:W-:Y:S01]  /*37b0*/  UIADD3 UR5, UPT, UPT, UR5, 0x1, URZ ;  /* 0x0000000105057890 */ /* 0x000fe2000fffe0ff */
[----:B------:R-:W-:Y:S01]  /*37c0*/  IMAD.MOV.U32 R6, RZ, RZ, R37 ;  /* 0x000000ffff067224 */ /* 0x000fe200078e0025 */
[----:B------:R-:W-:Y:S01]  /*37d0*/  UISETP.GT.U32.AND.EX UP0, UPT, UR14, UR18, UPT, UP0 ;  /* 0x000000120e00728c */ /* 0x000fe2000bf04100 */
[----:B--2---:R-:W-:-:S05]  /*37e0*/  VIADD R0, R0, -UR17 ;  /* 0x8000001100007c36 */ /* 0x004fca0008000000 */
[----:B------:R1:W-:Y:S03]  /*37f0*/  STL [R1], R0 ;  /* 0x0000000001007387 */ /* 0x0003e60000100800 */
[----:B------:R-:W-:Y:S05]  /*3800*/  BRA.U !UP0, `(.L_x_4058) ;  /* 0xfffffff108707547 */ /* 0x000fea000b83ffff */
.L_x_4030:
[----:B------:R-:W-:-:S04]  /*3810*/  UISETP.GE.U32.AND UP0, UPT, UR12, UR6, UPT ;  /* 0x000000060c00728c */ /* 0x000fc8000bf06070 */
[----:B------:R-:W-:-:S09]  /*3820*/  UISETP.GE.U32.AND.EX UP0, UPT, UR14, UR7, UPT, UP0 ;  /* 0x000000070e00728c */ /* 0x000fd2000bf06100 */
[----:B------:R-:W-:Y:S05]  /*3830*/  BRA.U UP0, `(.L_x_4029) ;  /* 0x0000000900e47547 */ /* 0x000fea000b800000 */
[----:B------:R-:W2:Y:S01]  /*3840*/  S2R R2, SR_TID.X ;  /* 0x0000000000027919 */ /* 0x000ea20000002100 */
[----:B------:R-:W-:Y:S01]  /*3850*/  UIADD3 UR9, UPT, UPT, -UR12, UR6, URZ ;  /* 0x000000060c097290 */ /* 0x000fe2000fffe1ff */
[----:B------:R-:W-:Y:S05]  /*3860*/  BSSY.RECONVERGENT B1, `(.L_x_4029) ;  /* 0x00000b6000017945 */ /* 0x000fea0003800200 */
[----:B--2---:R-:W-:-:S13]  /*3870*/  ISETP.GE.AND P0, PT, R2, UR9, PT ;  /* 0x0000000902007c0c */ /* 0x004fda000bf06270 */
[----:B------:R-:W-:Y:S05]  /*3880*/  @P0 BRA `(.L_x_4059) ;  /* 0x0000000800cc0947 */ /* 0x000fea0003800000 */
[----:B------:R-:W-:Y:S01]  /*3890*/  UIMAD UR7, UR22, 0xe00, UR17 ;  /* 0x00000e00160778a4 */ /* 0x000fe2000f8e0211 */
[----:B01----:R-:W-:Y:S01]  /*38a0*/  IMAD.U32 R0, RZ, RZ, UR6 ;  /* 0x00000006ff007e24 */ /* 0x003fe2000f8e00ff */
[----:B------:R-:W-:Y:S01]  /*38b0*/  UIMAD UR8, UR5, UR10, URZ ;  /* 0x0000000a050872a4 */ /* 0x000fe2000f8e02ff */
[----:B------:R-:W-:Y:S01]  /*38c0*/  LOP3.LUT R9, RZ, R2, RZ, 0x33, !PT ;  /* 0x00000002ff097212 */ /* 0x000fe200078e33ff */
[----:B------:R-:W-:Y:S01]  /*38d0*/  BSSY.RECONVERGENT B2, `(.L_x_4060) ;  /* 0x0000032000027945 */ /* 0x000fe20003800200 */
[----:B------:R-:W-:Y:S02]  /*38e0*/  IMAD.MOV.U32 R27, RZ, RZ, R2 ;  /* 0x000000ffff1b7224 */ /* 0x000fe400078e0002 */
[----:B------:R-:W-:Y:S01]  /*38f0*/  IADD3 R9, PT, PT, R0, -UR7, R9 ;  /* 0x8000000700097c10 */ /* 0x000fe2000fffe009 */
[----:B------:R-:W-:-:S04]  /*3900*/  IMAD.U32 R0, RZ, RZ, UR8 ;  /* 0x00000008ff007e24 */ /* 0x000fc8000f8e00ff */
[----:B------:R-:W-:-:S05]  /*3910*/  IMAD R9, R0, -0xe00, R9 ;  /* 0xfffff20000097824 */ /* 0x000fca00078e0209 */
[----:B------:R-:W-:-:S04]  /*3920*/  LOP3.LUT R0, R9, 0x600, RZ, 0xc0, !PT ;  /* 0x0000060009007812 */ /* 0x000fc800078ec0ff */
[----:B------:R-:W-:-:S13]  /*3930*/  ISETP.NE.AND P0, PT, R0, 0x600, PT ;  /* 0x000006000000780c */ /* 0x000fda0003f05270 */
[----:B------:R-:W-:Y:S05]  /*3940*/  @!P0 BRA `(.L_x_4061) ;  /* 0x0000000000a88947 */ /* 0x000fea0003800000 */
[----:B------:R-:W2:Y:S01]  /*3950*/  LDL.LU R3, [R1] ;  /* 0x0000000001037983 */ /* 0x000ea20000300800 */
[----:B------:R-:W-:Y:S01]  /*3960*/  IMAD.MOV.U32 R27, RZ, RZ, R2 ;  /* 0x000000ffff1b7224 */ /* 0x000fe200078e0002 */
[----:B--2---:R-:W-:-:S04]  /*3970*/  LOP3.LUT R0, R3, 0xffff, RZ, 0xc0, !PT ;  /* 0x0000ffff03007812 */ /* 0x004fc800078ec0ff */
[----:B------:R-:W-:-:S04]  /*3980*/  LEA.HI R0, R0, 0x1, RZ, 0x17 ;  /* 0x0000000100007811 */ /* 0x000fc800078fb8ff */
[----:B------:R-:W-:-:S05]  /*3990*/  LOP3.LUT R0, R0, 0x3, RZ, 0xc0, !PT ;  /* 0x0000000300007812 */ /* 0x000fca00078ec0ff */
[----:B------:R-:W-:-:S07]  /*39a0*/  IMAD.MOV R8, RZ, RZ, -R0 ;  /* 0x000000ffff087224 */ /* 0x000fce00078e0a00 */
.L_x_4066:
        /* <DEDUP_REMOVED lines=10> */
.L_x_4062:
        /* <DEDUP_REMOVED lines=14> */
.L_x_4065:
[----:B------:R-:W-:-:S11]  /*3b30*/  DADD R2, R4, -2 ;  /* 0xc000000004027429 */ /* 0x000fd60000000000 */
.L_x_4064:
[----:B------:R-:W-:Y:S05]  /*3b40*/  BSYNC.RECONVERGENT B3 ;  /* 0x0000000000037941 */ /* 0x000fea0003800200 */
.L_x_4063:
        /* <DEDUP_REMOVED lines=10> */
.L_x_4061:
[----:B------:R-:W-:Y:S05]  /*3bf0*/  BSYNC.RECONVERGENT B2 ;  /* 0x0000000000027941 */ /* 0x000fea0003800200 */
.L_x_4060:
[----:B------:R-:W-:-:S13]  /*3c00*/  ISETP.GE.U32.AND P0, PT, R9, 0x600, PT ;  /* 0x000006000900780c */ /* 0x000fda0003f06070 */
[----:B------:R-:W-:Y:S05]  /*3c10*/  @!P0 BRA `(.L_x_4059) ;  /* 0x0000000400e88947 */ /* 0x000fea0003800000 */
[----:B------:R-:W0:Y:S01]  /*3c20*/  LDCU.64 UR12, c[0x0][0x380] ;  /* 0x00007000ff0c77ac */ /* 0x000e220008000a00 */
[----:B------:R-:W-:-:S05]  /*3c30*/  IADD3 R9, P0, PT, R27, UR15, RZ ;  /* 0x0000000f1b097c10 */ /* 0x000fca000ff1e0ff */
[----:B------:R-:W-:Y:S01]  /*3c40*/  IMAD.X R0, RZ, RZ, UR16, P0 ;  /* 0x00000010ff007e24 */ /* 0x000fe200080e06ff */
[----:B0-----:R-:W-:-:S04]  /*3c50*/  LEA R8, P1, R9, UR12, 0x3 ;  /* 0x0000000c09087c11 */ /* 0x001fc8000f8218ff */
[----:B------:R-:W-:Y:S02]  /*3c60*/  IADD3 R8, P0, PT, R8, 0x2000, RZ ;  /* 0x0000200008087810 */ /* 0x000fe40007f1e0ff */
[----:B------:R-:W-:-:S05]  /*3c70*/  LEA.HI.X R9, R9, UR13, R0, 0x3, P1 ;  /* 0x0000000d09097c11 */ /* 0x000fca00088f1c00 */
[----:B------:R-:W-:-:S07]  /*3c80*/  IMAD.X R9, RZ, RZ, R9, P0 ;  /* 0x000000ffff097224 */ /* 0x000fce00000e0609 */
.L_x_4082:
        /* <DEDUP_REMOVED lines=8> */
.L_x_4067:
        /* <DEDUP_REMOVED lines=16> */
.L_x_4069:
[----:B------:R-:W-:Y:S05]  /*3e10*/  BSYNC.RECONVERGENT B2 ;  /* 0x0000000000027941 */ /* 0x000fea0003800200 */
.L_x_4068:
        /* <DEDUP_REMOVED lines=9> */
.L_x_4070:
        /* <DEDUP_REMOVED lines=14> */
.L_x_4073:
[----:B------:R-:W-:-:S11]  /*3f90*/  DADD R2, R4, -2 ;  /* 0xc000000004027429 */ /* 0x000fd60000000000 */
.L_x_4072:
[----:B------:R-:W-:Y:S05]  /*3fa0*/  BSYNC.RECONVERGENT B2 ;  /* 0x0000000000027941 */ /* 0x000fea0003800200 */
.L_x_4071:
        /* <DEDUP_REMOVED lines=12> */
.L_x_4074:
        /* <DEDUP_REMOVED lines=14> */
.L_x_4077:
[----:B------:R-:W-:-:S11]  /*4150*/  DADD R2, R6, -2 ;  /* 0xc000000006027429 */ /* 0x000fd60000000000 */
.L_x_4076:
[----:B------:R-:W-:Y:S05]  /*4160*/  BSYNC.RECONVERGENT B2 ;  /* 0x0000000000027941 */ /* 0x000fea0003800200 */
.L_x_4075:
        /* <DEDUP_REMOVED lines=12> */
.L_x_4078:
        /* <DEDUP_REMOVED lines=14> */
.L_x_4081:
[----:B------:R-:W-:-:S11]  /*4310*/  DADD R2, R4, -2 ;  /* 0xc000000004027429 */ /* 0x000fd60000000000 */
.L_x_4080:
[----:B------:R-:W-:Y:S05]  /*4320*/  BSYNC.RECONVERGENT B2 ;  /* 0x0000000000027941 */ /* 0x000fea0003800200 */
.L_x_4079:
[----:B------:R-:W-:Y:S01]  /*4330*/  DSETP.NEU.AND P0, PT, R4, 1, PT ;  /* 0x3ff000000400742a */ /* 0x000fe20003f0d000 */
[----:B------:R-:W-:Y:S01]  /*4340*/  VIADD R27, R27, 0x800 ;  /* 0x000008001b1b7836 */ /* 0x000fe20000000000 */
[----:B------:R-:W-:-:S04]  /*4350*/  IADD3 R8, P1, PT, R8, 0x4000, RZ ;  /* 0x0000400008087810 */ /* 0x000fc80007f3e0ff */
[----:B------:R-:W-:Y:S01]  /*4360*/  FSEL R2, R2, RZ, P0 ;  /* 0x000000ff02027208 */ /* 0x000fe20000000000 */
[----:B------:R-:W-:Y:S01]  /*4370*/  IMAD.X R9, RZ, RZ, R9, P1 ;  /* 0x000000ffff097224 */ /* 0x000fe200008e0609 */
[----:B------:R-:W-:Y:S02]  /*4380*/  FSEL R3, R3, 1.875, P0 ;  /* 0x3ff0000003037808 */ /* 0x000fe40000000000 */
[----:B------:R-:W-:-:S04]  /*4390*/  ISETP.GE.AND P0, PT, R27, UR9, PT ;  /* 0x000000091b007c0c */ /* 0x000fc8000bf06270 */
[----:B------:R-:W-:-:S09]  /*43a0*/  DADD R24, R24, R2 ;  /* 0x0000000018187229 */ /* 0x000fd20000000002 */
[----:B------:R-:W-:Y:S05]  /*43b0*/  @!P0 BRA `(.L_x_4082) ;  /* 0xfffffff800348947 */ /* 0x000fea000383ffff */
.L_x_4059:
[----:B------:R-:W-:Y:S05]  /*43c0*/  BSYNC.RECONVERGENT B1 ;  /* 0x0000000000017941 */ /* 0x000fea0003800200 */
.L_x_4029:
[----:B01----:R-:W0:Y:S01]  /*43d0*/  S2R R0, SR_LANEID ;  /* 0x0000000000007919 */ /* 0x003e220000000000 */
        /* <DEDUP_REMOVED lines=68> */
.L_x_4001:
[----:B------:R-:W-:Y:S05]  /*4820*/  BSYNC.RECONVERGENT B0 ;  /* 0x0000000000007941 */ /* 0x000fea0003800200 */
.L_x_3968:
[----:B------:R-:W-:Y:S05]  /*4830*/  @P0 EXIT ;  /* 0x000000000000094d */ /* 0x000fea0003800000 */
[----:B------:R-:W3:Y:S02]  /*4840*/  LDCU.64 UR4, c[0x0][0x388] ;  /* 0x00007100ff0477ac */ /* 0x000ee40008000a00 */
[----:B---3--:R-:W-:-:S06]  /*4850*/  UIMAD.WIDE.U32 UR4, UR22, 0x8, UR4 ;  /* 0x00000008160478a5 */ /* 0x008fcc000f8e0004 */
[----:B-12---:R-:W-:Y:S02]  /*4860*/  IMAD.U32 R2, RZ, RZ, UR4 ;  /* 0x00000004ff027e24 */ /* 0x006fe4000f8e00ff */
[----:B------:R-:W-:-:S05]  /*4870*/  IMAD.U32 R3, RZ, RZ, UR5 ;  /* 0x00000005ff037e24 */ /* 0x000fca000f8e00ff */
[----:B------:R-:W-:Y:S01]  /*4880*/  STG.E.64 desc[UR20][R2.64], R14 ;  /* 0x0000000e02007986 */ /* 0x000fe2000c101b14 */
[----:B------:R-:W-:Y:S05]  /*4890*/  EXIT ;  /* 0x000000000000794d */ /* 0x000fea0003800000 */
        .type           $_ZN3cub18CUB_300001_SM_10006detail6reduce18DeviceReduceKernelINS2_10policy_hubIdyN4cuda3std3__44plusIdEEE10Policy1000EN6thrust24THRUST_300001_SM_1000_NS6detail15normal_iteratorINSD_10device_ptrIdEEEEyS9_d9WeightSumEEvT0_PT3_T1_NS0_13GridEvenShareISN_EET2_T4_$__internal_accurate_pow,@function
        .size           $_ZN3cub18CUB_300001_SM_10006detail6reduce18DeviceReduceKernelINS2_10policy_hubIdyN4cuda3std3__44plusIdEEE10Policy1000EN6thrust24THRUST_300001_SM_1000_NS6detail15normal_iteratorINSD_10device_ptrIdEEEEyS9_d9WeightSumEEvT0_PT3_T1_NS0_13GridEvenShareISN_EET2_T4_$__internal_accurate_pow,(.L_x_4615 - $_ZN3cub18CUB_300001_SM_10006detail6reduce18DeviceReduceKernelINS2_10policy_hubIdyN4cuda3std3__44plusIdEEE10Policy1000EN6thrust24THRUST_300001_SM_1000_NS6detail15normal_iteratorINSD_10device_ptrIdEEEEyS9_d9WeightSumEEvT0_PT3_T1_NS0_13GridEvenShareISN_EET2_T4_$__internal_accurate_pow)
$_ZN3cub18CUB_300001_SM_10006detail6reduce18DeviceReduceKernelINS2_10policy_hubIdyN4cuda3std3__44plusIdEEE10Policy1000EN6thrust24THRUST_300001_SM_1000_NS6detail15normal_iteratorINSD_10device_ptrIdEEEEyS9_d9WeightSumEEvT0_PT3_T1_NS0_13GridEvenShareISN_EET2_T4_$__internal_accurate_pow:
[----:B------:R-:W-:Y:S01]  /*48a0*/  ISETP.GT.U32.AND P0, PT, R2, 0xfffff, PT ;  /* 0x000fffff0200780c */ /* 0x000fe20003f04070 */
[----:B------:R-:W-:Y:S01]  /*48b0*/  IMAD.MOV.U32 R10, RZ, RZ, R3 ;  /* 0x000000ffff0a7224 */ /* 0x000fe200078e0003 */
[----:B------:R-:W-:Y:S01]  /*48c0*/  UMOV UR18, 0x7d2cafe2 ;  /* 0x7d2cafe200127882 */ /* 0x000fe20000000000 */
[--C-:B------:R-:W-:Y:S01]  /*48d0*/  IMAD.MOV.U32 R11, RZ, RZ, R2.reuse ;  /* 0x000000ffff0b7224 */ /* 0x100fe200078e0002 */
[----:B------:R-:W-:Y:S01]  /*48e0*/  UMOV UR19, 0x3eb0f5ff ;  /* 0x3eb0f5ff00137882 */ /* 0x000fe20000000000 */
[----:B------:R-:W-:Y:S01]  /*48f0*/  IMAD.MOV.U32 R12, RZ, RZ, RZ ;  /* 0x000000ffff0c7224 */ /* 0x000fe200078e00ff */
[----:B------:R-:W-:Y:S01]  /*4900*/  SHF.R.U32.HI R26, RZ, 0x14, R2 ;  /* 0x00000014ff1a7819 */ /* 0x000fe20000011602 */
[----:B------:R-:W-:Y:S01]  /*4910*/  IMAD.MOV.U32 R20, RZ, RZ, 0x41ad3b5a ;  /* 0x41ad3b5aff147424 */ /* 0x000fe200078e00ff */
[----:B------:R-:W-:Y:S01]  /*4920*/  UMOV UR26, 0xfefa39ef ;  /* 0xfefa39ef001a7882 */ /* 0x000fe20000000000 */
[----:B------:R-:W-:Y:S01]  /*4930*/  IMAD.MOV.U32 R21, RZ, RZ, 0x3ed0f5d2 ;  /* 0x3ed0f5d2ff157424 */ /* 0x000fe200078e00ff */
[----:B------:R-:W-:-:S03]  /*4940*/  UMOV UR27, 0x3fe62e42 ;  /* 0x3fe62e42001b7882 */ /* 0x000fc60000000000 */
[----:B------:R-:W-:Y:S01]  /*4950*/  @!P0 DMUL R18, R10, 1.80143985094819840000e+16 ;  /* 0x435000000a128828 */ /* 0x000fe20000000000 */
[----:B------:R-:W-:-:S09]  /*4960*/  IMAD.MOV.U32 R10, RZ, RZ, R2 ;  /* 0x000000ffff0a7224 */ /* 0x000fd200078e0002 */
[----:B------:R-:W-:Y:S01]  /*4970*/  @!P0 IMAD.MOV.U32 R10, RZ, RZ, R19 ;  /* 0x000000ffff0a8224 */ /* 0x000fe200078e0013 */
[----:B------:R-:W-:Y:S01]  /*4980*/  @!P0 LEA.HI R26, R19, 0xffffffca, RZ, 0xc ;  /* 0xffffffca131a8811 */ /* 0x000fe200078f60ff */
[----:B------:R-:W-:-:S03]  /*4990*/  @!P0 IMAD.MOV.U32 R3, RZ, RZ, R18 ;  /* 0x000000ffff038224 */ /* 0x000fc600078e0012 */
[----:B------:R-:W-:-:S04]  /*49a0*/  LOP3.LUT R10, R10, 0x800fffff, RZ, 0xc0, !PT ;  /* 0x800fffff0a0a7812 */ /* 0x000fc800078ec0ff */
[----:B------:R-:W-:-:S04]  /*49b0*/  LOP3.LUT R10, R10, 0x3ff00000, RZ, 0xfc, !PT ;  /* 0x3ff000000a0a7812 */ /* 0x000fc800078efcff */
[----:B------:R-:W-:Y:S01]  /*49c0*/  ISETP.GE.U32.AND P1, PT, R10, 0x3ff6a09f, PT ;  /* 0x3ff6a09f0a00780c */ /* 0x000fe20003f26070 */
[----:B------:R-:W-:Y:S02]  /*49d0*/  IMAD.MOV.U32 R11, RZ, RZ, R10 ;  /* 0x000000ffff0b7224 */ /* 0x000fe400078e000a */
[----:B------:R-:W-:-:S10]  /*49e0*/  IMAD.MOV.U32 R10, RZ, RZ, R3 ;  /* 0x000000ffff0a7224 */ /* 0x000fd400078e0003 */
[----:B------:R-:W-:-:S04]  /*49f0*/  @P1 VIADD R3, R11, 0xfff00000 ;  /* 0xfff000000b031836 */ /* 0x000fc80000000000 */
[----:B------:R-:W-:-:S06]  /*4a00*/  @P1 IMAD.MOV.U32 R11, RZ, RZ, R3 ;  /* 0x000000ffff0b1224 */ /* 0x000fcc00078e0003 */
[C---:B------:R-:W-:Y:S02]  /*4a10*/  DADD R14, R10.reuse, 1 ;  /* 0x3ff000000a0e7429 */ /* 0x040fe40000000000 */
[----:B------:R-:W-:-:S04]  /*4a20*/  DADD R16, R10, -1 ;  /* 0xbff000000a107429 */ /* 0x000fc80000000000 */
[----:B------:R-:W0:Y:S02]  /*4a30*/  MUFU.RCP64H R13, R15 ;  /* 0x0000000f000d7308 */ /* 0x000e240000001800 */
[----:B0-----:R-:W-:-:S08]  /*4a40*/  DFMA R14, -R14, R12, 1 ;  /* 0x3ff000000e0e742b */ /* 0x001fd0000000010c */
[----:B------:R-:W-:-:S08]  /*4a50*/  DFMA R14, R14, R14, R14 ;  /* 0x0000000e0e0e722b */ /* 0x000fd0000000000e */
[----:B------:R-:W-:-:S08]  /*4a60*/  DFMA R14, R12, R14, R12 ;  /* 0x0000000e0c0e722b */ /* 0x000fd0000000000c */
[----:B------:R-:W-:-:S08]  /*4a70*/  DMUL R10, R16, R14 ;  /* 0x0000000e100a7228 */ /* 0x000fd00000000000 */
[----:B------:R-:W-:-:S08]  /*4a80*/  DFMA R10, R16, R14, R10 ;  /* 0x0000000e100a722b */ /* 0x000fd0000000000a */
[----:B------:R-:W-:-:S08]  /*4a90*/  DADD R12, R16, -R10 ;  /* 0x00000000100c7229 */ /* 0x000fd0000000080a */
[----:B------:R-:W-:-:S08]  /*4aa0*/  DADD R12, R12, R12 ;  /* 0x000000000c0c7229 */ /* 0x000fd0000000000c */
[-C--:B------:R-:W-:Y:S02]  /*4ab0*/  DFMA R16, R16, -R10.reuse, R12 ;  /* 0x8000000a1010722b */ /* 0x080fe4000000000c */
[----:B------:R-:W-:-:S06]  /*4ac0*/  DMUL R12, R10, R10 ;  /* 0x0000000a0a0c7228 */ /* 0x000fcc0000000000 */
[----:B------:R-:W-:Y:S02]  /*4ad0*/  DMUL R14, R14, R16 ;  /* 0x000000100e0e7228 */ /* 0x000fe40000000000 */
        /* <DEDUP_REMOVED lines=23> */
[----:B------:R-:W-:Y:S01]  /*4c50*/  DMUL R12, R10, R10 ;  /* 0x0000000a0a0c7228 */ /* 0x000fe20000000000 */
[----:B------:R-:W-:Y:S02]  /*4c60*/  VIADD R3, R15, 0x100000 ;  /* 0x001000000f037836 */ /* 0x000fe40000000000 */
[----:B------:R-:W-:-:S05]  /*4c70*/  IMAD.MOV.U32 R2, RZ, RZ, R14 ;  /* 0x000000ffff027224 */ /* 0x000fca00078e000e */
[----:B------:R-:W-:-:S08]  /*4c80*/  DFMA R18, R10, R10, -R12 ;  /* 0x0000000a0a12722b */ /* 0x000fd0000000080c */
[C---:B------:R-:W-:Y:S02]  /*4c90*/  DFMA R20, R10.reuse, R2, R18 ;  /* 0x000000020a14722b */ /* 0x040fe40000000012 */
[----:B------:R-:W-:-:S08]  /*4ca0*/  DMUL R2, R10, R12 ;  /* 0x0000000c0a027228 */ /* 0x000fd00000000000 */
[----:B------:R-:W-:-:S08]  /*4cb0*/  DFMA R18, R10, R12, -R2 ;  /* 0x0000000c0a12722b */ /* 0x000fd00000000802 */
[----:B------:R-:W-:Y:S02]  /*4cc0*/  DFMA R12, R14, R12, R18 ;  /* 0x0000000c0e0c722b */ /* 0x000fe40000000012 */
[----:B------:R-:W-:Y:S01]  /*4cd0*/  DADD R18, R22, -UR18 ;  /* 0x8000001216127e29 */ /* 0x000fe20008000000 */
[----:B------:R-:W-:Y:S01]  /*4ce0*/  UMOV UR18, 0x80000000 ;  /* 0x8000000000127882 */ /* 0x000fe20000000000 */
[----:B------:R-:W-:-:S04]  /*4cf0*/  UMOV UR19, 0x43300000 ;  /* 0x4330000000137882 */ /* 0x000fc80000000000 */
        /* <DEDUP_REMOVED lines=13> */
[----:B------:R-:W-:Y:S01]  /*4dd0*/  DADD R2, R2, R10 ;  /* 0x0000000002027229 */ /* 0x000fe2000000000a */
[C---:B------:R-:W-:Y:S02]  /*4de0*/  VIADD R10, R26.reuse, 0xfffffc01 ;  /* 0xfffffc011a0a7836 */ /* 0x040fe40000000000 */
[----:B------:R-:W-:-:S05]  /*4df0*/  @P1 VIADD R10, R26, 0xfffffc02 ;  /* 0xfffffc021a0a1836 */ /* 0x000fca0000000000 */
[----:B------:R-:W-:-:S08]  /*4e00*/  DADD R2, R18, R2 ;  /* 0x0000000012027229 */ /* 0x000fd00000000002 */
[----:B------:R-:W-:Y:S01]  /*4e10*/  DADD R14, R14, R2 ;  /* 0x000000000e0e7229 */ /* 0x000fe20000000002 */
[----:B------:R-:W-:Y:S01]  /*4e20*/  LOP3.LUT R2, R10, 0x80000000, RZ, 0x3c, !PT ;  /* 0x800000000a027812 */ /* 0x000fe200078e3cff */
[----:B------:R-:W-:-:S06]  /*4e30*/  IMAD.MOV.U32 R3, RZ, RZ, 0x43300000 ;  /* 0x43300000ff037424 */ /* 0x000fcc00078e00ff */
[----:B------:R-:W-:Y:S01]  /*4e40*/  DADD R16, R2, -UR18 ;  /* 0x8000001202107e29 */ /* 0x000fe20008000000 */
[----:B------:R-:W-:Y:S01]  /*4e50*/  UMOV UR18, 0xfefa39ef ;  /* 0xfefa39ef00127882 */ /* 0x000fe20000000000 */
[----:B------:R-:W-:Y:S01]  /*4e60*/  DADD R2, R12, R14 ;  /* 0x000000000c027229 */ /* 0x000fe2000000000e */
[----:B------:R-:W-:-:S07]  /*4e70*/  UMOV UR19, 0x3fe62e42 ;  /* 0x3fe62e4200137882 */ /* 0x000fce0000000000 */
[--C-:B------:R-:W-:Y:S01]  /*4e80*/  DFMA R10, R16, UR18, R2.reuse ;  /* 0x00000012100a7c2b */ /* 0x100fe20008000002 */
[----:B------:R-:W-:Y:S01]  /*4e90*/  UMOV UR18, 0x3b39803f ;  /* 0x3b39803f00127882 */ /* 0x000fe20000000000 */
[----:B------:R-:W-:Y:S01]  /*4ea0*/  DADD R12, R12, -R2 ;  /* 0x000000000c0c7229 */ /* 0x000fe20000000802 */
[----:B------:R-:W-:-:S05]  /*4eb0*/  UMOV UR19, 0x3c7abc9e ;  /* 0x3c7abc9e00137882 */ /* 0x000fca0000000000 */
[----:B------:R-:W-:Y:S02]  /*4ec0*/  DFMA R18, R16, -UR26, R10 ;  /* 0x8000001a10127c2b */ /* 0x000fe4000800000a */
[----:B------:R-:W-:-:S06]  /*4ed0*/  DADD R14, R14, R12 ;  /* 0x000000000e0e7229 */ /* 0x000fcc000000000c */
[----:B------:R-:W-:-:S08]  /*4ee0*/  DADD R12, -R2, R18 ;  /* 0x00000000020c7229 */ /* 0x000fd00000000112 */
[----:B------:R-:W-:Y:S01]  /*4ef0*/  DADD R12, R14, -R12 ;  /* 0x000000000e0c7229 */ /* 0x000fe2000000080c */
[----:B------:R-:W-:Y:S02]  /*4f00*/  IMAD.MOV.U32 R14, RZ, RZ, 0x652b82fe ;  /* 0x652b82feff0e7424 */ /* 0x000fe400078e00ff */
[----:B------:R-:W-:-:S05]  /*4f10*/  IMAD.MOV.U32 R15, RZ, RZ, 0x3ff71547 ;  /* 0x3ff71547ff0f7424 */ /* 0x000fca00078e00ff */
        /* <DEDUP_REMOVED lines=10> */
[----:B------:R-:W-:-:S04]  /*4fc0*/  DADD R12, R12, R10 ;  /* 0x000000000c0c7229 */ /* 0x000fc8000000000a */
[----:B------:R-:W-:-:S08]  /*4fd0*/  DFMA R2, R2, UR18, -R16 ;  /* 0x0000001202027c2b */ /* 0x000fd00008000810 */
        /* <DEDUP_REMOVED lines=57> */
.L_x_4083:
[----:B------:R-:W-:Y:S02]  /*5370*/  DFMA R10, R16, R2, R2 ;  /* 0x00000002100a722b */ /* 0x000fe40000000002 */
[----:B------:R-:W-:-:S08]  /*5380*/  DSETP.NEU.AND P0, PT, |R2|, +INF , PT ;  /* 0x7ff000000200742a */ /* 0x000fd00003f0d200 */
[----:B------:R-:W-:Y:S01]  /*5390*/  FSEL R2, R2, R10, !P0 ;  /* 0x0000000a02027208 */ /* 0x000fe20004000000 */
[----:B------:R-:W-:Y:S01]  /*53a0*/  IMAD.MOV.U32 R10, RZ, RZ, R0 ;  /* 0x000000ffff0a7224 */ /* 0x000fe200078e0000 */
[----:B------:R-:W-:Y:S01]  /*53b0*/  FSEL R3, R3, R11, !P0 ;  /* 0x0000000b03037208 */ /* 0x000fe20004000000 */
[----:B------:R-:W-:-:S04]  /*53c0*/  IMAD.MOV.U32 R11, RZ, RZ, 0x0 ;  /* 0x00000000ff0b7424 */ /* 0x000fc800078e00ff */
[----:B------:R-:W-:Y:S05]  /*53d0*/  RET.REL.NODEC R10 `(_ZN3cub18CUB_300001_SM_10006detail6reduce18DeviceReduceKernelINS2_10policy_hubIdyN4cuda3std3__44plusIdEEE10Policy1000EN6thrust24THRUST_300001_SM_1000_NS6detail15normal_iteratorINSD_10device_ptrIdEEEEyS9_d9WeightSumEEvT0_PT3_T1_NS0_13GridEvenShareISN_EET2_T4_) ;  /* 0xffffffac0a087950 */ /* 0x000fea0003c3ffff */
.L_x_4084:
        /* <DEDUP_REMOVED lines=10> */
.L_x_4615:


//--------------------- .text._ZN3cub18CUB_300001_SM_10006detail6reduce28DeviceReduceSingleTileKernelINS2_10policy_hubIdyN4cuda3std3__44plusIdEEE10Policy1000EN6thrust24THRUST_300001_SM_1000_NS6detail15normal_iteratorINSD_10device_ptrIdEEEEPdyS9_dd9WeightSumEEvT0_T1_T2_T3_T4_T6_ --------------------------
	.section	.text._ZN3cub18CUB_300001_SM_10006detail6reduce28DeviceReduceSingleTileKernelINS2_10policy_hubIdyN4cuda3std3__44plusIdEEE10Policy1000EN6thrust24THRUST_300001_SM_1000_NS6detail15normal_iteratorINSD_10device_ptrIdEEEEPdyS9_dd9WeightSumEEvT0_T1_T2_T3_T4_T6_,"ax",@progbits
	.align	128
        .global         _ZN3cub18CUB_300001_SM_10006detail6reduce28DeviceReduceSingleTileKernelINS2_10policy_hubIdyN4cuda3std3__44plusIdEEE10Policy1000EN6thrust24THRUST_300001_SM_1000_NS6detail15normal_iteratorINSD_10device_ptrIdEEEEPdyS9_dd9WeightSumEEvT0_T1_T2_T3_T4_T6_
        .type           _ZN3cub18CUB_300001_SM_10006detail6reduce28DeviceReduceSingleTileKernelINS2_10policy_hubIdyN4cuda3std3__44plusIdEEE10Policy1000EN6thrust24THRUST_300001_SM_1000_NS6detail15normal_iteratorINSD_10device_ptrIdEEEEPdyS9_dd9WeightSumEEvT0_T1_T2_T3_T4_T6_,@function
        .size           _ZN3cub18CUB_300001_SM_10006detail6reduce28DeviceReduceSingleTileKernelINS2_10policy_hubIdyN4cuda3std3__44plusIdEEE10Policy1000EN6thrust24THRUST_300001_SM_1000_NS6detail15normal_iteratorINSD_10device_ptrIdEEEEPdyS9_dd9WeightSumEEvT0_T1_T2_T3_T4_T6_,(.L_x_4616 - _ZN3cub18CUB_300001_SM_10006detail6reduce28DeviceReduceSingleTileKernelINS2_10policy_hubIdyN4cuda3std3__44plusIdEEE10Policy1000EN6thrust24THRUST_300001_SM_1000_NS6detail15normal_iteratorINSD_10device_ptrIdEEEEPdyS9_dd9WeightSumEEvT0_T1_T2_T3_T4_T6_)
        .other          _ZN3cub18CUB_300001_SM_10006detail6reduce28DeviceReduceSingleTileKernelINS2_10policy_hubIdyN4cuda3std3__44plusIdEEE10Policy1000EN6thrust24THRUST_300001_SM_1000_NS6detail15normal_iteratorINSD_10device_ptrIdEEEEPdyS9_dd9WeightSumEEvT0_T1_T2_T3_T4_T6_,@"STO_CUDA_ENTRY STV_DEFAULT"
_ZN3cub18CUB_300001_SM_10006detail6reduce28DeviceReduceSingleTileKernelINS2_10policy_hubIdyN4cuda3std3__44plusIdEEE10Policy1000EN6thrust24THRUST_300001_SM_1000_NS6detail15normal_iteratorINSD_10device_ptrIdEEEEPdyS9_dd9WeightSumEEvT0_T1_T2_T3_T4_T6_:
.text._ZN3cub18CUB_300001_SM_10006detail6reduce28DeviceReduceSingleTileKernelINS2_10policy_hubIdyN4cuda3std3__44plusIdEEE10Policy1000EN6thrust24THRUST_300001_SM_1000_NS6detail15normal_iteratorINSD_10device_ptrIdEEEEPdyS9_dd9WeightSumEEvT0_T1_T2_T3_T4_T6_:
        /* <DEDUP_REMOVED lines=13> */
.L_x_4085:
[----:B------:R-:W-:Y:S01]  /*00d0*/  UISETP.GT.U32.AND UP0, UPT, UR6, 0xdff, UPT ;  /* 0x00000dff0600788c */ /* 0x000fe2000bf04070 */
[----:B------:R-:W-:Y:S01]  /*00e0*/  BSSY.RECONVERGENT B0, `(.L_x_4086) ;  /* 0x0000426000007945 */ /* 0x000fe20003800200 */
[----:B------:R-:W-:Y:S01]  /*00f0*/  UMOV UR4, URZ ;  /* 0x000000ff00047c82 */ /* 0x000fe20008000000 */
[----:B------:R-:W-:Y:S01]  /*0100*/  UMOV UR5, 0xc0000000 ;  /* 0xc000000000057882 */ /* 0x000fe20000000000 */
[----:B------:R-:W-:-:S09]  /*0110*/  UISETP.GT.U32.AND.EX UP0, UPT, UR7, URZ, UPT, UP0 ;  /* 0x000000ff0700728c */ /* 0x000fd2000bf04100 */
[----:B------:R-:W-:Y:S05]  /*0120*/  BRA.U UP0, `(.L_x_4087) ;  /* 0x0000001900707547 */ /* 0x000fea000b800000 */
[----:B------:R-:W0:Y:S01]  /*0130*/  S2R R2, SR_TID.X ;  /* 0x0000000000027919 */ /* 0x000e220000002100 */
[----:B------:R-:W-:Y:S01]  /*0140*/  BSSY.RECONVERGENT B1, `(.L_x_4088) ;  /* 0x0000020000017945 */ /* 0x000fe20003800200 */
[----:B------:R-:W-:Y:S02]  /*0150*/  CS2R R10, SRZ ;  /* 0x00000000000a7805 */ /* 0x000fe4000001ff00 */
[----:B0-----:R-:W-:Y:S01]  /*0160*/  ISETP.GE.U32.AND P0, PT, R2, UR6, PT ;  /* 0x0000000602007c0c */ /* 0x001fe2000bf06070 */
[----:B------:R-:W-:-:S12]  /*0170*/  IMAD.MOV.U32 R0, RZ, RZ, R2 ;  /* 0x000000ffff007224 */ /* 0x000fd800078e0002 */
[----:B------:R-:W-:Y:S05]  /*0180*/  @P0 BRA `(.L_x_4089) ;  /* 0x00000000006c0947 */ /* 0x000fea0003800000 */
[----:B------:R-:W0:Y:S02]  /*0190*/  LDC.64 R4, c[0x0][0x380] ;  /* 0x0000e000ff047b82 */ /* 0x000e240000000a00 */
[----:B0-----:R-:W-:-:S06]  /*01a0*/  IMAD.WIDE.U32 R4, R2, 0x8, R4 ;  /* 0x0000000802047825 */ /* 0x001fcc00078e0004 */
[----:B------:R-:W2:Y:S01]  /*01b0*/  LDG.E.64 R4, desc[UR10][R4.64] ;  /* 0x0000000a04047981 */ /* 0x000ea2000c1e1b00 */
[----:B------:R-:W-:Y:S01]  /*01c0*/  BSSY.RECONVERGENT B2, `(.L_x_4090) ;  /* 0x0000005000027945 */ /* 0x000fe20003800200 */
[----:B------:R-:W-:Y:S01]  /*01d0*/  MOV R44, 0x210 ;  /* 0x00000210002c7802 */ /* 0x000fe20000000f00 */
[----:B--2---:R-:W-:-:S10]  /*01e0*/  DADD R24, -RZ, |R4| ;  /* 0x00000000ff187229 */ /* 0x004fd40000000504 */
[----:B------:R-:W-:-:S07]  /*01f0*/  IMAD.MOV.U32 R45, RZ, RZ, R25 ;  /* 0x000000ffff2d7224 */ /* 0x000fce00078e0019 */
[----:B------:R-:W-:Y:S05]  /*0200*/  CALL.REL.NOINC `($_ZN3cub18CUB_300001_SM_10006detail6reduce28DeviceReduceSingleTileKernelINS2_10policy_hubIdyN4cuda3std3__44plusIdEEE10Policy1000EN6thrust24THRUST_300001_SM_1000_NS6detail15normal_iteratorINSD_10device_ptrIdEEEEPdyS9_dd9WeightSumEEvT0_T1_T2_T3_T4_T6_$__internal_accurate_pow) ;  /* 0x0000004000687944 */ /* 0x000fea0003c00000 */
[----:B------:R-:W-:Y:S05]  /*0210*/  BSYNC.RECONVERGENT B2 ;  /* 0x0000000000027941 */ /* 0x000fea0003800200 */
.L_x_4090:
        /* <DEDUP_REMOVED lines=15> */
.L_x_4092:
[----:B------:R-:W-:Y:S05]  /*0310*/  BSYNC.RECONVERGENT B2 ;  /* 0x0000000000027941 */ /* 0x000fea0003800200 */
.L_x_4091:
[----:B------:R-:W-:Y:S02]  /*0320*/  FSEL R10, R22, RZ, P0 ;  /* 0x000000ff160a7208 */ /* 0x000fe40000000000 */
[----:B------:R-:W-:-:S07]  /*0330*/  FSEL R11, R23, 1.875, P0 ;  /* 0x3ff00000170b7808 */ /* 0x000fce0000000000 */
.L_x_4089:
[----:B------:R-:W-:Y:S05]  /*0340*/  BSYNC.RECONVERGENT B1 ;  /* 0x0000000000017941 */ /* 0x000fea0003800200 */
.L_x_4088:
[----:B------:R-:W0:Y:S01]  /*0350*/  LDCU UR8, c[0x0][0x390] ;  /* 0x00007200ff0877ac */ /* 0x000e220008000800 */
[----:B------:R-:W-:Y:S01]  /*0360*/  BSSY.RECONVERGENT B1, `(.L_x_4093) ;  /* 0x00000a4000017945 */ /* 0x000fe20003800200 */
[----:B------:R-:W1:Y:S01]  /*0370*/  LDCU UR9, c[0x0][0x390] ;  /* 0x00007200ff0977ac */ /* 0x000e620008000800 */
[----:B0-----:R-:W-:-:S13]  /*0380*/  ISETP.GE.U32.AND P0, PT, R0, UR8, PT ;  /* 0x0000000800007c0c */ /* 0x001fda000bf06070 */
[----:B-1----:R-:W-:Y:S05]  /*0390*/  @P0 BRA `(.L_x_4094) ;  /* 0x0000000800800947 */ /* 0x002fea0003800000 */
[----:B------:R-:W-:Y:S01]  /*03a0*/  LOP3.LUT R3, RZ, R0, RZ, 0x33, !PT ;  /* 0x00000000ff037212 */ /* 0x000fe200078e33ff */
[----:B------:R-:W-:Y:S04]  /*03b0*/  BSSY.RECONVERGENT B2, `(.L_x_4095) ;  /* 0x000002b000027945 */ /* 0x000fe80003800200 */
[----:B------:R-:W-:-:S05]  /*03c0*/  VIADD R3, R3, UR8 ;  /* 0x0000000803037c36 */ /* 0x000fca0008000000 */
[----:B------:R-:W-:-:S04]  /*03d0*/  LOP3.LUT R4, R3, 0x600, RZ, 0xc0, !PT ;  /* 0x0000060003047812 */ /* 0x000fc800078ec0ff */
[----:B------:R-:W-:-:S13]  /*03e0*/  ISETP.NE.AND P0, PT, R4, 0x600, PT ;  /* 0x000006000400780c */ /* 0x000fda0003f05270 */
[----:B------:R-:W-:Y:S05]  /*03f0*/  @!P0 BRA `(.L_x_4096) ;  /* 0x0000000000988947 */ /* 0x000fea0003800000 */
[----:B------:R-:W0:Y:S01]  /*0400*/  LDC.64 R4, c[0x0][0x380] ;  /* 0x0000e000ff047b82 */ /* 0x000e220000000a00 */
[----:B------:R-:W-:-:S04]  /*0410*/  LEA.HI R6, R3, 0x1, RZ, 0x17 ;  /* 0x0000000103067811 */ /* 0x000fc800078fb8ff */
[----:B------:R-:W-:-:S05]  /*0420*/  LOP3.LUT R6, R6, 0x3, RZ, 0xc0, !PT ;  /* 0x0000000306067812 */ /* 0x000fca00078ec0ff */
[----:B------:R-:W-:Y:S02]  /*0430*/  IMAD.MOV R6, RZ, RZ, -R6 ;  /* 0x000000ffff067224 */ /* 0x000fe400078e0a06 */
[----:B0-----:R-:W-:-:S07]  /*0440*/  IMAD.WIDE.U32 R4, R0, 0x8, R4 ;  /* 0x0000000800047825 */ /* 0x001fce00078e0004 */
.L_x_4101:
[----:B------:R-:W2:Y:S01]  /*0450*/  LDG.E.64 R8, desc[UR10][R4.64] ;  /* 0x0000000a04087981 */ /* 0x000ea2000c1e1b00 */
[----:B------:R-:W-:Y:S01]  /*0460*/  BSSY.RECONVERGENT B3, `(.L_x_4097) ;  /* 0x0000005000037945 */ /* 0x000fe20003800200 */
[----:B------:R-:W-:Y:S01]  /*0470*/  MOV R44, 0x4b0 ;  /* 0x000004b0002c7802 */ /* 0x000fe20000000f00 */
[----:B--2---:R-:W-:-:S10]  /*0480*/  DADD R24, -RZ, |R8| ;  /* 0x00000000ff187229 */ /* 0x004fd40000000508 */
[----:B------:R-:W-:-:S07]  /*0490*/  IMAD.MOV.U32 R45, RZ, RZ, R25 ;  /* 0x000000ffff2d7224 */ /* 0x000fce00078e0019 */
[----:B------:R-:W-:Y:S05]  /*04a0*/  CALL.REL.NOINC `($_ZN3cub18CUB_300001_SM_10006detail6reduce28DeviceReduceSingleTileKernelINS2_10policy_hubIdyN4cuda3std3__44plusIdEEE10Policy1000EN6thrust24THRUST_300001_SM_1000_NS6detail15normal_iteratorINSD_10device_ptrIdEEEEPdyS9_dd9WeightSumEEvT0_T1_T2_T3_T4_T6_$__internal_accurate_pow) ;  /* 0x0000003c00c07944 */ /* 0x000fea0003c00000 */
[----:B------:R-:W-:Y:S05]  /*04b0*/  BSYNC.RECONVERGENT B3 ;  /* 0x0000000000037941 */ /* 0x000fea0003800200 */
.L_x_4097:
        /* <DEDUP_REMOVED lines=14> */
.L_x_4100:
[----:B------:R-:W-:-:S11]  /*05a0*/  DADD R22, R8, -2 ;  /* 0xc000000008167429 */ /* 0x000fd60000000000 */
.L_x_4099:
[----:B------:R-:W-:Y:S05]  /*05b0*/  BSYNC.RECONVERGENT B3 ;  /* 0x0000000000037941 */ /* 0x000fea0003800200 */
.L_x_4098:
        /* <DEDUP_REMOVED lines=10> */
.L_x_4096:
[----:B------:R-:W-:Y:S05]  /*0660*/  BSYNC.RECONVERGENT B2 ;  /* 0x0000000000027941 */ /* 0x000fea0003800200 */
.L_x_4095:
[----:B------:R-:W-:-:S13]  /*0670*/  ISETP.GE.U32.AND P0, PT, R3, 0x600, PT ;  /* 0x000006000300780c */ /* 0x000fda0003f06070 */
[----:B------:R-:W-:Y:S05]  /*0680*/  @!P0 BRA `(.L_x_4094) ;  /* 0x0000000400c48947 */ /* 0x000fea0003800000 */
[----:B------:R-:W0:Y:S02]  /*0690*/  LDC.64 R8, c[0x0][0x380] ;  /* 0x0000e000ff087b82 */ /* 0x000e240000000a00 */
[----:B0-----:R-:W-:-:S05]  /*06a0*/  IADD3 R8, P0, PT, R8, 0x2000, RZ ;  /* 0x0000200008087810 */ /* 0x001fca0007f1e0ff */
[----:B------:R-:W-:-:S08]  /*06b0*/  IMAD.X R9, RZ, RZ, R9, P0 ;  /* 0x000000ffff097224 */ /* 0x000fd000000e0609 */
.L_x_4117:
[----:B------:R-:W-:-:S05]  /*06c0*/  IMAD.WIDE R6, R0, 0x8, R8 ;  /* 0x0000000800067825 */ /* 0x000fca00078e0208 */
[----:B------:R-:W2:Y:S01]  /*06d0*/  LDG.E.64 R12, desc[UR10][R6.64+-0x2000] ;  /* 0xffe0000a060c7981 */ /* 0x000ea2000c1e1b00 */
[----:B------:R-:W-:Y:S01]  /*06e0*/  BSSY.RECONVERGENT B2, `(.L_x_4102) ;  /* 0x0000005000027945 */ /* 0x000fe20003800200 */
[----:B------:R-:W-:Y:S01]  /*06f0*/  MOV R44, 0x730 ;  /* 0x00000730002c7802 */ /* 0x000fe20000000f00 */
[----:B--2---:R-:W-:-:S10]  /*0700*/  DADD R24, -RZ, |R12| ;  /* 0x00000000ff187229 */ /* 0x004fd4000000050c */
[----:B------:R-:W-:-:S07]  /*0710*/  IMAD.MOV.U32 R45, RZ, RZ, R25 ;  /* 0x000000ffff2d7224 */ /* 0x000fce00078e0019 */
[----:B------:R-:W-:Y:S05]  /*0720*/  CALL.REL.NOINC `($_ZN3cub18CUB_300001_SM_10006detail6reduce28DeviceReduceSingleTileKernelINS2_10policy_hubIdyN4cuda3std3__44plusIdEEE10Policy1000EN6thrust24THRUST_300001_SM_1000_NS6detail15normal_iteratorINSD_10device_ptrIdEEEEPdyS9_dd9WeightSumEEvT0_T1_T2_T3_T4_T6_$__internal_accurate_pow) ;  /* 0x0000003c00207944 */ /* 0x000fea0003c00000 */
[----:B------:R-:W-:Y:S05]  /*0730*/  BSYNC.RECONVERGENT B2 ;  /* 0x0000000000027941 */ /* 0x000fea0003800200 */
.L_x_4102:
        /* <DEDUP_REMOVED lines=16> */
.L_x_4104:
[----:B------:R-:W-:Y:S05]  /*0840*/  BSYNC.RECONVERGENT B2 ;  /* 0x0000000000027941 */ /* 0x000fea0003800200 */
.L_x_4103:
[----:B------:R-:W-:Y:S01]  /*0850*/  FSEL R12, R22, RZ, P0 ;  /* 0x000000ff160c7208 */ /* 0x000fe20000000000 */
[----:B------:R-:W-:Y:S01]  /*0860*/  BSSY.RECONVERGENT B2, `(.L_x_4105) ;  /* 0x0000006000027945 */ /* 0x000fe20003800200 */
[----:B------:R-:W-:Y:S01]  /*0870*/  FSEL R13, R23, 1.875, P0 ;  /* 0x3ff00000170d7808 */ /* 0x000fe20000000000 */
[----:B------:R-:W-:Y:S01]  /*0880*/  IMAD.MOV.U32 R45, RZ, RZ, R25 ;  /* 0x000000ffff2d7224 */ /* 0x000fe200078e0019 */
[----:B------:R-:W-:-:S04]  /*0890*/  MOV R44, 0x8c0 ;  /* 0x000008c0002c7802 */ /* 0x000fc80000000f00 */
[----:B------:R-:W-:-:S11]  /*08a0*/  DADD R12, R10, R12 ;  /* 0x000000000a0c7229 */ /* 0x000fd6000000000c */
[----:B------:R-:W-:Y:S05]  /*08b0*/  CALL.REL.NOINC `($_ZN3cub18CUB_300001_SM_10006detail6reduce28DeviceReduceSingleTileKernelINS2_10policy_hubIdyN4cuda3std3__44plusIdEEE10Policy1000EN6thrust24THRUST_300001_SM_1000_NS6detail15normal_iteratorINSD_10device_ptrIdEEEEPdyS9_dd9WeightSumEEvT0_T1_T2_T3_T4_T6_$__internal_accurate_pow) ;  /* 0x0000003800bc7944 */ /* 0x000fea0003c00000 */
[----:B------:R-:W-:Y:S05]  /*08c0*/  BSYNC.RECONVERGENT B2 ;  /* 0x0000000000027941 */ /* 0x000fea0003800200 */
.L_x_4105:
        /* <DEDUP_REMOVED lines=14> */
.L_x_4108:
[----:B------:R-:W-:-:S11]  /*09b0*/  DADD R22, R4, -2 ;  /* 0xc000000004167429 */ /* 0x000fd60000000000 */
.L_x_4107:
[----:B------:R-:W-:Y:S05]  /*09c0*/  BSYNC.RECONVERGENT B2 ;  /* 0x0000000000027941 */ /* 0x000fea0003800200 */
.L_x_4106:
        /* <DEDUP_REMOVED lines=8> */
[----:B------:R-:W-:-:S07]  /*0a50*/  IMAD.MOV.U32 R45, RZ, RZ, R25 ;  /* 0x000000ffff2d7224 */ /* 0x000fce00078e0019 */
[----:B------:R-:W-:Y:S05]  /*0a60*/  CALL.REL.NOINC `($_ZN3cub18CUB_300001_SM_10006detail6reduce28DeviceReduceSingleTileKernelINS2_10policy_hubIdyN4cuda3std3__44plusIdEEE10Policy1000EN6thrust24THRUST_300001_SM_1000_NS6detail15normal_iteratorINSD_10device_ptrIdEEEEPdyS9_dd9WeightSumEEvT0_T1_T2_T3_T4_T6_$__internal_accurate_pow) ;  /* 0x0000003800507944 */ /* 0x000fea0003c00000 */
[----:B------:R-:W-:Y:S05]  /*0a70*/  BSYNC.RECONVERGENT B2 ;  /* 0x0000000000027941 */ /* 0x000fea0003800200 */
.L_x_4109:
        /* <DEDUP_REMOVED lines=14> */
.L_x_4112:
[----:B------:R-:W-:-:S11]  /*0b60*/  DADD R22, R10, -2 ;  /* 0xc00000000a167429 */ /* 0x000fd60000000000 */
.L_x_4111:
[----:B------:R-:W-:Y:S05]  /*0b70*/  BSYNC.RECONVERGENT B2 ;  /* 0x0000000000027941 */ /* 0x000fea0003800200 */
.L_x_4110:
        /* <DEDUP_REMOVED lines=11> */
.L_x_4113:
        /* <DEDUP_REMOVED lines=14> */
.L_x_4116:
[----:B------:R-:W-:-:S11]  /*0d10*/  DADD R22, R6, -2 ;  /* 0xc000000006167429 */ /* 0x000fd60000000000 */
.L_x_4115:
[----:B------:R-:W-:Y:S05]  /*0d20*/  BSYNC.RECONVERGENT B2 ;  /* 0x0000000000027941 */ /* 0x000fea0003800200 */
.L_x_4114:
[----:B------:R-:W-:Y:S01]  /*0d30*/  DSETP.NEU.AND P0, PT, R6, 1, PT ;  /* 0x3ff000000600742a */ /* 0x000fe20003f0d000 */
[----:B------:R-:W-:-:S05]  /*0d40*/  VIADD R0, R0, 0x800 ;  /* 0x0000080000007836 */ /* 0x000fca0000000000 */
[----:B------:R-:W-:Y:S02]  /*0d50*/  FSEL R10, R22, RZ, P0 ;  /* 0x000000ff160a7208 */ /* 0x000fe40000000000 */
[----:B------:R-:W-:Y:S02]  /*0d60*/  FSEL R11, R23, 1.875, P0 ;  /* 0x3ff00000170b7808 */ /* 0x000fe40000000000 */
[----:B------:R-:W-:-:S04]  /*0d70*/  ISETP.GE.AND P0, PT, R0, UR9, PT ;  /* 0x0000000900007c0c */ /* 0x000fc8000bf06270 */
[----:B------:R-:W-:-:S09]  /*0d80*/  DADD R10, R12, R10 ;  /* 0x000000000c0a7229 */ /* 0x000fd2000000000a */
[----:B------:R-:W-:Y:S05]  /*0d90*/  @!P0 BRA `(.L_x_4117) ;  /* 0xfffffff800488947 */ /* 0x000fea000383ffff */
.L_x_4094:
[----:B------:R-:W-:Y:S05]  /*0da0*/  BSYNC.RECONVERGENT B1 ;  /* 0x0000000000017941 */ /* 0x000fea0003800200 */
.L_x_4093:
        /* <DEDUP_REMOVED lines=73> */
.L_x_4118:
        /* <DEDUP_REMOVED lines=139> */
.L_x_4087:
[----:B------:R-:W0:Y:S01]  /*1af0*/  S2R R2, SR_TID.X ;  /* 0x0000000000027919 */ /* 0x000e220000002100 */
[----:B------:R-:W0:Y:S02]  /*1b00*/  LDC.64 R4, c[0x0][0x380] ;  /* 0x0000e000ff047b82 */ /* 0x000e240000000a00 */
[----:B0-----:R-:W-:-:S05]  /*1b10*/  IMAD.WIDE.U32 R4, R2, 0x8, R4 ;  /* 0x0000000802047825 */ /* 0x001fca00078e0004 */
[----:B------:R-:W2:Y:S01]  /*1b20*/  LDG.E.64 R8, desc[UR10][R4.64] ;  /* 0x0000000a04087981 */ /* 0x000ea2000c1e1b00 */
[----:B------:R-:W-:Y:S01]  /*1b30*/  BSSY.RECONVERGENT B1, `(.L_x_4120) ;  /* 0x0000005000017945 */ /* 0x000fe20003800200 */
[----:B------:R-:W-:Y:S01]  /*1b40*/  MOV R44, 0x1b80 ;  /* 0x00001b80002c7802 */ /* 0x000fe20000000f00 */
[----:B--2---:R-:W-:-:S10]  /*1b50*/  DADD R24, -RZ, |R8| ;  /* 0x00000000ff187229 */ /* 0x004fd40000000508 */
[----:B------:R-:W-:-:S07]  /*1b60*/  IMAD.MOV.U32 R45, RZ, RZ, R25 ;  /* 0x000000ffff2d7224 */ /* 0x000fce00078e0019 */
[----:B------:R-:W-:Y:S05]  /*1b70*/  CALL.REL.NOINC `($_ZN3cub18CUB_300001_SM_10006detail6reduce28DeviceReduceSingleTileKernelINS2_10policy_hubIdyN4cuda3std3__44plusIdEEE10Policy1000EN6thrust24THRUST_300001_SM_1000_NS6detail15normal_iteratorINSD_10device_ptrIdEEEEPdyS9_dd9WeightSumEEvT0_T1_T2_T3_T4_T6_$__internal_accurate_pow) ;  /* 0x00000028000c7944 */ /* 0x000fea0003c00000 */
[----:B------:R-:W-:Y:S05]  /*1b80*/  BSYNC.RECONVERGENT B1 ;  /* 0x0000000000017941 */ /* 0x000fea0003800200 */
.L_x_4120:
        /* <DEDUP_REMOVED lines=9> */
[----:B--2---:R-:W-:-:S10]  /*1c20*/  DADD R44, -RZ, |R6| ;  /* 0x00000000ff2c7229 */ /* 0x004fd40000000506 */
[----:B------:R-:W-:Y:S02]  /*1c30*/  IMAD.MOV.U32 R24, RZ, RZ, R44 ;  /* 0x000000ffff187224 */ /* 0x000fe400078e002c */
[----:B------:R-:W-:Y:S05]  /*1c40*/  @P2 BRA `(.L_x_4122) ;  /* 0x0000000000142947 */ /* 0x000fea0003800000 */
[----:B------:R-:W-:-:S14]  /*1c50*/  DSETP.NAN.AND P1, PT, R8, R8, PT ;  /* 0x000000080800722a */ /* 0x000fdc0003f28000 */
[----:B------:R-:W-:Y:S01]  /*1c60*/  @P1 DADD R22, R8, -2 ;  /* 0xc000000008161429 */ /* 0x000fe20000000000 */
[----:B------:R-:W-:Y:S10]  /*1c70*/  @P1 BRA `(.L_x_4122) ;  /* 0x0000000000081947 */ /* 0x000ff40003800000 */
[----:B------:R-:W-:-:S14]  /*1c80*/  DSETP.NEU.AND P1, PT, |R8|, +INF , PT ;  /* 0x7ff000000800742a */ /* 0x000fdc0003f2d200 */
[----:B------:R-:W-:-:S07]  /*1c90*/  @!P1 CS2R R22, SRZ ;  /* 0x0000000000169805 */ /* 0x000fce000001ff00 */
.L_x_4122:
[----:B------:R-:W-:Y:S05]  /*1ca0*/  BSYNC.RECONVERGENT B1 ;  /* 0x0000000000017941 */ /* 0x000fea0003800200 */
.L_x_4121:
[----:B------:R-:W-:Y:S01]  /*1cb0*/  BSSY.RECONVERGENT B1, `(.L_x_4123) ;  /* 0x0000005000017945 */ /* 0x000fe20003800200 */
[----:B------:R-:W-:Y:S02]  /*1cc0*/  FSEL R16, R22, RZ, P0 ;  /* 0x000000ff16107208 */ /* 0x000fe40000000000 */
[----:B------:R-:W-:Y:S02]  /*1cd0*/  FSEL R17, R23, 1.875, P0 ;  /* 0x3ff0000017117808 */ /* 0x000fe40000000000 */
[----:B------:R-:W-:-:S07]  /*1ce0*/  MOV R44, 0x1d00 ;  /* 0x00001d00002c7802 */ /* 0x000fce0000000f00 */
[----:B------:R-:W-:Y:S05]  /*1cf0*/  CALL.REL.NOINC `($_ZN3cub18CUB_300001_SM_10006detail6reduce28DeviceReduceSingleTileKernelINS2_10policy_hubIdyN4cuda3std3__44plusIdEEE10Policy1000EN6thrust24THRUST_300001_SM_1000_NS6detail15normal_iteratorINSD_10device_ptrIdEEEEPdyS9_dd9WeightSumEEvT0_T1_T2_T3_T4_T6_$__internal_accurate_pow) ;  /* 0x0000002400ac7944 */ /* 0x000fea0003c00000 */
[----:B------:R-:W-:Y:S05]  /*1d00*/  BSYNC.RECONVERGENT B1 ;  /* 0x0000000000017941 */ /* 0x000fea0003800200 */
.L_x_4123:
        /* <DEDUP_REMOVED lines=14> */
.L_x_4126:
[----:B------:R-:W-:-:S11]  /*1df0*/  DADD R22, R6, -2 ;  /* 0xc000000006167429 */ /* 0x000fd60000000000 */
.L_x_4125:
[----:B------:R-:W-:Y:S05]  /*1e00*/  BSYNC.RECONVERGENT B1 ;  /* 0x0000000000017941 */ /* 0x000fea0003800200 */
.L_x_4124:
[----:B------:R-:W2:Y:S01]  /*1e10*/  LDG.E.64 R8, desc[UR10][R4.64+0x2000] ;  /* 0x0020000a04087981 */ /* 0x000ea2000c1e1b00 */
[----:B------:R-:W-:Y:S01]  /*1e20*/  DSETP.NEU.AND P0, PT, R6, 1, PT ;  /* 0x3ff000000600742a */ /* 0x000fe20003f0d000 */
[----:B------:R-:W-:Y:S01]  /*1e30*/  BSSY.RECONVERGENT B1, `(.L_x_4127) ;  /* 0x0000007000017945 */ /* 0x000fe20003800200 */
[----:B------:R-:W-:-:S04]  /*1e40*/  MOV R44, 0x1ea0 ;  /* 0x00001ea0002c7802 */ /* 0x000fc80000000f00 */
[----:B------:R-:W-:Y:S02]  /*1e50*/  FSEL R14, R22, RZ, P0 ;  /* 0x000000ff160e7208 */ /* 0x000fe40000000000 */
[----:B------:R-:W-:Y:S01]  /*1e60*/  FSEL R15, R23, 1.875, P0 ;  /* 0x3ff00000170f7808 */ /* 0x000fe20000000000 */
[----:B--2---:R-:W-:-:S10]  /*1e70*/  DADD R24, -RZ, |R8| ;  /* 0x00000000ff187229 */ /* 0x004fd40000000508 */
[----:B------:R-:W-:-:S07]  /*1e80*/  IMAD.MOV.U32 R45, RZ, RZ, R25 ;  /* 0x000000ffff2d7224 */ /* 0x000fce00078e0019 */
[----:B------:R-:W-:Y:S05]  /*1e90*/  CALL.REL.NOINC `($_ZN3cub18CUB_300001_SM_10006detail6reduce28DeviceReduceSingleTileKernelINS2_10policy_hubIdyN4cuda3std3__44plusIdEEE10Policy1000EN6thrust24THRUST_300001_SM_1000_NS6detail15normal_iteratorINSD_10device_ptrIdEEEEPdyS9_dd9WeightSumEEvT0_T1_T2_T3_T4_T6_$__internal_accurate_pow) ;  /* 0x0000002400447944 */ /* 0x000fea0003c00000 */
[----:B------:R-:W-:Y:S05]  /*1ea0*/  BSYNC.RECONVERGENT B1 ;  /* 0x0000000000017941 */ /* 0x000fea0003800200 */
.L_x_4127:
        /* <DEDUP_REMOVED lines=14> */
.L_x_4130:
[----:B------:R-:W-:-:S11]  /*1f90*/  DADD R22, R8, -2 ;  /* 0xc000000008167429 */ /* 0x000fd60000000000 */
.L_x_4129:
[----:B------:R-:W-:Y:S05]  /*1fa0*/  BSYNC.RECONVERGENT B1 ;  /* 0x0000000000017941 */ /* 0x000fea0003800200 */
.L_x_4128:
        /* <DEDUP_REMOVED lines=10> */
.L_x_4131:
        /* <DEDUP_REMOVED lines=14> */
.L_x_4134:
[----:B------:R-:W-:-:S11]  /*2130*/  DADD R22, R6, -2 ;  /* 0xc000000006167429 */ /* 0x000fd60000000000 */
.L_x_4133:
[----:B------:R-:W-:Y:S05]  /*2140*/  BSYNC.RECONVERGENT B1 ;  /* 0x0000000000017941 */ /* 0x000fea0003800200 */
.L_x_4132:
        /* <DEDUP_REMOVED lines=10> */
.L_x_4135:
        /* <DEDUP_REMOVED lines=14> */
.L_x_4138:
[----:B------:R-:W-:-:S11]  /*22d0*/  DADD R22, R8, -2 ;  /* 0xc000000008167429 */ /* 0x000fd60000000000 */
.L_x_4137:
[----:B------:R-:W-:Y:S05]  /*22e0*/  BSYNC.RECONVERGENT B1 ;  /* 0x0000000000017941 */ /* 0x000fea0003800200 */
.L_x_4136:
        /* <DEDUP_REMOVED lines=10> */
.L_x_4139:
        /* <DEDUP_REMOVED lines=14> */
.L_x_4142:
[----:B------:R-:W-:-:S11]  /*2470*/  DADD R22, R6, -2 ;  /* 0xc000000006167429 */ /* 0x000fd60000000000 */
.L_x_4141:
[----:B------:R-:W-:Y:S05]  /*2480*/  BSYNC.RECONVERGENT B1 ;  /* 0x0000000000017941 */ /* 0x000fea0003800200 */
.L_x_4140:
        /* <DEDUP_REMOVED lines=10> */
.L_x_4143:
        /* <DEDUP_REMOVED lines=14> */
.L_x_4146:
[----:B------:R-:W-:-:S11]  /*2610*/  DADD R22, R18, -2 ;  /* 0xc000000012167429 */ /* 0x000fd60000000000 */
.L_x_4145:
[----:B------:R-:W-:Y:S05]  /*2620*/  BSYNC.RECONVERGENT B1 ;  /* 0x0000000000017941 */ /* 0x000fea0003800200 */
.L_x_4144:
[----:B------:R-:W-:Y:S01]  /*2630*/  DADD R14, R16, R14 ;  /* 0x00000000100e7229 */ /* 0x000fe2000000000e */
[----:B------:R-:W0:Y:S01]  /*2640*/  LDCU.64 UR8, c[0x0][0x390] ;  /* 0x00007200ff0877ac */ /* 0x000e220008000a00 */
[----:B------:R-:W-:Y:S01]  /*2650*/  DSETP.NEU.AND P0, PT, R18, 1, PT ;  /* 0x3ff000001200742a */ /* 0x000fe20003f0d000 */
[----:B------:R-:W-:Y:S02]  /*2660*/  IMAD.MOV.U32 R3, RZ, RZ, 0xe00 ;  /* 0x00000e00ff037424 */ /* 0x000fe400078e00ff */
[----:B------:R-:W-:-:S03]  /*2670*/  IMAD.MOV.U32 R0, RZ, RZ, RZ ;  /* 0x000000ffff007224 */ /* 0x000fc600078e00ff */
[----:B------:R-:W-:-:S08]  /*2680*/  DADD R12, R14, R12 ;  /* 0x000000000e0c7229 */ /* 0x000fd0000000000c */
[----:B------:R-:W-:Y:S01]  /*2690*/  DADD R10, R12, R10 ;  /* 0x000000000c0a7229 */ /* 0x000fe2000000000a */
[----:B0-----:R-:W-:-:S04]  /*26a0*/  UIADD3 UR12, UP0, UPT, UR8, -0xe00, URZ ;  /* 0xfffff200080c7890 */ /* 0x001fc8000ff1e0ff */
[----:B------:R-:W-:-:S03]  /*26b0*/  UIADD3.X UR13, UPT, UPT, UR9, -0x1, URZ, UP0, !UPT ;  /* 0xffffffff090d7890 */ /* 0x000fc600087fe4ff */
[----:B------:R-:W-:Y:S01]  /*26c0*/  DADD R8, R10, R8 ;  /* 0x000000000a087229 */ /* 0x000fe20000000008 */
[----:B------:R-:W-:Y:S01]  /*26d0*/  UISETP.GE.U32.AND UP0, UPT, UR12, 0xe00, UPT ;  /* 0x00000e000c00788c */ /* 0x000fe2000bf06070 */
[----:B------:R-:W-:Y:S02]  /*26e0*/  FSEL R10, R22, RZ, P0 ;  /* 0x000000ff160a7208 */ /* 0x000fe40000000000 */
[----:B------:R-:W-:Y:S01]  /*26f0*/  FSEL R11, R23, 1.875, P0 ;  /* 0x3ff00000170b7808 */ /* 0x000fe20000000000 */
[----:B------:R-:W-:-:S03]  /*2700*/  UISETP.GE.U32.AND.EX UP0, UPT, UR13, URZ, UPT, UP0 ;  /* 0x000000ff0d00728c */ /* 0x000fc6000bf06100 */
[----:B------:R-:W-:-:S08]  /*2710*/  DADD R6, R8, R6 ;  /* 0x0000000008067229 */ /* 0x000fd00000000006 */
[----:B------:R-:W-:Y:S01]  /*2720*/  DADD R6, R6, R10 ;  /* 0x0000000006067229 */ /* 0x000fe2000000000a */
[----:B------:R-:W-:Y:S10]  /*2730*/  BRA.U !UP0, `(.L_x_4147) ;  /* 0x0000000d08287547 */ /* 0x000ff4000b800000 */
[----:B------:R-:W-:Y:S01]  /*2740*/  IMAD.MOV.U32 R3, RZ, RZ, 0xe00 ;  /* 0x00000e00ff037424 */ /* 0x000fe200078e00ff */
[----:B------:R-:W0:Y:S01]  /*2750*/  LDCU.64 UR8, c[0x0][0x390] ;  /* 0x00007200ff0877ac */ /* 0x000e220008000a00 */
[----:B------:R-:W-:-:S07]  /*2760*/  IMAD.MOV.U32 R0, RZ, RZ, RZ ;  /* 0x000000ffff007224 */ /* 0x000fce00078e00ff */
.L_x_4176:
[----:B------:R-:W-:-:S04]  /*2770*/  LEA R20, P0, R3, R4, 0x3 ;  /* 0x0000000403147211 */ /* 0x000fc800078018ff */
[----:B------:R-:W-:-:S05]  /*2780*/  LEA.HI.X R21, R3, R5, R0, 0x3, P0 ;  /* 0x0000000503157211 */ /* 0x000fca00000f1c00 */
[----:B------:R-:W2:Y:S01]  /*2790*/  LDG.E.64 R8, desc[UR10][R20.64] ;  /* 0x0000000a14087981 */ /* 0x000ea2000c1e1b00 */
[----:B------:R-:W-:Y:S01]  /*27a0*/  BSSY.RECONVERGENT B1, `(.L_x_4148) ;  /* 0x0000005000017945 */ /* 0x000fe20003800200 */
[----:B------:R-:W-:Y:S01]  /*27b0*/  MOV R44, 0x27f0 ;  /* 0x000027f0002c7802 */ /* 0x000fe20000000f00 */
[----:B--2---:R-:W-:-:S10]  /*27c0*/  DADD R24, -RZ, |R8| ;  /* 0x00000000ff187229 */ /* 0x004fd40000000508 */
[----:B------:R-:W-:-:S07]  /*27d0*/  IMAD.MOV.U32 R45, RZ, RZ, R25 ;  /* 0x000000ffff2d7224 */ /* 0x000fce00078e0019 */
[----:B0-----:R-:W-:Y:S05]  /*27e0*/  CALL.REL.NOINC `($_ZN3cub18CUB_300001_SM_10006detail6reduce28DeviceReduceSingleTileKernelINS2_10policy_hubIdyN4cuda3std3__44plusIdEEE10Policy1000EN6thrust24THRUST_300001_SM_1000_NS6detail15normal_iteratorINSD_10device_ptrIdEEEEPdyS9_dd9WeightSumEEvT0_T1_T2_T3_T4_T6_$__internal_accurate_pow) ;  /* 0x0000001800f07944 */ /* 0x001fea0003c00000 */
[----:B------:R-:W-:Y:S05]  /*27f0*/  BSYNC.RECONVERGENT B1 ;  /* 0x0000000000017941 */ /* 0x000fea0003800200 */
.L_x_4148:
        /* <DEDUP_REMOVED lines=17> */
.L_x_4150:
[----:B------:R-:W-:Y:S05]  /*2910*/  BSYNC.RECONVERGENT B1 ;  /* 0x0000000000017941 */ /* 0x000fea0003800200 */
.L_x_4149:
[----:B------:R-:W-:Y:S01]  /*2920*/  BSSY.RECONVERGENT B1, `(.L_x_4151) ;  /* 0x0000005000017945 */ /* 0x000fe20003800200 */
[----:B------:R-:W-:Y:S02]  /*2930*/  FSEL R8, R22, RZ, P0 ;  /* 0x000000ff16087208 */ /* 0x000fe40000000000 */
[----:B------:R-:W-:Y:S02]  /*2940*/  FSEL R9, R23, 1.875, P0 ;  /* 0x3ff0000017097808 */ /* 0x000fe40000000000 */
[----:B------:R-:W-:-:S07]  /*2950*/  MOV R44, 0x2970 ;  /* 0x00002970002c7802 */ /* 0x000fce0000000f00 */
[----:B------:R-:W-:Y:S05]  /*2960*/  CALL.REL.NOINC `($_ZN3cub18CUB_300001_SM_10006detail6reduce28DeviceReduceSingleTileKernelINS2_10policy_hubIdyN4cuda3std3__44plusIdEEE10Policy1000EN6thrust24THRUST_300001_SM_1000_NS6detail15normal_iteratorINSD_10device_ptrIdEEEEPdyS9_dd9WeightSumEEvT0_T1_T2_T3_T4_T6_$__internal_accurate_pow) ;  /* 0x0000001800907944 */ /* 0x000fea0003c00000 */
[----:B------:R-:W-:Y:S05]  /*2970*/  BSYNC.RECONVERGENT B1 ;  /* 0x0000000000017941 */ /* 0x000fea0003800200 */
.L_x_4151:
        /* <DEDUP_REMOVED lines=14> */
.L_x_4154:
[----:B------:R-:W-:-:S11]  /*2a60*/  DADD R22, R10, -2 ;  /* 0xc00000000a167429 */ /* 0x000fd60000000000 */
.L_x_4153:
[----:B------:R-:W-:Y:S05]  /*2a70*/  BSYNC.RECONVERGENT B1 ;  /* 0x0000000000017941 */ /* 0x000fea0003800200 */
.L_x_4152:
        /* <DEDUP_REMOVED lines=10> */
.L_x_4155:
        /* <DEDUP_REMOVED lines=14> */
.L_x_4158:
[----:B------:R-:W-:-:S11]  /*2c00*/  DADD R22, R12, -2 ;  /* 0xc00000000c167429 */ /* 0x000fd60000000000 */
.L_x_4157:
[----:B------:R-:W-:Y:S05]  /*2c10*/  BSYNC.RECONVERGENT B1 ;  /* 0x0000000000017941 */ /* 0x000fea0003800200 */
.L_x_4156:
        /* <DEDUP_REMOVED lines=10> */
.L_x_4159:
        /* <DEDUP_REMOVED lines=14> */
.L_x_4162:
[----:B------:R-:W-:-:S11]  /*2da0*/  DADD R22, R14, -2 ;  /* 0xc00000000e167429 */ /* 0x000fd60000000000 */
.L_x_4161:
[----:B------:R-:W-:Y:S05]  /*2db0*/  BSYNC.RECONVERGENT B1 ;  /* 0x0000000000017941 */ /* 0x000fea0003800200 */
.L_x_4160:
        /* <DEDUP_REMOVED lines=10> */
.L_x_4163:
        /* <DEDUP_REMOVED lines=14> */
.L_x_4166:
[----:B------:R-:W-:-:S11]  /*2f40*/  DADD R22, R18, -2 ;  /* 0xc000000012167429 */ /* 0x000fd60000000000 */
.L_x_4165:
[----:B------:R-:W-:Y:S05]  /*2f50*/  BSYNC.RECONVERGENT B1 ;  /* 0x0000000000017941 */ /* 0x000fea0003800200 */
.L_x_4164:
        /* <DEDUP_REMOVED lines=10> */
.L_x_4167:
        /* <DEDUP_REMOVED lines=14> */
.L_x_4170:
[----:B------:R-:W-:-:S11]  /*30e0*/  DADD R22, R16, -2 ;  /* 0xc000000010167429 */ /* 0x000fd60000000000 */
.L_x_4169:
[----:B------:R-:W-:Y:S05]  /*30f0*/  BSYNC.RECONVERGENT B1 ;  /* 0x0000000000017941 */ /* 0x000fea0003800200 */
.L_x_4168:
        /* <DEDUP_REMOVED lines=10> */
.L_x_4171:
        /* <DEDUP_REMOVED lines=14> */
.L_x_4174:
[----:B------:R-:W-:-:S11]  /*3280*/  DADD R22, R20, -2 ;  /* 0xc000000014167429 */ /* 0x000fd60000000000 */
.L_x_4173:
[----:B------:R-:W-:Y:S05]  /*3290*/  BSYNC.RECONVERGENT B1 ;  /* 0x0000000000017941 */ /* 0x000fea0003800200 */
.L_x_4172:
[----:B------:R-:W-:Y:S02]  /*32a0*/  DADD R8, R6, R8 ;  /* 0x0000000006087229 */ /* 0x000fe40000000008 */
[----:B------:R-:W-:-:S06]  /*32b0*/  DSETP.NEU.AND P0, PT, R20, 1, PT ;  /* 0x3ff000001400742a */ /* 0x000fcc0003f0d000 */
[----:B------:R-:W-:Y:S01]  /*32c0*/  DADD R8, R8, R10 ;  /* 0x0000000008087229 */ /* 0x000fe2000000000a */
[----:B------:R-:W-:Y:S02]  /*32d0*/  FSEL R6, R22, RZ, P0 ;  /* 0x000000ff16067208 */ /* 0x000fe40000000000 */
[----:B------:R-:W-:Y:S02]  /*32e0*/  IADD3 R10, P1, PT, -R3, UR8, RZ ;  /* 0x00000008030a7c10 */ /* 0x000fe4000ff3e1ff */
[----:B------:R-:W-:Y:S02]  /*32f0*/  FSEL R7, R23, 1.875, P0 ;  /* 0x3ff0000017077808 */ /* 0x000fe40000000000 */
[----:B------:R-:W-:Y:S01]  /*3300*/  ISETP.GE.U32.AND P0, PT, R10, 0xe00, PT ;  /* 0x00000e000a00780c */ /* 0x000fe20003f06070 */
[----:B------:R-:W-:Y:S01]  /*3310*/  DADD R8, R8, R12 ;  /* 0x0000000008087229 */ /* 0x000fe2000000000c */
[----:B------:R-:W-:-:S04]  /*3320*/  IADD3.X R10, PT, PT, ~R0, UR9, RZ, P1, !PT ;  /* 0x00000009000a7c10 */ /* 0x000fc80008ffe5ff */
[----:B------:R-:W-:-:S03]  /*3330*/  ISETP.GE.U32.AND.EX P0, PT, R10, RZ, PT, P0 ;  /* 0x000000ff0a00720c */ /* 0x000fc60003f06100 */
[----:B------:R-:W-:-:S08]  /*3340*/  DADD R8, R8, R14 ;  /* 0x0000000008087229 */ /* 0x000fd0000000000e */
[----:B------:R-:W-:-:S08]  /*3350*/  DADD R8, R8, R18 ;  /* 0x0000000008087229 */ /* 0x000fd00000000012 */
[----:B------:R-:W-:-:S08]  /*3360*/  DADD R8, R8, R16 ;  /* 0x0000000008087229 */ /* 0x000fd00000000010 */
[----:B------:R-:W-:Y:S01]  /*3370*/  DADD R6, R8, R6 ;  /* 0x0000000008067229 */ /* 0x000fe20000000006 */
[----:B------:R-:W-:Y:S10]  /*3380*/  @!P0 BRA `(.L_x_4175) ;  /* 0x0000000800dc8947 */ /* 0x000ff40003800000 */
[----:B------:R-:W-:-:S05]  /*3390*/  IADD3 R3, P0, PT, R3, 0xe00, RZ ;  /* 0x00000e0003037810 */ /* 0x000fca0007f1e0ff */
[----:B------:R-:W-:Y:S01]  /*33a0*/  IMAD.X R0, RZ, RZ, R0, P0 ;  /* 0x000000ffff007224 */ /* 0x000fe200000e0600 */
[----:B------:R-:W-:-:S04]  /*33b0*/  ISETP.GT.U32.AND P0, PT, R3, UR12, PT ;  /* 0x0000000c03007c0c */ /* 0x000fc8000bf04070 */
[----:B------:R-:W-:-:S13]  /*33c0*/  ISETP.GT.U32.AND.EX P0, PT, R0, UR13, PT, P0 ;  /* 0x0000000d00007c0c */ /* 0x000fda000bf04100 */
[----:B------:R-:W-:Y:S05]  /*33d0*/  @!P0 BRA `(.L_x_4176) ;  /* 0xfffffff000e48947 */ /* 0x000fea000383ffff */
.L_x_4147:
[----:B------:R-:W-:-:S04]  /*33e0*/  ISETP.GE.U32.AND P0, PT, R3, UR8, PT ;  /* 0x0000000803007c0c */ /* 0x000fc8000bf06070 */
[----:B------:R-:W-:-:S13]  /*33f0*/  ISETP.GE.U32.AND.EX P0, PT, R0, UR9, PT, P0 ;  /* 0x0000000900007c0c */ /* 0x000fda000bf06100 */
[----:B------:R-:W-:Y:S05]  /*3400*/  @P0 BRA `(.L_x_4175) ;  /* 0x0000000800bc0947 */ /* 0x000fea0003800000 */
[----:B------:R-:W-:Y:S01]  /*3410*/  IADD3 R5, PT, PT, -R3, UR8, RZ ;  /* 0x0000000803057c10 */ /* 0x000fe2000fffe1ff */
[----:B------:R-:W-:Y:S03]  /*3420*/  BSSY.RECONVERGENT B1, `(.L_x_4175) ;  /* 0x00000ad000017945 */ /* 0x000fe60003800200 */
[----:B------:R-:W-:-:S13]  /*3430*/  ISETP.GE.AND P0, PT, R2, R5, PT ;  /* 0x000000050200720c */ /* 0x000fda0003f06270 */
[----:B------:R-:W-:Y:S05]  /*3440*/  @P0 BRA `(.L_x_4177) ;  /* 0x0000000800a80947 */ /* 0x000fea0003800000 */
[----:B------:R-:W-:Y:S01]  /*3450*/  LOP3.LUT R4, RZ, R2, RZ, 0x33, !PT ;  /* 0x00000002ff047212 */ /* 0x000fe200078e33ff */
[----:B------:R-:W-:Y:S01]  /*3460*/  BSSY.RECONVERGENT B2, `(.L_x_4178) ;  /* 0x0000030000027945 */ /* 0x000fe20003800200 */
[----:B------:R-:W-:Y:S02]  /*3470*/  IMAD.MOV.U32 R10, RZ, RZ, R2 ;  /* 0x000000ffff0a7224 */ /* 0x000fe400078e0002 */
[----:B------:R-:W-:-:S04]  /*3480*/  IADD3 R4, PT, PT, -R3, UR8, R4 ;  /* 0x0000000803047c10 */ /* 0x000fc8000fffe104 */
[----:B------:R-:W-:-:S04]  /*3490*/  LOP3.LUT R8, R4, 0x600, RZ, 0xc0, !PT ;  /* 0x0000060004087812 */ /* 0x000fc800078ec0ff */
[----:B------:R-:W-:-:S13]  /*34a0*/  ISETP.NE.AND P0, PT, R8, 0x600, PT ;  /* 0x000006000800780c */ /* 0x000fda0003f05270 */
[----:B------:R-:W-:Y:S05]  /*34b0*/  @!P0 BRA `(.L_x_4179) ;  /* 0x0000000000a88947 */ /* 0x000fea0003800000 */
[----:B------:R-:W0:Y:S01]  /*34c0*/  LDCU.64 UR6, c[0x0][0x380] ;  /* 0x00007000ff0677ac */ /* 0x000e220008000a00 */
[----:B------:R-:W-:Y:S01]  /*34d0*/  IADD3 R13, P0, PT, R2, R3, RZ ;  /* 0x00000003020d7210 */ /* 0x000fe20007f1e0ff */
[----:B------:R-:W-:Y:S01]  /*34e0*/  IMAD.MOV.U32 R10, RZ, RZ, R2 ;  /* 0x000000ffff0a7224 */ /* 0x000fe200078e0002 */
[----:B------:R-:W-:-:S03]  /*34f0*/  LEA.HI R8, R4, 0x1, RZ, 0x17 ;  /* 0x0000000104087811 */ /* 0x000fc600078fb8ff */
[----:B------:R-:W-:Y:S01]  /*3500*/  IMAD.X R14, RZ, RZ, R0, P0 ;  /* 0x000000ffff0e7224 */ /* 0x000fe200000e0600 */
[----:B------:R-:W-:-:S05]  /*3510*/  LOP3.LUT R8, R8, 0x3, RZ, 0xc0, !PT ;  /* 0x0000000308087812 */ /* 0x000fca00078ec0ff */
[----:B------:R-:W-:Y:S01]  /*3520*/  IMAD.MOV R11, RZ, RZ, -R8 ;  /* 0x000000ffff0b7224 */ /* 0x000fe200078e0a08 */
[----:B0-----:R-:W-:-:S04]  /*3530*/  LEA R12, P1, R13, UR6, 0x3 ;  /* 0x000000060d0c7c11 */ /* 0x001fc8000f8218ff */
[----:B------:R-:W-:-:S09]  /*3540*/  LEA.HI.X R13, R13, UR7, R14, 0x3, P1 ;  /* 0x000000070d0d7c11 */ /* 0x000fd200088f1c0e */
.L_x_4184:
[----:B------:R-:W2:Y:S01]  /*3550*/  LDG.E.64 R8, desc[UR10][R12.64] ;  /* 0x0000000a0c087981 */ /* 0x000ea2000c1e1b00 */
[----:B------:R-:W-:Y:S01]  /*3560*/  BSSY.RECONVERGENT B3, `(.L_x_4180) ;  /* 0x0000005000037945 */ /* 0x000fe20003800200 */
[----:B------:R-:W-:Y:S01]  /*3570*/  MOV R44, 0x35b0 ;  /* 0x000035b0002c7802 */ /* 0x000fe20000000f00 */
[----:B--2---:R-:W-:-:S10]  /*3580*/  DADD R24, -RZ, |R8| ;  /* 0x00000000ff187229 */ /* 0x004fd40000000508 */
[----:B------:R-:W-:-:S07]  /*3590*/  IMAD.MOV.U32 R45, RZ, RZ, R25 ;  /* 0x000000ffff2d7224 */ /* 0x000fce00078e0019 */
[----:B------:R-:W-:Y:S05]  /*35a0*/  CALL.REL.NOINC `($_ZN3cub18CUB_300001_SM_10006detail6reduce28DeviceReduceSingleTileKernelINS2_10policy_hubIdyN4cuda3std3__44plusIdEEE10Policy1000EN6thrust24THRUST_300001_SM_1000_NS6detail15normal_iteratorINSD_10device_ptrIdEEEEPdyS9_dd9WeightSumEEvT0_T1_T2_T3_T4_T6_$__internal_accurate_pow) ;  /* 0x0000000c00807944 */ /* 0x000fea0003c00000 */
[----:B------:R-:W-:Y:S05]  /*35b0*/  BSYNC.RECONVERGENT B3 ;  /* 0x0000000000037941 */ /* 0x000fea0003800200 */
.L_x_4180:
        /* <DEDUP_REMOVED lines=14> */
.L_x_4183:
[----:B------:R-:W-:-:S11]  /*36a0*/  DADD R22, R8, -2 ;  /* 0xc000000008167429 */ /* 0x000fd60000000000 */
.L_x_4182:
[----:B------:R-:W-:Y:S05]  /*36b0*/  BSYNC.RECONVERGENT B3 ;  /* 0x0000000000037941 */ /* 0x000fea0003800200 */
.L_x_4181:
        /* <DEDUP_REMOVED lines=10> */
.L_x_4179:
[----:B------:R-:W-:Y:S05]  /*3760*/  BSYNC.RECONVERGENT B2 ;  /* 0x0000000000027941 */ /* 0x000fea0003800200 */
.L_x_4178:
[----:B------:R-:W-:-:S13]  /*3770*/  ISETP.GE.U32.AND P0, PT, R4, 0x600, PT ;  /* 0x000006000400780c */ /* 0x000fda0003f06070 */
[----:B------:R-:W-:Y:S05]  /*3780*/  @!P0 BRA `(.L_x_4177) ;  /* 0x0000000400d88947 */ /* 0x000fea0003800000 */
[----:B------:R-:W0:Y:S01]  /*3790*/  LDCU.64 UR6, c[0x0][0x380] ;  /* 0x00007000ff0677ac */ /* 0x000e220008000a00 */
[----:B------:R-:W-:-:S05]  /*37a0*/  IADD3 R3, P0, PT, R10, R3, RZ ;  /* 0x000000030a037210 */ /* 0x000fca0007f1e0ff */
[----:B------:R-:W-:Y:S01]  /*37b0*/  IMAD.X R0, RZ, RZ, R0, P0 ;  /* 0x000000ffff007224 */ /* 0x000fe200000e0600 */
[----:B0-----:R-:W-:-:S04]  /*37c0*/  LEA R8, P1, R3, UR6, 0x3 ;  /* 0x0000000603087c11 */ /* 0x001fc8000f8218ff */
[----:B------:R-:W-:Y:S02]  /*37d0*/  IADD3 R8, P0, PT, R8, 0x2000, RZ ;  /* 0x0000200008087810 */ /* 0x000fe40007f1e0ff */
[----:B------:R-:W-:-:S05]  /*37e0*/  LEA.HI.X R9, R3, UR7, R0, 0x3, P1 ;  /* 0x0000000703097c11 */ /* 0x000fca00088f1c00 */
[----:B------:R-:W-:-:S07]  /*37f0*/  IMAD.X R9, RZ, RZ, R9, P0 ;  /* 0x000000ffff097224 */ /* 0x000fce00000e0609 */
.L_x_4200:
[----:B------:R-:W2:Y:S01]  /*3800*/  LDG.E.64 R12, desc[UR10][R8.64+-0x2000] ;  /* 0xffe0000a080c7981 */ /* 0x000ea2000c1e1b00 */
[----:B------:R-:W-:Y:S01]  /*3810*/  BSSY.RECONVERGENT B2, `(.L_x_4185) ;  /* 0x0000005000027945 */ /* 0x000fe20003800200 */
[----:B------:R-:W-:Y:S01]  /*3820*/  MOV R44, 0x3860 ;  /* 0x00003860002c7802 */ /* 0x000fe20000000f00 */
[----:B--2---:R-:W-:-:S10]  /*3830*/  DADD R24, -RZ, |R12| ;  /* 0x00000000ff187229 */ /* 0x004fd4000000050c */
[----:B------:R-:W-:-:S07]  /*3840*/  IMAD.MOV.U32 R45, RZ, RZ, R25 ;  /* 0x000000ffff2d7224 */ /* 0x000fce00078e0019 */
[----:B------:R-:W-:Y:S05]  /*3850*/  CALL.REL.NOINC `($_ZN3cub18CUB_300001_SM_10006detail6reduce28DeviceReduceSingleTileKernelINS2_10policy_hubIdyN4cuda3std3__44plusIdEEE10Policy1000EN6thrust24THRUST_300001_SM_1000_NS6detail15normal_iteratorINSD_10device_ptrIdEEEEPdyS9_dd9WeightSumEEvT0_T1_T2_T3_T4_T6_$__internal_accurate_pow) ;  /* 0x0000000800d47944 */ /* 0x000fea0003c00000 */
[----:B------:R-:W-:Y:S05]  /*3860*/  BSYNC.RECONVERGENT B2 ;  /* 0x0000000000027941 */ /* 0x000fea0003800200 */
.L_x_4185:
        /* <DEDUP_REMOVED lines=16> */
.L_x_4187:
[----:B------:R-:W-:Y:S05]  /*3970*/  BSYNC.RECONVERGENT B2 ;  /* 0x0000000000027941 */ /* 0x000fea0003800200 */
.L_x_4186:
        /* <DEDUP_REMOVED lines=8> */
.L_x_4188:
        /* <DEDUP_REMOVED lines=14> */
.L_x_4191:
[----:B------:R-:W-:-:S11]  /*3ae0*/  DADD R22, R14, -2 ;  /* 0xc00000000e167429 */ /* 0x000fd60000000000 */
.L_x_4190:
[----:B------:R-:W-:Y:S05]  /*3af0*/  BSYNC.RECONVERGENT B2 ;  /* 0x0000000000027941 */ /* 0x000fea0003800200 */
.L_x_4189:
        /* <DEDUP_REMOVED lines=11> */
.L_x_4192:
        /* <DEDUP_REMOVED lines=14> */
.L_x_4195:
[----:B------:R-:W-:-:S11]  /*3c90*/  DADD R22, R12, -2 ;  /* 0xc00000000c167429 */ /* 0x000fd60000000000 */
.L_x_4194:
[----:B------:R-:W-:Y:S05]  /*3ca0*/  BSYNC.RECONVERGENT B2 ;  /* 0x0000000000027941 */ /* 0x000fea0003800200 */
.L_x_4193:
        /* <DEDUP_REMOVED lines=11> */
.L_x_4196:
        /* <DEDUP_REMOVED lines=14> */
.L_x_4199:
[----:B------:R-:W-:-:S11]  /*3e40*/  DADD R22, R6, -2 ;  /* 0xc000000006167429 */ /* 0x000fd60000000000 */
.L_x_4198:
[----:B------:R-:W-:Y:S05]  /*3e50*/  BSYNC.RECONVERGENT B2 ;  /* 0x0000000000027941 */ /* 0x000fea0003800200 */
.L_x_4197:
[----:B------:R-:W-:Y:S01]  /*3e60*/  DSETP.NEU.AND P0, PT, R6, 1, PT ;  /* 0x3ff000000600742a */ /* 0x000fe20003f0d000 */
[----:B------:R-:W-:Y:S01]  /*3e70*/  VIADD R10, R10, 0x800 ;  /* 0x000008000a0a7836 */ /* 0x000fe20000000000 */
[----:B------:R-:W-:-:S04]  /*3e80*/  IADD3 R8, P1, PT, R8, 0x4000, RZ ;  /* 0x0000400008087810 */ /* 0x000fc80007f3e0ff */
[----:B------:R-:W-:Y:S01]  /*3e90*/  FSEL R6, R22, RZ, P0 ;  /* 0x000000ff16067208 */ /* 0x000fe20000000000 */
[----:B------:R-:W-:Y:S01]  /*3ea0*/  IMAD.X R9, RZ, RZ, R9, P1 ;  /* 0x000000ffff097224 */ /* 0x000fe200008e0609 */
[----:B------:R-:W-:Y:S02]  /*3eb0*/  FSEL R7, R23, 1.875, P0 ;  /* 0x3ff0000017077808 */ /* 0x000fe40000000000 */
[----:B------:R-:W-:-:S04]  /*3ec0*/  ISETP.GE.AND P0, PT, R10, R5, PT ;  /* 0x000000050a00720c */ /* 0x000fc80003f06270 */
[----:B------:R-:W-:-:S09]  /*3ed0*/  DADD R6, R14, R6 ;  /* 0x000000000e067229 */ /* 0x000fd20000000006 */
[----:B------:R-:W-:Y:S05]  /*3ee0*/  @!P0 BRA `(.L_x_4200) ;  /* 0xfffffff800448947 */ /* 0x000fea000383ffff */
.L_x_4177:
[----:B------:R-:W-:Y:S05]  /*3ef0*/  BSYNC.RECONVERGENT B1 ;  /* 0x0000000000017941 */ /* 0x000fea0003800200 */
.L_x_4175:
        /* <DEDUP_REMOVED lines=68> */
.L_x_4119:
[----:B------:R-:W-:Y:S05]  /*4340*/  BSYNC.RECONVERGENT B0 ;  /* 0x0000000000007941 */ /* 0x000fea0003800200 */
.L_x_4086:
[----:B------:R-:W-:Y:S05]  /*4350*/  @P1 EXIT ;  /* 0x000000000000194d */ /* 0x000fea0003800000 */
[----:B------:R-:W0:Y:S01]  /*4360*/  LDCU.64 UR4, c[0x0][0x3a0] ;  /* 0x00007400ff0477ac */ /* 0x000e220008000a00 */
[----:B------:R-:W1:Y:S01]  /*4370*/  LDC.64 R2, c[0x0][0x388] ;  /* 0x0000e200ff027b82 */ /* 0x000e620000000a00 */
[----:B0-----:R-:W-:-:S07]  /*4380*/  DADD R6, R6, UR4 ;  /* 0x0000000406067e29 */ /* 0x001fce0008000000 */
[----:B-1----:R-:W-:Y:S01]  /*4390*/  STG.E.64 desc[UR10][R2.64], R6 ;  /* 0x0000000602007986 */ /* 0x002fe2000c101b0a */
[----:B------:R-:W-:Y:S05]  /*43a0*/  EXIT ;  /* 0x000000000000794d */ /* 0x000fea0003800000 */
        .type           $_ZN3cub18CUB_300001_SM_10006detail6reduce28DeviceReduceSingleTileKernelINS2_10policy_hubIdyN4cuda3std3__44plusIdEEE10Policy1000EN6thrust24THRUST_300001_SM_1000_NS6detail15normal_iteratorINSD_10device_ptrIdEEEEPdyS9_dd9WeightSumEEvT0_T1_T2_T3_T4_T6_$__internal_accurate_pow,@function
        .size           $_ZN3cub18CUB_300001_SM_10006detail6reduce28DeviceReduceSingleTileKernelINS2_10policy_hubIdyN4cuda3std3__44plusIdEEE10Policy1000EN6thrust24THRUST_300001_SM_1000_NS6detail15normal_iteratorINSD_10device_ptrIdEEEEPdyS9_dd9WeightSumEEvT0_T1_T2_T3_T4_T6_$__internal_accurate_pow,(.L_x_4616 - $_ZN3cub18CUB_300001_SM_10006detail6reduce28DeviceReduceSingleTileKernelINS2_10policy_hubIdyN4cuda3std3__44plusIdEEE10Policy1000EN6thrust24THRUST_300001_SM_1000_NS6detail15normal_iteratorINSD_10device_ptrIdEEEEPdyS9_dd9WeightSumEEvT0_T1_T2_T3_T4_T6_$__internal_accurate_pow)
$_ZN3cub18CUB_300001_SM_10006detail6reduce28DeviceReduceSingleTileKernelINS2_10policy_hubIdyN4cuda3std3__44plusIdEEE10Policy1000EN6thrust24THRUST_300001_SM_1000_NS6detail15normal_iteratorINSD_10device_ptrIdEEEEPdyS9_dd9WeightSumEEvT0_T1_T2_T3_T4_T6_$__internal_accurate_pow:
        /* <DEDUP_REMOVED lines=74> */
[----:B------:R-:W-:Y:S02]  /*4850*/  DFMA R36, R24, R38, R36 ;  /* 0x000000261824722b */ /* 0x000fe40000000024 */
[----:B------:R-:W-:-:S04]  /*4860*/  DADD R38, R26, -R42 ;  /* 0x000000001a267229 */ /* 0x000fc8000000082a */
[----:B------:R-:W-:-:S04]  /*4870*/  DFMA R26, R42, R30, -R28 ;  /* 0x0000001e2a1a722b */ /* 0x000fc8000000081c */
[----:B------:R-:W-:-:S04]  /*4880*/  DADD R38, R34, R38 ;  /* 0x0000000022267229 */ /* 0x000fc80000000026 */
        /* <DEDUP_REMOVED lines=92> */
.L_x_4201:
[----:B------:R-:W-:Y:S01]  /*4e50*/  DFMA R26, R26, R28, R28 ;  /* 0x0000001c1a1a722b */ /* 0x000fe2000000001c */
[----:B------:R-:W-:Y:S01]  /*4e60*/  IMAD.MOV.U32 R45, RZ, RZ, 0x0 ;  /* 0x00000000ff2d7424 */ /* 0x000fe200078e00ff */
[----:B------:R-:W-:-:S08]  /*4e70*/  DSETP.NEU.AND P0, PT, |R28|, +INF , PT ;  /* 0x7ff000001c00742a */ /* 0x000fd00003f0d200 */
[----:B------:R-:W-:Y:S02]  /*4e80*/  FSEL R22, R28, R26, !P0 ;  /* 0x0000001a1c167208 */ /* 0x000fe40004000000 */
[----:B------:R-:W-:Y:S01]  /*4e90*/  FSEL R23, R29, R27, !P0 ;  /* 0x0000001b1d177208 */ /* 0x000fe20004000000 */
[----:B------:R-:W-:Y:S06]  /*4ea0*/  RET.REL.NODEC R44 `(_ZN3cub18CUB_300001_SM_10006detail6reduce28DeviceReduceSingleTileKernelINS2_10policy_hubIdyN4cuda3std3__44plusIdEEE10Policy1000EN6thrust24THRUST_300001_SM_1000_NS6detail15normal_iteratorINSD_10device_ptrIdEEEEPdyS9_dd9WeightSumEEvT0_T1_T2_T3_T4_T6_) ;  /* 0xffffffb02c547950 */ /* 0x000fec0003c3ffff */
.L_x_4202:
        /* <DEDUP_REMOVED lines=13> */
.L_x_4616:


//--------------------- .text._ZN3cub18CUB_300001_SM_10006detail6reduce28DeviceReduceSingleTileKernelINS2_10policy_hubIdjN4cuda3std3__44plusIdEEE10Policy1000EPdSC_iS9_ddNS7_10__identityEEEvT0_T1_T2_T3_T4_T6_ --------------------------
	.section	.text._ZN3cub18CUB_300001_SM_10006detail6reduce28DeviceReduceSingleTileKernelINS2_10policy_hubIdjN4cuda3std3__44plusIdEEE10Policy1000EPdSC_iS9_ddNS7_10__identityEEEvT0_T1_T2_T3_T4_T6_,"ax",@progbits
	.align	128
        .global         _ZN3cub18CUB_300001_SM_10006detail6reduce28DeviceReduceSingleTileKernelINS2_10policy_hubIdjN4cuda3std3__44plusIdEEE10Policy1000EPdSC_iS9_ddNS7_10__identityEEEvT0_T1_T2_T3_T4_T6_
        .type           _ZN3cub18CUB_300001_SM_10006detail6reduce28DeviceReduceSingleTileKernelINS2_10policy_hubIdjN4cuda3std3__44plusIdEEE10Policy1000EPdSC_iS9_ddNS7_10__identityEEEvT0_T1_T2_T3_T4_T6_,@function
        .size           _ZN3cub18CUB_300001_SM_10006detail6reduce28DeviceReduceSingleTileKernelINS2_10policy_hubIdjN4cuda3std3__44plusIdEEE10Policy1000EPdSC_iS9_ddNS7_10__identityEEEvT0_T1_T2_T3_T4_T6_,(.L_x_4636 - _ZN3cub18CUB_300001_SM_10006detail6reduce28DeviceReduceSingleTileKernelINS2_10policy_hubIdjN4cuda3std3__44plusIdEEE10Policy1000EPdSC_iS9_ddNS7_10__identityEEEvT0_T1_T2_T3_T4_T6_)
        .other          _ZN3cub18CUB_300001_SM_10006detail6reduce28DeviceReduceSingleTileKernelINS2_10policy_hubIdjN4cuda3std3__44plusIdEEE10Policy1000EPdSC_iS9_ddNS7_10__identityEEEvT0_T1_T2_T3_T4_T6_,@"STO_CUDA_ENTRY STV_DEFAULT"
_ZN3cub18CUB_300001_SM_10006detail6reduce28DeviceReduceSingleTileKernelINS2_10policy_hubIdjN4cuda3std3__44plusIdEEE10Policy1000EPdSC_iS9_ddNS7_10__identityEEEvT0_T1_T2_T3_T4_T6_:
.text._ZN3cub18CUB_300001_SM_10006detail6reduce28DeviceReduceSingleTileKernelINS2_10policy_hubIdjN4cuda3std3__44plusIdEEE10Policy1000EPdSC_iS9_ddNS7_10__identityEEEvT0_T1_T2_T3_T4_T6_:
        /* <DEDUP_REMOVED lines=13> */
.L_x_4203:
        /* <DEDUP_REMOVED lines=13> */
.L_x_4207:
[----:B------:R-:W-:Y:S05]  /*01a0*/  BSYNC.RECONVERGENT B1 ;  /* 0x0000000000017941 */ /* 0x000fea0003800200 */
.L_x_4206:
[----:B------:R-:W-:Y:S01]  /*01b0*/  ISETP.GE.AND P0, PT, R5, R4, PT ;  /* 0x000000040500720c */ /* 0x000fe20003f06270 */
[----:B------:R-:W-:-:S12]  /*01c0*/  BSSY.RECONVERGENT B1, `(.L_x_4208) ;  /* 0x0000078000017945 */ /* 0x000fd80003800200 */
[----:B------:R-:W-:Y:S05]  /*01d0*/  @P0 BRA `(.L_x_4209) ;  /* 0x0000000400d80947 */ /* 0x000fea0003800000 */
[----:B------:R-:W-:Y:S01]  /*01e0*/  LOP3.LUT R9, RZ, R5, RZ, 0x33, !PT ;  /* 0x00000005ff097212 */ /* 0x000fe200078e33ff */
[----:B------:R-:W-:Y:S04]  /*01f0*/  BSSY.RECONVERGENT B2, `(.L_x_4210) ;  /* 0x0000019000027945 */ /* 0x000fe80003800200 */
[----:B------:R-:W-:-:S04]  /*0200*/  IMAD.IADD R9, R9, 0x1, R4 ;  /* 0x0000000109097824 */ /* 0x000fc800078e0204 */
[C---:B------:R-:W-:Y:S01]  /*0210*/  IMAD.HI.U32 R0, R9.reuse, -0x33333333, RZ ;  /* 0xcccccccd09007827 */ /* 0x040fe200078e00ff */
[----:B------:R-:W-:-:S04]  /*0220*/  ISETP.GE.U32.AND P0, PT, R9, 0x780, PT ;  /* 0x000007800900780c */ /* 0x000fc80003f06070 */
[----:B------:R-:W-:-:S04]  /*0230*/  SHF.R.U32.HI R0, RZ, 0x9, R0 ;  /* 0x00000009ff007819 */ /* 0x000fc80000011600 */
[----:B------:R-:W-:-:S04]  /*0240*/  LOP3.LUT R2, R0, 0x3, RZ, 0xc0, !PT ;  /* 0x0000000300027812 */ /* 0x000fc800078ec0ff */
[----:B------:R-:W-:-:S13]  /*0250*/  ISETP.NE.AND P1, PT, R2, 0x3, PT ;  /* 0x000000030200780c */ /* 0x000fda0003f25270 */
[----:B------:R-:W-:Y:S05]  /*0260*/  @!P1 BRA `(.L_x_4211) ;  /* 0x0000000000449947 */ /* 0x000fea0003800000 */
[----:B------:R-:W0:Y:S01]  /*0270*/  LDC.64 R8, c[0x0][0x380] ;  /* 0x0000e000ff087b82 */ /* 0x000e220000000a00 */
[----:B------:R-:W-:-:S05]  /*0280*/  VIADD R0, R0, 0x1 ;  /* 0x0000000100007836 */ /* 0x000fca0000000000 */
[----:B------:R-:W-:-:S05]  /*0290*/  LOP3.LUT R0, R0, 0x3, RZ, 0xc0, !PT ;  /* 0x0000000300007812 */ /* 0x000fca00078ec0ff */
[----:B------:R-:W-:Y:S02]  /*02a0*/  IMAD.MOV R0, RZ, RZ, -R0 ;  /* 0x000000ffff007224 */ /* 0x000fe400078e0a00 */
[----:B0-----:R-:W-:-:S04]  /*02b0*/  IMAD.WIDE.U32 R8, R5, 0x8, R8 ;  /* 0x0000000805087825 */ /* 0x001fc800078e0008 */
[----:B------:R-:W-:Y:S02]  /*02c0*/  IMAD.MOV.U32 R2, RZ, RZ, R8 ;  /* 0x000000ffff027224 */ /* 0x000fe400078e0008 */
[----:B------:R-:W-:-:S07]  /*02d0*/  IMAD.MOV.U32 R11, RZ, RZ, R9 ;  /* 0x000000ffff0b7224 */ /* 0x000fce00078e0009 */
.L_x_4212:
        /* <DEDUP_REMOVED lines=10> */
.L_x_4211:
[----:B------:R-:W-:Y:S05]  /*0380*/  BSYNC.RECONVERGENT B2 ;  /* 0x0000000000027941 */ /* 0x000fea0003800200 */
.L_x_4210:
        /* <DEDUP_REMOVED lines=8> */
.L_x_4215:
        /* <DEDUP_REMOVED lines=43> */
.L_x_4214:
[----:B------:R-:W-:Y:S05]  /*06c0*/  BSYNC.RECONVERGENT B2 ;  /* 0x0000000000027941 */ /* 0x000fea0003800200 */
.L_x_4213:
        /* <DEDUP_REMOVED lines=26> */
.L_x_4217:
[----:B------:R-:W-:Y:S05]  /*0870*/  BSYNC.RECONVERGENT B2 ;  /* 0x0000000000027941 */ /* 0x000fea0003800200 */
.L_x_4216:
        /* <DEDUP_REMOVED lines=12> */
.L_x_4209:
[----:B------:R-:W-:Y:S05]  /*0940*/  BSYNC.RECONVERGENT B1 ;  /* 0x0000000000017941 */ /* 0x000fea0003800200 */
.L_x_4208:
        /* <DEDUP_REMOVED lines=51> */
[----:B------:R-:W-:Y:S05]  /*0c80*/  LDS.128 R12, [UR4+0x60] ;  /* 0x00006004ff0c7984 */ /* 0x000fea0008000c00 */
[----:B------:R-:W-:Y:S02]  /*0c90*/  DADD R2, R8, R10 ;  /* 0x0000000008027229 */ /* 0x000fe4000000000a */
[----:B------:R-:W0:Y:S06]  /*0ca0*/  LDS.128 R8, [UR4+0x50] ;  /* 0x00005004ff087984 */ /* 0x000e2c0008000c00 */
[----:B-1----:R-:W-:-:S08]  /*0cb0*/  DADD R2, R2, R16 ;  /* 0x0000000002027229 */ /* 0x002fd00000000010 */
[----:B------:R-:W-:-:S08]  /*0cc0*/  DADD R2, R2, R18 ;  /* 0x0000000002027229 */ /* 0x000fd00000000012 */
[----:B--2---:R-:W-:-:S08]  /*0cd0*/  DADD R2, R2, R4 ;  /* 0x0000000002027229 */ /* 0x004fd00000000004 */
[----:B------:R-:W-:Y:S01]  /*0ce0*/  DADD R2, R2, R6 ;  /* 0x0000000002027229 */ /* 0x000fe20000000006 */
[----:B------:R-:W1:Y:S07]  /*0cf0*/  LDS.128 R4, [UR4+0x70] ;  /* 0x00007004ff047984 */ /* 0x000e6e0008000c00 */
[----:B0-----:R-:W-:-:S08]  /*0d00*/  DADD R2, R2, R8 ;  /* 0x0000000002027229 */ /* 0x001fd00000000008 */
[----:B------:R-:W-:Y:S01]  /*0d10*/  DADD R2, R2, R10 ;  /* 0x0000000002027229 */ /* 0x000fe2000000000a */
[----:B------:R-:W0:Y:S07]  /*0d20*/  LDS.128 R8, [UR4+0x80] ;  /* 0x00008004ff087984 */ /* 0x000e2e0008000c00 */
[----:B------:R-:W-:-:S08]  /*0d30*/  DADD R2, R2, R12 ;  /* 0x0000000002027229 */ /* 0x000fd0000000000c */
[----:B------:R-:W-:Y:S01]  /*0d40*/  DADD R2, R2, R14 ;  /* 0x0000000002027229 */ /* 0x000fe2000000000e */
[----:B------:R-:W2:Y:S07]  /*0d50*/  LDS.128 R12, [UR4+0x90] ;  /* 0x00009004ff0c7984 */ /* 0x000eae0008000c00 */
[----:B-1----:R-:W-:-:S08]  /*0d60*/  DADD R2, R2, R4 ;  /* 0x0000000002027229 */ /* 0x002fd00000000004 */
[----:B------:R-:W-:Y:S01]  /*0d70*/  DADD R2, R2, R6 ;  /* 0x0000000002027229 */ /* 0x000fe20000000006 */
[----:B------:R-:W1:Y:S07]  /*0d80*/  LDS.128 R4, [UR4+0xa0] ;  /* 0x0000a004ff047984 */ /* 0x000e6e0008000c00 */
[----:B0-----:R-:W-:Y:S01]  /*0d90*/  DADD R2, R2, R8 ;  /* 0x0000000002027229 */ /* 0x001fe20000000008 */
[----:B------:R-:W0:Y:S07]  /*0da0*/  LDS.64 R8, [UR4+0xb0] ;  /* 0x0000b004ff087984 */ /* 0x000e2e0008000a00 */
[----:B------:R-:W-:-:S08]  /*0db0*/  DADD R2, R2, R10 ;  /* 0x0000000002027229 */ /* 0x000fd0000000000a */
[----:B--2---:R-:W-:-:S08]  /*0dc0*/  DADD R2, R2, R12 ;  /* 0x0000000002027229 */ /* 0x004fd0000000000c */
[----:B------:R-:W-:-:S08]  /*0dd0*/  DADD R2, R2, R14 ;  /* 0x0000000002027229 */ /* 0x000fd0000000000e */
[----:B-1----:R-:W-:-:S08]  /*0de0*/  DADD R2, R2, R4 ;  /* 0x0000000002027229 */ /* 0x002fd00000000004 */
[----:B------:R-:W-:-:S08]  /*0df0*/  DADD R2, R2, R6 ;  /* 0x0000000002027229 */ /* 0x000fd00000000006 */
[----:B0-----:R-:W-:Y:S01]  /*0e00*/  DADD R12, R2, R8 ;  /* 0x00000000020c7229 */ /* 0x001fe20000000008 */
[----:B------:R-:W-:Y:S10]  /*0e10*/  BRA `(.L_x_4219) ;  /* 0x0000001800487947 */ /* 0x000ff40003800000 */
.L_x_4218:
        /* <DEDUP_REMOVED lines=39> */
[----:B------:R-:W-:Y:S01]  /*1090*/  @!P1 MOV R10, 0x400 ;  /* 0x00000400000a9802 */ /* 0x000fe20000000f00 */
[----:B------:R-:W-:Y:S01]  /*10a0*/  SHFL.DOWN PT, R6, R8, 0x10, R5 ;  /* 0x0a00000008067989 */ /* 0x000fe200000e0005 */
[----:B------:R-:W-:Y:S02]  /*10b0*/  ISETP.GT.AND P0, PT, R0, R5, PT ;  /* 0x000000050000720c */ /* 0x000fe40003f04270 */
[----:B0-----:R-:W-:Y:S01]  /*10c0*/  @!P1 LEA R11, R13, R10, 0x18 ;  /* 0x0000000a0d0b9211 */ /* 0x001fe200078ec0ff */
        /* <DEDUP_REMOVED lines=18> */
[----:B------:R-:W-:Y:S01]  /*11f0*/  ISETP.GT.AND P1, PT, R4, 0x40, PT ;  /* 0x000000400400780c */ /* 0x000fe20003f24270 */
[----:B------:R-:W0:Y:S03]  /*1200*/  LDS.128 R12, [UR4+0x40] ;  /* 0x00004004ff0c7984 */ /* 0x000e260008000c00 */
        /* <DEDUP_REMOVED lines=79> */
.L_x_4205:
[----:B------:R-:W0:Y:S01]  /*1700*/  S2R R0, SR_TID.X ;  /* 0x0000000000007919 */ /* 0x000e220000002100 */
[----:B------:R-:W0:Y:S02]  /*1710*/  LDC.64 R6, c[0x0][0x380] ;  /* 0x0000e000ff067b82 */ /* 0x000e240000000a00 */
[----:B0-----:R-:W-:-:S05]  /*1720*/  IMAD.WIDE.U32 R6, R0, 0x8, R6 ;  /* 0x0000000800067825 */ /* 0x001fca00078e0006 */
[----:B------:R-:W2:Y:S04]  /*1730*/  LDG.E.64.CONSTANT R20, desc[UR6][R6.64] ;  /* 0x0000000606147981 */ /* 0x000ea8000c1e9b00 */
[----:B------:R-:W2:Y:S04]  /*1740*/  LDG.E.64.CONSTANT R2, desc[UR6][R6.64+0x1400] ;  /* 0x0014000606027981 */ /* 0x000ea8000c1e9b00 */
[----:B------:R-:W3:Y:S04]  /*1750*/  LDG.E.64.CONSTANT R8, desc[UR6][R6.64+0x2800] ;  /* 0x0028000606087981 */ /* 0x000ee8000c1e9b00 */
[----:B------:R-:W4:Y:S04]  /*1760*/  LDG.E.64.CONSTANT R10, desc[UR6][R6.64+0x3c00] ;  /* 0x003c0006060a7981 */ /* 0x000f28000c1e9b00 */
[----:B------:R-:W5:Y:S04]  /*1770*/  LDG.E.64.CONSTANT R12, desc[UR6][R6.64+0x5000] ;  /* 0x00500006060c7981 */ /* 0x000f68000c1e9b00 */
[----:B------:R-:W5:Y:S04]  /*1780*/  LDG.E.64.CONSTANT R14, desc[UR6][R6.64+0x6400] ;  /* 0x00640006060e7981 */ /* 0x000f68000c1e9b00 */
[----:B------:R-:W5:Y:S04]  /*1790*/  LDG.E.64.CONSTANT R16, desc[UR6][R6.64+0x7800] ;  /* 0x0078000606107981 */ /* 0x000f68000c1e9b00 */
[----:B------:R-:W5:Y:S01]  /*17a0*/  LDG.E.64.CONSTANT R18, desc[UR6][R6.64+0x8c00] ;  /* 0x008c000606127981 */ /* 0x000f62000c1e9b00 */
[----:B------:R-:W-:Y:S01]  /*17b0*/  ISETP.GE.U32.AND P0, PT, R4, 0x2800, PT ;  /* 0x000028000400780c */ /* 0x000fe20003f06070 */
[----:B--2---:R-:W-:-:S08]  /*17c0*/  DADD R2, R20, R2 ;  /* 0x0000000014027229 */ /* 0x004fd00000000002 */
[----:B---3--:R-:W-:Y:S01]  /*17d0*/  DADD R2, R8, R2 ;  /* 0x0000000008027229 */ /* 0x008fe20000000002 */
[----:B------:R-:W-:-:S07]  /*17e0*/  IMAD.MOV.U32 R9, RZ, RZ, 0x1400 ;  /* 0x00001400ff097424 */ /* 0x000fce00078e00ff */
[----:B----4-:R-:W-:-:S08]  /*17f0*/  DADD R2, R10, R2 ;  /* 0x000000000a027229 */ /* 0x010fd00000000002 */
[----:B-----5:R-:W-:-:S08]  /*1800*/  DADD R2, R12, R2 ;  /* 0x000000000c027229 */ /* 0x020fd00000000002 */
[----:B------:R-:W-:-:S08]  /*1810*/  DADD R2, R14, R2 ;  /* 0x000000000e027229 */ /* 0x000fd00000000002 */
[----:B------:R-:W-:-:S08]  /*1820*/  DADD R2, R16, R2 ;  /* 0x0000000010027229 */ /* 0x000fd00000000002 */
[----:B------:R-:W-:Y:S01]  /*1830*/  DADD R2, R18, R2 ;  /* 0x0000000012027229 */ /* 0x000fe20000000002 */
[----:B------:R-:W-:Y:S10]  /*1840*/  @!P0 BRA `(.L_x_4220) ;  /* 0x00000000006c8947 */ /* 0x000ff40003800000 */
[----:B------:R-:W0:Y:S01]  /*1850*/  LDC R26, c[0x0][0x390] ;  /* 0x0000e400ff1a7b82 */ /* 0x000e220000000800 */
[----:B------:R-:W-:Y:S02]  /*1860*/  VIADD R8, R4, 0xffffec00 ;  /* 0xffffec0004087836 */ /* 0x000fe40000000000 */
[----:B------:R-:W-:-:S07]  /*1870*/  IMAD.MOV.U32 R9, RZ, RZ, 0x1400 ;  /* 0x00001400ff097424 */ /* 0x000fce00078e00ff */
.L_x_4222:
[----:B------:R-:W-:-:S05]  /*1880*/  IMAD.WIDE R12, R9, 0x8, R6 ;  /* 0x00000008090c7825 */ /* 0x000fca00078e0206 */
[----:B------:R-:W2:Y:S04]  /*1890*/  LDG.E.64.CONSTANT R4, desc[UR6][R12.64] ;  /* 0x000000060c047981 */ /* 0x000ea8000c1e9b00 */
[----:B------:R-:W3:Y:S04]  /*18a0*/  LDG.E.64.CONSTANT R14, desc[UR6][R12.64+0x1400] ;  /* 0x001400060c0e7981 */ /* 0x000ee8000c1e9b00 */
[----:B------:R-:W4:Y:S04]  /*18b0*/  LDG.E.64.CONSTANT R16, desc[UR6][R12.64+0x2800] ;  /* 0x002800060c107981 */ /* 0x000f28000c1e9b00 */
[----:B------:R-:W5:Y:S04]  /*18c0*/  LDG.E.64.CONSTANT R18, desc[UR6][R12.64+0x3c00] ;  /* 0x003c00060c127981 */ /* 0x000f68000c1e9b00 */
        /* <DEDUP_REMOVED lines=8> */
[----:B------:R-:W-:-:S08]  /*1950*/  DADD R4, R20, R4 ;  /* 0x0000000014047229 */ /* 0x000fd00000000004 */
[----:B------:R-:W-:Y:S01]  /*1960*/  DADD R22, R22, R4 ;  /* 0x0000000016167229 */ /* 0x000fe20000000004 */
[----:B0-----:R-:W-:-:S04]  /*1970*/  IMAD.MOV.U32 R4, RZ, RZ, R26 ;  /* 0x000000ffff047224 */ /* 0x001fc800078e001a */
[----:B------:R-:W-:-:S03]  /*1980*/  IMAD.IADD R2, R4, 0x1, -R9 ;  /* 0x0000000104027824 */ /* 0x000fc600078e0a09 */
[----:B------:R-:W-:Y:S02]  /*1990*/  DADD R22, R24, R22 ;  /* 0x0000000018167229 */ /* 0x000fe40000000016 */
[----:B------:R-:W-:-:S06]  /*19a0*/  ISETP.GE.AND P0, PT, R2, 0x1400, PT ;  /* 0x000014000200780c */ /* 0x000fcc0003f06270 */
[----:B------:R-:W-:-:S07]  /*19b0*/  DADD R2, R10, R22 ;  /* 0x000000000a027229 */ /* 0x000fce0000000016 */
[----:B------:R-:W-:Y:S05]  /*19c0*/  @!P0 BRA `(.L_x_4221) ;  /* 0x0000000800348947 */ /* 0x000fea0003800000 */
[----:B------:R-:W-:-:S05]  /*19d0*/  VIADD R9, R9, 0x1400 ;  /* 0x0000140009097836 */ /* 0x000fca0000000000 */
[----:B------:R-:W-:-:S13]  /*19e0*/  ISETP.GT.AND P0, PT, R9, R8, PT ;  /* 0x000000080900720c */ /* 0x000fda0003f04270 */
[----:B------:R-:W-:Y:S05]  /*19f0*/  @!P0 BRA `(.L_x_4222) ;  /* 0xfffffffc00a08947 */ /* 0x000fea000383ffff */
.L_x_4220:
[----:B------:R-:W-:-:S13]  /*1a00*/  ISETP.GE.AND P0, PT, R9, R4, PT ;  /* 0x000000040900720c */ /* 0x000fda0003f06270 */
[----:B------:R-:W-:Y:S05]  /*1a10*/  @P0 BRA `(.L_x_4221) ;  /* 0x0000000800200947 */ /* 0x000fea0003800000 */
[----:B------:R-:W-:Y:S01]  /*1a20*/  IMAD.IADD R39, R4, 0x1, -R9 ;  /* 0x0000000104277824 */ /* 0x000fe200078e0a09 */
[----:B------:R-:W-:Y:S04]  /*1a30*/  BSSY.RECONVERGENT B1, `(.L_x_4221) ;  /* 0x0000086000017945 */ /* 0x000fe80003800200 */
[----:B------:R-:W-:-:S13]  /*1a40*/  ISETP.GE.AND P0, PT, R0, R39, PT ;  /* 0x000000270000720c */ /* 0x000fda0003f06270 */
[----:B------:R-:W-:Y:S05]  /*1a50*/  @P0 BRA `(.L_x_4223) ;  /* 0x00000008000c0947 */ /* 0x000fea0003800000 */
[----:B------:R-:W-:Y:S01]  /*1a60*/  LOP3.LUT R5, RZ, R0, RZ, 0x33, !PT ;  /* 0x00000000ff057212 */ /* 0x000fe200078e33ff */
[----:B------:R-:W-:Y:S01]  /*1a70*/  BSSY.RECONVERGENT B2, `(.L_x_4224) ;  /* 0x0000017000027945 */ /* 0x000fe20003800200 */
[----:B------:R-:W-:Y:S02]  /*1a80*/  IMAD.MOV.U32 R38, RZ, RZ, R0 ;  /* 0x000000ffff267224 */ /* 0x000fe400078e0000 */
[----:B------:R-:W-:-:S04]  /*1a90*/  IADD3 R5, PT, PT, -R9, R4, R5 ;  /* 0x0000000409057210 */ /* 0x000fc80007ffe105 */
[C---:B------:R-:W-:Y:S01]  /*1aa0*/  ISETP.GE.U32.AND P1, PT, R5.reuse, 0x780, PT ;  /* 0x000007800500780c */ /* 0x040fe20003f26070 */
[----:B------:R-:W-:-:S05]  /*1ab0*/  IMAD.HI.U32 R4, R5, -0x33333333, RZ ;  /* 0xcccccccd05047827 */ /* 0x000fca00078e00ff */
[----:B------:R-:W-:-:S04]  /*1ac0*/  SHF.R.U32.HI R4, RZ, 0x9, R4 ;  /* 0x00000009ff047819 */ /* 0x000fc80000011604 */
[----:B------:R-:W-:-:S04]  /*1ad0*/  LOP3.LUT R6, R4, 0x3, RZ, 0xc0, !PT ;  /* 0x0000000304067812 */ /* 0x000fc800078ec0ff */
[----:B------:R-:W-:-:S13]  /*1ae0*/  ISETP.NE.AND P0, PT, R6, 0x3, PT ;  /* 0x000000030600780c */ /* 0x000fda0003f05270 */
[----:B------:R-:W-:Y:S05]  /*1af0*/  @!P0 BRA `(.L_x_4225) ;  /* 0x0000000000388947 */ /* 0x000fea0003800000 */
[----:B------:R-:W0:Y:S01]  /*1b00*/  LDC.64 R6, c[0x0][0x380] ;  /* 0x0000e000ff067b82 */ /* 0x000e220000000a00 */
[----:B------:R-:W-:Y:S02]  /*1b10*/  VIADD R4, R4, 0x1 ;  /* 0x0000000104047836 */ /* 0x000fe40000000000 */
[----:B------:R-:W-:Y:S02]  /*1b20*/  IMAD.IADD R11, R0, 0x1, R9 ;  /* 0x00000001000b7824 */ /* 0x000fe400078e0209 */
[----:B------:R-:W-:Y:S01]  /*1b30*/  IMAD.MOV.U32 R38, RZ, RZ, R0 ;  /* 0x000000ffff267224 */ /* 0x000fe200078e0000 */
[----:B------:R-:W-:-:S05]  /*1b40*/  LOP3.LUT R4, R4, 0x3, RZ, 0xc0, !PT ;  /* 0x0000000304047812 */ /* 0x000fca00078ec0ff */
[----:B------:R-:W-:-:S07]  /*1b50*/  IMAD.MOV R8, RZ, RZ, -R4 ;  /* 0x000000ffff087224 */ /* 0x000fce00078e0a04 */
.L_x_4226:
[----:B0-----:R-:W-:-:S06]  /*1b60*/  IMAD.WIDE.U32 R4, R11, 0x8, R6 ;  /* 0x000000080b047825 */ /* 0x001fcc00078e0006 */
[----:B------:R-:W2:Y:S01]  /*1b70*/  LDG.E.64.CONSTANT R4, desc[UR6][R4.64] ;  /* 0x0000000604047981 */ /* 0x000ea2000c1e9b00 */
[----:B------:R-:W-:Y:S02]  /*1b80*/  VIADD R8, R8, 0x1 ;  /* 0x0000000108087836 */ /* 0x000fe40000000000 */
[----:B------:R-:W-:Y:S02]  /*1b90*/  VIADD R38, R38, 0x280 ;  /* 0x0000028026267836 */ /* 0x000fe40000000000 */
[----:B------:R-:W-:Y:S01]  /*1ba0*/  VIADD R11, R11, 0x280 ;  /* 0x000002800b0b7836 */ /* 0x000fe20000000000 */
[----:B------:R-:W-:Y:S01]  /*1bb0*/  ISETP.NE.AND P0, PT, R8, RZ, PT ;  /* 0x000000ff0800720c */ /* 0x000fe20003f05270 */
[----:B--2---:R-:W-:-:S12]  /*1bc0*/  DADD R2, R4, R2 ;  /* 0x0000000004027229 */ /* 0x004fd80000000002 */
[----:B------:R-:W-:Y:S05]  /*1bd0*/  @P0 BRA `(.L_x_4226) ;  /* 0xfffffffc00e00947 */ /* 0x000fea000383ffff */
.L_x_4225:
[----:B------:R-:W-:Y:S05]  /*1be0*/  BSYNC.RECONVERGENT B2 ;  /* 0x0000000000027941 */ /* 0x000fea0003800200 */
.L_x_4224:
[----:B------:R-:W-:Y:S05]  /*1bf0*/  @!P1 BRA `(.L_x_4223) ;  /* 0x0000000400a49947 */ /* 0x000fea0003800000 */
[----:B------:R-:W0:Y:S01]  /*1c00*/  LDCU.64 UR4, c[0x0][0x380] ;  /* 0x00007000ff0477ac */ /* 0x000e220008000a00 */
[----:B------:R-:W-:Y:S01]  /*1c10*/  IMAD.IADD R7, R39, 0x1, -R38 ;  /* 0x0000000127077824 */ /* 0x000fe200078e0a26 */
[C---:B------:R-:W-:Y:S01]  /*1c20*/  IADD3 R5, P0, PT, R38.reuse, R9, RZ ;  /* 0x0000000926057210 */ /* 0x040fe20007f1e0ff */
[----:B------:R-:W-:Y:S01]  /*1c30*/  BSSY.RECONVERGENT B2, `(.L_x_4227) ;  /* 0x000003a000027945 */ /* 0x000fe20003800200 */
[----:B------:R-:W-:Y:S02]  /*1c40*/  IMAD.IADD R40, R38, 0x1, R9 ;  /* 0x0000000126287824 */ /* 0x000fe400078e0209 */
        /* <DEDUP_REMOVED lines=10> */
.L_x_4229:
[----:B------:R-:W0:Y:S01]  /*1cf0*/  LDC.64 R30, c[0x0][0x380] ;  /* 0x0000e000ff1e7b82 */ /* 0x000e220000000a00 */
[----:B------:R-:W2:Y:S04]  /*1d00*/  LDG.E.64.CONSTANT R8, desc[UR6][R4.64+-0x1400] ;  /* 0xffec000604087981 */ /* 0x000ea8000c1e9b00 */
[----:B------:R-:W3:Y:S01]  /*1d10*/  LDG.E.64.CONSTANT R10, desc[UR6][R4.64] ;  /* 0x00000006040a7981 */ /* 0x000ee2000c1e9b00 */
[----:B------:R-:W-:-:S03]  /*1d20*/  VIADD R15, R40, 0xa00 ;  /* 0x00000a00280f7836 */ /* 0x000fc60000000000 */
[----:B------:R-:W4:Y:S04]  /*1d30*/  LDG.E.64.CONSTANT R12, desc[UR6][R4.64+0x1400] ;  /* 0x00140006040c7981 */ /* 0x000f28000c1e9b00 */
[----:B------:R-:W5:Y:S04]  /*1d40*/  LDG.E.64.CONSTANT R16, desc[UR6][R4.64+0x3c00] ;  /* 0x003c000604107981 */ /* 0x000f68000c1e9b00 */
[----:B------:R-:W5:Y:S01]  /*1d50*/  LDG.E.64.CONSTANT R18, desc[UR6][R4.64+0x5000] ;  /* 0x0050000604127981 */ /* 0x000f62000c1e9b00 */
[----:B------:R-:W-:-:S03]  /*1d60*/  VIADD R23, R40, 0x1400 ;  /* 0x0000140028177836 */ /* 0x000fc60000000000 */
[----:B------:R-:W5:Y:S01]  /*1d70*/  LDG.E.64.CONSTANT R20, desc[UR6][R4.64+0x6400] ;  /* 0x0064000604147981 */ /* 0x000f62000c1e9b00 */
[----:B0-----:R-:W-:-:S03]  /*1d80*/  IMAD.WIDE.U32 R6, R40, 0x8, R30 ;  /* 0x0000000828067825 */ /* 0x001fc600078e001e */
[----:B------:R-:W5:Y:S04]  /*1d90*/  LDG.E.64.CONSTANT R24, desc[UR6][R4.64+0x8c00] ;  /* 0x008c000604187981 */ /* 0x000f68000c1e9b00 */
[----:B------:R-:W5:Y:S04]  /*1da0*/  LDG.E.64.CONSTANT R26, desc[UR6][R4.64+0xa000] ;  /* 0x00a00006041a7981 */ /* 0x000f68000c1e9b00 */
[----:B------:R-:W2:Y:S01]  /*1db0*/  LDG.E.64.CONSTANT R6, desc[UR6][R6.64] ;  /* 0x0000000606067981 */ /* 0x000ea2000c1e9b00 */
[----:B------:R-:W-:-:S03]  /*1dc0*/  IMAD.WIDE.U32 R14, R15, 0x8, R30 ;  /* 0x000000080f0e7825 */ /* 0x000fc600078e001e */
[----:B------:R-:W5:Y:S04]  /*1dd0*/  LDG.E.64.CONSTANT R28, desc[UR6][R4.64+0xb400] ;  /* 0x00b40006041c7981 */ /* 0x000f68000c1e9b00 */
[----:B------:R-:W5:Y:S01]  /*1de0*/  LDG.E.64.CONSTANT R14, desc[UR6][R14.64] ;  /* 0x000000060e0e7981 */ /* 0x000f62000c1e9b00 */
[----:B------:R-:W-:-:S03]  /*1df0*/  IMAD.WIDE.U32 R22, R23, 0x8, R30 ;  /* 0x0000000817167825 */ /* 0x000fc600078e001e */
[----:B------:R-:W5:Y:S04]  /*1e00*/  LDG.E.64.CONSTANT R34, desc[UR6][R4.64+0xf000] ;  /* 0x00f0000604227981 */ /* 0x000f68000c1e9b00 */
[----:B------:R-:W5:Y:S01]  /*1e10*/  LDG.E.64.CONSTANT R22, desc[UR6][R22.64] ;  /* 0x0000000616167981 */ /* 0x000f62000c1e9b00 */
[----:B------:R-:W-:-:S03]  /*1e20*/  VIADD R33, R40, 0x1e00 ;  /* 0x00001e0028217836 */ /* 0x000fc60000000000 */
[----:B------:R-:W5:Y:S01]  /*1e30*/  LDG.E.64.CONSTANT R36, desc[UR6][R4.64+0x10400] ;  /* 0x0104000604247981 */ /* 0x000f62000c1e9b00 */
[----:B------:R-:W-:-:S03]  /*1e40*/  IMAD.WIDE.U32 R30, R33, 0x8, R30 ;  /* 0x00000008211e7825 */ /* 0x000fc600078e001e */
[----:B------:R0:W5:Y:S04]  /*1e50*/  LDG.E.64.CONSTANT R32, desc[UR6][R4.64+0xdc00] ;  /* 0x00dc000604207981 */ /* 0x000168000c1e9b00 */
[----:B------:R-:W5:Y:S01]  /*1e60*/  LDG.E.64.CONSTANT R30, desc[UR6][R30.64] ;  /* 0x000000061e1e7981 */ /* 0x000f62000c1e9b00 */
[----:B------:R-:W-:-:S05]  /*1e70*/  VIADD R38, R38, 0x2800 ;  /* 0x0000280026267836 */ /* 0x000fca0000000000 */
[----:B------:R-:W-:Y:S02]  /*1e80*/  ISETP.GE.AND P1, PT, R38, R41, PT ;  /* 0x000000292600720c */ /* 0x000fe40003f26270 */
[----:B0-----:R-:W-:Y:S01]  /*1e90*/  IADD3 R4, P2, PT, R4, 0x14000, RZ ;  /* 0x0001400004047810 */ /* 0x001fe20007f5e0ff */
[----:B------:R-:W-:-:S04]  /*1ea0*/  VIADD R40, R40, 0x2800 ;  /* 0x0000280028287836 */ /* 0x000fc80000000000 */
[----:B------:R-:W-:Y:S01]  /*1eb0*/  IMAD.X R5, RZ, RZ, R5, P2 ;  /* 0x000000ffff057224 */ /* 0x000fe200010e0605 */
[----:B--2---:R-:W-:-:S08]  /*1ec0*/  DADD R6, R6, R2 ;  /* 0x0000000006067229 */ /* 0x004fd00000000002 */
[----:B------:R-:W-:-:S08]  /*1ed0*/  DADD R6, R6, R8 ;  /* 0x0000000006067229 */ /* 0x000fd00000000008 */
        /* <DEDUP_REMOVED lines=15> */
.L_x_4228:
[----:B------:R-:W-:Y:S05]  /*1fd0*/  BSYNC.RECONVERGENT B2 ;  /* 0x0000000000027941 */ /* 0x000fea0003800200 */
.L_x_4227:
[----:B------:R-:W-:Y:S01]  /*1fe0*/  IMAD.IADD R6, R39, 0x1, -R38 ;  /* 0x0000000127067824 */ /* 0x000fe200078e0a26 */
[----:B------:R-:W-:Y:S04]  /*1ff0*/  BSSY.RECONVERGENT B2, `(.L_x_4230) ;  /* 0x000001d000027945 */ /* 0x000fe80003800200 */
[----:B------:R-:W-:-:S13]  /*2000*/  ISETP.GT.AND P1, PT, R6, 0xa00, PT ;  /* 0x00000a000600780c */ /* 0x000fda0003f24270 */
[----:B------:R-:W-:Y:S05]  /*2010*/  @!P1 BRA `(.L_x_4231) ;  /* 0x0000000000689947 */ /* 0x000fea0003800000 */
[----:B------:R-:W0:Y:S01]  /*2020*/  LDC.64 R14, c[0x0][0x380] ;  /* 0x0000e000ff0e7b82 */ /* 0x000e220000000a00 */
[----:B------:R-:W2:Y:S04]  /*2030*/  LDG.E.64.CONSTANT R8, desc[UR6][R4.64+-0x1400] ;  /* 0xffec000604087981 */ /* 0x000ea8000c1e9b00 */
[----:B------:R-:W3:Y:S01]  /*2040*/  LDG.E.64.CONSTANT R10, desc[UR6][R4.64] ;  /* 0x00000006040a7981 */ /* 0x000ee2000c1e9b00 */
[----:B------:R-:W-:-:S03]  /*2050*/  VIADD R17, R40, 0xa00 ;  /* 0x00000a0028117836 */ /* 0x000fc60000000000 */
[----:B------:R-:W4:Y:S04]  /*2060*/  LDG.E.64.CONSTANT R12, desc[UR6][R4.64+0x1400] ;  /* 0x00140006040c7981 */ /* 0x000f28000c1e9b00 */
[----:B------:R-:W5:Y:S04]  /*2070*/  LDG.E.64.CONSTANT R18, desc[UR6][R4.64+0x5000] ;  /* 0x0050000604127981 */ /* 0x000f68000c1e9b00 */
[----:B------:R1:W5:Y:S01]  /*2080*/  LDG.E.64.CONSTANT R20, desc[UR6][R4.64+0x6400] ;  /* 0x0064000604147981 */ /* 0x000362000c1e9b00 */
[----:B0-----:R-:W-:-:S06]  /*2090*/  IMAD.WIDE.U32 R6, R40, 0x8, R14 ;  /* 0x0000000828067825 */ /* 0x001fcc00078e000e */
[----:B------:R-:W2:Y:S01]  /*20a0*/  LDG.E.64.CONSTANT R6, desc[UR6][R6.64] ;  /* 0x0000000606067981 */ /* 0x000ea2000c1e9b00 */
[----:B------:R-:W-:-:S03]  /*20b0*/  IMAD.WIDE.U32 R14, R17, 0x8, R14 ;  /* 0x00000008110e7825 */ /* 0x000fc600078e000e */
[----:B------:R-:W5:Y:S04]  /*20c0*/  LDG.E.64.CONSTANT R16, desc[UR6][R4.64+0x3c00] ;  /* 0x003c000604107981 */ /* 0x000f68000c1e9b00 */
[----:B------:R-:W5:Y:S01]  /*20d0*/  LDG.E.64.CONSTANT R14, desc[UR6][R14.64] ;  /* 0x000000060e0e7981 */ /* 0x000f62000c1e9b00 */
[----:B------:R-:W-:Y:S01]  /*20e0*/  PLOP3.LUT P0, PT, PT, PT, PT, 0x8, 0x80 ;  /* 0x000000000080781c */ /* 0x000fe20003f0e170 */
[----:B------:R-:W-:Y:S02]  /*20f0*/  VIADD R38, R38, 0x1400 ;  /* 0x0000140026267836 */ /* 0x000fe40000000000 */
[----:B------:R-:W-:Y:S01]  /*2100*/  VIADD R40, R40, 0x1400 ;  /* 0x0000140028287836 */ /* 0x000fe20000000000 */
[----:B--2---:R-:W-:-:S08]  /*2110*/  DADD R2, R2, R6 ;  /* 0x0000000002027229 */ /* 0x004fd00000000006 */
[----:B------:R-:W-:-:S08]  /*2120*/  DADD R2, R2, R8 ;  /* 0x0000000002027229 */ /* 0x000fd00000000008 */
[----:B---3--:R-:W-:-:S08]  /*2130*/  DADD R2, R2, R10 ;  /* 0x0000000002027229 */ /* 0x008fd0000000000a */
[----:B----4-:R-:W-:-:S08]  /*2140*/  DADD R2, R2, R12 ;  /* 0x0000000002027229 */ /* 0x010fd0000000000c */
[----:B-----5:R-:W-:-:S08]  /*2150*/  DADD R2, R2, R14 ;  /* 0x0000000002027229 */ /* 0x020fd0000000000e */
[----:B------:R-:W-:Y:S01]  /*2160*/  DADD R2, R2, R16 ;  /* 0x0000000002027229 */ /* 0x000fe20000000010 */
[----:B------:R-:W-:-:S07]  /*2170*/  IADD3 R6, P1, PT, R4, 0xa000, RZ ;  /* 0x0000a00004067810 */ /* 0x000fce0007f3e0ff */
[----:B------:R-:W-:Y:S01]  /*2180*/  DADD R2, R2, R18 ;  /* 0x0000000002027229 */ /* 0x000fe20000000012 */
[----:B-1----:R-:W-:Y:S02]  /*2190*/  IMAD.X R5, RZ, RZ, R5, P1 ;  /* 0x000000ffff057224 */ /* 0x002fe400008e0605 */
[----:B------:R-:W-:-:S05]  /*21a0*/  IMAD.MOV.U32 R4, RZ, RZ, R6 ;  /* 0x000000ffff047224 */ /* 0x000fca00078e0006 */
[----:B------:R-:W-:-:S11]  /*21b0*/  DADD R2, R2, R20 ;  /* 0x0000000002027229 */ /* 0x000fd60000000014 */
.L_x_4231:
[----:B------:R-:W-:Y:S05]  /*21c0*/  BSYNC.RECONVERGENT B2 ;  /* 0x0000000000027941 */ /* 0x000fea0003800200 */
.L_x_4230:
[----:B------:R-:W-:-:S13]  /*21d0*/  ISETP.LT.OR P0, PT, R38, R39, P0 ;  /* 0x000000272600720c */ /* 0x000fda0000701670 */
[----:B------:R-:W-:Y:S05]  /*21e0*/  @!P0 BRA `(.L_x_4223) ;  /* 0x0000000000288947 */ /* 0x000fea0003800000 */
[----:B------:R-:W0:Y:S01]  /*21f0*/  LDC.64 R6, c[0x0][0x380] ;  /* 0x0000e000ff067b82 */ /* 0x000e220000000a00 */
[----:B------:R-:W2:Y:S04]  /*2200*/  LDG.E.64.CONSTANT R8, desc[UR6][R4.64] ;  /* 0x0000000604087981 */ /* 0x000ea8000c1e9b00 */
[----:B------:R-:W3:Y:S01]  /*2210*/  LDG.E.64.CONSTANT R10, desc[UR6][R4.64+0x1400] ;  /* 0x00140006040a7981 */ /* 0x000ee2000c1e9b00 */
[----:B0-----:R-:W-:-:S03]  /*2220*/  IMAD.WIDE.U32 R40, R40, 0x8, R6 ;  /* 0x0000000828287825 */ /* 0x001fc600078e0006 */
[----:B------:R-:W4:Y:S04]  /*2230*/  LDG.E.64.CONSTANT R6, desc[UR6][R4.64+-0x1400] ;  /* 0xffec000604067981 */ /* 0x000f28000c1e9b00 */
[----:B------:R-:W5:Y:S02]  /*2240*/  LDG.E.64.CONSTANT R40, desc[UR6][R40.64] ;  /* 0x0000000628287981 */ /* 0x000f64000c1e9b00 */
[----:B-----5:R-:W-:-:S08]  /*2250*/  DADD R2, R2, R40 ;  /* 0x0000000002027229 */ /* 0x020fd00000000028 */
[----:B----4-:R-:W-:-:S08]  /*2260*/  DADD R2, R2, R6 ;  /* 0x0000000002027229 */ /* 0x010fd00000000006 */
[----:B--2---:R-:W-:-:S08]  /*2270*/  DADD R2, R2, R8 ;  /* 0x0000000002027229 */ /* 0x004fd00000000008 */
[----:B---3--:R-:W-:-:S11]  /*2280*/  DADD R2, R2, R10 ;  /* 0x0000000002027229 */ /* 0x008fd6000000000a */
.L_x_4223:
[----:B------:R-:W-:Y:S05]  /*2290*/  BSYNC.RECONVERGENT B1 ;  /* 0x0000000000017941 */ /* 0x000fea0003800200 */
.L_x_4221:
        /* <DEDUP_REMOVED lines=49> */
[----:B------:R-:W-:Y:S05]  /*25b0*/  LDS.128 R12, [UR4+0x60] ;  /* 0x00006004ff0c7984 */ /* 0x000fea0008000c00 */
[----:B------:R-:W-:Y:S02]  /*25c0*/  DADD R2, R8, R10 ;  /* 0x0000000008027229 */ /* 0x000fe4000000000a */
[----:B------:R-:W1:Y:S06]  /*25d0*/  LDS.128 R8, [UR4+0x50] ;  /* 0x00005004ff087984 */ /* 0x000e6c0008000c00 */
[----:B--2---:R-:W-:-:S08]  /*25e0*/  DADD R2, R2, R16 ;  /* 0x0000000002027229 */ /* 0x004fd00000000010 */
[----:B------:R-:W-:-:S08]  /*25f0*/  DADD R2, R2, R18 ;  /* 0x0000000002027229 */ /* 0x000fd00000000012 */
[----:B0-----:R-:W-:-:S08]  /*2600*/  DADD R2, R2, R4 ;  /* 0x0000000002027229 */ /* 0x001fd00000000004 */
[----:B------:R-:W-:Y:S01]  /*2610*/  DADD R2, R2, R6 ;  /* 0x0000000002027229 */ /* 0x000fe20000000006 */
[----:B------:R-:W0:Y:S07]  /*2620*/  LDS.128 R4, [UR4+0x70] ;  /* 0x00007004ff047984 */ /* 0x000e2e0008000c00 */
[----:B-1----:R-:W-:-:S08]  /*2630*/  DADD R2, R2, R8 ;  /* 0x0000000002027229 */ /* 0x002fd00000000008 */
[----:B------:R-:W-:Y:S01]  /*2640*/  DADD R2, R2, R10 ;  /* 0x0000000002027229 */ /* 0x000fe2000000000a */
[----:B------:R-:W1:Y:S07]  /*2650*/  LDS.128 R8, [UR4+0x80] ;  /* 0x00008004ff087984 */ /* 0x000e6e0008000c00 */
[----:B------:R-:W-:-:S08]  /*2660*/  DADD R2, R2, R12 ;  /* 0x0000000002027229 */ /* 0x000fd0000000000c */
        /* <DEDUP_REMOVED lines=12> */
[----:B-1----:R-:W-:-:S11]  /*2730*/  DADD R12, R2, R8 ;  /* 0x00000000020c7229 */ /* 0x002fd60000000008 */
.L_x_4219:
[----:B------:R-:W-:Y:S05]  /*2740*/  BSYNC.RECONVERGENT B0 ;  /* 0x0000000000007941 */ /* 0x000fea0003800200 */
.L_x_4204:
[----:B------:R-:W-:Y:S05]  /*2750*/  @P0 EXIT ;  /* 0x000000000000094d */ /* 0x000fea0003800000 */
[----:B------:R-:W1:Y:S01]  /*2760*/  LDCU.64 UR4, c[0x0][0x398] ;  /* 0x00007300ff0477ac */ /* 0x000e620008000a00 */
[----:B0-----:R-:W0:Y:S01]  /*2770*/  LDC.64 R2, c[0x0][0x388] ;  /* 0x0000e200ff027b82 */ /* 0x001e220000000a00 */
[----:B-1----:R-:W-:-:S07]  /*2780*/  DADD R12, R12, UR4 ;  /* 0x000000040c0c7e29 */ /* 0x002fce0008000000 */
[----:B0-----:R-:W-:Y:S01]  /*2790*/  STG.E.64 desc[UR6][R2.64], R12 ;  /* 0x0000000c02007986 */ /* 0x001fe2000c101b06 */
[----:B------:R-:W-:Y:S05]  /*27a0*/  EXIT ;  /* 0x000000000000794d */ /* 0x000fea0003800000 */
.L_x_4232:
        /* <DEDUP_REMOVED lines=13> */
.L_x_4636:


//--------------------- .text._ZN3cub18CUB_300001_SM_10006detail6reduce18DeviceReduceKernelINS2_10policy_hubIdjN4cuda3std3__44plusIdEEE10Policy1000EN6thrust24THRUST_300001_SM_1000_NS6detail15normal_iteratorINSD_10device_ptrIdEEEEjS9_d9WeightSumEEvT0_PT3_T1_NS0_13GridEvenShareISN_EET2_T4_ --------------------------
	.section	.text._ZN3cub18CUB_300001_SM_10006detail6reduce18DeviceReduceKernelINS2_10policy_hubIdjN4cuda3std3__44plusIdEEE10Policy1000EN6thrust24THRUST_300001_SM_1000_NS6detail15normal_iteratorINSD_10device_ptrIdEEEEjS9_d9WeightSumEEvT0_PT3_T1_NS0_13GridEvenShareISN_EET2_T4_,"ax",@progbits
	.align	128
        .global         _ZN3cub18CUB_300001_SM_10006detail6reduce18DeviceReduceKernelINS2_10policy_hubIdjN4cuda3std3__44plusIdEEE10Policy1000EN6thrust24THRUST_300001_SM_1000_NS6detail15normal_iteratorINSD_10device_ptrIdEEEEjS9_d9WeightSumEEvT0_PT3_T1_NS0_13GridEvenShareISN_EET2_T4_
        .type           _ZN3cub18CUB_300001_SM_10006detail6reduce18DeviceReduceKernelINS2_10policy_hubIdjN4cuda3std3__44plusIdEEE10Policy1000EN6thrust24THRUST_300001_SM_1000_NS6detail15normal_iteratorINSD_10device_ptrIdEEEEjS9_d9WeightSumEEvT0_PT3_T1_NS0_13GridEvenShareISN_EET2_T4_,@function
        .size           _ZN3cub18CUB_300001_SM_10006detail6reduce18DeviceReduceKernelINS2_10policy_hubIdjN4cuda3std3__44plusIdEEE10Policy1000EN6thrust24THRUST_300001_SM_1000_NS6detail15normal_iteratorINSD_10device_ptrIdEEEEjS9_d9WeightSumEEvT0_PT3_T1_NS0_13GridEvenShareISN_EET2_T4_,(.L_x_4617 - _ZN3cub18CUB_300001_SM_10006detail6reduce18DeviceReduceKernelINS2_10policy_hubIdjN4cuda3std3__44plusIdEEE10Policy1000EN6thrust24THRUST_300001_SM_1000_NS6detail15normal_iteratorINSD_10device_ptrIdEEEEjS9_d9WeightSumEEvT0_PT3_T1_NS0_13GridEvenShareISN_EET2_T4_)
        .other          _ZN3cub18CUB_300001_SM_10006detail6reduce18DeviceReduceKernelINS2_10policy_hubIdjN4cuda3std3__44plusIdEEE10Policy1000EN6thrust24THRUST_300001_SM_1000_NS6detail15normal_iteratorINSD_10device_ptrIdEEEEjS9_d9WeightSumEEvT0_PT3_T1_NS0_13GridEvenShareISN_EET2_T4_,@"STO_CUDA_ENTRY STV_DEFAULT"
_ZN3cub18CUB_300001_SM_10006detail6reduce18DeviceReduceKernelINS2_10policy_hubIdjN4cuda3std3__44plusIdEEE10Policy1000EN6thrust24THRUST_300001_SM_1000_NS6detail15normal_iteratorINSD_10device_ptrIdEEEEjS9_d9WeightSumEEvT0_PT3_T1_NS0_13GridEvenShareISN_EET2_T4_:
.text._ZN3cub18CUB_300001_SM_10006detail6reduce18DeviceReduceKernelINS2_10policy_hubIdjN4cuda3std3__44plusIdEEE10Policy1000EN6thrust24THRUST_300001_SM_1000_NS6detail15normal_iteratorINSD_10device_ptrIdEEEEjS9_d9WeightSumEEvT0_PT3_T1_NS0_13GridEvenShareISN_EET2_T4_:
[----:B------:R-:W-:Y:S08]  /*0000*/  LDC R1, c[0x0][0x37c] ;  /* 0x0000df00ff017b82 */ /* 0x000ff00000000800 */
[----:B------:R-:W0:Y:S01]  /*0010*/  S2UR UR4, SR_CTAID.X ;  /* 0x00000000000479c3 */ /* 0x000e220000002500 */
[----:B------:R-:W1:Y:S01]  /*0020*/  LDCU.64 UR10, c[0x0][0x358] ;  /* 0x00006b00ff0a77ac */ /* 0x000e620008000a00 */
[----:B------:R-:W-:Y:S01]  /*0030*/  BSSY.RECONVERGENT B0, `(.L_x_4233) ;  /* 0x000048c000007945 */ /* 0x000fe20003800200 */
[----:B------:R-:W-:Y:S01]  /*0040*/  UMOV UR6, URZ ;  /* 0x000000ff00067c82 */ /* 0x000fe20008000000 */
[----:B------:R-:W-:-:S04]  /*0050*/  UMOV UR7, 0xc0000000 ;  /* 0xc000000000077882 */ /* 0x000fc80000000000 */
[----:B------:R-:W2:Y:S01]  /*0060*/  LDC R2, c[0x0][0x3a8] ;  /* 0x0000ea00ff027b82 */ /* 0x000ea20000000800 */
[----:B0-----:R-:W-:-:S06]  /*0070*/  UIMAD UR4, UR4, 0x1400, URZ ;  /* 0x00001400040478a4 */ /* 0x001fcc000f8e02ff */
[----:B--2---:R-:W-:-:S05]  /*0080*/  VIADD R2, R2, -UR4 ;  /* 0x8000000402027c36 */ /* 0x004fca0008000000 */
        /* <DEDUP_REMOVED lines=14> */
[----:B--2---:R-:W-:-:S11]  /*0170*/  DADD R40, -RZ, |R6| ;  /* 0x00000000ff287229 */ /* 0x004fd60000000506 */
[----:B------:R-:W-:Y:S05]  /*0180*/  CALL.REL.NOINC `($_ZN3cub18CUB_300001_SM_10006detail6reduce18DeviceReduceKernelINS2_10policy_hubIdjN4cuda3std3__44plusIdEEE10Policy1000EN6thrust24THRUST_300001_SM_1000_NS6detail15normal_iteratorINSD_10device_ptrIdEEEEjS9_d9WeightSumEEvT0_PT3_T1_NS0_13GridEvenShareISN_EET2_T4_$__internal_accurate_pow) ;  /* 0x0000004400f47944 */ /* 0x000fea0003c00000 */
[----:B------:R-:W-:Y:S05]  /*0190*/  BSYNC.RECONVERGENT B2 ;  /* 0x0000000000027941 */ /* 0x000fea0003800200 */
.L_x_4237:
[C---:B------:R-:W-:Y:S01]  /*01a0*/  DADD R4, R6.reuse, -2 ;  /* 0xc000000006047429 */ /* 0x040fe20000000000 */
[----:B------:R-:W-:Y:S01]  /*01b0*/  BSSY.RECONVERGENT B2, `(.L_x_4238) ;  /* 0x000000e000027945 */ /* 0x000fe20003800200 */
[C---:B------:R-:W-:Y:S02]  /*01c0*/  DSETP.NEU.AND P1, PT, R6.reuse, RZ, PT ;  /* 0x000000ff0600722a */ /* 0x040fe40003f2d000 */
[----:B------:R-:W-:-:S06]  /*01d0*/  DSETP.NEU.AND P0, PT, R6, 1, PT ;  /* 0x3ff000000600742a */ /* 0x000fcc0003f0d000 */
[----:B------:R-:W-:Y:S01]  /*01e0*/  LOP3.LUT R4, R5, 0x7ff00000, RZ, 0xc0, !PT ;  /* 0x7ff0000005047812 */ /* 0x000fe200078ec0ff */
[----:B------:R-:W-:-:S03]  /*01f0*/  VIADD R5, R3, 0x280 ;  /* 0x0000028003057836 */ /* 0x000fc60000000000 */
        /* <DEDUP_REMOVED lines=9> */
.L_x_4239:
[----:B------:R-:W-:Y:S05]  /*0290*/  BSYNC.RECONVERGENT B2 ;  /* 0x0000000000027941 */ /* 0x000fea0003800200 */
.L_x_4238:
[----:B------:R-:W-:Y:S02]  /*02a0*/  FSEL R8, R20, RZ, P0 ;  /* 0x000000ff14087208 */ /* 0x000fe40000000000 */
[----:B------:R-:W-:-:S07]  /*02b0*/  FSEL R9, R21, 1.875, P0 ;  /* 0x3ff0000015097808 */ /* 0x000fce0000000000 */
.L_x_4236:
[----:B------:R-:W-:Y:S05]  /*02c0*/  BSYNC.RECONVERGENT B1 ;  /* 0x0000000000017941 */ /* 0x000fea0003800200 */
.L_x_4235:
[----:B------:R-:W-:Y:S01]  /*02d0*/  ISETP.GE.U32.AND P0, PT, R5, R2, PT ;  /* 0x000000020500720c */ /* 0x000fe20003f06070 */
[----:B------:R-:W-:-:S12]  /*02e0*/  BSSY.RECONVERGENT B1, `(.L_x_4240) ;  /* 0x00000a8000017945 */ /* 0x000fd80003800200 */
[----:B------:R-:W-:Y:S05]  /*02f0*/  @P0 BRA `(.L_x_4241) ;  /* 0x0000000800980947 */ /* 0x000fea0003800000 */
[----:B------:R-:W0:Y:S01]  /*0300*/  LDC R7, c[0x0][0x3a8] ;  /* 0x0000ea00ff077b82 */ /* 0x000e220000000800 */
[----:B------:R-:W-:Y:S01]  /*0310*/  LOP3.LUT R4, RZ, R5, RZ, 0x33, !PT ;  /* 0x00000005ff047212 */ /* 0x000fe200078e33ff */
[----:B------:R-:W-:Y:S03]  /*0320*/  BSSY.RECONVERGENT B2, `(.L_x_4242) ;  /* 0x000002c000027945 */ /* 0x000fe60003800200 */
[----:B0-----:R-:W-:-:S05]  /*0330*/  IADD3 R4, PT, PT, R7, -UR4, R4 ;  /* 0x8000000407047c10 */ /* 0x001fca000fffe004 */
[----:B------:R-:W-:-:S05]  /*0340*/  IMAD.HI.U32 R0, R4, -0x33333333, RZ ;  /* 0xcccccccd04007827 */ /* 0x000fca00078e00ff */
[----:B------:R-:W-:-:S04]  /*0350*/  SHF.R.U32.HI R0, RZ, 0x9, R0 ;  /* 0x00000009ff007819 */ /* 0x000fc80000011600 */
[----:B------:R-:W-:-:S04]  /*0360*/  LOP3.LUT R6, R0, 0x3, RZ, 0xc0, !PT ;  /* 0x0000000300067812 */ /* 0x000fc800078ec0ff */
[----:B------:R-:W-:-:S13]  /*0370*/  ISETP.NE.AND P0, PT, R6, 0x3, PT ;  /* 0x000000030600780c */ /* 0x000fda0003f05270 */
[----:B------:R-:W-:Y:S05]  /*0380*/  @!P0 BRA `(.L_x_4243) ;  /* 0x0000000000948947 */ /* 0x000fea0003800000 */
[----:B------:R-:W0:Y:S01]  /*0390*/  LDC.64 R10, c[0x0][0x380] ;  /* 0x0000e000ff0a7b82 */ /* 0x000e220000000a00 */
[----:B------:R-:W-:Y:S02]  /*03a0*/  VIADD R7, R0, 0x1 ;  /* 0x0000000100077836 */ /* 0x000fe40000000000 */
[----:B------:R-:W-:-:S03]  /*03b0*/  VIADD R6, R5, UR4 ;  /* 0x0000000405067c36 */ /* 0x000fc60008000000 */
[----:B------:R-:W-:-:S05]  /*03c0*/  LOP3.LUT R7, R7, 0x3, RZ, 0xc0, !PT ;  /* 0x0000000307077812 */ /* 0x000fca00078ec0ff */
[----:B------:R-:W-:-:S07]  /*03d0*/  IMAD.MOV R7, RZ, RZ, -R7 ;  /* 0x000000ffff077224 */ /* 0x000fce00078e0a07 */
.L_x_4248:
[----:B0-----:R-:W-:-:S06]  /*03e0*/  IMAD.WIDE.U32 R12, R6, 0x8, R10 ;  /* 0x00000008060c7825 */ /* 0x001fcc00078e000a */
[----:B------:R-:W2:Y:S01]  /*03f0*/  LDG.E.64 R12, desc[UR10][R12.64] ;  /* 0x0000000a0c0c7981 */ /* 0x000ea2000c1e1b00 */
[----:B------:R-:W-:Y:S01]  /*0400*/  BSSY.RECONVERGENT B3, `(.L_x_4244) ;  /* 0x0000004000037945 */ /* 0x000fe20003800200 */
[----:B------:R-:W-:Y:S01]  /*0410*/  MOV R0, 0x440 ;  /* 0x0000044000007802 */ /* 0x000fe20000000f00 */
[----:B--2---:R-:W-:-:S11]  /*0420*/  DADD R40, -RZ, |R12| ;  /* 0x00000000ff287229 */ /* 0x004fd6000000050c */
[----:B------:R-:W-:Y:S05]  /*0430*/  CALL.REL.NOINC `($_ZN3cub18CUB_300001_SM_10006detail6reduce18DeviceReduceKernelINS2_10policy_hubIdjN4cuda3std3__44plusIdEEE10Policy1000EN6thrust24THRUST_300001_SM_1000_NS6detail15normal_iteratorINSD_10device_ptrIdEEEEjS9_d9WeightSumEEvT0_PT3_T1_NS0_13GridEvenShareISN_EET2_T4_$__internal_accurate_pow) ;  /* 0x0000004400487944 */ /* 0x000fea0003c00000 */
[----:B------:R-:W-:Y:S05]  /*0440*/  BSYNC.RECONVERGENT B3 ;  /* 0x0000000000037941 */ /* 0x000fea0003800200 */
.L_x_4244:
        /* <DEDUP_REMOVED lines=14> */
.L_x_4247:
[----:B------:R-:W-:-:S11]  /*0530*/  DADD R20, R12, -2 ;  /* 0xc00000000c147429 */ /* 0x000fd60000000000 */
.L_x_4246:
[----:B------:R-:W-:Y:S05]  /*0540*/  BSYNC.RECONVERGENT B3 ;  /* 0x0000000000037941 */ /* 0x000fea0003800200 */
.L_x_4245:
[----:B------:R-:W-:Y:S01]  /*0550*/  DSETP.NEU.AND P0, PT, R12, 1, PT ;  /* 0x3ff000000c00742a */ /* 0x000fe20003f0d000 */
[----:B------:R-:W-:Y:S02]  /*0560*/  VIADD R7, R7, 0x1 ;  /* 0x0000000107077836 */ /* 0x000fe40000000000 */
[----:B------:R-:W-:Y:S02]  /*0570*/  VIADD R5, R5, 0x280 ;  /* 0x0000028005057836 */ /* 0x000fe40000000000 */
[----:B------:R-:W-:Y:S01]  /*0580*/  VIADD R6, R6, 0x280 ;  /* 0x0000028006067836 */ /* 0x000fe20000000000 */
[----:B------:R-:W-:Y:S02]  /*0590*/  FSEL R12, R20, RZ, P0 ;  /* 0x000000ff140c7208 */ /* 0x000fe40000000000 */
[----:B------:R-:W-:Y:S02]  /*05a0*/  FSEL R13, R21, 1.875, P0 ;  /* 0x3ff00000150d7808 */ /* 0x000fe40000000000 */
[----:B------:R-:W-:-:S04]  /*05b0*/  ISETP.NE.AND P0, PT, R7, RZ, PT ;  /* 0x000000ff0700720c */ /* 0x000fc80003f05270 */
[----:B------:R-:W-:-:S09]  /*05c0*/  DADD R8, R8, R12 ;  /* 0x0000000008087229 */ /* 0x000fd2000000000c */
[----:B------:R-:W-:Y:S05]  /*05d0*/  @P0 BRA `(.L_x_4248) ;  /* 0xfffffffc00800947 */ /* 0x000fea000383ffff */
.L_x_4243:
[----:B------:R-:W-:Y:S05]  /*05e0*/  BSYNC.RECONVERGENT B2 ;  /* 0x0000000000027941 */ /* 0x000fea0003800200 */
.L_x_4242:
[----:B------:R-:W-:-:S13]  /*05f0*/  ISETP.GE.U32.AND P0, PT, R4, 0x780, PT ;  /* 0x000007800400780c */ /* 0x000fda0003f06070 */
[----:B------:R-:W-:Y:S05]  /*0600*/  @!P0 BRA `(.L_x_4241) ;  /* 0x0000000400d48947 */ /* 0x000fea0003800000 */
[----:B------:R-:W0:Y:S01]  /*0610*/  LDC.64 R6, c[0x0][0x380] ;  /* 0x0000e000ff067b82 */ /* 0x000e220000000a00 */
[C---:B------:R-:W-:Y:S02]  /*0620*/  VIADD R4, R5.reuse, 0x500 ;  /* 0x0000050005047836 */ /* 0x040fe40000000000 */
[----:B------:R-:W-:-:S07]  /*0630*/  VIADD R5, R5, UR4 ;  /* 0x0000000405057c36 */ /* 0x000fce0008000000 */
.L_x_4264:
[----:B0-----:R-:W-:-:S06]  /*0640*/  IMAD.WIDE.U32 R10, R5, 0x8, R6 ;  /* 0x00000008050a7825 */ /* 0x001fcc00078e0006 */
[----:B------:R-:W2:Y:S01]  /*0650*/  LDG.E.64 R10, desc[UR10][R10.64] ;  /* 0x0000000a0a0a7981 */ /* 0x000ea2000c1e1b00 */
[----:B------:R-:W-:Y:S01]  /*0660*/  BSSY.RECONVERGENT B2, `(.L_x_4249) ;  /* 0x0000004000027945 */ /* 0x000fe20003800200 */
[----:B------:R-:W-:Y:S01]  /*0670*/  MOV R0, 0x6a0 ;  /* 0x000006a000007802 */ /* 0x000fe20000000f00 */
[----:B--2---:R-:W-:-:S11]  /*0680*/  DADD R40, -RZ, |R10| ;  /* 0x00000000ff287229 */ /* 0x004fd6000000050a */
[----:B------:R-:W-:Y:S05]  /*0690*/  CALL.REL.NOINC `($_ZN3cub18CUB_300001_SM_10006detail6reduce18DeviceReduceKernelINS2_10policy_hubIdjN4cuda3std3__44plusIdEEE10Policy1000EN6thrust24THRUST_300001_SM_1000_NS6detail15normal_iteratorINSD_10device_ptrIdEEEEjS9_d9WeightSumEEvT0_PT3_T1_NS0_13GridEvenShareISN_EET2_T4_$__internal_accurate_pow) ;  /* 0x0000004000b07944 */ /* 0x000fea0003c00000 */
[----:B------:R-:W-:Y:S05]  /*06a0*/  BSYNC.RECONVERGENT B2 ;  /* 0x0000000000027941 */ /* 0x000fea0003800200 */
.L_x_4249:
[----:B------:R-:W-:-:S04]  /*06b0*/  VIADD R13, R5, 0x280 ;  /* 0x00000280050d7836 */ /* 0x000fc80000000000 */
[----:B------:R-:W-:-:S06]  /*06c0*/  IMAD.WIDE.U32 R12, R13, 0x8, R6 ;  /* 0x000000080d0c7825 */ /* 0x000fcc00078e0006 */
        /* <DEDUP_REMOVED lines=16> */
.L_x_4251:
[----:B------:R-:W-:Y:S05]  /*07d0*/  BSYNC.RECONVERGENT B2 ;  /* 0x0000000000027941 */ /* 0x000fea0003800200 */
.L_x_4250:
[----:B------:R-:W-:Y:S01]  /*07e0*/  FSEL R10, R20, RZ, P0 ;  /* 0x000000ff140a7208 */ /* 0x000fe20000000000 */
[----:B------:R-:W-:Y:S01]  /*07f0*/  BSSY.RECONVERGENT B2, `(.L_x_4252) ;  /* 0x0000005000027945 */ /* 0x000fe20003800200 */
[----:B------:R-:W-:Y:S02]  /*0800*/  FSEL R11, R21, 1.875, P0 ;  /* 0x3ff00000150b7808 */ /* 0x000fe40000000000 */
[----:B------:R-:W-:-:S04]  /*0810*/  MOV R0, 0x840 ;  /* 0x0000084000007802 */ /* 0x000fc80000000f00 */
[----:B------:R-:W-:-:S11]  /*0820*/  DADD R8, R8, R10 ;  /* 0x0000000008087229 */ /* 0x000fd6000000000a */
[----:B------:R-:W-:Y:S05]  /*0830*/  CALL.REL.NOINC `($_ZN3cub18CUB_300001_SM_10006detail6reduce18DeviceReduceKernelINS2_10policy_hubIdjN4cuda3std3__44plusIdEEE10Policy1000EN6thrust24THRUST_300001_SM_1000_NS6detail15normal_iteratorINSD_10device_ptrIdEEEEjS9_d9WeightSumEEvT0_PT3_T1_NS0_13GridEvenShareISN_EET2_T4_$__internal_accurate_pow) ;  /* 0x0000004000487944 */ /* 0x000fea0003c00000 */
[----:B------:R-:W-:Y:S05]  /*0840*/  BSYNC.RECONVERGENT B2 ;  /* 0x0000000000027941 */ /* 0x000fea0003800200 */
.L_x_4252:
        /* <DEDUP_REMOVED lines=14> */
.L_x_4255:
[----:B------:R-:W-:-:S11]  /*0930*/  DADD R20, R12, -2 ;  /* 0xc00000000c147429 */ /* 0x000fd60000000000 */
.L_x_4254:
[----:B------:R-:W-:Y:S05]  /*0940*/  BSYNC.RECONVERGENT B2 ;  /* 0x0000000000027941 */ /* 0x000fea0003800200 */
.L_x_4253:
[----:B------:R-:W-:-:S04]  /*0950*/  VIADD R11, R5, 0x500 ;  /* 0x00000500050b7836 */ /* 0x000fc80000000000 */
[----:B------:R-:W-:-:S06]  /*0960*/  IMAD.WIDE.U32 R10, R11, 0x8, R6 ;  /* 0x000000080b0a7825 */ /* 0x000fcc00078e0006 */
[----:B------:R-:W2:Y:S01]  /*0970*/  LDG.E.64 R10, desc[UR10][R10.64] ;  /* 0x0000000a0a0a7981 */ /* 0x000ea2000c1e1b00 */
[----:B------:R-:W-:Y:S01]  /*0980*/  DSETP.NEU.AND P0, PT, R12, 1, PT ;  /* 0x3ff000000c00742a */ /* 0x000fe20003f0d000 */
[----:B------:R-:W-:Y:S01]  /*0990*/  BSSY.RECONVERGENT B2, `(.L_x_4256) ;  /* 0x0000007000027945 */ /* 0x000fe20003800200 */
[----:B------:R-:W-:-:S04]  /*09a0*/  MOV R0, 0xa00 ;  /* 0x00000a0000007802 */ /* 0x000fc80000000f00 */
[----:B------:R-:W-:Y:S02]  /*09b0*/  FSEL R12, R20, RZ, P0 ;  /* 0x000000ff140c7208 */ /* 0x000fe40000000000 */
[----:B------:R-:W-:-:S06]  /*09c0*/  FSEL R13, R21, 1.875, P0 ;  /* 0x3ff00000150d7808 */ /* 0x000fcc0000000000 */
[----:B------:R-:W-:Y:S02]  /*09d0*/  DADD R12, R8, R12 ;  /* 0x00000000080c7229 */ /* 0x000fe4000000000c */
[----:B--2---:R-:W-:-:S11]  /*09e0*/  DADD R40, -RZ, |R10| ;  /* 0x00000000ff287229 */ /* 0x004fd6000000050a */
[----:B------:R-:W-:Y:S05]  /*09f0*/  CALL.REL.NOINC `($_ZN3cub18CUB_300001_SM_10006detail6reduce18DeviceReduceKernelINS2_10policy_hubIdjN4cuda3std3__44plusIdEEE10Policy1000EN6thrust24THRUST_300001_SM_1000_NS6detail15normal_iteratorINSD_10device_ptrIdEEEEjS9_d9WeightSumEEvT0_PT3_T1_NS0_13GridEvenShareISN_EET2_T4_$__internal_accurate_pow) ;  /* 0x0000003c00d87944 */ /* 0x000fea0003c00000 */
[----:B------:R-:W-:Y:S05]  /*0a00*/  BSYNC.RECONVERGENT B2 ;  /* 0x0000000000027941 */ /* 0x000fea0003800200 */
.L_x_4256:
        /* <DEDUP_REMOVED lines=14> */
.L_x_4259:
[----:B------:R-:W-:-:S11]  /*0af0*/  DADD R20, R10, -2 ;  /* 0xc00000000a147429 */ /* 0x000fd60000000000 */
.L_x_4258:
[----:B------:R-:W-:Y:S05]  /*0b00*/  BSYNC.RECONVERGENT B2 ;  /* 0x0000000000027941 */ /* 0x000fea0003800200 */
.L_x_4257:
        /* <DEDUP_REMOVED lines=12> */
.L_x_4260:
        /* <DEDUP_REMOVED lines=14> */
.L_x_4263:
[----:B------:R-:W-:-:S11]  /*0cb0*/  DADD R20, R8, -2 ;  /* 0xc000000008147429 */ /* 0x000fd60000000000 */
.L_x_4262:
[----:B------:R-:W-:Y:S05]  /*0cc0*/  BSYNC.RECONVERGENT B2 ;  /* 0x0000000000027941 */ /* 0x000fea0003800200 */
.L_x_4261:
[----:B------:R-:W-:Y:S01]  /*0cd0*/  DSETP.NEU.AND P0, PT, R8, 1, PT ;  /* 0x3ff000000800742a */ /* 0x000fe20003f0d000 */
[C---:B------:R-:W-:Y:S02]  /*0ce0*/  VIADD R11, R4.reuse, 0x500 ;  /* 0x00000500040b7836 */ /* 0x040fe40000000000 */
[----:B------:R-:W-:Y:S02]  /*0cf0*/  VIADD R4, R4, 0xa00 ;  /* 0x00000a0004047836 */ /* 0x000fe40000000000 */
[----:B------:R-:W-:Y:S01]  /*0d00*/  VIADD R5, R5, 0xa00 ;  /* 0x00000a0005057836 */ /* 0x000fe20000000000 */
[----:B------:R-:W-:Y:S02]  /*0d10*/  FSEL R8, R20, RZ, P0 ;  /* 0x000000ff14087208 */ /* 0x000fe40000000000 */
[----:B------:R-:W-:Y:S02]  /*0d20*/  FSEL R9, R21, 1.875, P0 ;  /* 0x3ff0000015097808 */ /* 0x000fe40000000000 */
[----:B------:R-:W-:-:S04]  /*0d30*/  ISETP.GE.AND P0, PT, R11, R2, PT ;  /* 0x000000020b00720c */ /* 0x000fc80003f06270 */
[----:B------:R-:W-:-:S09]  /*0d40*/  DADD R8, R12, R8 ;  /* 0x000000000c087229 */ /* 0x000fd20000000008 */
[----:B------:R-:W-:Y:S05]  /*0d50*/  @!P0 BRA `(.L_x_4264) ;  /* 0xfffffff800388947 */ /* 0x000fea000383ffff */
.L_x_4241:
[----:B------:R-:W-:Y:S05]  /*0d60*/  BSYNC.RECONVERGENT B1 ;  /* 0x0000000000017941 */ /* 0x000fea0003800200 */
.L_x_4240:
        /* <DEDUP_REMOVED lines=48> */
[----:B------:R-:W2:Y:S04]  /*1070*/  LDS.128 R16, [UR4+0x30] ;  /* 0x00003004ff107984 */ /* 0x000ea80008000c00 */
[----:B-1----:R-:W1:Y:S01]  /*1080*/  LDS.128 R4, [UR4+0x40] ;  /* 0x00004004ff047984 */ /* 0x002e620008000c00 */
[----:B0-----:R-:W-:-:S03]  /*1090*/  DADD R12, R8, R12 ;  /* 0x00000000080c7229 */ /* 0x001fc6000000000c */
[----:B------:R-:W0:Y:S05]  /*10a0*/  LDS.128 R8, [UR4+0x50] ;  /* 0x00005004ff087984 */ /* 0x000e2a0008000c00 */
[----:B------:R-:W-:-:S08]  /*10b0*/  DADD R12, R12, R14 ;  /* 0x000000000c0c7229 */ /* 0x000fd0000000000e */
[----:B--2---:R-:W-:-:S08]  /*10c0*/  DADD R12, R12, R16 ;  /* 0x000000000c0c7229 */ /* 0x004fd00000000010 */
[----:B------:R-:W-:Y:S02]  /*10d0*/  DADD R18, R12, R18 ;  /* 0x000000000c127229 */ /* 0x000fe40000000012 */
[----:B------:R-:W2:Y:S06]  /*10e0*/  LDS.128 R12, [UR4+0x60] ;  /* 0x00006004ff0c7984 */ /* 0x000eac0008000c00 */
[----:B-1----:R-:W-:-:S08]  /*10f0*/  DADD R4, R18, R4 ;  /* 0x0000000012047229 */ /* 0x002fd00000000004 */
[----:B------:R-:W-:Y:S02]  /*1100*/  DADD R2, R4, R6 ;  /* 0x0000000004027229 */ /* 0x000fe40000000006 */
[----:B------:R-:W1:Y:S06]  /*1110*/  LDS.128 R4, [UR4+0x70] ;  /* 0x00007004ff047984 */ /* 0x000e6c0008000c00 */
[----:B0-----:R-:W-:-:S08]  /*1120*/  DADD R2, R2, R8 ;  /* 0x0000000002027229 */ /* 0x001fd00000000008 */
[----:B------:R-:W-:Y:S01]  /*1130*/  DADD R2, R2, R10 ;  /* 0x0000000002027229 */ /* 0x000fe2000000000a */
[----:B------:R-:W0:Y:S07]  /*1140*/  LDS.128 R8, [UR4+0x80] ;  /* 0x00008004ff087984 */ /* 0x000e2e0008000c00 */
[----:B--2---:R-:W-:-:S08]  /*1150*/  DADD R2, R2, R12 ;  /* 0x0000000002027229 */ /* 0x004fd0000000000c */
        /* <DEDUP_REMOVED lines=14> */
.L_x_4265:
        /* <DEDUP_REMOVED lines=14> */
[----:B------:R-:W-:Y:S01]  /*1320*/  FSEL R7, R5, R9, !P0 ;  /* 0x0000000905077208 */ /* 0x000fe20004000000 */
        /* <DEDUP_REMOVED lines=24> */
[----:B------:R-:W-:Y:S02]  /*14b0*/  ISETP.GT.AND P0, PT, R0, R13, PT ;  /* 0x0000000d0000720c */ /* 0x000fe40003f04270 */
        /* <DEDUP_REMOVED lines=16> */
[----:B------:R-:W1:Y:S04]  /*15c0*/  LDS.128 R12, [UR4+0x20] ;  /* 0x00002004ff0c7984 */ /* 0x000e680008000c00 */
[----:B0-----:R-:W0:Y:S01]  /*15d0*/  LDS.128 R4, [UR4+0x30] ;  /* 0x00003004ff047984 */ /* 0x001e220008000c00 */
        /* <DEDUP_REMOVED lines=70> */
[----:B------:R-:W0:Y:S01]  /*1a40*/  LDS.64 R4, [UR4+0xb0] ;  /* 0x0000b004ff047984 */ /* 0x000e220008000a00 */
        /* <DEDUP_REMOVED lines=11> */
[----:B------:R-:W-:Y:S01]  /*1b00*/  FSEL R9, R5, R7, P1 ;  /* 0x0000000705097208 */ /* 0x000fe20000800000 */
[----:B------:R-:W-:Y:S06]  /*1b10*/  BRA `(.L_x_4266) ;  /* 0x0000002c00747947 */ /* 0x000fec0003800000 */
.L_x_4234:
[----:B------:R-:W0:Y:S01]  /*1b20*/  S2R R2, SR_TID.X ;  /* 0x0000000000027919 */ /* 0x000e220000002100 */
[----:B------:R-:W1:Y:S01]  /*1b30*/  LDC.64 R4, c[0x0][0x380] ;  /* 0x0000e000ff047b82 */ /* 0x000e620000000a00 */
[----:B0-----:R-:W-:-:S04]  /*1b40*/  VIADD R3, R2, UR4 ;  /* 0x0000000402037c36 */ /* 0x001fc80008000000 */
[----:B-1----:R-:W-:-:S05]  /*1b50*/  IMAD.WIDE.U32 R4, R3, 0x8, R4 ;  /* 0x0000000803047825 */ /* 0x002fca00078e0004 */
[----:B------:R-:W2:Y:S01]  /*1b60*/  LDG.E.64 R6, desc[UR10][R4.64] ;  /* 0x0000000a04067981 */ /* 0x000ea2000c1e1b00 */
[----:B------:R-:W-:Y:S01]  /*1b70*/  BSSY.RECONVERGENT B1, `(.L_x_4267) ;  /* 0x0000004000017945 */ /* 0x000fe20003800200 */
[----:B------:R-:W-:Y:S01]  /*1b80*/  MOV R0, 0x1bb0 ;  /* 0x00001bb000007802 */ /* 0x000fe20000000f00 */
[----:B--2---:R-:W-:-:S11]  /*1b90*/  DADD R40, -RZ, |R6| ;  /* 0x00000000ff287229 */ /* 0x004fd60000000506 */
[----:B------:R-:W-:Y:S05]  /*1ba0*/  CALL.REL.NOINC `($_ZN3cub18CUB_300001_SM_10006detail6reduce18DeviceReduceKernelINS2_10policy_hubIdjN4cuda3std3__44plusIdEEE10Policy1000EN6thrust24THRUST_300001_SM_1000_NS6detail15normal_iteratorINSD_10device_ptrIdEEEEjS9_d9WeightSumEEvT0_PT3_T1_NS0_13GridEvenShareISN_EET2_T4_$__internal_accurate_pow) ;  /* 0x0000002c006c7944 */ /* 0x000fea0003c00000 */
[----:B------:R-:W-:Y:S05]  /*1bb0*/  BSYNC.RECONVERGENT B1 ;  /* 0x0000000000017941 */ /* 0x000fea0003800200 */
.L_x_4267:
        /* <DEDUP_REMOVED lines=17> */
.L_x_4269:
[----:B------:R-:W-:Y:S05]  /*1cd0*/  BSYNC.RECONVERGENT B1 ;  /* 0x0000000000017941 */ /* 0x000fea0003800200 */
.L_x_4268:
[----:B------:R-:W-:Y:S01]  /*1ce0*/  BSSY.RECONVERGENT B1, `(.L_x_4270) ;  /* 0x0000006000017945 */ /* 0x000fe20003800200 */
[----:B------:R-:W-:Y:S01]  /*1cf0*/  FSEL R14, R20, RZ, P0 ;  /* 0x000000ff140e7208 */ /* 0x000fe20000000000 */
[----:B------:R-:W-:Y:S01]  /*1d00*/  IMAD.MOV.U32 R41, RZ, RZ, R11 ;  /* 0x000000ffff297224 */ /* 0x000fe200078e000b */
[----:B------:R-:W-:Y:S02]  /*1d10*/  FSEL R15, R21, 1.875, P0 ;  /* 0x3ff00000150f7808 */ /* 0x000fe40000000000 */
[----:B------:R-:W-:-:S07]  /*1d20*/  MOV R0, 0x1d40 ;  /* 0x00001d4000007802 */ /* 0x000fce0000000f00 */
[----:B------:R-:W-:Y:S05]  /*1d30*/  CALL.REL.NOINC `($_ZN3cub18CUB_300001_SM_10006detail6reduce18DeviceReduceKernelINS2_10policy_hubIdjN4cuda3std3__44plusIdEEE10Policy1000EN6thrust24THRUST_300001_SM_1000_NS6detail15normal_iteratorINSD_10device_ptrIdEEEEjS9_d9WeightSumEEvT0_PT3_T1_NS0_13GridEvenShareISN_EET2_T4_$__internal_accurate_pow) ;  /* 0x0000002c00087944 */ /* 0x000fea0003c00000 */
[----:B------:R-:W-:Y:S05]  /*1d40*/  BSYNC.RECONVERGENT B1 ;  /* 0x0000000000017941 */ /* 0x000fea0003800200 */
.L_x_4270:
        /* <DEDUP_REMOVED lines=14> */
.L_x_4273:
[----:B------:R-:W-:-:S11]  /*1e30*/  DADD R20, R8, -2 ;  /* 0xc000000008147429 */ /* 0x000fd60000000000 */
.L_x_4272:
[----:B------:R-:W-:Y:S05]  /*1e40*/  BSYNC.RECONVERGENT B1 ;  /* 0x0000000000017941 */ /* 0x000fea0003800200 */
.L_x_4271:
[----:B------:R-:W2:Y:S01]  /*1e50*/  LDG.E.64 R6, desc[UR10][R4.64+0x2800] ;  /* 0x0028000a04067981 */ /* 0x000ea2000c1e1b00 */
[----:B------:R-:W-:Y:S01]  /*1e60*/  DSETP.NEU.AND P0, PT, R8, 1, PT ;  /* 0x3ff000000800742a */ /* 0x000fe20003f0d000 */
[----:B------:R-:W-:Y:S01]  /*1e70*/  BSSY.RECONVERGENT B1, `(.L_x_4274) ;  /* 0x0000006000017945 */ /* 0x000fe20003800200 */
[----:B------:R-:W-:-:S04]  /*1e80*/  MOV R0, 0x1ed0 ;  /* 0x00001ed000007802 */ /* 0x000fc80000000f00 */
[----:B------:R-:W-:Y:S02]  /*1e90*/  FSEL R12, R20, RZ, P0 ;  /* 0x000000ff140c7208 */ /* 0x000fe40000000000 */
[----:B------:R-:W-:Y:S01]  /*1ea0*/  FSEL R13, R21, 1.875, P0 ;  /* 0x3ff00000150d7808 */ /* 0x000fe20000000000 */
[----:B--2---:R-:W-:-:S11]  /*1eb0*/  DADD R40, -RZ, |R6| ;  /* 0x00000000ff287229 */ /* 0x004fd60000000506 */
[----:B------:R-:W-:Y:S05]  /*1ec0*/  CALL.REL.NOINC `($_ZN3cub18CUB_300001_SM_10006detail6reduce18DeviceReduceKernelINS2_10policy_hubIdjN4cuda3std3__44plusIdEEE10Policy1000EN6thrust24THRUST_300001_SM_1000_NS6detail15normal_iteratorINSD_10device_ptrIdEEEEjS9_d9WeightSumEEvT0_PT3_T1_NS0_13GridEvenShareISN_EET2_T4_$__internal_accurate_pow) ;  /* 0x0000002800a47944 */ /* 0x000fea0003c00000 */
[----:B------:R-:W-:Y:S05]  /*1ed0*/  BSYNC.RECONVERGENT B1 ;  /* 0x0000000000017941 */ /* 0x000fea0003800200 */
.L_x_4274:
        /* <DEDUP_REMOVED lines=14> */
.L_x_4277:
[----:B------:R-:W-:-:S11]  /*1fc0*/  DADD R20, R6, -2 ;  /* 0xc000000006147429 */ /* 0x000fd60000000000 */
.L_x_4276:
[----:B------:R-:W-:Y:S05]  /*1fd0*/  BSYNC.RECONVERGENT B1 ;  /* 0x0000000000017941 */ /* 0x000fea0003800200 */
.L_x_4275:
        /* <DEDUP_REMOVED lines=9> */
.L_x_4278:
        /* <DEDUP_REMOVED lines=14> */
.L_x_4281:
[----:B------:R-:W-:-:S11]  /*2150*/  DADD R20, R8, -2 ;  /* 0xc000000008147429 */ /* 0x000fd60000000000 */
.L_x_4280:
[----:B------:R-:W-:Y:S05]  /*2160*/  BSYNC.RECONVERGENT B1 ;  /* 0x0000000000017941 */ /* 0x000fea0003800200 */
.L_x_4279:
        /* <DEDUP_REMOVED lines=9> */
.L_x_4282:
        /* <DEDUP_REMOVED lines=14> */
.L_x_4285:
[----:B------:R-:W-:-:S11]  /*22e0*/  DADD R20, R6, -2 ;  /* 0xc000000006147429 */ /* 0x000fd60000000000 */
.L_x_4284:
[----:B------:R-:W-:Y:S05]  /*22f0*/  BSYNC.RECONVERGENT B1 ;  /* 0x0000000000017941 */ /* 0x000fea0003800200 */
.L_x_4283:
        /* <DEDUP_REMOVED lines=9> */
.L_x_4286:
        /* <DEDUP_REMOVED lines=14> */
.L_x_4289:
[----:B------:R-:W-:-:S11]  /*2470*/  DADD R20, R4, -2 ;  /* 0xc000000004147429 */ /* 0x000fd60000000000 */
.L_x_4288:
[----:B------:R-:W-:Y:S05]  /*2480*/  BSYNC.RECONVERGENT B1 ;  /* 0x0000000000017941 */ /* 0x000fea0003800200 */
.L_x_4287:
[----:B------:R-:W0:Y:S01]  /*2490*/  LDC.64 R16, c[0x0][0x380] ;  /* 0x0000e000ff107b82 */ /* 0x000e220000000a00 */
[----:B------:R-:W-:-:S05]  /*24a0*/  LOP3.LUT R3, R2, UR4, RZ, 0xfc, !PT ;  /* 0x0000000402037c12 */ /* 0x000fca000f8efcff */
[----:B0-----:R-:W-:-:S06]  /*24b0*/  IMAD.WIDE.U32 R16, R3, 0x8, R16 ;  /* 0x0000000803107825 */ /* 0x001fcc00078e0010 */
        /* <DEDUP_REMOVED lines=9> */
.L_x_4290:
        /* <DEDUP_REMOVED lines=14> */
.L_x_4293:
[----:B------:R-:W-:-:S11]  /*2630*/  DADD R20, R16, -2 ;  /* 0xc000000010147429 */ /* 0x000fd60000000000 */
.L_x_4292:
[----:B------:R-:W-:Y:S05]  /*2640*/  BSYNC.RECONVERGENT B1 ;  /* 0x0000000000017941 */ /* 0x000fea0003800200 */
.L_x_4291:
[----:B------:R-:W0:Y:S01]  /*2650*/  S2R R2, SR_CTAID.X ;  /* 0x0000000000027919 */ /* 0x000e220000002500 */
[----:B------:R-:W1:Y:S01]  /*2660*/  LDC.64 R22, c[0x0][0x380] ;  /* 0x0000e000ff167b82 */ /* 0x000e620000000a00 */
[----:B------:R-:W2:Y:S01]  /*2670*/  S2R R4, SR_TID.X ;  /* 0x0000000000047919 */ /* 0x000ea20000002100 */
[----:B0-----:R-:W-:-:S05]  /*2680*/  IMAD R5, R2, 0x1400, RZ ;  /* 0x0000140002057824 */ /* 0x001fca00078e02ff */
[----:B--2---:R-:W-:-:S05]  /*2690*/  LOP3.LUT R3, R5, R4, RZ, 0xfc, !PT ;  /* 0x0000000405037212 */ /* 0x004fca00078efcff */
[----:B-1----:R-:W-:-:S05]  /*26a0*/  IMAD.WIDE.U32 R22, R3, 0x8, R22 ;  /* 0x0000000803167825 */ /* 0x002fca00078e0016 */
        /* <DEDUP_REMOVED lines=9> */
.L_x_4294:
        /* <DEDUP_REMOVED lines=14> */
.L_x_4297:
[----:B------:R-:W-:-:S11]  /*2820*/  DADD R20, R38, -2 ;  /* 0xc000000026147429 */ /* 0x000fd60000000000 */
.L_x_4296:
[----:B------:R-:W-:Y:S05]  /*2830*/  BSYNC.RECONVERGENT B1 ;  /* 0x0000000000017941 */ /* 0x000fea0003800200 */
.L_x_4295:
[----:B------:R-:W-:Y:S02]  /*2840*/  DADD R12, R14, R12 ;  /* 0x000000000e0c7229 */ /* 0x000fe4000000000c */
[----:B------:R-:W-:-:S06]  /*2850*/  DSETP.NEU.AND P0, PT, R38, 1, PT ;  /* 0x3ff000002600742a */ /* 0x000fcc0003f0d000 */
[----:B------:R-:W-:-:S08]  /*2860*/  DADD R10, R12, R10 ;  /* 0x000000000c0a7229 */ /* 0x000fd0000000000a */
[----:B------:R-:W-:Y:S02]  /*2870*/  DADD R8, R10, R8 ;  /* 0x000000000a087229 */ /* 0x000fe40000000008 */
[----:B------:R-:W0:Y:S06]  /*2880*/  LDC.64 R10, c[0x0][0x3a8] ;  /* 0x0000ea00ff0a7b82 */ /* 0x000e2c0000000a00 */
[----:B------:R-:W-:Y:S01]  /*2890*/  DADD R6, R8, R6 ;  /* 0x0000000008067229 */ /* 0x000fe20000000006 */
[----:B------:R-:W-:Y:S02]  /*28a0*/  FSEL R8, R20, RZ, P0 ;  /* 0x000000ff14087208 */ /* 0x000fe40000000000 */
[----:B------:R-:W-:-:S05]  /*28b0*/  FSEL R9, R21, 1.875, P0 ;  /* 0x3ff0000015097808 */ /* 0x000fca0000000000 */
[----:B------:R-:W-:-:S08]  /*28c0*/  DADD R6, R6, R18 ;  /* 0x0000000006067229 */ /* 0x000fd00000000012 */
[----:B------:R-:W-:Y:S01]  /*28d0*/  DADD R6, R6, R16 ;  /* 0x0000000006067229 */ /* 0x000fe20000000010 */
[----:B0-----:R-:W-:Y:S02]  /*28e0*/  IMAD R13, R11, 0x1400, RZ ;  /* 0x000014000b0d7824 */ /* 0x001fe400078e02ff */
[----:B------:R-:W-:-:S05]  /*28f0*/  IMAD.IADD R0, R10, 0x1, -R5 ;  /* 0x000000010a007824 */ /* 0x000fca00078e0a05 */
[----:B------:R-:W-:Y:S01]  /*2900*/  DADD R6, R6, R8 ;  /* 0x0000000006067229 */ /* 0x000fe20000000008 */
[----:B------:R-:W-:-:S13]  /*2910*/  ISETP.GE.U32.AND P0, PT, R0, R13, PT ;  /* 0x0000000d0000720c */ /* 0x000fda0003f06070 */
[----:B------:R-:W-:Y:S05]  /*2920*/  @!P0 BRA `(.L_x_4298) ;  /* 0x0000001800c48947 */ /* 0x000fea0003800000 */
[----:B------:R-:W0:Y:S01]  /*2930*/  S2R R8, SR_TID.X ;  /* 0x0000000000087919 */ /* 0x000e220000002100 */
[----:B------:R-:W-:Y:S01]  /*2940*/  IMAD R3, R11, 0x1400, R5 ;  /* 0x000014000b037824 */ /* 0x000fe200078e0205 */
[----:B------:R-:W-:Y:S01]  /*2950*/  LOP3.LUT R0, RZ, R4, RZ, 0x33, !PT ;  /* 0x00000004ff007212 */ /* 0x000fe200078e33ff */
[----:B------:R-:W-:Y:S01]  /*2960*/  VIADD R12, R10, 0xffffec00 ;  /* 0xffffec000a0c7836 */ /* 0x000fe20000000000 */
[----:B------:R-:W-:Y:S01]  /*2970*/  UMOV UR4, URZ ;  /* 0x000000ff00047c82 */ /* 0x000fe20008000000 */
[----:B------:R-:W-:Y:S01]  /*2980*/  IMAD.IADD R9, R2, 0x1, R11 ;  /* 0x0000000102097824 */ /* 0x000fe200078e020b */
[----:B------:R-:W-:Y:S01]  /*2990*/  IADD3 R0, PT, PT, -R13, R10, R0 ;  /* 0x0000000a0d007210 */ /* 0x000fe20007ffe100 */
[----:B------:R-:W-:Y:S01]  /*29a0*/  IMAD.MOV.U32 R2, RZ, RZ, 0x1400 ;  /* 0x00001400ff027424 */ /* 0x000fe200078e00ff */
[----:B------:R-:W-:Y:S01]  /*29b0*/  ISETP.GT.U32.AND P0, PT, R3, R12, PT ;  /* 0x0000000c0300720c */ /* 0x000fe20003f04070 */
[C---:B------:R-:W-:Y:S02]  /*29c0*/  IMAD R4, R9.reuse, 0x1400, R4 ;  /* 0x0000140009047824 */ /* 0x040fe400078e0204 */
[----:B------:R-:W-:-:S02]  /*29d0*/  IMAD R2, R9, R2, 0x280 ;  /* 0x0000028009027424 */ /* 0x000fc400078e0202 */
[----:B------:R-:W-:-:S08]  /*29e0*/  IMAD.IADD R5, R0, 0x1, -R5 ;  /* 0x0000000100057824 */ /* 0x000fd000078e0a05 */
[----:B------:R-:W-:Y:S05]  /*29f0*/  @P0 BRA `(.L_x_4299) ;  /* 0x0000000c00c80947 */ /* 0x000fea0003800000 */
.L_x_4331:
[----:B-1----:R-:W1:Y:S01]  /*2a00*/  LDC.64 R38, c[0x0][0x380] ;  /* 0x0000e000ff267b82 */ /* 0x002e620000000a00 */
[----:B0-----:R-:W-:-:S04]  /*2a10*/  IMAD.IADD R11, R3, 0x1, R8 ;  /* 0x00000001030b7824 */ /* 0x001fc800078e0208 */
[----:B-1----:R-:W-:-:S05]  /*2a20*/  IMAD.WIDE.U32 R10, R11, 0x8, R38 ;  /* 0x000000080b0a7825 */ /* 0x002fca00078e0026 */
[----:B------:R-:W2:Y:S01]  /*2a30*/  LDG.E.64 R8, desc[UR10][R10.64] ;  /* 0x0000000a0a087981 */ /* 0x000ea2000c1e1b00 */
[----:B------:R-:W-:Y:S01]  /*2a40*/  BSSY.RECONVERGENT B1, `(.L_x_4300) ;  /* 0x0000004000017945 */ /* 0x000fe20003800200 */
[----:B------:R-:W-:Y:S01]  /*2a50*/  MOV R0, 0x2a80 ;  /* 0x00002a8000007802 */ /* 0x000fe20000000f00 */
[----:B--2---:R-:W-:-:S11]  /*2a60*/  DADD R40, -RZ, |R8| ;  /* 0x00000000ff287229 */ /* 0x004fd60000000508 */
[----:B------:R-:W-:Y:S05]  /*2a70*/  CALL.REL.NOINC `($_ZN3cub18CUB_300001_SM_10006detail6reduce18DeviceReduceKernelINS2_10policy_hubIdjN4cuda3std3__44plusIdEEE10Policy1000EN6thrust24THRUST_300001_SM_1000_NS6detail15normal_iteratorINSD_10device_ptrIdEEEEjS9_d9WeightSumEEvT0_PT3_T1_NS0_13GridEvenShareISN_EET2_T4_$__internal_accurate_pow) ;  /* 0x0000001c00b87944 */ /* 0x000fea0003c00000 */
[----:B------:R-:W-:Y:S05]  /*2a80*/  BSYNC.RECONVERGENT B1 ;  /* 0x0000000000017941 */ /* 0x000fea0003800200 */
.L_x_4300:
        /* <DEDUP_REMOVED lines=17> */
.L_x_4302:
[----:B------:R-:W-:Y:S05]  /*2ba0*/  BSYNC.RECONVERGENT B1 ;  /* 0x0000000000017941 */ /* 0x000fea0003800200 */
.L_x_4301:
[----:B------:R-:W-:Y:S01]  /*2bb0*/  BSSY.RECONVERGENT B1, `(.L_x_4303) ;  /* 0x0000006000017945 */ /* 0x000fe20003800200 */
[----:B------:R-:W-:Y:S01]  /*2bc0*/  FSEL R8, R20, RZ, P0 ;  /* 0x000000ff14087208 */ /* 0x000fe20000000000 */
[----:B------:R-:W-:Y:S01]  /*2bd0*/  IMAD.MOV.U32 R41, RZ, RZ, R13 ;  /* 0x000000ffff297224 */ /* 0x000fe200078e000d */
[----:B------:R-:W-:Y:S02]  /*2be0*/  FSEL R9, R21, 1.875, P0 ;  /* 0x3ff0000015097808 */ /* 0x000fe40000000000 */
[----:B------:R-:W-:-:S07]  /*2bf0*/  MOV R0, 0x2c10 ;  /* 0x00002c1000007802 */ /* 0x000fce0000000f00 */
[----:B------:R-:W-:Y:S05]  /*2c00*/  CALL.REL.NOINC `($_ZN3cub18CUB_300001_SM_10006detail6reduce18DeviceReduceKernelINS2_10policy_hubIdjN4cuda3std3__44plusIdEEE10Policy1000EN6thrust24THRUST_300001_SM_1000_NS6detail15normal_iteratorINSD_10device_ptrIdEEEEjS9_d9WeightSumEEvT0_PT3_T1_NS0_13GridEvenShareISN_EET2_T4_$__internal_accurate_pow) ;  /* 0x0000001c00547944 */ /* 0x000fea0003c00000 */
[----:B------:R-:W-:Y:S05]  /*2c10*/  BSYNC.RECONVERGENT B1 ;  /* 0x0000000000017941 */ /* 0x000fea0003800200 */
.L_x_4303:
        /* <DEDUP_REMOVED lines=14> */
.L_x_4306:
[----:B------:R-:W-:-:S11]  /*2d00*/  DADD R20, R10, -2 ;  /* 0xc00000000a147429 */ /* 0x000fd60000000000 */
.L_x_4305:
[----:B------:R-:W-:Y:S05]  /*2d10*/  BSYNC.RECONVERGENT B1 ;  /* 0x0000000000017941 */ /* 0x000fea0003800200 */
.L_x_4304:
[----:B------:R-:W0:Y:S02]  /*2d20*/  S2R R0, SR_TID.X ;  /* 0x0000000000007919 */ /* 0x000e240000002100 */
[----:B0-----:R-:W-:-:S04]  /*2d30*/  IMAD.IADD R13, R0, 0x1, R3 ;  /* 0x00000001000d7824 */ /* 0x001fc800078e0203 */
[----:B------:R-:W-:-:S06]  /*2d40*/  IMAD.WIDE.U32 R16, R13, 0x8, R38 ;  /* 0x000000080d107825 */ /* 0x000fcc00078e0026 */
        /* <DEDUP_REMOVED lines=9> */
.L_x_4307:
        /* <DEDUP_REMOVED lines=14> */
.L_x_4310:
[----:B------:R-:W-:-:S11]  /*2ec0*/  DADD R20, R16, -2 ;  /* 0xc000000010147429 */ /* 0x000fd60000000000 */
.L_x_4309:
[----:B------:R-:W-:Y:S05]  /*2ed0*/  BSYNC.RECONVERGENT B1 ;  /* 0x0000000000017941 */ /* 0x000fea0003800200 */
.L_x_4308:
        /* <DEDUP_REMOVED lines=10> */
.L_x_4311:
        /* <DEDUP_REMOVED lines=14> */
.L_x_4314:
[----:B------:R-:W-:-:S11]  /*3060*/  DADD R20, R14, -2 ;  /* 0xc00000000e147429 */ /* 0x000fd60000000000 */
.L_x_4313:
[----:B------:R-:W-:Y:S05]  /*3070*/  BSYNC.RECONVERGENT B1 ;  /* 0x0000000000017941 */ /* 0x000fea0003800200 */
.L_x_4312:
        /* <DEDUP_REMOVED lines=12> */
.L_x_4315:
        /* <DEDUP_REMOVED lines=14> */
.L_x_4318:
[----:B------:R-:W-:-:S11]  /*3220*/  DADD R20, R18, -2 ;  /* 0xc000000012147429 */ /* 0x000fd60000000000 */
.L_x_4317:
[----:B------:R-:W-:Y:S05]  /*3230*/  BSYNC.RECONVERGENT B1 ;  /* 0x0000000000017941 */ /* 0x000fea0003800200 */
.L_x_4316:
        /* <DEDUP_REMOVED lines=12> */
.L_x_4319:
        /* <DEDUP_REMOVED lines=14> */
.L_x_4322:
[----:B------:R-:W-:-:S11]  /*33e0*/  DADD R20, R16, -2 ;  /* 0xc000000010147429 */ /* 0x000fd60000000000 */
.L_x_4321:
[----:B------:R-:W-:Y:S05]  /*33f0*/  BSYNC.RECONVERGENT B1 ;  /* 0x0000000000017941 */ /* 0x000fea0003800200 */
.L_x_4320:
        /* <DEDUP_REMOVED lines=12> */
.L_x_4323:
        /* <DEDUP_REMOVED lines=14> */
.L_x_4326:
[----:B------:R-:W-:-:S11]  /*35a0*/  DADD R20, R38, -2 ;  /* 0xc000000026147429 */ /* 0x000fd60000000000 */
.L_x_4325:
[----:B------:R-:W-:Y:S05]  /*35b0*/  BSYNC.RECONVERGENT B1 ;  /* 0x0000000000017941 */ /* 0x000fea0003800200 */
.L_x_4324:
[----:B------:R-:W0:Y:S01]  /*35c0*/  S2R R0, SR_TID.X ;  /* 0x0000000000007919 */ /* 0x000e220000002100 */
[----:B------:R-:W1:Y:S01]  /*35d0*/  LDC.64 R16, c[0x0][0x380] ;  /* 0x0000e000ff107b82 */ /* 0x000e620000000a00 */
[----:B0-----:R-:W-:-:S04]  /*35e0*/  IMAD.IADD R23, R0, 0x1, R3 ;  /* 0x0000000100177824 */ /* 0x001fc800078e0203 */
[----:B-1----:R-:W-:-:S06]  /*35f0*/  IMAD.WIDE.U32 R16, R23, 0x8, R16 ;  /* 0x0000000817107825 */ /* 0x002fcc00078e0010 */
        /* <DEDUP_REMOVED lines=9> */
.L_x_4327:
        /* <DEDUP_REMOVED lines=14> */
.L_x_4330:
[----:B------:R-:W-:-:S11]  /*3770*/  DADD R20, R16, -2 ;  /* 0xc000000010147429 */ /* 0x000fd60000000000 */
.L_x_4329:
[----:B------:R-:W-:Y:S05]  /*3780*/  BSYNC.RECONVERGENT B1 ;  /* 0x0000000000017941 */ /* 0x000fea0003800200 */
.L_x_4328:
[----:B------:R-:W-:Y:S02]  /*3790*/  DADD R8, R6, R8 ;  /* 0x0000000006087229 */ /* 0x000fe40000000008 */
[----:B------:R-:W-:-:S06]  /*37a0*/  DSETP.NEU.AND P0, PT, R16, 1, PT ;  /* 0x3ff000001000742a */ /* 0x000fcc0003f0d000 */
[----:B------:R-:W-:Y:S01]  /*37b0*/  DADD R8, R8, R10 ;  /* 0x0000000008087229 */ /* 0x000fe2000000000a */
[----:B------:R-:W-:Y:S01]  /*37c0*/  FSEL R6, R20, RZ, P0 ;  /* 0x000000ff14067208 */ /* 0x000fe20000000000 */
[----:B------:R-:W0:Y:S01]  /*37d0*/  LDC.64 R10, c[0x0][0x3a8] ;  /* 0x0000ea00ff0a7b82 */ /* 0x000e220000000a00 */
[----:B------:R-:W-:-:S05]  /*37e0*/  FSEL R7, R21, 1.875, P0 ;  /* 0x3ff0000015077808 */ /* 0x000fca0000000000 */
[----:B------:R-:W-:-:S08]  /*37f0*/  DADD R8, R8, R12 ;  /* 0x0000000008087229 */ /* 0x000fd0000000000c */
[----:B------:R-:W-:-:S08]  /*3800*/  DADD R8, R8, R14 ;  /* 0x0000000008087229 */ /* 0x000fd0000000000e */
[----:B------:R-:W-:Y:S01]  /*3810*/  DADD R8, R8, R18 ;  /* 0x0000000008087229 */ /* 0x000fe20000000012 */
[----:B0-----:R-:W-:Y:S02]  /*3820*/  IMAD R13, R11, 0x1400, RZ ;  /* 0x000014000b0d7824 */ /* 0x001fe400078e02ff */
[----:B------:R-:W-:Y:S02]  /*3830*/  IMAD.IADD R0, R10, 0x1, -R3 ;  /* 0x000000010a007824 */ /* 0x000fe400078e0a03 */
[----:B------:R-:W-:-:S03]  /*3840*/  IMAD.IADD R2, R13, 0x1, R2 ;  /* 0x000000010d027824 */ /* 0x000fc600078e0202 */
[----:B------:R-:W-:Y:S01]  /*3850*/  DADD R8, R8, R42 ;  /* 0x0000000008087229 */ /* 0x000fe2000000002a */
[----:B------:R-:W-:Y:S01]  /*3860*/  ISETP.GE.U32.AND P0, PT, R0, R13, PT ;  /* 0x0000000d0000720c */ /* 0x000fe20003f06070 */
[----:B------:R-:W-:Y:S02]  /*3870*/  IMAD.IADD R4, R13, 0x1, R4 ;  /* 0x000000010d047824 */ /* 0x000fe400078e0204 */
[----:B------:R-:W-:-:S04]  /*3880*/  IMAD.IADD R5, R5, 0x1, -R13 ;  /* 0x0000000105057824 */ /* 0x000fc800078e0a0d */
[----:B------:R-:W-:-:S08]  /*3890*/  DADD R8, R8, R38 ;  /* 0x0000000008087229 */ /* 0x000fd00000000026 */
[----:B------:R-:W-:Y:S01]  /*38a0*/  DADD R6, R8, R6 ;  /* 0x0000000008067229 */ /* 0x000fe20000000006 */
[----:B------:R-:W-:Y:S10]  /*38b0*/  @!P0 BRA `(.L_x_4298) ;  /* 0x0000000800e08947 */ /* 0x000ff40003800000 */
[----:B------:R-:W1:Y:S01]  /*38c0*/  S2R R8, SR_TID.X ;  /* 0x0000000000087919 */ /* 0x000e620000002100 */
[----:B------:R-:W-:Y:S01]  /*38d0*/  IMAD R3, R11, 0x1400, R3 ;  /* 0x000014000b037824 */ /* 0x000fe200078e0203 */
[----:B------:R-:W-:Y:S01]  /*38e0*/  UIADD3 UR4, UPT, UPT, UR4, 0x1, URZ ;  /* 0x0000000104047890 */ /* 0x000fe2000fffe0ff */
[----:B------:R-:W-:-:S05]  /*38f0*/  VIADD R0, R10, 0xffffec00 ;  /* 0xffffec000a007836 */ /* 0x000fca0000000000 */
[----:B------:R-:W-:-:S13]  /*3900*/  ISETP.GT.U32.AND P0, PT, R3, R0, PT ;  /* 0x000000000300720c */ /* 0x000fda0003f04070 */
[----:B------:R-:W-:Y:S05]  /*3910*/  @!P0 BRA `(.L_x_4331) ;  /* 0xfffffff000388947 */ /* 0x000fea000383ffff */
.L_x_4299:
[----:B------:R-:W-:-:S13]  /*3920*/  ISETP.GE.U32.AND P0, PT, R3, R10, PT ;  /* 0x0000000a0300720c */ /* 0x000fda0003f06070 */
[----:B------:R-:W-:Y:S05]  /*3930*/  @P0 BRA `(.L_x_4298) ;  /* 0x0000000800c00947 */ /* 0x000fea0003800000 */
[----:B------:R-:W-:Y:S01]  /*3940*/  IMAD.IADD R3, R10, 0x1, -R3 ;  /* 0x000000010a037824 */ /* 0x000fe200078e0a03 */
[----:B------:R-:W-:Y:S04]  /*3950*/  BSSY.RECONVERGENT B1, `(.L_x_4298) ;  /* 0x00000ae000017945 */ /* 0x000fe80003800200 */
[----:B01----:R-:W-:-:S13]  /*3960*/  ISETP.GE.AND P0, PT, R8, R3, PT ;  /* 0x000000030800720c */ /* 0x003fda0003f06270 */
[----:B------:R-:W-:Y:S05]  /*3970*/  @P0 BRA `(.L_x_4332) ;  /* 0x0000000800ac0947 */ /* 0x000fea0003800000 */
[----:B------:R-:W0:Y:S01]  /*3980*/  S2UR UR5, SR_CTAID.X ;  /* 0x00000000000579c3 */ /* 0x000e220000002500 */
[----:B------:R-:W-:Y:S01]  /*3990*/  LOP3.LUT R9, RZ, R8, RZ, 0x33, !PT ;  /* 0x00000008ff097212 */ /* 0x000fe200078e33ff */
[----:B------:R-:W-:Y:S01]  /*39a0*/  BSSY.RECONVERGENT B2, `(.L_x_4333) ;  /* 0x0000031000027945 */ /* 0x000fe20003800200 */
[----:B0-----:R-:W-:-:S04]  /*39b0*/  VIADD R0, R11, UR5 ;  /* 0x000000050b007c36 */ /* 0x001fc80008000000 */
[----:B------:R-:W-:-:S05]  /*39c0*/  IMAD R0, R0, 0x1400, RZ ;  /* 0x0000140000007824 */ /* 0x000fca00078e02ff */
[----:B------:R-:W-:Y:S01]  /*39d0*/  IADD3 R9, PT, PT, -R0, R10, R9 ;  /* 0x0000000a00097210 */ /* 0x000fe20007ffe109 */
[----:B------:R-:W-:-:S04]  /*39e0*/  IMAD R0, R11, UR4, RZ ;  /* 0x000000040b007c24 */ /* 0x000fc8000f8e02ff */
[----:B------:R-:W-:-:S04]  /*39f0*/  IMAD R9, R0, -0x1400, R9 ;  /* 0xffffec0000097824 */ /* 0x000fc800078e0209 */
[----:B------:R-:W-:-:S05]  /*3a00*/  IMAD.HI.U32 R0, R9, -0x33333333, RZ ;  /* 0xcccccccd09007827 */ /* 0x000fca00078e00ff */
[----:B------:R-:W-:-:S04]  /*3a10*/  SHF.R.U32.HI R0, RZ, 0x9, R0 ;  /* 0x00000009ff007819 */ /* 0x000fc80000011600 */
[----:B------:R-:W-:-:S04]  /*3a20*/  LOP3.LUT R0, R0, 0x3, RZ, 0xc0, !PT ;  /* 0x0000000300007812 */ /* 0x000fc800078ec0ff */
[----:B------:R-:W-:-:S13]  /*3a30*/  ISETP.NE.AND P0, PT, R0, 0x3, PT ;  /* 0x000000030000780c */ /* 0x000fda0003f05270 */
[----:B------:R-:W-:Y:S05]  /*3a40*/  @!P0 BRA `(.L_x_4334) ;  /* 0x0000000000988947 */ /* 0x000fea0003800000 */
[----:B------:R-:W0:Y:S01]  /*3a50*/  LDC.64 R10, c[0x0][0x380] ;  /* 0x0000e000ff0a7b82 */ /* 0x000e220000000a00 */
[----:B------:R-:W-:-:S05]  /*3a60*/  IMAD.HI.U32 R5, R5, -0x33333333, RZ ;  /* 0xcccccccd05057827 */ /* 0x000fca00078e00ff */
[----:B------:R-:W-:-:S04]  /*3a70*/  LOP3.LUT R0, R5, 0xffff, RZ, 0xc0, !PT ;  /* 0x0000ffff05007812 */ /* 0x000fc800078ec0ff */
[----:B------:R-:W-:-:S04]  /*3a80*/  LEA.HI R0, R0, 0x1, RZ, 0x17 ;  /* 0x0000000100007811 */ /* 0x000fc800078fb8ff */
[----:B------:R-:W-:-:S05]  /*3a90*/  LOP3.LUT R0, R0, 0x3, RZ, 0xc0, !PT ;  /* 0x0000000300007812 */ /* 0x000fca00078ec0ff */
[----:B------:R-:W-:-:S07]  /*3aa0*/  IMAD.MOV R5, RZ, RZ, -R0 ;  /* 0x000000ffff057224 */ /* 0x000fce00078e0a00 */
.L_x_4339:
[----:B0-----:R-:W-:-:S06]  /*3ab0*/  IMAD.WIDE.U32 R12, R4, 0x8, R10 ;  /* 0x00000008040c7825 */ /* 0x001fcc00078e000a */
[----:B------:R-:W2:Y:S01]  /*3ac0*/  LDG.E.64 R12, desc[UR10][R12.64] ;  /* 0x0000000a0c0c7981 */ /* 0x000ea2000c1e1b00 */
[----:B------:R-:W-:Y:S01]  /*3ad0*/  BSSY.RECONVERGENT B3, `(.L_x_4335) ;  /* 0x0000004000037945 */ /* 0x000fe20003800200 */
[----:B------:R-:W-:Y:S01]  /*3ae0*/  MOV R0, 0x3b10 ;  /* 0x00003b1000007802 */ /* 0x000fe20000000f00 */
[----:B--2---:R-:W-:-:S11]  /*3af0*/  DADD R40, -RZ, |R12| ;  /* 0x00000000ff287229 */ /* 0x004fd6000000050c */
[----:B------:R-:W-:Y:S05]  /*3b00*/  CALL.REL.NOINC `($_ZN3cub18CUB_300001_SM_10006detail6reduce18DeviceReduceKernelINS2_10policy_hubIdjN4cuda3std3__44plusIdEEE10Policy1000EN6thrust24THRUST_300001_SM_1000_NS6detail15normal_iteratorINSD_10device_ptrIdEEEEjS9_d9WeightSumEEvT0_PT3_T1_NS0_13GridEvenShareISN_EET2_T4_$__internal_accurate_pow) ;  /* 0x0000000c00947944 */ /* 0x000fea0003c00000 */
[----:B------:R-:W-:Y:S05]  /*3b10*/  BSYNC.RECONVERGENT B3 ;  /* 0x0000000000037941 */ /* 0x000fea0003800200 */
.L_x_4335:
        /* <DEDUP_REMOVED lines=14> */
.L_x_4338:
[----:B------:R-:W-:-:S11]  /*3c00*/  DADD R20, R12, -2 ;  /* 0xc00000000c147429 */ /* 0x000fd60000000000 */
.L_x_4337:
[----:B------:R-:W-:Y:S05]  /*3c10*/  BSYNC.RECONVERGENT B3 ;  /* 0x0000000000037941 */ /* 0x000fea0003800200 */
.L_x_4336:
        /* <DEDUP_REMOVED lines=9> */
.L_x_4334:
[----:B------:R-:W-:Y:S05]  /*3cb0*/  BSYNC.RECONVERGENT B2 ;  /* 0x0000000000027941 */ /* 0x000fea0003800200 */
.L_x_4333:
[----:B------:R-:W-:-:S13]  /*3cc0*/  ISETP.GE.U32.AND P0, PT, R9, 0x780, PT ;  /* 0x000007800900780c */ /* 0x000fda0003f06070 */
[----:B------:R-:W-:Y:S05]  /*3cd0*/  @!P0 BRA `(.L_x_4332) ;  /* 0x0000000400d48947 */ /* 0x000fea0003800000 */
[----:B------:R-:W0:Y:S01]  /*3ce0*/  LDC.64 R4, c[0x0][0x380] ;  /* 0x0000e000ff047b82 */ /* 0x000e220000000a00 */
[C---:B------:R-:W-:Y:S02]  /*3cf0*/  IMAD.IADD R2, R8.reuse, 0x1, R2 ;  /* 0x0000000108027824 */ /* 0x040fe400078e0202 */
[----:B------:R-:W-:-:S07]  /*3d00*/  VIADD R8, R8, 0x500 ;  /* 0x0000050008087836 */ /* 0x000fce0000000000 */
.L_x_4355:
[----:B------:R-:W-:-:S04]  /*3d10*/  VIADD R11, R2, 0xfffffd80 ;  /* 0xfffffd80020b7836 */ /* 0x000fc80000000000 */
[----:B0-----:R-:W-:-:S06]  /*3d20*/  IMAD.WIDE.U32 R10, R11, 0x8, R4 ;  /* 0x000000080b0a7825 */ /* 0x001fcc00078e0004 */
[----:B------:R-:W2:Y:S01]  /*3d30*/  LDG.E.64 R10, desc[UR10][R10.64] ;  /* 0x0000000a0a0a7981 */ /* 0x000ea2000c1e1b00 */
[----:B------:R-:W-:Y:S01]  /*3d40*/  BSSY.RECONVERGENT B2, `(.L_x_4340) ;  /* 0x0000004000027945 */ /* 0x000fe20003800200 */
[----:B------:R-:W-:Y:S01]  /*3d50*/  MOV R0, 0x3d80 ;  /* 0x00003d8000007802 */ /* 0x000fe20000000f00 */
[----:B--2---:R-:W-:-:S11]  /*3d60*/  DADD R40, -RZ, |R10| ;  /* 0x00000000ff287229 */ /* 0x004fd6000000050a */
[----:B------:R-:W-:Y:S05]  /*3d70*/  CALL.REL.NOINC `($_ZN3cub18CUB_300001_SM_10006detail6reduce18DeviceReduceKernelINS2_10policy_hubIdjN4cuda3std3__44plusIdEEE10Policy1000EN6thrust24THRUST_300001_SM_1000_NS6detail15normal_iteratorINSD_10device_ptrIdEEEEjS9_d9WeightSumEEvT0_PT3_T1_NS0_13GridEvenShareISN_EET2_T4_$__internal_accurate_pow) ;  /* 0x0000000800f87944 */ /* 0x000fea0003c00000 */
[----:B------:R-:W-:Y:S05]  /*3d80*/  BSYNC.RECONVERGENT B2 ;  /* 0x0000000000027941 */ /* 0x000fea0003800200 */
.L_x_4340:
        /* <DEDUP_REMOVED lines=17> */
.L_x_4342:
[----:B------:R-:W-:Y:S05]  /*3ea0*/  BSYNC.RECONVERGENT B2 ;  /* 0x0000000000027941 */ /* 0x000fea0003800200 */
.L_x_4341:
[----:B------:R-:W-:Y:S01]  /*3eb0*/  FSEL R10, R20, RZ, P0 ;  /* 0x000000ff140a7208 */ /* 0x000fe20000000000 */
[----:B------:R-:W-:Y:S01]  /*3ec0*/  BSSY.RECONVERGENT B2, `(.L_x_4343) ;  /* 0x0000005000027945 */ /* 0x000fe20003800200 */
[----:B------:R-:W-:Y:S02]  /*3ed0*/  FSEL R11, R21, 1.875, P0 ;  /* 0x3ff00000150b7808 */ /* 0x000fe40000000000 */
[----:B------:R-:W-:-:S04]  /*3ee0*/  MOV R0, 0x3f10 ;  /* 0x00003f1000007802 */ /* 0x000fc80000000f00 */
[----:B------:R-:W-:-:S11]  /*3ef0*/  DADD R6, R6, R10 ;  /* 0x0000000006067229 */ /* 0x000fd6000000000a */
[----:B------:R-:W-:Y:S05]  /*3f00*/  CALL.REL.NOINC `($_ZN3cub18CUB_300001_SM_10006detail6reduce18DeviceReduceKernelINS2_10policy_hubIdjN4cuda3std3__44plusIdEEE10Policy1000EN6thrust24THRUST_300001_SM_1000_NS6detail15normal_iteratorINSD_10device_ptrIdEEEEjS9_d9WeightSumEEvT0_PT3_T1_NS0_13GridEvenShareISN_EET2_T4_$__internal_accurate_pow) ;  /* 0x0000000800947944 */ /* 0x000fea0003c00000 */
[----:B------:R-:W-:Y:S05]  /*3f10*/  BSYNC.RECONVERGENT B2 ;  /* 0x0000000000027941 */ /* 0x000fea0003800200 */
.L_x_4343:
        /* <DEDUP_REMOVED lines=14> */
.L_x_4346:
[----:B------:R-:W-:-:S11]  /*4000*/  DADD R20, R12, -2 ;  /* 0xc00000000c147429 */ /* 0x000fd60000000000 */
.L_x_4345:
[----:B------:R-:W-:Y:S05]  /*4010*/  BSYNC.RECONVERGENT B2 ;  /* 0x0000000000027941 */ /* 0x000fea0003800200 */
.L_x_4344:
        /* <DEDUP_REMOVED lines=12> */
.L_x_4347:
        /* <DEDUP_REMOVED lines=14> */
.L_x_4350:
[----:B------:R-:W-:-:S11]  /*41c0*/  DADD R20, R10, -2 ;  /* 0xc00000000a147429 */ /* 0x000fd60000000000 */
.L_x_4349:
[----:B------:R-:W-:Y:S05]  /*41d0*/  BSYNC.RECONVERGENT B2 ;  /* 0x0000000000027941 */ /* 0x000fea0003800200 */
.L_x_4348:
        /* <DEDUP_REMOVED lines=12> */
.L_x_4351:
        /* <DEDUP_REMOVED lines=14> */
.L_x_4354:
[----:B------:R-:W-:-:S11]  /*4380*/  DADD R20, R6, -2 ;  /* 0xc000000006147429 */ /* 0x000fd60000000000 */
.L_x_4353:
[----:B------:R-:W-:Y:S05]  /*4390*/  BSYNC.RECONVERGENT B2 ;  /* 0x0000000000027941 */ /* 0x000fea0003800200 */
.L_x_4352:
        /* <DEDUP_REMOVED lines=9> */
.L_x_4332:
[----:B------:R-:W-:Y:S05]  /*4430*/  BSYNC.RECONVERGENT B1 ;  /* 0x0000000000017941 */ /* 0x000fea0003800200 */
.L_x_4298:
[----:B------:R-:W2:Y:S01]  /*4440*/  S2R R10, SR_LANEID ;  /* 0x00000000000a7919 */ /* 0x000ea20000000000 */
[----:B------:R-:W-:Y:S04]  /*4450*/  SHFL.DOWN PT, R2, R6, 0x1, 0x1f ;  /* 0x08201f0006027f89 */ /* 0x000fe800000e0000 */
[----:B------:R-:W3:Y:S01]  /*4460*/  SHFL.DOWN PT, R3, R7, 0x1, 0x1f ;  /* 0x08201f0007037f89 */ /* 0x000ee200000e0000 */
[----:B------:R-:W4:Y:S01]  /*4470*/  S2R R0, SR_TID.X ;  /* 0x0000000000007919 */ /* 0x000f220000002100 */
[----:B---3--:R-:W-:Y:S01]  /*4480*/  DADD R2, R2, R6 ;  /* 0x0000000002027229 */ /* 0x008fe20000000006 */
[C---:B--2---:R-:W-:Y:S02]  /*4490*/  ISETP.GT.AND P0, PT, R10.reuse, 0x1e, PT ;  /* 0x0000001e0a00780c */ /* 0x044fe40003f04270 */
[----:B------:R-:W-:-:S07]  /*44a0*/  ISETP.NE.AND P1, PT, R10, RZ, PT ;  /* 0x000000ff0a00720c */ /* 0x000fce0003f25270 */
[----:B------:R-:W-:Y:S02]  /*44b0*/  FSEL R4, R6, R2, P0 ;  /* 0x0000000206047208 */ /* 0x000fe40000000000 */
[----:B------:R-:W-:Y:S02]  /*44c0*/  FSEL R5, R7, R3, P0 ;  /* 0x0000000307057208 */ /* 0x000fe40000000000 */
[----:B------:R-:W-:Y:S01]  /*44d0*/  ISETP.GT.AND P0, PT, R10, 0x1d, PT ;  /* 0x0000001d0a00780c */ /* 0x000fe20003f04270 */
[----:B------:R-:W-:Y:S04]  /*44e0*/  SHFL.DOWN PT, R2, R4, 0x2, 0x1f ;  /* 0x08401f0004027f89 */ /* 0x000fe800000e0000 */
[----:B------:R-:W2:Y:S01]  /*44f0*/  SHFL.DOWN PT, R3, R5, 0x2, 0x1f ;  /* 0x08401f0005037f89 */ /* 0x000ea200000e0000 */
[----:B------:R-:W3:Y:S01]  /*4500*/  @!P1 S2R R11, SR_CgaCtaId ;  /* 0x00000000000b9919 */ /* 0x000ee20000008800 */
[----:B--2---:R-:W-:-:S10]  /*4510*/  DADD R2, R2, R4 ;  /* 0x0000000002027229 */ /* 0x004fd40000000004 */
[----:B01----:R-:W-:Y:S02]  /*4520*/  FSEL R8, R4, R2, P0 ;  /* 0x0000000204087208 */ /* 0x003fe40000000000 */
        /* <DEDUP_REMOVED lines=11> */
[----:B---3--:R-:W-:Y:S01]  /*45e0*/  @!P1 LEA R11, R11, R8, 0x18 ;  /* 0x000000080b0b9211 */ /* 0x008fe200078ec0ff */
[----:B0-----:R-:W-:-:S10]  /*45f0*/  DADD R2, R2, R6 ;  /* 0x0000000002027229 */ /* 0x001fd40000000006 */
[----:B------:R-:W-:Y:S02]  /*4600*/  FSEL R4, R6, R2, P0 ;  /* 0x0000000206047208 */ /* 0x000fe40000000000 */
[----:B------:R-:W-:Y:S02]  /*4610*/  FSEL R5, R7, R3, P0 ;  /* 0x0000000307057208 */ /* 0x000fe40000000000 */
[----:B----4-:R-:W-:Y:S01]  /*4620*/  @!P1 SHF.R.U32.HI R6, RZ, 0x2, R0 ;  /* 0x00000002ff069819 */ /* 0x010fe20000011600 */
        /* <DEDUP_REMOVED lines=17> */
[----:B------:R-:W3:Y:S01]  /*4740*/  LDS.128 R4, [UR4+0x40] ;  /* 0x00004004ff047984 */ /* 0x000ee20008000c00 */
[----:B0-----:R-:W-:-:S03]  /*4750*/  DADD R12, R8, R12 ;  /* 0x00000000080c7229 */ /* 0x001fc6000000000c */
[----:B--2---:R-:W0:Y:S05]  /*4760*/  LDS.128 R8, [UR4+0x50] ;  /* 0x00005004ff087984 */ /* 0x004e2a0008000c00 */
[----:B------:R-:W-:-:S08]  /*4770*/  DADD R12, R12, R14 ;  /* 0x000000000c0c7229 */ /* 0x000fd0000000000e */
[----:B-1----:R-:W-:-:S08]  /*4780*/  DADD R12, R12, R16 ;  /* 0x000000000c0c7229 */ /* 0x002fd00000000010 */
[----:B------:R-:W-:Y:S02]  /*4790*/  DADD R18, R12, R18 ;  /* 0x000000000c127229 */ /* 0x000fe40000000012 */
[----:B------:R-:W1:Y:S06]  /*47a0*/  LDS.128 R12, [UR4+0x60] ;  /* 0x00006004ff0c7984 */ /* 0x000e6c0008000c00 */
[----:B---3--:R-:W-:-:S08]  /*47b0*/  DADD R4, R18, R4 ;  /* 0x0000000012047229 */ /* 0x008fd00000000004 */
        /* <DEDUP_REMOVED lines=19> */
.L_x_4266:
[----:B------:R-:W-:Y:S05]  /*48f0*/  BSYNC.RECONVERGENT B0 ;  /* 0x0000000000007941 */ /* 0x000fea0003800200 */
.L_x_4233:
[----:B------:R-:W-:Y:S05]  /*4900*/  @P0 EXIT ;  /* 0x000000000000094d */ /* 0x000fea0003800000 */
[----:B-1----:R-:W1:Y:S01]  /*4910*/  S2R R5, SR_CTAID.X ;  /* 0x0000000000057919 */ /* 0x002e620000002500 */
[----:B--2---:R-:W1:Y:S02]  /*4920*/  LDC.64 R2, c[0x0][0x388] ;  /* 0x0000e200ff027b82 */ /* 0x004e640000000a00 */
[----:B-1----:R-:W-:-:S05]  /*4930*/  IMAD.WIDE.U32 R2, R5, 0x8, R2 ;  /* 0x0000000805027825 */ /* 0x002fca00078e0002 */
[----:B------:R-:W-:Y:S01]  /*4940*/  STG.E.64 desc[UR10][R2.64], R8 ;  /* 0x0000000802007986 */ /* 0x000fe2000c101b0a */
[----:B------:R-:W-:Y:S05]  /*4950*/  EXIT ;  /* 0x000000000000794d */ /* 0x000fea0003800000 */
        .type           $_ZN3cub18CUB_300001_SM_10006detail6reduce18DeviceReduceKernelINS2_10policy_hubIdjN4cuda3std3__44plusIdEEE10Policy1000EN6thrust24THRUST_300001_SM_1000_NS6detail15normal_iteratorINSD_10device_ptrIdEEEEjS9_d9WeightSumEEvT0_PT3_T1_NS0_13GridEvenShareISN_EET2_T4_$__internal_accurate_pow,@function
        .size           $_ZN3cub18CUB_300001_SM_10006detail6reduce18DeviceReduceKernelINS2_10policy_hubIdjN4cuda3std3__44plusIdEEE10Policy1000EN6thrust24THRUST_300001_SM_1000_NS6detail15normal_iteratorINSD_10device_ptrIdEEEEjS9_d9WeightSumEEvT0_PT3_T1_NS0_13GridEvenShareISN_EET2_T4_$__internal_accurate_pow,(.L_x_4617 - $_ZN3cub18CUB_300001_SM_10006detail6reduce18DeviceReduceKernelINS2_10policy_hubIdjN4cuda3std3__44plusIdEEE10Policy1000EN6thrust24THRUST_300001_SM_1000_NS6detail15normal_iteratorINSD_10device_ptrIdEEEEjS9_d9WeightSumEEvT0_PT3_T1_NS0_13GridEvenShareISN_EET2_T4_$__internal_accurate_pow)
$_ZN3cub18CUB_300001_SM_10006detail6reduce18DeviceReduceKernelINS2_10policy_hubIdjN4cuda3std3__44plusIdEEE10Policy1000EN6thrust24THRUST_300001_SM_1000_NS6detail15normal_iteratorINSD_10device_ptrIdEEEEjS9_d9WeightSumEEvT0_PT3_T1_NS0_13GridEvenShareISN_EET2_T4_$__internal_accurate_pow:
[----:B------:R-:W-:Y:S01]  /*4960*/  ISETP.GT.U32.AND P0, PT, R41, 0xfffff, PT ;  /* 0x000fffff2900780c */ /* 0x000fe20003f04070 */
[----:B------:R-:W-:Y:S01]  /*4970*/  IMAD.MOV.U32 R22, RZ, RZ, R41 ;  /* 0x000000ffff167224 */ /* 0x000fe200078e0029 */
[----:B------:R-:W-:Y:S01]  /*4980*/  UMOV UR8, 0x7d2cafe2 ;  /* 0x7d2cafe200087882 */ /* 0x000fe20000000000 */
[----:B------:R-:W-:Y:S01]  /*4990*/  IMAD.MOV.U32 R26, RZ, RZ, 0x41ad3b5a ;  /* 0x41ad3b5aff1a7424 */ /* 0x000fe200078e00ff */
[----:B------:R-:W-:Y:S01]  /*49a0*/  UMOV UR9, 0x3eb0f5ff ;  /* 0x3eb0f5ff00097882 */ /* 0x000fe20000000000 */
[----:B------:R-:W-:Y:S01]  /*49b0*/  IMAD.MOV.U32 R27, RZ, RZ, 0x3ed0f5d2 ;  /* 0x3ed0f5d2ff1b7424 */ /* 0x000fe200078e00ff */
[----:B------:R-:W-:Y:S01]  /*49c0*/  UMOV UR12, 0xfefa39ef ;  /* 0xfefa39ef000c7882 */ /* 0x000fe20000000000 */
[----:B------:R-:W-:Y:S01]  /*49d0*/  UMOV UR13, 0x3fe62e42 ;  /* 0x3fe62e42000d7882 */ /* 0x000fe20000000000 */
[----:B------:R-:W-:-:S04]  /*49e0*/  USHF.L.U32 UR5, UR7, 0x1, URZ ;  /* 0x0000000107057899 */ /* 0x000fc800080006ff */
[----:B------:R-:W-:Y:S01]  /*49f0*/  UISETP.GT.U32.AND UP0, UPT, UR5, -0x2000001, UPT ;  /* 0xfdffffff0500788c */ /* 0x000fe2000bf04070 */
[----:B------:R-:W-:Y:S01]  /*4a00*/  @!P0 DMUL R20, R40, 1.80143985094819840000e+16 ;  /* 0x4350000028148828 */ /* 0x000fe20000000000 */
[----:B------:R-:W-:-:S09]  /*4a10*/  SHF.R.U32.HI R41, RZ, 0x14, R41 ;  /* 0x00000014ff297819 */ /* 0x000fd20000011629 */
        /* <DEDUP_REMOVED lines=23> */
[----:B------:R-:W-:-:S08]  /*4b90*/  DMUL R34, R22, R22 ;  /* 0x0000001616227228 */ /* 0x000fd00000000000 */
[----:B------:R-:W-:Y:S01]  /*4ba0*/  DFMA R26, R34, UR8, R26 ;  /* 0x00000008221a7c2b */ /* 0x000fe2000800001a */
[----:B------:R-:W-:Y:S01]  /*4bb0*/  UMOV UR8, 0x75488a3f ;  /* 0x75488a3f00087882 */ /* 0x000fe20000000000 */
[----:B------:R-:W-:-:S06]  /*4bc0*/  UMOV UR9, 0x3ef3b20a ;  /* 0x3ef3b20a00097882 */ /* 0x000fcc0000000000 */
[----:B------:R-:W-:Y:S01]  /*4bd0*/  DFMA R32, R34, R26, UR8 ;  /* 0x0000000822207e2b */ /* 0x000fe2000800001a */
[----:B------:R-:W-:Y:S01]  /*4be0*/  UMOV UR8, 0xe4faecd5 ;  /* 0xe4faecd500087882 */ /* 0x000fe20000000000 */
[----:B------:R-:W-:Y:S01]  /*4bf0*/  UMOV UR9, 0x3f1745cd ;  /* 0x3f1745cd00097882 */ /* 0x000fe20000000000 */
[----:B------:R-:W-:-:S05]  /*4c00*/  DADD R26, R24, -R22 ;  /* 0x00000000181a7229 */ /* 0x000fca0000000816 */
[----:B------:R-:W-:Y:S01]  /*4c10*/  DFMA R32, R34, R32, UR8 ;  /* 0x0000000822207e2b */ /* 0x000fe20008000020 */
        /* <DEDUP_REMOVED lines=10> */
[----:B------:R-:W-:Y:S02]  /*4cc0*/  DMUL R26, R28, R26 ;  /* 0x0000001a1c1a7228 */ /* 0x000fe40000000000 */
[----:B------:R-:W-:-:S03]  /*4cd0*/  DMUL R28, R22, R22 ;  /* 0x00000016161c7228 */ /* 0x000fc60000000000 */
[----:B------:R-:W-:Y:S01]  /*4ce0*/  DFMA R32, R34, R32, UR8 ;  /* 0x0000000822207e2b */ /* 0x000fe20008000020 */
[----:B------:R-:W-:Y:S01]  /*4cf0*/  UMOV UR8, 0x55555555 ;  /* 0x5555555500087882 */ /* 0x000fe20000000000 */
[----:B------:R-:W-:-:S03]  /*4d00*/  UMOV UR9, 0x3fb55555 ;  /* 0x3fb5555500097882 */ /* 0x000fc60000000000 */
[----:B------:R-:W-:-:S03]  /*4d10*/  DMUL R36, R22, R28 ;  /* 0x0000001c16247228 */ /* 0x000fc60000000000 */
[----:B------:R-:W-:-:S08]  /*4d20*/  DFMA R24, R34, R32, UR8 ;  /* 0x0000000822187e2b */ /* 0x000fd00008000020 */
[----:B------:R-:W-:Y:S01]  /*4d30*/  DADD R30, -R24, UR8 ;  /* 0x00000008181e7e29 */ /* 0x000fe20008000100 */
[----:B------:R-:W-:Y:S01]  /*4d40*/  UMOV UR8, 0xb9e7b0 ;  /* 0x00b9e7b000087882 */ /* 0x000fe20000000000 */
[----:B------:R-:W-:-:S06]  /*4d50*/  UMOV UR9, 0x3c46a4cb ;  /* 0x3c46a4cb00097882 */ /* 0x000fcc0000000000 */
[----:B------:R-:W-:Y:S02]  /*4d60*/  DFMA R30, R34, R32, R30 ;  /* 0x00000020221e722b */ /* 0x000fe4000000001e */
[----:B------:R-:W-:Y:S01]  /*4d70*/  DFMA R32, R22, R22, -R28 ;  /* 0x000000161620722b */ /* 0x000fe2000000081c */
[----:B------:R-:W-:Y:S02]  /*4d80*/  VIADD R35, R27, 0x100000 ;  /* 0x001000001b237836 */ /* 0x000fe40000000000 */
[----:B------:R-:W-:-:S06]  /*4d90*/  IMAD.MOV.U32 R34, RZ, RZ, R26 ;  /* 0x000000ffff227224 */ /* 0x000fcc00078e001a */
[----:B------:R-:W-:Y:S02]  /*4da0*/  DFMA R32, R22, R34, R32 ;  /* 0x000000221620722b */ /* 0x000fe40000000020 */
[----:B------:R-:W-:Y:S01]  /*4db0*/  DADD R34, R30, -UR8 ;  /* 0x800000081e227e29 */ /* 0x000fe20008000000 */
[----:B------:R-:W-:Y:S01]  /*4dc0*/  UMOV UR8, 0x80000000 ;  /* 0x8000000000087882 */ /* 0x000fe20000000000 */
[----:B------:R-:W-:Y:S01]  /*4dd0*/  DFMA R30, R22, R28, -R36 ;  /* 0x0000001c161e722b */ /* 0x000fe20000000824 */
[----:B------:R-:W-:-:S07]  /*4de0*/  UMOV UR9, 0x43300000 ;  /* 0x4330000000097882 */ /* 0x000fce0000000000 */
        /* <DEDUP_REMOVED lines=97> */
.L_x_4356:
[----:B------:R-:W-:Y:S01]  /*5400*/  DFMA R24, R24, R26, R26 ;  /* 0x0000001a1818722b */ /* 0x000fe2000000001a */
[----:B------:R-:W-:Y:S01]  /*5410*/  IMAD.MOV.U32 R22, RZ, RZ, R0 ;  /* 0x000000ffff167224 */ /* 0x000fe200078e0000 */
[----:B------:R-:W-:Y:S01]  /*5420*/  DSETP.NEU.AND P0, PT, |R26|, +INF , PT ;  /* 0x7ff000001a00742a */ /* 0x000fe20003f0d200 */
[----:B------:R-:W-:-:S07]  /*5430*/  IMAD.MOV.U32 R23, RZ, RZ, 0x0 ;  /* 0x00000000ff177424 */ /* 0x000fce00078e00ff */
[----:B------:R-:W-:Y:S02]  /*5440*/  FSEL R20, R26, R24, !P0 ;  /* 0x000000181a147208 */ /* 0x000fe40004000000 */
[----:B------:R-:W-:Y:S01]  /*5450*/  FSEL R21, R27, R25, !P0 ;  /* 0x000000191b157208 */ /* 0x000fe20004000000 */
[----:B------:R-:W-:Y:S06]  /*5460*/  RET.REL.NODEC R22 `(_ZN3cub18CUB_300001_SM_10006detail6reduce18DeviceReduceKernelINS2_10policy_hubIdjN4cuda3std3__44plusIdEEE10Policy1000EN6thrust24THRUST_300001_SM_1000_NS6detail15normal_iteratorINSD_10device_ptrIdEEEEjS9_d9WeightSumEEvT0_PT3_T1_NS0_13GridEvenShareISN_EET2_T4_) ;  /* 0xffffffa816e47950 */ /* 0x000fec0003c3ffff */
.L_x_4357:
        /* <DEDUP_REMOVED lines=9> */
.L_x_4617:


//--------------------- .text._ZN3cub18CUB_300001_SM_10006detail6reduce28DeviceReduceSingleTileKernelINS2_10policy_hubIdjN4cuda3std3__44plusIdEEE10Policy1000EN6thrust24THRUST_300001_SM_1000_NS6detail15normal_iteratorINSD_10device_ptrIdEEEEPdjS9_dd9WeightSumEEvT0_T1_T2_T3_T4_T6_ --------------------------
	.section	.text._ZN3cub18CUB_300001_SM_10006detail6reduce28DeviceReduceSingleTileKernelINS2_10policy_hubIdjN4cuda3std3__44plusIdEEE10Policy1000EN6thrust24THRUST_300001_SM_1000_NS6detail15normal_iteratorINSD_10device_ptrIdEEEEPdjS9_dd9WeightSumEEvT0_T1_T2_T3_T4_T6_,"ax",@progbits
	.align	128
        .global         _ZN3cub18CUB_300001_SM_10006detail6reduce28DeviceReduceSingleTileKernelINS2_10policy_hubIdjN4cuda3std3__44plusIdEEE10Policy1000EN6thrust24THRUST_300001_SM_1000_NS6detail15normal_iteratorINSD_10device_ptrIdEEEEPdjS9_dd9WeightSumEEvT0_T1_T2_T3_T4_T6_
        .type           _ZN3cub18CUB_300001_SM_10006detail6reduce28DeviceReduceSingleTileKernelINS2_10policy_hubIdjN4cuda3std3__44plusIdEEE10Policy1000EN6thrust24THRUST_300001_SM_1000_NS6detail15normal_iteratorINSD_10device_ptrIdEEEEPdjS9_dd9WeightSumEEvT0_T1_T2_T3_T4_T6_,@function
        .size           _ZN3cub18CUB_300001_SM_10006detail6reduce28DeviceReduceSingleTileKernelINS2_10policy_hubIdjN4cuda3std3__44plusIdEEE10Policy1000EN6thrust24THRUST_300001_SM_1000_NS6detail15normal_iteratorINSD_10device_ptrIdEEEEPdjS9_dd9WeightSumEEvT0_T1_T2_T3_T4_T6_,(.L_x_4618 - _ZN3cub18CUB_300001_SM_10006detail6reduce28DeviceReduceSingleTileKernelINS2_10policy_hubIdjN4cuda3std3__44plusIdEEE10Policy1000EN6thrust24THRUST_300001_SM_1000_NS6detail15normal_iteratorINSD_10device_ptrIdEEEEPdjS9_dd9WeightSumEEvT0_T1_T2_T3_T4_T6_)
        .other          _ZN3cub18CUB_300001_SM_10006detail6reduce28DeviceReduceSingleTileKernelINS2_10policy_hubIdjN4cuda3std3__44plusIdEEE10Policy1000EN6thrust24THRUST_300001_SM_1000_NS6detail15normal_iteratorINSD_10device_ptrIdEEEEPdjS9_dd9WeightSumEEvT0_T1_T2_T3_T4_T6_,@"STO_CUDA_ENTRY STV_DEFAULT"
_ZN3cub18CUB_300001_SM_10006detail6reduce28DeviceReduceSingleTileKernelINS2_10policy_hubIdjN4cuda3std3__44plusIdEEE10Policy1000EN6thrust24THRUST_300001_SM_1000_NS6detail15normal_iteratorINSD_10device_ptrIdEEEEPdjS9_dd9WeightSumEEvT0_T1_T2_T3_T4_T6_:
.text._ZN3cub18CUB_300001_SM_10006detail6reduce28DeviceReduceSingleTileKernelINS2_10policy_hubIdjN4cuda3std3__44plusIdEEE10Policy1000EN6thrust24THRUST_300001_SM_1000_NS6detail15normal_iteratorINSD_10device_ptrIdEEEEPdjS9_dd9WeightSumEEvT0_T1_T2_T3_T4_T6_:
        /* <DEDUP_REMOVED lines=12> */
.L_x_4358:
        /* <DEDUP_REMOVED lines=18> */
[----:B------:R-:W-:Y:S05]  /*01e0*/  CALL.REL.NOINC `($_ZN3cub18CUB_300001_SM_10006detail6reduce28DeviceReduceSingleTileKernelINS2_10policy_hubIdjN4cuda3std3__44plusIdEEE10Policy1000EN6thrust24THRUST_300001_SM_1000_NS6detail15normal_iteratorINSD_10device_ptrIdEEEEPdjS9_dd9WeightSumEEvT0_T1_T2_T3_T4_T6_$__internal_accurate_pow) ;  /* 0x0000004400847944 */ /* 0x000fea0003c00000 */
[----:B------:R-:W-:Y:S05]  /*01f0*/  BSYNC.RECONVERGENT B2 ;  /* 0x0000000000027941 */ /* 0x000fea0003800200 */
.L_x_4363:
[C---:B------:R-:W-:Y:S01]  /*0200*/  DADD R8, R6.reuse, -2 ;  /* 0xc000000006087429 */ /* 0x040fe20000000000 */
[----:B------:R-:W-:Y:S01]  /*0210*/  BSSY.RECONVERGENT B2, `(.L_x_4364) ;  /* 0x000000f000027945 */ /* 0x000fe20003800200 */
[C---:B------:R-:W-:Y:S01]  /*0220*/  DSETP.NEU.AND P1, PT, R6.reuse, RZ, PT ;  /* 0x000000ff0600722a */ /* 0x040fe20003f2d000 */
[----:B------:R-:W-:Y:S01]  /*0230*/  IMAD.MOV.U32 R23, RZ, RZ, R2 ;  /* 0x000000ffff177224 */ /* 0x000fe200078e0002 */
[----:B------:R-:W-:Y:S01]  /*0240*/  DSETP.NEU.AND P0, PT, R6, 1, PT ;  /* 0x3ff000000600742a */ /* 0x000fe20003f0d000 */
[----:B------:R-:W-:-:S05]  /*0250*/  VIADD R0, R4, 0x280 ;  /* 0x0000028004007836 */ /* 0x000fca0000000000 */
        /* <DEDUP_REMOVED lines=10> */
.L_x_4365:
[----:B------:R-:W-:Y:S05]  /*0300*/  BSYNC.RECONVERGENT B2 ;  /* 0x0000000000027941 */ /* 0x000fea0003800200 */
.L_x_4364:
[----:B------:R-:W-:Y:S02]  /*0310*/  FSEL R12, R22, RZ, P0 ;  /* 0x000000ff160c7208 */ /* 0x000fe40000000000 */
[----:B------:R-:W-:-:S07]  /*0320*/  FSEL R13, R23, 1.875, P0 ;  /* 0x3ff00000170d7808 */ /* 0x000fce0000000000 */
.L_x_4362:
[----:B------:R-:W-:Y:S05]  /*0330*/  BSYNC.RECONVERGENT B1 ;  /* 0x0000000000017941 */ /* 0x000fea0003800200 */
.L_x_4361:
[----:B------:R-:W0:Y:S01]  /*0340*/  LDCU UR8, c[0x0][0x390] ;  /* 0x00007200ff0877ac */ /* 0x000e220008000800 */
[----:B------:R-:W-:Y:S01]  /*0350*/  BSSY.RECONVERGENT B1, `(.L_x_4366) ;  /* 0x00000a8000017945 */ /* 0x000fe20003800200 */
[----:B------:R-:W1:Y:S01]  /*0360*/  LDCU UR9, c[0x0][0x390] ;  /* 0x00007200ff0977ac */ /* 0x000e620008000800 */
[----:B0-----:R-:W-:-:S13]  /*0370*/  ISETP.GE.U32.AND P0, PT, R0, UR8, PT ;  /* 0x0000000800007c0c */ /* 0x001fda000bf06070 */
[----:B-1----:R-:W-:Y:S05]  /*0380*/  @P0 BRA `(.L_x_4367) ;  /* 0x0000000800900947 */ /* 0x002fea0003800000 */
[----:B------:R-:W-:Y:S01]  /*0390*/  LOP3.LUT R5, RZ, R0, RZ, 0x33, !PT ;  /* 0x00000000ff057212 */ /* 0x000fe200078e33ff */
[----:B------:R-:W-:Y:S04]  /*03a0*/  BSSY.RECONVERGENT B2, `(.L_x_4368) ;  /* 0x000002d000027945 */ /* 0x000fe80003800200 */
[----:B------:R-:W-:-:S04]  /*03b0*/  VIADD R5, R5, UR8 ;  /* 0x0000000805057c36 */ /* 0x000fc80008000000 */
[----:B------:R-:W-:-:S05]  /*03c0*/  IMAD.HI.U32 R2, R5, -0x33333333, RZ ;  /* 0xcccccccd05027827 */ /* 0x000fca00078e00ff */
        /* <DEDUP_REMOVED lines=8> */
[----:B0-----:R-:W-:-:S07]  /*0450*/  IMAD.WIDE.U32 R6, R0, 0x8, R6 ;  /* 0x0000000800067825 */ /* 0x001fce00078e0006 */
.L_x_4374:
[----:B------:R-:W2:Y:S01]  /*0460*/  LDG.E.64 R10, desc[UR10][R6.64] ;  /* 0x0000000a060a7981 */ /* 0x000ea2000c1e1b00 */
[----:B------:R-:W-:Y:S01]  /*0470*/  BSSY.RECONVERGENT B3, `(.L_x_4370) ;  /* 0x0000005000037945 */ /* 0x000fe20003800200 */
[----:B------:R-:W-:Y:S01]  /*0480*/  MOV R3, 0x4c0 ;  /* 0x000004c000037802 */ /* 0x000fe20000000f00 */
[----:B--2---:R-:W-:-:S10]  /*0490*/  DADD R24, -RZ, |R10| ;  /* 0x00000000ff187229 */ /* 0x004fd4000000050a */
[----:B------:R-:W-:-:S07]  /*04a0*/  IMAD.MOV.U32 R2, RZ, RZ, R25 ;  /* 0x000000ffff027224 */ /* 0x000fce00078e0019 */
[----:B------:R-:W-:Y:S05]  /*04b0*/  CALL.REL.NOINC `($_ZN3cub18CUB_300001_SM_10006detail6reduce28DeviceReduceSingleTileKernelINS2_10policy_hubIdjN4cuda3std3__44plusIdEEE10Policy1000EN6thrust24THRUST_300001_SM_1000_NS6detail15normal_iteratorINSD_10device_ptrIdEEEEPdjS9_dd9WeightSumEEvT0_T1_T2_T3_T4_T6_$__internal_accurate_pow) ;  /* 0x0000004000d07944 */ /* 0x000fea0003c00000 */
[----:B------:R-:W-:Y:S05]  /*04c0*/  BSYNC.RECONVERGENT B3 ;  /* 0x0000000000037941 */ /* 0x000fea0003800200 */
.L_x_4370:
        /* <DEDUP_REMOVED lines=14> */
.L_x_4373:
[----:B------:R-:W-:-:S11]  /*05b0*/  DADD R22, R10, -2 ;  /* 0xc00000000a167429 */ /* 0x000fd60000000000 */
.L_x_4372:
[----:B------:R-:W-:Y:S05]  /*05c0*/  BSYNC.RECONVERGENT B3 ;  /* 0x0000000000037941 */ /* 0x000fea0003800200 */
.L_x_4371:
        /* <DEDUP_REMOVED lines=10> */
.L_x_4369:
[----:B------:R-:W-:Y:S05]  /*0670*/  BSYNC.RECONVERGENT B2 ;  /* 0x0000000000027941 */ /* 0x000fea0003800200 */
.L_x_4368:
[----:B------:R-:W-:-:S13]  /*0680*/  ISETP.GE.U32.AND P0, PT, R5, 0x780, PT ;  /* 0x000007800500780c */ /* 0x000fda0003f06070 */
[----:B------:R-:W-:Y:S05]  /*0690*/  @!P0 BRA `(.L_x_4367) ;  /* 0x0000000400cc8947 */ /* 0x000fea0003800000 */
[----:B------:R-:W0:Y:S02]  /*06a0*/  LDC.64 R2, c[0x0][0x380] ;  /* 0x0000e000ff027b82 */ /* 0x000e240000000a00 */
[----:B0-----:R-:W-:-:S03]  /*06b0*/  IMAD.WIDE.U32 R2, R0, 0x8, R2 ;  /* 0x0000000800027825 */ /* 0x001fc600078e0002 */
[----:B------:R-:W-:-:S05]  /*06c0*/  IADD3 R6, P0, PT, R2, 0x2800, RZ ;  /* 0x0000280002067810 */ /* 0x000fca0007f1e0ff */
[----:B------:R-:W-:-:S08]  /*06d0*/  IMAD.X R7, RZ, RZ, R3, P0 ;  /* 0x000000ffff077224 */ /* 0x000fd000000e0603 */
.L_x_4390:
[----:B------:R-:W2:Y:S01]  /*06e0*/  LDG.E.64 R10, desc[UR10][R6.64+-0x2800] ;  /* 0xffd8000a060a7981 */ /* 0x000ea2000c1e1b00 */
[----:B------:R-:W-:Y:S01]  /*06f0*/  BSSY.RECONVERGENT B2, `(.L_x_4375) ;  /* 0x0000005000027945 */ /* 0x000fe20003800200 */
[----:B------:R-:W-:Y:S01]  /*0700*/  MOV R3, 0x740 ;  /* 0x0000074000037802 */ /* 0x000fe20000000f00 */
[----:B--2---:R-:W-:-:S10]  /*0710*/  DADD R24, -RZ, |R10| ;  /* 0x00000000ff187229 */ /* 0x004fd4000000050a */
[----:B------:R-:W-:-:S07]  /*0720*/  IMAD.MOV.U32 R2, RZ, RZ, R25 ;  /* 0x000000ffff027224 */ /* 0x000fce00078e0019 */
[----:B------:R-:W-:Y:S05]  /*0730*/  CALL.REL.NOINC `($_ZN3cub18CUB_300001_SM_10006detail6reduce28DeviceReduceSingleTileKernelINS2_10policy_hubIdjN4cuda3std3__44plusIdEEE10Policy1000EN6thrust24THRUST_300001_SM_1000_NS6detail15normal_iteratorINSD_10device_ptrIdEEEEPdjS9_dd9WeightSumEEvT0_T1_T2_T3_T4_T6_$__internal_accurate_pow) ;  /* 0x0000004000307944 */ /* 0x000fea0003c00000 */
[----:B------:R-:W-:Y:S05]  /*0740*/  BSYNC.RECONVERGENT B2 ;  /* 0x0000000000027941 */ /* 0x000fea0003800200 */
.L_x_4375:
        /* <DEDUP_REMOVED lines=16> */
.L_x_4377:
[----:B------:R-:W-:Y:S05]  /*0850*/  BSYNC.RECONVERGENT B2 ;  /* 0x0000000000027941 */ /* 0x000fea0003800200 */
.L_x_4376:
[----:B------:R-:W-:Y:S01]  /*0860*/  FSEL R2, R22, RZ, P0 ;  /* 0x000000ff16027208 */ /* 0x000fe20000000000 */
[----:B------:R-:W-:Y:S01]  /*0870*/  BSSY.RECONVERGENT B2, `(.L_x_4378) ;  /* 0x0000006000027945 */ /* 0x000fe20003800200 */
[----:B------:R-:W-:-:S06]  /*0880*/  FSEL R3, R23, 1.875, P0 ;  /* 0x3ff0000017037808 */ /* 0x000fcc0000000000 */
[----:B------:R-:W-:Y:S01]  /*0890*/  DADD R12, R12, R2 ;  /* 0x000000000c0c7229 */ /* 0x000fe20000000002 */
[----:B------:R-:W-:Y:S01]  /*08a0*/  IMAD.MOV.U32 R2, RZ, RZ, R25 ;  /* 0x000000ffff027224 */ /* 0x000fe200078e0019 */
[----:B------:R-:W-:-:S09]  /*08b0*/  MOV R3, 0x8d0 ;  /* 0x000008d000037802 */ /* 0x000fd20000000f00 */
[----:B------:R-:W-:Y:S05]  /*08c0*/  CALL.REL.NOINC `($_ZN3cub18CUB_300001_SM_10006detail6reduce28DeviceReduceSingleTileKernelINS2_10policy_hubIdjN4cuda3std3__44plusIdEEE10Policy1000EN6thrust24THRUST_300001_SM_1000_NS6detail15normal_iteratorINSD_10device_ptrIdEEEEPdjS9_dd9WeightSumEEvT0_T1_T2_T3_T4_T6_$__internal_accurate_pow) ;  /* 0x0000003c00cc7944 */ /* 0x000fea0003c00000 */
[----:B------:R-:W-:Y:S05]  /*08d0*/  BSYNC.RECONVERGENT B2 ;  /* 0x0000000000027941 */ /* 0x000fea0003800200 */
.L_x_4378:
        /* <DEDUP_REMOVED lines=14> */
.L_x_4381:
[----:B------:R-:W-:-:S11]  /*09c0*/  DADD R22, R8, -2 ;  /* 0xc000000008167429 */ /* 0x000fd60000000000 */
.L_x_4380:
[----:B------:R-:W-:Y:S05]  /*09d0*/  BSYNC.RECONVERGENT B2 ;  /* 0x0000000000027941 */ /* 0x000fea0003800200 */
.L_x_4379:
[----:B------:R-:W2:Y:S01]  /*09e0*/  LDG.E.64 R10, desc[UR10][R6.64] ;  /* 0x0000000a060a7981 */ /* 0x000ea2000c1e1b00 */
[----:B------:R-:W-:Y:S01]  /*09f0*/  DSETP.NEU.AND P0, PT, R8, 1, PT ;  /* 0x3ff000000800742a */ /* 0x000fe20003f0d000 */
[----:B------:R-:W-:Y:S05]  /*0a00*/  BSSY.RECONVERGENT B2, `(.L_x_4382) ;  /* 0x0000008000027945 */ /* 0x000fea0003800200 */
[----:B------:R-:W-:Y:S02]  /*0a10*/  FSEL R2, R22, RZ, P0 ;  /* 0x000000ff16027208 */ /* 0x000fe40000000000 */
[----:B------:R-:W-:-:S06]  /*0a20*/  FSEL R3, R23, 1.875, P0 ;  /* 0x3ff0000017037808 */ /* 0x000fcc0000000000 */
[----:B------:R-:W-:Y:S01]  /*0a30*/  DADD R12, R12, R2 ;  /* 0x000000000c0c7229 */ /* 0x000fe20000000002 */
[----:B------:R-:W-:Y:S01]  /*0a40*/  MOV R3, 0xa80 ;  /* 0x00000a8000037802 */ /* 0x000fe20000000f00 */
[----:B--2---:R-:W-:-:S10]  /*0a50*/  DADD R24, -RZ, |R10| ;  /* 0x00000000ff187229 */ /* 0x004fd4000000050a */
[----:B------:R-:W-:-:S07]  /*0a60*/  IMAD.MOV.U32 R2, RZ, RZ, R25 ;  /* 0x000000ffff027224 */ /* 0x000fce00078e0019 */
[----:B------:R-:W-:Y:S05]  /*0a70*/  CALL.REL.NOINC `($_ZN3cub18CUB_300001_SM_10006detail6reduce28DeviceReduceSingleTileKernelINS2_10policy_hubIdjN4cuda3std3__44plusIdEEE10Policy1000EN6thrust24THRUST_300001_SM_1000_NS6detail15normal_iteratorINSD_10device_ptrIdEEEEPdjS9_dd9WeightSumEEvT0_T1_T2_T3_T4_T6_$__internal_accurate_pow) ;  /* 0x0000003c00607944 */ /* 0x000fea0003c00000 */
[----:B------:R-:W-:Y:S05]  /*0a80*/  BSYNC.RECONVERGENT B2 ;  /* 0x0000000000027941 */ /* 0x000fea0003800200 */
.L_x_4382:
        /* <DEDUP_REMOVED lines=14> */
.L_x_4385:
[----:B------:R-:W-:-:S11]  /*0b70*/  DADD R22, R10, -2 ;  /* 0xc00000000a167429 */ /* 0x000fd60000000000 */
.L_x_4384:
[----:B------:R-:W-:Y:S05]  /*0b80*/  BSYNC.RECONVERGENT B2 ;  /* 0x0000000000027941 */ /* 0x000fea0003800200 */
.L_x_4383:
        /* <DEDUP_REMOVED lines=11> */
.L_x_4386:
        /* <DEDUP_REMOVED lines=14> */
.L_x_4389:
[----:B------:R-:W-:-:S11]  /*0d20*/  DADD R22, R8, -2 ;  /* 0xc000000008167429 */ /* 0x000fd60000000000 */
.L_x_4388:
[----:B------:R-:W-:Y:S05]  /*0d30*/  BSYNC.RECONVERGENT B2 ;  /* 0x0000000000027941 */ /* 0x000fea0003800200 */
.L_x_4387:
        /* <DEDUP_REMOVED lines=9> */
.L_x_4367:
[----:B------:R-:W-:Y:S05]  /*0dd0*/  BSYNC.RECONVERGENT B1 ;  /* 0x0000000000017941 */ /* 0x000fea0003800200 */
.L_x_4366:
        /* <DEDUP_REMOVED lines=76> */
[----:B0-----:R-:W-:Y:S01]  /*12a0*/  DADD R2, R2, R8 ;  /* 0x0000000002027229 */ /* 0x001fe20000000008 */
[----:B------:R-:W-:Y:S10]  /*12b0*/  BRA `(.L_x_4392) ;  /* 0x0000003400347947 */ /* 0x000ff40003800000 */
.L_x_4391:
        /* <DEDUP_REMOVED lines=11> */
[C---:B------:R-:W-:Y:S01]  /*1370*/  ISETP.NE.AND P1, PT, R14.reuse, RZ, PT ;  /* 0x000000ff0e00720c */ /* 0x040fe20003f25270 */
[----:B------:R-:W-:Y:S01]  /*1380*/  VIADD R10, R14, 0x4 ;  /* 0x000000040e0a7836 */ /* 0x000fe20000000000 */
[----:B-1----:R-:W-:-:S11]  /*1390*/  DADD R2, R2, R12 ;  /* 0x0000000002027229 */ /* 0x002fd6000000000c */
[----:B------:R-:W0:Y:S01]  /*13a0*/  @!P1 S2R R11, SR_CgaCtaId ;  /* 0x00000000000b9919 */ /* 0x000e220000008800 */
        /* <DEDUP_REMOVED lines=127> */
.L_x_4360:
        /* <DEDUP_REMOVED lines=8> */
[----:B------:R-:W-:Y:S05]  /*1c20*/  CALL.REL.NOINC `($_ZN3cub18CUB_300001_SM_10006detail6reduce28DeviceReduceSingleTileKernelINS2_10policy_hubIdjN4cuda3std3__44plusIdEEE10Policy1000EN6thrust24THRUST_300001_SM_1000_NS6detail15normal_iteratorINSD_10device_ptrIdEEEEPdjS9_dd9WeightSumEEvT0_T1_T2_T3_T4_T6_$__internal_accurate_pow) ;  /* 0x0000002800f47944 */ /* 0x000fea0003c00000 */
[----:B------:R-:W-:Y:S05]  /*1c30*/  BSYNC.RECONVERGENT B1 ;  /* 0x0000000000017941 */ /* 0x000fea0003800200 */
.L_x_4393:
        /* <DEDUP_REMOVED lines=17> */
.L_x_4395:
[----:B------:R-:W-:Y:S05]  /*1d50*/  BSYNC.RECONVERGENT B1 ;  /* 0x0000000000017941 */ /* 0x000fea0003800200 */
.L_x_4394:
[----:B------:R-:W-:Y:S01]  /*1d60*/  BSSY.RECONVERGENT B1, `(.L_x_4396) ;  /* 0x0000006000017945 */ /* 0x000fe20003800200 */
[----:B------:R-:W-:Y:S01]  /*1d70*/  FSEL R16, R22, RZ, P0 ;  /* 0x000000ff16107208 */ /* 0x000fe20000000000 */
[----:B------:R-:W-:Y:S01]  /*1d80*/  IMAD.MOV.U32 R2, RZ, RZ, R11 ;  /* 0x000000ffff027224 */ /* 0x000fe200078e000b */
[----:B------:R-:W-:Y:S02]  /*1d90*/  FSEL R17, R23, 1.875, P0 ;  /* 0x3ff0000017117808 */ /* 0x000fe40000000000 */
[----:B------:R-:W-:-:S07]  /*1da0*/  MOV R3, 0x1dc0 ;  /* 0x00001dc000037802 */ /* 0x000fce0000000f00 */
[----:B------:R-:W-:Y:S05]  /*1db0*/  CALL.REL.NOINC `($_ZN3cub18CUB_300001_SM_10006detail6reduce28DeviceReduceSingleTileKernelINS2_10policy_hubIdjN4cuda3std3__44plusIdEEE10Policy1000EN6thrust24THRUST_300001_SM_1000_NS6detail15normal_iteratorINSD_10device_ptrIdEEEEPdjS9_dd9WeightSumEEvT0_T1_T2_T3_T4_T6_$__internal_accurate_pow) ;  /* 0x0000002800907944 */ /* 0x000fea0003c00000 */
[----:B------:R-:W-:Y:S05]  /*1dc0*/  BSYNC.RECONVERGENT B1 ;  /* 0x0000000000017941 */ /* 0x000fea0003800200 */
.L_x_4396:
        /* <DEDUP_REMOVED lines=14> */
.L_x_4399:
[----:B------:R-:W-:-:S11]  /*1eb0*/  DADD R22, R6, -2 ;  /* 0xc000000006167429 */ /* 0x000fd60000000000 */
.L_x_4398:
[----:B------:R-:W-:Y:S05]  /*1ec0*/  BSYNC.RECONVERGENT B1 ;  /* 0x0000000000017941 */ /* 0x000fea0003800200 */
.L_x_4397:
        /* <DEDUP_REMOVED lines=8> */
[----:B------:R-:W-:Y:S05]  /*1f50*/  CALL.REL.NOINC `($_ZN3cub18CUB_300001_SM_10006detail6reduce28DeviceReduceSingleTileKernelINS2_10policy_hubIdjN4cuda3std3__44plusIdEEE10Policy1000EN6thrust24THRUST_300001_SM_1000_NS6detail15normal_iteratorINSD_10device_ptrIdEEEEPdjS9_dd9WeightSumEEvT0_T1_T2_T3_T4_T6_$__internal_accurate_pow) ;  /* 0x0000002800287944 */ /* 0x000fea0003c00000 */
[----:B------:R-:W-:Y:S05]  /*1f60*/  BSYNC.RECONVERGENT B1 ;  /* 0x0000000000017941 */ /* 0x000fea0003800200 */
.L_x_4400:
        /* <DEDUP_REMOVED lines=14> */
.L_x_4403:
[----:B------:R-:W-:-:S11]  /*2050*/  DADD R22, R8, -2 ;  /* 0xc000000008167429 */ /* 0x000fd60000000000 */
.L_x_4402:
[----:B------:R-:W-:Y:S05]  /*2060*/  BSYNC.RECONVERGENT B1 ;  /* 0x0000000000017941 */ /* 0x000fea0003800200 */
.L_x_4401:
        /* <DEDUP_REMOVED lines=10> */
.L_x_4404:
        /* <DEDUP_REMOVED lines=14> */
.L_x_4407:
[----:B------:R-:W-:-:S11]  /*21f0*/  DADD R22, R6, -2 ;  /* 0xc000000006167429 */ /* 0x000fd60000000000 */
.L_x_4406:
[----:B------:R-:W-:Y:S05]  /*2200*/  BSYNC.RECONVERGENT B1 ;  /* 0x0000000000017941 */ /* 0x000fea0003800200 */
.L_x_4405:
        /* <DEDUP_REMOVED lines=10> */
.L_x_4408:
        /* <DEDUP_REMOVED lines=14> */
.L_x_4411:
[----:B------:R-:W-:-:S11]  /*2390*/  DADD R22, R8, -2 ;  /* 0xc000000008167429 */ /* 0x000fd60000000000 */
.L_x_4410:
[----:B------:R-:W-:Y:S05]  /*23a0*/  BSYNC.RECONVERGENT B1 ;  /* 0x0000000000017941 */ /* 0x000fea0003800200 */
.L_x_4409:
        /* <DEDUP_REMOVED lines=10> */
.L_x_4412:
        /* <DEDUP_REMOVED lines=14> */
.L_x_4415:
[----:B------:R-:W-:-:S11]  /*2530*/  DADD R22, R6, -2 ;  /* 0xc000000006167429 */ /* 0x000fd60000000000 */
.L_x_4414:
[----:B------:R-:W-:Y:S05]  /*2540*/  BSYNC.RECONVERGENT B1 ;  /* 0x0000000000017941 */ /* 0x000fea0003800200 */
.L_x_4413:
        /* <DEDUP_REMOVED lines=10> */
.L_x_4416:
        /* <DEDUP_REMOVED lines=14> */
.L_x_4419:
[----:B------:R-:W-:-:S11]  /*26d0*/  DADD R22, R18, -2 ;  /* 0xc000000012167429 */ /* 0x000fd60000000000 */
.L_x_4418:
[----:B------:R-:W-:Y:S05]  /*26e0*/  BSYNC.RECONVERGENT B1 ;  /* 0x0000000000017941 */ /* 0x000fea0003800200 */
.L_x_4417:
        /* <DEDUP_REMOVED lines=10> */
.L_x_4420:
        /* <DEDUP_REMOVED lines=14> */
.L_x_4423:
[----:B------:R-:W-:-:S11]  /*2870*/  DADD R22, R4, -2 ;  /* 0xc000000004167429 */ /* 0x000fd60000000000 */
.L_x_4422:
[----:B------:R-:W-:Y:S05]  /*2880*/  BSYNC.RECONVERGENT B1 ;  /* 0x0000000000017941 */ /* 0x000fea0003800200 */
.L_x_4421:
[----:B------:R-:W-:Y:S01]  /*2890*/  DADD R14, R16, R14 ;  /* 0x00000000100e7229 */ /* 0x000fe2000000000e */
[----:B------:R-:W0:Y:S01]  /*28a0*/  LDCU UR8, c[0x0][0x390] ;  /* 0x00007200ff0877ac */ /* 0x000e220008000800 */
[----:B------:R-:W-:Y:S01]  /*28b0*/  DSETP.NEU.AND P0, PT, R4, 1, PT ;  /* 0x3ff000000400742a */ /* 0x000fe20003f0d000 */
[----:B------:R-:W-:-:S05]  /*28c0*/  IMAD.MOV.U32 R44, RZ, RZ, 0x1400 ;  /* 0x00001400ff2c7424 */ /* 0x000fca00078e00ff */
[----:B------:R-:W-:Y:S01]  /*28d0*/  DADD R12, R14, R12 ;  /* 0x000000000e0c7229 */ /* 0x000fe2000000000c */
[----:B------:R-:W-:Y:S02]  /*28e0*/  FSEL R46, R22, RZ, P0 ;  /* 0x000000ff162e7208 */ /* 0x000fe40000000000 */
[----:B------:R-:W-:-:S05]  /*28f0*/  FSEL R47, R23, 1.875, P0 ;  /* 0x3ff00000172f7808 */ /* 0x000fca0000000000 */
        /* <DEDUP_REMOVED lines=8> */
[----:B------:R-:W0:Y:S01]  /*2980*/  LDC.64 R4, c[0x0][0x380] ;  /* 0x0000e000ff047b82 */ /* 0x000e220000000a00 */
[----:B------:R-:W-:Y:S01]  /*2990*/  IMAD.MOV.U32 R44, RZ, RZ, 0x1400 ;  /* 0x00001400ff2c7424 */ /* 0x000fe200078e00ff */
[----:B------:R-:W1:Y:S06]  /*29a0*/  LDCU UR8, c[0x0][0x390] ;  /* 0x00007200ff0877ac */ /* 0x000e6c0008000800 */
.L_x_4457:
[----:B------:R-:W-:-:S04]  /*29b0*/  IMAD.IADD R21, R0, 0x1, R44 ;  /* 0x0000000100157824 */ /* 0x000fc800078e022c */
[----:B0-----:R-:W-:-:S05]  /*29c0*/  IMAD.WIDE.U32 R20, R21, 0x8, R4 ;  /* 0x0000000815147825 */ /* 0x001fca00078e0004 */
[----:B------:R-:W2:Y:S01]  /*29d0*/  LDG.E.64 R6, desc[UR10][R20.64] ;  /* 0x0000000a14067981 */ /* 0x000ea2000c1e1b00 */
[----:B------:R-:W-:Y:S01]  /*29e0*/  BSSY.RECONVERGENT B1, `(.L_x_4425) ;  /* 0x0000005000017945 */ /* 0x000fe20003800200 */
[----:B------:R-:W-:Y:S01]  /*29f0*/  MOV R3, 0x2a30 ;  /* 0x00002a3000037802 */ /* 0x000fe20000000f00 */
[----:B--2---:R-:W-:-:S10]  /*2a00*/  DADD R24, -RZ, |R6| ;  /* 0x00000000ff187229 */ /* 0x004fd40000000506 */
[----:B------:R-:W-:-:S07]  /*2a10*/  IMAD.MOV.U32 R2, RZ, RZ, R25 ;  /* 0x000000ffff027224 */ /* 0x000fce00078e0019 */
[----:B-1----:R-:W-:Y:S05]  /*2a20*/  CALL.REL.NOINC `($_ZN3cub18CUB_300001_SM_10006detail6reduce28DeviceReduceSingleTileKernelINS2_10policy_hubIdjN4cuda3std3__44plusIdEEE10Policy1000EN6thrust24THRUST_300001_SM_1000_NS6detail15normal_iteratorINSD_10device_ptrIdEEEEPdjS9_dd9WeightSumEEvT0_T1_T2_T3_T4_T6_$__internal_accurate_pow) ;  /* 0x0000001c00747944 */ /* 0x002fea0003c00000 */
[----:B------:R-:W-:Y:S05]  /*2a30*/  BSYNC.RECONVERGENT B1 ;  /* 0x0000000000017941 */ /* 0x000fea0003800200 */
.L_x_4425:
        /* <DEDUP_REMOVED lines=17> */
.L_x_4427:
[----:B------:R-:W-:Y:S05]  /*2b50*/  BSYNC.RECONVERGENT B1 ;  /* 0x0000000000017941 */ /* 0x000fea0003800200 */
.L_x_4426:
[----:B------:R-:W-:Y:S01]  /*2b60*/  BSSY.RECONVERGENT B1, `(.L_x_4428) ;  /* 0x0000006000017945 */ /* 0x000fe20003800200 */
[----:B------:R-:W-:Y:S01]  /*2b70*/  FSEL R6, R22, RZ, P0 ;  /* 0x000000ff16067208 */ /* 0x000fe20000000000 */
[----:B------:R-:W-:Y:S01]  /*2b80*/  IMAD.MOV.U32 R2, RZ, RZ, R11 ;  /* 0x000000ffff027224 */ /* 0x000fe200078e000b */
[----:B------:R-:W-:Y:S02]  /*2b90*/  FSEL R7, R23, 1.875, P0 ;  /* 0x3ff0000017077808 */ /* 0x000fe40000000000 */
[----:B------:R-:W-:-:S07]  /*2ba0*/  MOV R3, 0x2bc0 ;  /* 0x00002bc000037802 */ /* 0x000fce0000000f00 */
[----:B------:R-:W-:Y:S05]  /*2bb0*/  CALL.REL.NOINC `($_ZN3cub18CUB_300001_SM_10006detail6reduce28DeviceReduceSingleTileKernelINS2_10policy_hubIdjN4cuda3std3__44plusIdEEE10Policy1000EN6thrust24THRUST_300001_SM_1000_NS6detail15normal_iteratorINSD_10device_ptrIdEEEEPdjS9_dd9WeightSumEEvT0_T1_T2_T3_T4_T6_$__internal_accurate_pow) ;  /* 0x0000001c00107944 */ /* 0x000fea0003c00000 */
[----:B------:R-:W-:Y:S05]  /*2bc0*/  BSYNC.RECONVERGENT B1 ;  /* 0x0000000000017941 */ /* 0x000fea0003800200 */
.L_x_4428:
        /* <DEDUP_REMOVED lines=14> */
.L_x_4431:
[----:B------:R-:W-:-:S11]  /*2cb0*/  DADD R22, R8, -2 ;  /* 0xc000000008167429 */ /* 0x000fd60000000000 */
.L_x_4430:
[----:B------:R-:W-:Y:S05]  /*2cc0*/  BSYNC.RECONVERGENT B1 ;  /* 0x0000000000017941 */ /* 0x000fea0003800200 */
.L_x_4429:
        /* <DEDUP_REMOVED lines=10> */
.L_x_4432:
        /* <DEDUP_REMOVED lines=14> */
.L_x_4435:
[----:B------:R-:W-:-:S11]  /*2e50*/  DADD R22, R10, -2 ;  /* 0xc00000000a167429 */ /* 0x000fd60000000000 */
.L_x_4434:
[----:B------:R-:W-:Y:S05]  /*2e60*/  BSYNC.RECONVERGENT B1 ;  /* 0x0000000000017941 */ /* 0x000fea0003800200 */
.L_x_4433:
        /* <DEDUP_REMOVED lines=10> */
.L_x_4436:
        /* <DEDUP_REMOVED lines=14> */
.L_x_4439:
[----:B------:R-:W-:-:S11]  /*2ff0*/  DADD R22, R12, -2 ;  /* 0xc00000000c167429 */ /* 0x000fd60000000000 */
.L_x_4438:
[----:B------:R-:W-:Y:S05]  /*3000*/  BSYNC.RECONVERGENT B1 ;  /* 0x0000000000017941 */ /* 0x000fea0003800200 */
.L_x_4437:
        /* <DEDUP_REMOVED lines=10> */
.L_x_4440:
        /* <DEDUP_REMOVED lines=14> */
.L_x_4443:
[----:B------:R-:W-:-:S11]  /*3190*/  DADD R22, R14, -2 ;  /* 0xc00000000e167429 */ /* 0x000fd60000000000 */
.L_x_4442:
[----:B------:R-:W-:Y:S05]  /*31a0*/  BSYNC.RECONVERGENT B1 ;  /* 0x0000000000017941 */ /* 0x000fea0003800200 */
.L_x_4441:
        /* <DEDUP_REMOVED lines=10> */
.L_x_4444:
        /* <DEDUP_REMOVED lines=14> */
.L_x_4447:
[----:B------:R-:W-:-:S11]  /*3330*/  DADD R22, R18, -2 ;  /* 0xc000000012167429 */ /* 0x000fd60000000000 */
.L_x_4446:
[----:B------:R-:W-:Y:S05]  /*3340*/  BSYNC.RECONVERGENT B1 ;  /* 0x0000000000017941 */ /* 0x000fea0003800200 */
.L_x_4445:
        /* <DEDUP_REMOVED lines=10> */
.L_x_4448:
        /* <DEDUP_REMOVED lines=14> */
.L_x_4451:
[----:B------:R-:W-:-:S11]  /*34d0*/  DADD R22, R16, -2 ;  /* 0xc000000010167429 */ /* 0x000fd60000000000 */
.L_x_4450:
[----:B------:R-:W-:Y:S05]  /*34e0*/  BSYNC.RECONVERGENT B1 ;  /* 0x0000000000017941 */ /* 0x000fea0003800200 */
.L_x_4449:
        /* <DEDUP_REMOVED lines=10> */
.L_x_4452:
        /* <DEDUP_REMOVED lines=14> */
.L_x_4455:
[----:B------:R-:W-:-:S11]  /*3670*/  DADD R22, R20, -2 ;  /* 0xc000000014167429 */ /* 0x000fd60000000000 */
.L_x_4454:
[----:B------:R-:W-:Y:S05]  /*3680*/  BSYNC.RECONVERGENT B1 ;  /* 0x0000000000017941 */ /* 0x000fea0003800200 */
.L_x_4453:
[----:B------:R-:W-:Y:S01]  /*3690*/  DADD R6, R46, R6 ;  /* 0x000000002e067229 */ /* 0x000fe20000000006 */
[----:B------:R-:W-:Y:S01]  /*36a0*/  IADD3 R2, PT, PT, -R44, UR8, RZ ;  /* 0x000000082c027c10 */ /* 0x000fe2000fffe1ff */
[----:B------:R-:W-:-:S06]  /*36b0*/  DSETP.NEU.AND P0, PT, R20, 1, PT ;  /* 0x3ff000001400742a */ /* 0x000fcc0003f0d000 */
[----:B------:R-:W-:Y:S01]  /*36c0*/  DADD R6, R6, R8 ;  /* 0x0000000006067229 */ /* 0x000fe20000000008 */
[----:B------:R-:W-:Y:S02]  /*36d0*/  FSEL R46, R22, RZ, P0 ;  /* 0x000000ff162e7208 */ /* 0x000fe40000000000 */
[----:B------:R-:W-:Y:S02]  /*36e0*/  FSEL R47, R23, 1.875, P0 ;  /* 0x3ff00000172f7808 */ /* 0x000fe40000000000 */
[----:B------:R-:W-:-:S03]  /*36f0*/  ISETP.GE.U32.AND P0, PT, R2, 0x1400, PT ;  /* 0x000014000200780c */ /* 0x000fc60003f06070 */
[----:B------:R-:W-:-:S08]  /*3700*/  DADD R6, R6, R10 ;  /* 0x0000000006067229 */ /* 0x000fd0000000000a */
[----:B------:R-:W-:-:S08]  /*3710*/  DADD R6, R6, R12 ;  /* 0x0000000006067229 */ /* 0x000fd0000000000c */
[----:B------:R-:W-:-:S08]  /*3720*/  DADD R6, R6, R14 ;  /* 0x0000000006067229 */ /* 0x000fd0000000000e */
[----:B------:R-:W-:-:S08]  /*3730*/  DADD R6, R6, R18 ;  /* 0x0000000006067229 */ /* 0x000fd00000000012 */
[----:B------:R-:W-:-:S08]  /*3740*/  DADD R6, R6, R16 ;  /* 0x0000000006067229 */ /* 0x000fd00000000010 */
[----:B------:R-:W-:Y:S01]  /*3750*/  DADD R46, R6, R46 ;  /* 0x00000000062e7229 */ /* 0x000fe2000000002e */
[----:B------:R-:W-:Y:S10]  /*3760*/  @!P0 BRA `(.L_x_4456) ;  /* 0x0000000800d88947 */ /* 0x000ff40003800000 */
[----:B------:R-:W-:-:S05]  /*3770*/  VIADD R44, R44, 0x1400 ;  /* 0x000014002c2c7836 */ /* 0x000fca0000000000 */
[----:B------:R-:W-:-:S13]  /*3780*/  ISETP.GT.U32.AND P0, PT, R44, UR9, PT ;  /* 0x000000092c007c0c */ /* 0x000fda000bf04070 */
[----:B------:R-:W-:Y:S05]  /*3790*/  @!P0 BRA `(.L_x_4457) ;  /* 0xfffffff000848947 */ /* 0x000fea000383ffff */
.L_x_4424:
[----:B------:R-:W-:-:S13]  /*37a0*/  ISETP.GE.U32.AND P0, PT, R44, UR8, PT ;  /* 0x000000082c007c0c */ /* 0x000fda000bf06070 */
        /* <DEDUP_REMOVED lines=8> */
[----:B------:R-:W-:-:S05]  /*3830*/  IADD3 R6, PT, PT, -R44, UR8, R3 ;  /* 0x000000082c067c10 */ /* 0x000fca000fffe103 */
        /* <DEDUP_REMOVED lines=11> */
.L_x_4465:
        /* <DEDUP_REMOVED lines=8> */
.L_x_4461:
        /* <DEDUP_REMOVED lines=14> */
.L_x_4464:
[----:B------:R-:W-:-:S11]  /*3a50*/  DADD R22, R12, -2 ;  /* 0xc00000000c167429 */ /* 0x000fd60000000000 */
.L_x_4463:
[----:B------:R-:W-:Y:S05]  /*3a60*/  BSYNC.RECONVERGENT B3 ;  /* 0x0000000000037941 */ /* 0x000fea0003800200 */
.L_x_4462:
        /* <DEDUP_REMOVED lines=9> */
.L_x_4460:
[----:B------:R-:W-:Y:S05]  /*3b00*/  BSYNC.RECONVERGENT B2 ;  /* 0x0000000000027941 */ /* 0x000fea0003800200 */
.L_x_4459:
[----:B------:R-:W-:-:S13]  /*3b10*/  ISETP.GE.U32.AND P0, PT, R6, 0x780, PT ;  /* 0x000007800600780c */ /* 0x000fda0003f06070 */
[----:B------:R-:W-:Y:S05]  /*3b20*/  @!P0 BRA `(.L_x_4458) ;  /* 0x0000000400e48947 */ /* 0x000fea0003800000 */
[----:B------:R-:W0:Y:S01]  /*3b30*/  LDC.64 R6, c[0x0][0x380] ;  /* 0x0000e000ff067b82 */ /* 0x000e220000000a00 */
[C---:B------:R-:W-:Y:S02]  /*3b40*/  IMAD.IADD R44, R5.reuse, 0x1, R44 ;  /* 0x00000001052c7824 */ /* 0x040fe400078e022c */
[----:B------:R-:W-:-:S07]  /*3b50*/  VIADD R5, R5, 0x500 ;  /* 0x0000050005057836 */ /* 0x000fce0000000000 */
.L_x_4481:
        /* <DEDUP_REMOVED lines=8> */
.L_x_4466:
        /* <DEDUP_REMOVED lines=18> */
.L_x_4468:
[----:B------:R-:W-:Y:S05]  /*3d00*/  BSYNC.RECONVERGENT B2 ;  /* 0x0000000000027941 */ /* 0x000fea0003800200 */
.L_x_4467:
[----:B------:R-:W-:Y:S01]  /*3d10*/  FSEL R12, R22, RZ, P0 ;  /* 0x000000ff160c7208 */ /* 0x000fe20000000000 */
[----:B------:R-:W-:Y:S01]  /*3d20*/  BSSY.RECONVERGENT B2, `(.L_x_4469) ;  /* 0x0000006000027945 */ /* 0x000fe20003800200 */
[----:B------:R-:W-:Y:S01]  /*3d30*/  FSEL R13, R23, 1.875, P0 ;  /* 0x3ff00000170d7808 */ /* 0x000fe20000000000 */
[----:B------:R-:W-:Y:S01]  /*3d40*/  IMAD.MOV.U32 R2, RZ, RZ, R25 ;  /* 0x000000ffff027224 */ /* 0x000fe200078e0019 */
[----:B------:R-:W-:-:S04]  /*3d50*/  MOV R3, 0x3d80 ;  /* 0x00003d8000037802 */ /* 0x000fc80000000f00 */
[----:B------:R-:W-:-:S11]  /*3d60*/  DADD R12, R46, R12 ;  /* 0x000000002e0c7229 */ /* 0x000fd6000000000c */
[----:B------:R-:W-:Y:S05]  /*3d70*/  CALL.REL.NOINC `($_ZN3cub18CUB_300001_SM_10006detail6reduce28DeviceReduceSingleTileKernelINS2_10policy_hubIdjN4cuda3std3__44plusIdEEE10Policy1000EN6thrust24THRUST_300001_SM_1000_NS6detail15normal_iteratorINSD_10device_ptrIdEEEEPdjS9_dd9WeightSumEEvT0_T1_T2_T3_T4_T6_$__internal_accurate_pow) ;  /* 0x0000000800a07944 */ /* 0x000fea0003c00000 */
[----:B------:R-:W-:Y:S05]  /*3d80*/  BSYNC.RECONVERGENT B2 ;  /* 0x0000000000027941 */ /* 0x000fea0003800200 */
.L_x_4469:
        /* <DEDUP_REMOVED lines=14> */
.L_x_4472:
[----:B------:R-:W-:-:S11]  /*3e70*/  DADD R22, R8, -2 ;  /* 0xc000000008167429 */ /* 0x000fd60000000000 */
.L_x_4471:
[----:B------:R-:W-:Y:S05]  /*3e80*/  BSYNC.RECONVERGENT B2 ;  /* 0x0000000000027941 */ /* 0x000fea0003800200 */
.L_x_4470:
[----:B------:R-:W-:-:S04]  /*3e90*/  VIADD R11, R44, 0x500 ;  /* 0x000005002c0b7836 */ /* 0x000fc80000000000 */
[----:B------:R-:W-:-:S06]  /*3ea0*/  IMAD.WIDE.U32 R10, R11, 0x8, R6 ;  /* 0x000000080b0a7825 */ /* 0x000fcc00078e0006 */
        /* <DEDUP_REMOVED lines=11> */
.L_x_4473:
        /* <DEDUP_REMOVED lines=14> */
.L_x_4476:
[----:B------:R-:W-:-:S11]  /*4040*/  DADD R22, R10, -2 ;  /* 0xc00000000a167429 */ /* 0x000fd60000000000 */
.L_x_4475:
[----:B------:R-:W-:Y:S05]  /*4050*/  BSYNC.RECONVERGENT B2 ;  /* 0x0000000000027941 */ /* 0x000fea0003800200 */
.L_x_4474:
        /* <DEDUP_REMOVED lines=13> */
.L_x_4477:
        /* <DEDUP_REMOVED lines=14> */
.L_x_4480:
[----:B------:R-:W-:-:S11]  /*4210*/  DADD R22, R8, -2 ;  /* 0xc000000008167429 */ /* 0x000fd60000000000 */
.L_x_4479:
[----:B------:R-:W-:Y:S05]  /*4220*/  BSYNC.RECONVERGENT B2 ;  /* 0x0000000000027941 */ /* 0x000fea0003800200 */
.L_x_4478:
        /* <DEDUP_REMOVED lines=9> */
.L_x_4458:
[----:B------:R-:W-:Y:S05]  /*42c0*/  BSYNC.RECONVERGENT B1 ;  /* 0x0000000000017941 */ /* 0x000fea0003800200 */
.L_x_4456:
        /* <DEDUP_REMOVED lines=76> */
.L_x_4392:
[----:B------:R-:W-:Y:S05]  /*4790*/  BSYNC.RECONVERGENT B0 ;  /* 0x0000000000007941 */ /* 0x000fea0003800200 */
.L_x_4359:
[----:B------:R-:W-:Y:S05]  /*47a0*/  @P0 EXIT ;  /* 0x000000000000094d */ /* 0x000fea0003800000 */
[----:B------:R-:W1:Y:S01]  /*47b0*/  LDCU.64 UR4, c[0x0][0x398] ;  /* 0x00007300ff0477ac */ /* 0x000e620008000a00 */
[----:B0-----:R-:W0:Y:S01]  /*47c0*/  LDC.64 R4, c[0x0][0x388] ;  /* 0x0000e200ff047b82 */ /* 0x001e220000000a00 */
[----:B-1----:R-:W-:-:S07]  /*47d0*/  DADD R2, R2, UR4 ;  /* 0x0000000402027e29 */ /* 0x002fce0008000000 */
[----:B0-----:R-:W-:Y:S01]  /*47e0*/  STG.E.64 desc[UR10][R4.64], R2 ;  /* 0x0000000204007986 */ /* 0x001fe2000c101b0a */
[----:B------:R-:W-:Y:S05]  /*47f0*/  EXIT ;  /* 0x000000000000794d */ /* 0x000fea0003800000 */
        .type           $_ZN3cub18CUB_300001_SM_10006detail6reduce28DeviceReduceSingleTileKernelINS2_10policy_hubIdjN4cuda3std3__44plusIdEEE10Policy1000EN6thrust24THRUST_300001_SM_1000_NS6detail15normal_iteratorINSD_10device_ptrIdEEEEPdjS9_dd9WeightSumEEvT0_T1_T2_T3_T4_T6_$__internal_accurate_pow,@function
        .size           $_ZN3cub18CUB_300001_SM_10006detail6reduce28DeviceReduceSingleTileKernelINS2_10policy_hubIdjN4cuda3std3__44plusIdEEE10Policy1000EN6thrust24THRUST_300001_SM_1000_NS6detail15normal_iteratorINSD_10device_ptrIdEEEEPdjS9_dd9WeightSumEEvT0_T1_T2_T3_T4_T6_$__internal_accurate_pow,(.L_x_4618 - $_ZN3cub18CUB_300001_SM_10006detail6reduce28DeviceReduceSingleTileKernelINS2_10policy_hubIdjN4cuda3std3__44plusIdEEE10Policy1000EN6thrust24THRUST_300001_SM_1000_NS6detail15normal_iteratorINSD_10device_ptrIdEEEEPdjS9_dd9WeightSumEEvT0_T1_T2_T3_T4_T6_$__internal_accurate_pow)
$_ZN3cub18CUB_300001_SM_10006detail6reduce28DeviceReduceSingleTileKernelINS2_10policy_hubIdjN4cuda3std3__44plusIdEEE10Policy1000EN6thrust24THRUST_300001_SM_1000_NS6detail15normal_iteratorINSD_10device_ptrIdEEEEPdjS9_dd9WeightSumEEvT0_T1_T2_T3_T4_T6_$__internal_accurate_pow:
[----:B------:R-:W-:Y:S01]  /*4800*/  ISETP.GT.U32.AND P0, PT, R2, 0xfffff, PT ;  /* 0x000fffff0200780c */ /* 0x000fe20003f04070 */
[----:B------:R-:W-:Y:S01]  /*4810*/  IMAD.MOV.U32 R22, RZ, RZ, R24 ;  /* 0x000000ffff167224 */ /* 0x000fe200078e0018 */
[----:B------:R-:W-:Y:S01]  /*4820*/  UMOV UR6, 0x7d2cafe2 ;  /* 0x7d2cafe200067882 */ /* 0x000fe20000000000 */
[--C-:B------:R-:W-:Y:S01]  /*4830*/  IMAD.MOV.U32 R23, RZ, RZ, R2.reuse ;  /* 0x000000ffff177224 */ /* 0x100fe200078e0002 */
[----:B------:R-:W-:Y:S01]  /*4840*/  UMOV UR7, 0x3eb0f5ff ;  /* 0x3eb0f5ff00077882 */ /* 0x000fe20000000000 */
[--C-:B------:R-:W-:Y:S01]  /*4850*/  IMAD.MOV.U32 R25, RZ, RZ, R2.reuse ;  /* 0x000000ffff197224 */ /* 0x100fe200078e0002 */
[----:B------:R-:W-:Y:S01]  /*4860*/  SHF.R.U32.HI R2, RZ, 0x14, R2 ;  /* 0x00000014ff027819 */ /* 0x000fe20000011602 */
[----:B------:R-:W-:Y:S01]  /*4870*/  IMAD.MOV.U32 R26, RZ, RZ, 0x41ad3b5a ;  /* 0x41ad3b5aff1a7424 */ /* 0x000fe200078e00ff */
[----:B------:R-:W-:Y:S01]  /*4880*/  UMOV UR12, 0xfefa39ef ;  /* 0xfefa39ef000c7882 */ /* 0x000fe20000000000 */
[----:B------:R-:W-:Y:S01]  /*4890*/  IMAD.MOV.U32 R27, RZ, RZ, 0x3ed0f5d2 ;  /* 0x3ed0f5d2ff1b7424 */ /* 0x000fe200078e00ff */
[----:B------:R-:W-:-:S03]  /*48a0*/  UMOV UR13, 0x3fe62e42 ;  /* 0x3fe62e42000d7882 */ /* 0x000fc60000000000 */
        /* <DEDUP_REMOVED lines=161> */
.L_x_4482:
[----:B------:R-:W-:Y:S01]  /*52c0*/  DFMA R26, R26, R28, R28 ;  /* 0x0000001c1a1a722b */ /* 0x000fe2000000001c */
[----:B------:R-:W-:Y:S01]  /*52d0*/  IMAD.MOV.U32 R24, RZ, RZ, R3 ;  /* 0x000000ffff187224 */ /* 0x000fe200078e0003 */
[----:B------:R-:W-:Y:S01]  /*52e0*/  DSETP.NEU.AND P0, PT, |R28|, +INF , PT ;  /* 0x7ff000001c00742a */ /* 0x000fe20003f0d200 */
[----:B------:R-:W-:-:S07]  /*52f0*/  IMAD.MOV.U32 R25, RZ, RZ, 0x0 ;  /* 0x00000000ff197424 */ /* 0x000fce00078e00ff */
[----:B------:R-:W-:Y:S02]  /*5300*/  FSEL R22, R28, R26, !P0 ;  /* 0x0000001a1c167208 */ /* 0x000fe40004000000 */
[----:B------:R-:W-:Y:S01]  /*5310*/  FSEL R2, R29, R27, !P0 ;  /* 0x0000001b1d027208 */ /* 0x000fe20004000000 */
[----:B------:R-:W-:Y:S06]  /*5320*/  RET.REL.NODEC R24 `(_ZN3cub18CUB_300001_SM_10006detail6reduce28DeviceReduceSingleTileKernelINS2_10policy_hubIdjN4cuda3std3__44plusIdEEE10Policy1000EN6thrust24THRUST_300001_SM_1000_NS6detail15normal_iteratorINSD_10device_ptrIdEEEEPdjS9_dd9WeightSumEEvT0_T1_T2_T3_T4_T6_) ;  /* 0xffffffac18347950 */ /* 0x000fec0003c3ffff */
.L_x_4483:
        /* <DEDUP_REMOVED lines=13> */
.L_x_4618:


//--------------------- .text._ZN3cub18CUB_300001_SM_10006detail9transform16transform_kernelINS2_10policy_hubILb1EN4cuda3std3__45tupleIJN6thrust24THRUST_300001_SM_1000_NS6detail15normal_iteratorINSA_10device_ptrIdEEEEEEEE10policy1000El17WeightCalculationSF_JPdEEEvT0_iT1_T2_DpNS2_10kernel_argIT3_EE --------------------------
	.section	.text._ZN3cub18CUB_300001_SM_10006detail9transform16transform_kernelINS2_10policy_hubILb1EN4cuda3std3__45tupleIJN6thrust24THRUST_300001_SM_1000_NS6detail15normal_iteratorINSA_10device_ptrIdEEEEEEEE10policy1000El17WeightCalculationSF_JPdEEEvT0_iT1_T2_DpNS2_10kernel_argIT3_EE,"ax",@progbits
	.align	128
        .global         _ZN3cub18CUB_300001_SM_10006detail9transform16transform_kernelINS2_10policy_hubILb1EN4cuda3std3__45tupleIJN6thrust24THRUST_300001_SM_1000_NS6detail15normal_iteratorINSA_10device_ptrIdEEEEEEEE10policy1000El17WeightCalculationSF_JPdEEEvT0_iT1_T2_DpNS2_10kernel_argIT3_EE
        .type           _ZN3cub18CUB_300001_SM_10006detail9transform16transform_kernelINS2_10policy_hubILb1EN4cuda3std3__45tupleIJN6thrust24THRUST_300001_SM_1000_NS6detail15normal_iteratorINSA_10device_ptrIdEEEEEEEE10policy1000El17WeightCalculationSF_JPdEEEvT0_iT1_T2_DpNS2_10kernel_argIT3_EE,@function
        .size           _ZN3cub18CUB_300001_SM_10006detail9transform16transform_kernelINS2_10policy_hubILb1EN4cuda3std3__45tupleIJN6thrust24THRUST_300001_SM_1000_NS6detail15normal_iteratorINSA_10device_ptrIdEEEEEEEE10policy1000El17WeightCalculationSF_JPdEEEvT0_iT1_T2_DpNS2_10kernel_argIT3_EE,(.L_x_4619 - _ZN3cub18CUB_300001_SM_10006detail9transform16transform_kernelINS2_10policy_hubILb1EN4cuda3std3__45tupleIJN6thrust24THRUST_300001_SM_1000_NS6detail15normal_iteratorINSA_10device_ptrIdEEEEEEEE10policy1000El17WeightCalculationSF_JPdEEEvT0_iT1_T2_DpNS2_10kernel_argIT3_EE)
        .other          _ZN3cub18CUB_300001_SM_10006detail9transform16transform_kernelINS2_10policy_hubILb1EN4cuda3std3__45tupleIJN6thrust24THRUST_300001_SM_1000_NS6detail15normal_iteratorINSA_10device_ptrIdEEEEEEEE10policy1000El17WeightCalculationSF_JPdEEEvT0_iT1_T2_DpNS2_10kernel_argIT3_EE,@"STO_CUDA_ENTRY STV_DEFAULT"
_ZN3cub18CUB_300001_SM_10006detail9transform16transform_kernelINS2_10policy_hubILb1EN4cuda3std3__45tupleIJN6thrust24THRUST_300001_SM_1000_NS6detail15normal_iteratorINSA_10device_ptrIdEEEEEEEE10policy1000El17WeightCalculationSF_JPdEEEvT0_iT1_T2_DpNS2_10kernel_argIT3_EE:
.text._ZN3cub18CUB_300001_SM_10006detail9transform16transform_kernelINS2_10policy_hubILb1EN4cuda3std3__45tupleIJN6thrust24THRUST_300001_SM_1000_NS6detail15normal_iteratorINSA_10device_ptrIdEEEEEEEE10policy1000El17WeightCalculationSF_JPdEEEvT0_iT1_T2_DpNS2_10kernel_argIT3_EE:
[----:B------:R-:W-:Y:S01]  /*0000*/  LDC R1, c[0x0][0x37c] ;  /* 0x0000df00ff017b82 */ /* 0x000fe20000000800 */
[----:B------:R-:W0:Y:S07]  /*0010*/  LDCU UR20, c[0x0][0x388] ;  /* 0x00007100ff1477ac */ /* 0x000e2e0008000800 */
[----:B------:R-:W1:Y:S01]  /*0020*/  S2UR UR4, SR_CTAID.X ;  /* 0x00000000000479c3 */ /* 0x000e620000002500 */
[----:B------:R-:W2:Y:S01]  /*0030*/  S2R R2, SR_TID.X ;  /* 0x0000000000027919 */ /* 0x000ea20000002100 */
[----:B------:R-:W-:Y:S01]  /*0040*/  BSSY.RECONVERGENT B0, `(.L_x_4484) ;  /* 0x000001d000007945 */ /* 0x000fe20003800200 */
[----:B------:R-:W3:Y:S01]  /*0050*/  LDCU.64 UR6, c[0x0][0x380] ;  /* 0x00007000ff0677ac */ /* 0x000ee20008000a00 */
[----:B------:R-:W4:Y:S01]  /*0060*/  LDCU.64 UR18, c[0x0][0x358] ;  /* 0x00006b00ff1277ac */ /* 0x000f220008000a00 */
[----:B0-----:R-:W-:-:S04]  /*0070*/  USHF.L.U32 UR10, UR20, 0x7, URZ ;  /* 0x00000007140a7899 */ /* 0x001fc800080006ff */
[----:B------:R-:W-:Y:S02]  /*0080*/  USHF.R.S32.HI UR8, URZ, 0x1f, UR10 ;  /* 0x0000001fff087899 */ /* 0x000fe4000801140a */
[----:B-1----:R-:W-:Y:S02]  /*0090*/  UIMAD.WIDE.U32 UR16, UR10, UR4, URZ ;  /* 0x000000040a1072a5 */ /* 0x002fe4000f8e00ff */
[----:B------:R-:W-:Y:S02]  /*00a0*/  UIMAD UR5, UR8, UR4, URZ ;  /* 0x00000004080572a4 */ /* 0x000fe4000f8e02ff */
[----:B---3--:R-:W-:Y:S02]  /*00b0*/  UIADD3 UR6, UP1, UPT, -UR16, UR6, URZ ;  /* 0x0000000610067290 */ /* 0x008fe4000ff3e1ff */
[----:B------:R-:W-:Y:S02]  /*00c0*/  UIADD3 UR5, UPT, UPT, UR17, UR5, URZ ;  /* 0x0000000511057290 */ /* 0x000fe4000fffe0ff */
[----:B------:R-:W-:Y:S01]  /*00d0*/  UISETP.LT.U32.AND UP0, UPT, UR6, UR10, UPT ;  /* 0x0000000a0600728c */ /* 0x000fe2000bf01070 */
[----:B--2---:R-:W-:Y:S01]  /*00e0*/  IMAD.SHL.U32 R0, R2, 0x80, RZ ;  /* 0x0000008002007824 */ /* 0x004fe200078e00ff */
[----:B------:R-:W-:-:S04]  /*00f0*/  UIADD3.X UR4, UPT, UPT, ~UR5, UR7, URZ, UP1, !UPT ;  /* 0x0000000705047290 */ /* 0x000fc80008ffe5ff */
[----:B------:R-:W-:-:S04]  /*0100*/  UISETP.LT.AND.EX UP0, UPT, UR4, UR8, UPT, UP0 ;  /* 0x000000080400728c */ /* 0x000fc8000bf01300 */
[----:B------:R-:W-:-:S04]  /*0110*/  USEL UR6, UR6, UR10, UP0 ;  /* 0x0000000a06067287 */ /* 0x000fc80008000000 */
[----:B------:R-:W-:-:S06]  /*0120*/  USHF.L.U32 UR11, UR6, 0x3, URZ ;  /* 0x00000003060b7899 */ /* 0x000fcc00080006ff */
[----:B------:R-:W-:-:S13]  /*0130*/  ISETP.GE.AND P0, PT, R0, UR11, PT ;  /* 0x0000000b00007c0c */ /* 0x000fda000bf06270 */
[----:B----4-:R-:W-:Y:S05]  /*0140*/  @P0 BRA `(.L_x_4485) ;  /* 0x0000000000300947 */ /* 0x010fea0003800000 */
[----:B------:R-:W0:Y:S02]  /*0150*/  LDCU.64 UR8, c[0x0][0x3a0] ;  /* 0x00007400ff0877ac */ /* 0x000e240008000a00 */
[----:B0-----:R-:W-:-:S04]  /*0160*/  ULEA UR4, UP0, UR16, UR8, 0x3 ;  /* 0x0000000810047291 */ /* 0x001fc8000f8018ff */
[----:B------:R-:W-:Y:S02]  /*0170*/  ULEA.HI.X UR7, UR16, UR9, UR5, 0x3, UP0 ;  /* 0x0000000910077291 */ /* 0x000fe400080f1c05 */
[----:B------:R-:W-:-:S04]  /*0180*/  IMAD.U32 R4, RZ, RZ, UR4 ;  /* 0x00000004ff047e24 */ /* 0x000fc8000f8e00ff */
[----:B------:R-:W-:Y:S02]  /*0190*/  IMAD.U32 R5, RZ, RZ, UR7 ;  /* 0x00000007ff057e24 */ /* 0x000fe4000f8e00ff */
[----:B------:R-:W-:-:S07]  /*01a0*/  IMAD.WIDE.U32 R4, R2, 0x80, R4 ;  /* 0x0000008002047825 */ /* 0x000fce00078e0004 */
.L_x_4486:
[----:B------:R-:W-:Y:S01]  /*01b0*/  VIADD R0, R0, 0x4000 ;  /* 0x0000400000007836 */ /* 0x000fe20000000000 */
[----:B------:R0:W-:Y:S04]  /*01c0*/  CCTL.E.PF2 [R4] ;  /* 0x000000000400798f */ /* 0x0001e80000800100 */
[----:B------:R-:W-:Y:S02]  /*01d0*/  ISETP.GE.AND P0, PT, R0, UR11, PT ;  /* 0x0000000b00007c0c */ /* 0x000fe4000bf06270 */
[----:B0-----:R-:W-:-:S05]  /*01e0*/  IADD3 R4, P1, PT, R4, 0x4000, RZ ;  /* 0x0000400004047810 */ /* 0x001fca0007f3e0ff */
[----:B------:R-:W-:-:S06]  /*01f0*/  IMAD.X R5, RZ, RZ, R5, P1 ;  /* 0x000000ffff057224 */ /* 0x000fcc00008e0605 */
[----:B------:R-:W-:Y:S05]  /*0200*/  @!P0 BRA `(.L_x_4486) ;  /* 0xfffffffc00e88947 */ /* 0x000fea000383ffff */
.L_x_4485:
[----:B------:R-:W-:Y:S05]  /*0210*/  BSYNC.RECONVERGENT B0 ;  /* 0x0000000000007941 */ /* 0x000fea0003800200 */
.L_x_4484:
[----:B------:R-:W-:Y:S01]  /*0220*/  UISETP.NE.AND UP0, UPT, UR10, UR6, UPT ;  /* 0x000000060a00728c */ /* 0x000fe2000bf05270 */
[----:B------:R-:W-:Y:S01]  /*0230*/  UMOV UR7, 0xc0000000 ;  /* 0xc000000000077882 */ /* 0x000fe20000000000 */
[----:B------:R-:W-:-:S07]  /*0240*/  UMOV UR4, URZ ;  /* 0x000000ff00047c82 */ /* 0x000fce0008000000 */
[----:B------:R-:W-:Y:S05]  /*0250*/  BRA.U !UP0, `(.L_x_4487) ;  /* 0x0000000d08707547 */ /* 0x000fea000b800000 */
[----:B------:R-:W-:-:S06]  /*0260*/  UISETP.GE.AND UP0, UPT, UR20, 0x1, UPT ;  /* 0x000000011400788c */ /* 0x000fcc000bf06270 */
[----:B------:R-:W-:-:S13]  /*0270*/  PLOP3.LUT P0, PT, PT, PT, UP0, 0x80, 0x8 ;  /* 0x000000000008781c */ /* 0x000fda0003f0f008 */
[----:B------:R-:W-:Y:S05]  /*0280*/  @!P0 EXIT ;  /* 0x000000000000894d */ /* 0x000fea0003800000 */
[----:B------:R-:W-:Y:S01]  /*0290*/  UISETP.GE.U32.AND UP0, UPT, UR20, 0x4, UPT ;  /* 0x000000041400788c */ /* 0x000fe2000bf06070 */
[----:B------:R-:W-:Y:S01]  /*02a0*/  IMAD.MOV.U32 R3, RZ, RZ, RZ ;  /* 0x000000ffff037224 */ /* 0x000fe200078e00ff */
[----:B------:R-:W-:-:S07]  /*02b0*/  ULOP3.LUT UR21, UR20, 0x3, URZ, 0xc0, !UPT ;  /* 0x0000000314157892 */ /* 0x000fce000f8ec0ff */
[----:B------:R-:W-:Y:S05]  /*02c0*/  BRA.U !UP0, `(.L_x_4488) ;  /* 0x0000000908747547 */ /* 0x000fea000b800000 */
[----:B------:R-:W0:Y:S01]  /*02d0*/  LDCU.64 UR14, c[0x0][0x3a0] ;  /* 0x00007400ff0e77ac */ /* 0x000e220008000a00 */
[----:B------:R-:W-:Y:S01]  /*02e0*/  IMAD.MOV.U32 R4, RZ, RZ, RZ ;  /* 0x000000ffff047224 */ /* 0x000fe200078e00ff */
[----:B------:R-:W1:Y:S01]  /*02f0*/  LDCU.64 UR12, c[0x0][0x398] ;  /* 0x00007300ff0c77ac */ /* 0x000e620008000a00 */
[----:B------:R-:W-:Y:S02]  /*0300*/  USHF.L.U32 UR8, UR16, 0x3, URZ ;  /* 0x0000000310087899 */ /* 0x000fe400080006ff */
[----:B------:R-:W-:Y:S02]  /*0310*/  USHF.L.U64.HI UR9, UR16, 0x3, UR5 ;  /* 0x0000000310097899 */ /* 0x000fe40008010205 */
[----:B------:R-:W-:Y:S01]  /*0320*/  ULOP3.LUT UR24, UR20, 0x7ffffffc, URZ, 0xc0, !UPT ;  /* 0x7ffffffc14187892 */ /* 0x000fe2000f8ec0ff */
[----:B------:R-:W2:Y:S01]  /*0330*/  LDCU.64 UR22, c[0x0][0x390] ;  /* 0x00007200ff1677ac */ /* 0x000ea20008000a00 */
[----:B0-----:R-:W-:-:S04]  /*0340*/  UIADD3 UR10, UP0, UPT, UR8, UR14, URZ ;  /* 0x0000000e080a7290 */ /* 0x001fc8000ff1e0ff */
[----:B------:R-:W-:Y:S01]  /*0350*/  IMAD.U32 R3, RZ, RZ, UR24 ;  /* 0x00000018ff037e24 */ /* 0x000fe2000f8e00ff */
[----:B-1----:R-:W-:Y:S02]  /*0360*/  UIADD3 UR11, UP1, UPT, UR8, UR12, URZ ;  /* 0x0000000c080b7290 */ /* 0x002fe4000ff3e0ff */
[----:B------:R-:W-:Y:S01]  /*0370*/  UIADD3.X UR8, UPT, UPT, UR9, UR15, URZ, UP0, !UPT ;  /* 0x0000000f09087290 */ /* 0x000fe200087fe4ff */
[----:B------:R-:W-:Y:S01]  /*0380*/  IMAD.U32 R8, RZ, RZ, UR10 ;  /* 0x0000000aff087e24 */ /* 0x000fe2000f8e00ff */
[----:B------:R-:W-:Y:S02]  /*0390*/  UIADD3.X UR9, UPT, UPT, UR9, UR13, URZ, UP1, !UPT ;  /* 0x0000000d09097290 */ /* 0x000fe40008ffe4ff */
[----:B------:R-:W-:Y:S02]  /*03a0*/  IMAD.U32 R6, RZ, RZ, UR11 ;  /* 0x0000000bff067e24 */ /* 0x000fe4000f8e00ff */
[----:B------:R-:W-:Y:S02]  /*03b0*/  IMAD.U32 R9, RZ, RZ, UR8 ;  /* 0x00000008ff097e24 */ /* 0x000fe4000f8e00ff */
[----:B--2---:R-:W-:-:S07]  /*03c0*/  IMAD.U32 R7, RZ, RZ, UR9 ;  /* 0x00000009ff077e24 */ /* 0x004fce000f8e00ff */
.L_x_4512:
[C---:B---3--:R-:W-:Y:S01]  /*03d0*/  IMAD R24, R4.reuse, 0x80, R2 ;  /* 0x0000008004187824 */ /* 0x048fe200078e0202 */
[----:B------:R-:W-:Y:S01]  /*03e0*/  BSSY.RECONVERGENT B0, `(.L_x_4489) ;  /* 0x0000021000007945 */ /* 0x000fe20003800200 */
[----:B------:R-:W-:-:S03]  /*03f0*/  VIADD R4, R4, 0x4 ;  /* 0x0000000404047836 */ /* 0x000fc60000000000 */
[----:B------:R-:W-:Y:S02]  /*0400*/  ISETP.GE.AND P1, PT, R24, UR6, PT ;  /* 0x0000000618007c0c */ /* 0x000fe4000bf26270 */
[----:B------:R-:W-:-:S11]  /*0410*/  ISETP.NE.AND P0, PT, R4, R3, PT ;  /* 0x000000030400720c */ /* 0x000fd60003f05270 */
[----:B012---:R-:W-:Y:S05]  /*0420*/  @P1 BRA `(.L_x_4490) ;  /* 0x0000000000701947 */ /* 0x007fea0003800000 */
[----:B------:R-:W-:-:S06]  /*0430*/  IMAD.WIDE R22, R24, 0x8, R8 ;  /* 0x0000000818167825 */ /* 0x000fcc00078e0208 */
[----:B------:R-:W2:Y:S01]  /*0440*/  LDG.E.64 R22, desc[UR18][R22.64] ;  /* 0x0000001216167981 */ /* 0x000ea2000c1e1b00 */
[----:B------:R-:W-:Y:S01]  /*0450*/  BSSY.RECONVERGENT B1, `(.L_x_4491) ;  /* 0x0000005000017945 */ /* 0x000fe20003800200 */
[----:B------:R-:W-:Y:S01]  /*0460*/  MOV R0, 0x4a0 ;  /* 0x000004a000007802 */ /* 0x000fe20000000f00 */
[----:B--2---:R-:W-:-:S10]  /*0470*/  DADD R12, -RZ, |R22| ;  /* 0x00000000ff0c7229 */ /* 0x004fd40000000516 */
[----:B------:R-:W-:-:S07]  /*0480*/  IMAD.MOV.U32 R5, RZ, RZ, R13 ;  /* 0x000000ffff057224 */ /* 0x000fce00078e000d */
[----:B------:R-:W-:Y:S05]  /*0490*/  CALL.REL.NOINC `($_ZN3cub18CUB_300001_SM_10006detail9transform16transform_kernelINS2_10policy_hubILb1EN4cuda3std3__45tupleIJN6thrust24THRUST_300001_SM_1000_NS6detail15normal_iteratorINSA_10device_ptrIdEEEEEEEE10policy1000El17WeightCalculationSF_JPdEEEvT0_iT1_T2_DpNS2_10kernel_argIT3_EE$__internal_accurate_pow) ;  /* 0x0000001400e47944 */ /* 0x000fea0003c00000 */
[----:B------:R-:W-:Y:S05]  /*04a0*/  BSYNC.RECONVERGENT B1 ;  /* 0x0000000000017941 */ /* 0x000fea0003800200 */
.L_x_4491:
[C---:B------:R-:W-:Y:S01]  /*04b0*/  DADD R12, R22.reuse, -2 ;  /* 0xc0000000160c7429 */ /* 0x040fe20000000000 */
[----:B------:R-:W-:Y:S01]  /*04c0*/  BSSY.RECONVERGENT B1, `(.L_x_4492) ;  /* 0x000000d000017945 */ /* 0x000fe20003800200 */
[C---:B------:R-:W-:Y:S02]  /*04d0*/  DSETP.NEU.AND P2, PT, R22.reuse, RZ, PT ;  /* 0x000000ff1600722a */ /* 0x040fe40003f4d000 */
[----:B------:R-:W-:-:S04]  /*04e0*/  DSETP.NEU.AND P1, PT, R22, 1, PT ;  /* 0x3ff000001600742a */ /* 0x000fc80003f2d000 */
[----:B------:R-:W-:Y:S02]  /*04f0*/  FSEL R10, R10, RZ, P2 ;  /* 0x000000ff0a0a7208 */ /* 0x000fe40001000000 */
[----:B------:R-:W-:Y:S02]  /*0500*/  LOP3.LUT R12, R13, 0x7ff00000, RZ, 0xc0, !PT ;  /* 0x7ff000000d0c7812 */ /* 0x000fe400078ec0ff */
[----:B------:R-:W-:Y:S02]  /*0510*/  FSEL R11, R5, +QNAN , P2 ;  /* 0x7ff00000050b7808 */ /* 0x000fe40001000000 */
[----:B------:R-:W-:-:S13]  /*0520*/  ISETP.NE.AND P3, PT, R12, 0x7ff00000, PT ;  /* 0x7ff000000c00780c */ /* 0x000fda0003f65270 */
[----:B------:R-:W-:Y:S05]  /*0530*/  @P3 BRA `(.L_x_4493) ;  /* 0x0000000000143947 */ /* 0x000fea0003800000 */
[----:B------:R-:W-:-:S14]  /*0540*/  DSETP.NAN.AND P2, PT, R22, R22, PT ;  /* 0x000000161600722a */ /* 0x000fdc0003f48000 */
[----:B------:R-:W-:Y:S01]  /*0550*/  @P2 DADD R10, R22, -2 ;  /* 0xc0000000160a2429 */ /* 0x000fe20000000000 */
[----:B------:R-:W-:Y:S10]  /*0560*/  @P2 BRA `(.L_x_4493) ;  /* 0x0000000000082947 */ /* 0x000ff40003800000 */
[----:B------:R-:W-:-:S14]  /*0570*/  DSETP.NEU.AND P2, PT, |R22|, +INF , PT ;  /* 0x7ff000001600742a */ /* 0x000fdc0003f4d200 */
[----:B------:R-:W-:-:S07]  /*0580*/  @!P2 CS2R R10, SRZ ;  /* 0x00000000000aa805 */ /* 0x000fce000001ff00 */
.L_x_4493:
[----:B------:R-:W-:Y:S05]  /*0590*/  BSYNC.RECONVERGENT B1 ;  /* 0x0000000000017941 */ /* 0x000fea0003800200 */
.L_x_4492:
[----:B------:R-:W-:Y:S01]  /*05a0*/  FSEL R10, R10, RZ, P1 ;  /* 0x000000ff0a0a7208 */ /* 0x000fe20000800000 */
[----:B------:R-:W-:Y:S01]  /*05b0*/  IMAD.WIDE R12, R24, 0x8, R6 ;  /* 0x00000008180c7825 */ /* 0x000fe200078e0206 */
[----:B------:R-:W-:-:S06]  /*05c0*/  FSEL R11, R11, 1.875, P1 ;  /* 0x3ff000000b0b7808 */ /* 0x000fcc0000800000 */
[----:B------:R-:W-:-:S07]  /*05d0*/  DMUL R10, R10, UR22 ;  /* 0x000000160a0a7c28 */ /* 0x000fce0008000000 */
[----:B------:R0:W-:Y:S04]  /*05e0*/  STG.E.64 desc[UR18][R12.64], R10 ;  /* 0x0000000a0c007986 */ /* 0x0001e8000c101b12 */
.L_x_4490:
[----:B------:R-:W-:Y:S05]  /*05f0*/  BSYNC.RECONVERGENT B0 ;  /* 0x0000000000007941 */ /* 0x000fea0003800200 */
.L_x_4489:
[----:B------:R-:W-:Y:S01]  /*0600*/  VIADD R25, R24, 0x80 ;  /* 0x0000008018197836 */ /* 0x000fe20000000000 */
[----:B------:R-:W-:Y:S04]  /*0610*/  BSSY.RECONVERGENT B0, `(.L_x_4494) ;  /* 0x0000021000007945 */ /* 0x000fe80003800200 */
[----:B------:R-:W-:-:S13]  /*0620*/  ISETP.GE.AND P1, PT, R25, UR6, PT ;  /* 0x0000000619007c0c */ /* 0x000fda000bf26270 */
[----:B------:R-:W-:Y:S05]  /*0630*/  @P1 BRA `(.L_x_4495) ;  /* 0x0000000000781947 */ /* 0x000fea0003800000 */
[----:B------:R-:W-:-:S06]  /*0640*/  IMAD.WIDE R22, R25, 0x8, R8 ;  /* 0x0000000819167825 */ /* 0x000fcc00078e0208 */
[----:B------:R-:W0:Y:S01]  /*0650*/  LDG.E.64 R22, desc[UR18][R22.64] ;  /* 0x0000001216167981 */ /* 0x000e22000c1e1b00 */
[----:B------:R-:W-:Y:S01]  /*0660*/  BSSY.RECONVERGENT B1, `(.L_x_4496) ;  /* 0x0000005000017945 */ /* 0x000fe20003800200 */
[----:B------:R-:W-:Y:S01]  /*0670*/  MOV R0, 0x6b0 ;  /* 0x000006b000007802 */ /* 0x000fe20000000f00 */
[----:B0-----:R-:W-:-:S10]  /*0680*/  DADD R12, -RZ, |R22| ;  /* 0x00000000ff0c7229 */ /* 0x001fd40000000516 */
[----:B------:R-:W-:-:S07]  /*0690*/  IMAD.MOV.U32 R5, RZ, RZ, R13 ;  /* 0x000000ffff057224 */ /* 0x000fce00078e000d */
[----:B------:R-:W-:Y:S05]  /*06a0*/  CALL.REL.NOINC `($_ZN3cub18CUB_300001_SM_10006detail9transform16transform_kernelINS2_10policy_hubILb1EN4cuda3std3__45tupleIJN6thrust24THRUST_300001_SM_1000_NS6detail15normal_iteratorINSA_10device_ptrIdEEEEEEEE10policy1000El17WeightCalculationSF_JPdEEEvT0_iT1_T2_DpNS2_10kernel_argIT3_EE$__internal_accurate_pow) ;  /* 0x0000001400607944 */ /* 0x000fea0003c00000 */
[----:B------:R-:W-:Y:S05]  /*06b0*/  BSYNC.RECONVERGENT B1 ;  /* 0x0000000000017941 */ /* 0x000fea0003800200 */
.L_x_4496:
        /* <DEDUP_REMOVED lines=14> */
.L_x_4499:
[----:B------:R-:W-:-:S11]  /*07a0*/  DADD R10, R22, -2 ;  /* 0xc0000000160a7429 */ /* 0x000fd60000000000 */
.L_x_4498:
[----:B------:R-:W-:Y:S05]  /*07b0*/  BSYNC.RECONVERGENT B1 ;  /* 0x0000000000017941 */ /* 0x000fea0003800200 */
.L_x_4497:
[----:B------:R-:W-:Y:S01]  /*07c0*/  DSETP.NEU.AND P1, PT, R22, 1, PT ;  /* 0x3ff000001600742a */ /* 0x000fe20003f2d000 */
[----:B------:R-:W-:-:S05]  /*07d0*/  IMAD.WIDE R12, R25, 0x8, R6 ;  /* 0x00000008190c7825 */ /* 0x000fca00078e0206 */
[----:B------:R-:W-:Y:S02]  /*07e0*/  FSEL R10, R10, RZ, P1 ;  /* 0x000000ff0a0a7208 */ /* 0x000fe40000800000 */
[----:B------:R-:W-:-:S06]  /*07f0*/  FSEL R11, R11, 1.875, P1 ;  /* 0x3ff000000b0b7808 */ /* 0x000fcc0000800000 */
[----:B------:R-:W-:-:S07]  /*0800*/  DMUL R10, R10, UR22 ;  /* 0x000000160a0a7c28 */ /* 0x000fce0008000000 */
[----:B------:R1:W-:Y:S04]  /*0810*/  STG.E.64 desc[UR18][R12.64], R10 ;  /* 0x0000000a0c007986 */ /* 0x0003e8000c101b12 */
.L_x_4495:
[----:B------:R-:W-:Y:S05]  /*0820*/  BSYNC.RECONVERGENT B0 ;  /* 0x0000000000007941 */ /* 0x000fea0003800200 */
.L_x_4494:
        /* <DEDUP_REMOVED lines=8> */
[----:B01----:R-:W-:-:S10]  /*08b0*/  DADD R12, -RZ, |R22| ;  /* 0x00000000ff0c7229 */ /* 0x003fd40000000516 */
[----:B------:R-:W-:-:S07]  /*08c0*/  IMAD.MOV.U32 R5, RZ, RZ, R13 ;  /* 0x000000ffff057224 */ /* 0x000fce00078e000d */
[----:B------:R-:W-:Y:S05]  /*08d0*/  CALL.REL.NOINC `($_ZN3cub18CUB_300001_SM_10006detail9transform16transform_kernelINS2_10policy_hubILb1EN4cuda3std3__45tupleIJN6thrust24THRUST_300001_SM_1000_NS6detail15normal_iteratorINSA_10device_ptrIdEEEEEEEE10policy1000El17WeightCalculationSF_JPdEEEvT0_iT1_T2_DpNS2_10kernel_argIT3_EE$__internal_accurate_pow) ;  /* 0x0000001000d47944 */ /* 0x000fea0003c00000 */
[----:B------:R-:W-:Y:S05]  /*08e0*/  BSYNC.RECONVERGENT B1 ;  /* 0x0000000000017941 */ /* 0x000fea0003800200 */
.L_x_4502:
        /* <DEDUP_REMOVED lines=14> */
.L_x_4505:
[----:B------:R-:W-:-:S11]  /*09d0*/  DADD R10, R22, -2 ;  /* 0xc0000000160a7429 */ /* 0x000fd60000000000 */
.L_x_4504:
[----:B------:R-:W-:Y:S05]  /*09e0*/  BSYNC.RECONVERGENT B1 ;  /* 0x0000000000017941 */ /* 0x000fea0003800200 */
.L_x_4503:
[----:B------:R-:W-:Y:S01]  /*09f0*/  DSETP.NEU.AND P1, PT, R22, 1, PT ;  /* 0x3ff000001600742a */ /* 0x000fe20003f2d000 */
[----:B------:R-:W-:-:S05]  /*0a00*/  IMAD.WIDE R12, R25, 0x8, R6 ;  /* 0x00000008190c7825 */ /* 0x000fca00078e0206 */
[----:B------:R-:W-:Y:S02]  /*0a10*/  FSEL R10, R10, RZ, P1 ;  /* 0x000000ff0a0a7208 */ /* 0x000fe40000800000 */
[----:B------:R-:W-:-:S06]  /*0a20*/  FSEL R11, R11, 1.875, P1 ;  /* 0x3ff000000b0b7808 */ /* 0x000fcc0000800000 */
[----:B------:R-:W-:-:S07]  /*0a30*/  DMUL R10, R10, UR22 ;  /* 0x000000160a0a7c28 */ /* 0x000fce0008000000 */
[----:B------:R2:W-:Y:S04]  /*0a40*/  STG.E.64 desc[UR18][R12.64], R10 ;  /* 0x0000000a0c007986 */ /* 0x0005e8000c101b12 */
.L_x_4501:
[----:B------:R-:W-:Y:S05]  /*0a50*/  BSYNC.RECONVERGENT B0 ;  /* 0x0000000000007941 */ /* 0x000fea0003800200 */
.L_x_4500:
        /* <DEDUP_REMOVED lines=8> */
[----:B012---:R-:W-:-:S10]  /*0ae0*/  DADD R12, -RZ, |R22| ;  /* 0x00000000ff0c7229 */ /* 0x007fd40000000516 */
[----:B------:R-:W-:-:S07]  /*0af0*/  IMAD.MOV.U32 R5, RZ, RZ, R13 ;  /* 0x000000ffff057224 */ /* 0x000fce00078e000d */
[----:B------:R-:W-:Y:S05]  /*0b00*/  CALL.REL.NOINC `($_ZN3cub18CUB_300001_SM_10006detail9transform16transform_kernelINS2_10policy_hubILb1EN4cuda3std3__45tupleIJN6thrust24THRUST_300001_SM_1000_NS6detail15normal_iteratorINSA_10device_ptrIdEEEEEEEE10policy1000El17WeightCalculationSF_JPdEEEvT0_iT1_T2_DpNS2_10kernel_argIT3_EE$__internal_accurate_pow) ;  /* 0x0000001000487944 */ /* 0x000fea0003c00000 */
[----:B------:R-:W-:Y:S05]  /*0b10*/  BSYNC.RECONVERGENT B1 ;  /* 0x0000000000017941 */ /* 0x000fea0003800200 */
.L_x_4508:
        /* <DEDUP_REMOVED lines=14> */
.L_x_4511:
[----:B------:R-:W-:-:S11]  /*0c00*/  DADD R10, R22, -2 ;  /* 0xc0000000160a7429 */ /* 0x000fd60000000000 */
.L_x_4510:
[----:B------:R-:W-:Y:S05]  /*0c10*/  BSYNC.RECONVERGENT B1 ;  /* 0x0000000000017941 */ /* 0x000fea0003800200 */
.L_x_4509:
[----:B------:R-:W-:Y:S01]  /*0c20*/  DSETP.NEU.AND P1, PT, R22, 1, PT ;  /* 0x3ff000001600742a */ /* 0x000fe20003f2d000 */
[----:B------:R-:W-:-:S05]  /*0c30*/  IMAD.WIDE R24, R24, 0x8, R6 ;  /* 0x0000000818187825 */ /* 0x000fca00078e0206 */
[----:B------:R-:W-:Y:S02]  /*0c40*/  FSEL R10, R10, RZ, P1 ;  /* 0x000000ff0a0a7208 */ /* 0x000fe40000800000 */
[----:B------:R-:W-:-:S06]  /*0c50*/  FSEL R11, R11, 1.875, P1 ;  /* 0x3ff000000b0b7808 */ /* 0x000fcc0000800000 */
[----:B------:R-:W-:-:S07]  /*0c60*/  DMUL R10, R10, UR22 ;  /* 0x000000160a0a7c28 */ /* 0x000fce0008000000 */
[----:B------:R3:W-:Y:S04]  /*0c70*/  STG.E.64 desc[UR18][R24.64], R10 ;  /* 0x0000000a18007986 */ /* 0x0007e8000c101b12 */
.L_x_4507:
[----:B------:R-:W-:Y:S05]  /*0c80*/  BSYNC.RECONVERGENT B0 ;  /* 0x0000000000007941 */ /* 0x000fea0003800200 */
.L_x_4506:
[----:B------:R-:W-:Y:S05]  /*0c90*/  @P0 BRA `(.L_x_4512) ;  /* 0xfffffff400cc0947 */ /* 0x000fea000383ffff */
.L_x_4488:
[----:B------:R-:W-:-:S13]  /*0ca0*/  ISETP.NE.AND P0, PT, RZ, UR21, PT ;  /* 0x00000015ff007c0c */ /* 0x000fda000bf05270 */
[----:B------:R-:W-:Y:S05]  /*0cb0*/  @!P0 EXIT ;  /* 0x000000000000894d */ /* 0x000fea0003800000 */
[----:B------:R-:W4:Y:S01]  /*0cc0*/  LDCU.64 UR10, c[0x0][0x398] ;  /* 0x00007300ff0a77ac */ /* 0x000f220008000a00 */
[----:B------:R-:W-:Y:S01]  /*0cd0*/  IMAD R2, R3, 0x80, R2 ;  /* 0x0000008003027824 */ /* 0x000fe200078e0202 */
[----:B------:R-:W5:Y:S01]  /*0ce0*/  LDCU.64 UR14, c[0x0][0x3a0] ;  /* 0x00007400ff0e77ac */ /* 0x000f620008000a00 */
[----:B------:R-:W-:Y:S02]  /*0cf0*/  USHF.L.U32 UR9, UR16, 0x3, URZ ;  /* 0x0000000310097899 */ /* 0x000fe400080006ff */
[----:B------:R-:W-:Y:S01]  /*0d00*/  USHF.L.U64.HI UR8, UR16, 0x3, UR5 ;  /* 0x0000000310087899 */ /* 0x000fe20008010205 */
[----:B------:R-:W0:Y:S01]  /*0d10*/  LDCU.64 UR22, c[0x0][0x390] ;  /* 0x00007200ff1677ac */ /* 0x000e220008000a00 */
[----:B------:R-:W-:Y:S02]  /*0d20*/  UIADD3 UR13, UPT, UPT, -UR21, URZ, URZ ;  /* 0x000000ff150d7290 */ /* 0x000fe4000fffe1ff */
[----:B----4-:R-:W-:Y:S02]  /*0d30*/  UIADD3 UR12, UP0, UPT, UR9, UR10, URZ ;  /* 0x0000000a090c7290 */ /* 0x010fe4000ff1e0ff */
[----:B-----5:R-:W-:-:S02]  /*0d40*/  UIADD3 UR14, UP1, UPT, UR9, UR14, URZ ;  /* 0x0000000e090e7290 */ /* 0x020fc4000ff3e0ff */
[----:B------:R-:W-:Y:S02]  /*0d50*/  UIADD3.X UR11, UPT, UPT, UR8, UR11, URZ, UP0, !UPT ;  /* 0x0000000b080b7290 */ /* 0x000fe400087fe4ff */
[----:B0-----:R-:W-:-:S12]  /*0d60*/  UIADD3.X UR15, UPT, UPT, UR8, UR15, URZ, UP1, !UPT ;  /* 0x0000000f080f7290 */ /* 0x001fd80008ffe4ff */
.L_x_4519:
[----:B------:R-:W-:Y:S01]  /*0d70*/  ISETP.GE.AND P0, PT, R2, UR6, PT ;  /* 0x0000000602007c0c */ /* 0x000fe2000bf06270 */
[----:B------:R-:W-:Y:S01]  /*0d80*/  UIADD3 UR13, UPT, UPT, UR13, 0x1, URZ ;  /* 0x000000010d0d7890 */ /* 0x000fe2000fffe0ff */
[----:B------:R-:W-:Y:S03]  /*0d90*/  BSSY.RECONVERGENT B0, `(.L_x_4513) ;  /* 0x0000025000007945 */ /* 0x000fe60003800200 */
[----:B------:R-:W-:-:S08]  /*0da0*/  UISETP.NE.AND UP1, UPT, UR13, URZ, UPT ;  /* 0x000000ff0d00728c */ /* 0x000fd0000bf25270 */
[----:B0-----:R-:W-:Y:S05]  /*0db0*/  @P0 BRA `(.L_x_4514) ;  /* 0x0000000000880947 */ /* 0x001fea0003800000 */
[----:B------:R-:W-:Y:S02]  /*0dc0*/  IMAD.U32 R6, RZ, RZ, UR14 ;  /* 0x0000000eff067e24 */ /* 0x000fe4000f8e00ff */
[----:B------:R-:W-:Y:S02]  /*0dd0*/  IMAD.U32 R7, RZ, RZ, UR15 ;  /* 0x0000000fff077e24 */ /* 0x000fe4000f8e00ff */
[----:B------:R-:W-:-:S06]  /*0de0*/  IMAD.WIDE R6, R2, 0x8, R6 ;  /* 0x0000000802067825 */ /* 0x000fcc00078e0206 */
[----:B------:R-:W4:Y:S01]  /*0df0*/  LDG.E.64 R6, desc[UR18][R6.64] ;  /* 0x0000001206067981 */ /* 0x000f22000c1e1b00 */
[----:B------:R-:W-:Y:S01]  /*0e00*/  BSSY.RECONVERGENT B1, `(.L_x_4515) ;  /* 0x0000005000017945 */ /* 0x000fe20003800200 */
[----:B------:R-:W-:Y:S01]  /*0e10*/  MOV R0, 0xe50 ;  /* 0x00000e5000007802 */ /* 0x000fe20000000f00 */
[----:B----4-:R-:W-:-:S10]  /*0e20*/  DADD R4, -RZ, |R6| ;  /* 0x00000000ff047229 */ /* 0x010fd40000000506 */
[----:B-12---:R-:W-:-:S07]  /*0e30*/  IMAD.MOV.U32 R12, RZ, RZ, R4 ;  /* 0x000000ffff0c7224 */ /* 0x006fce00078e0004 */
[----:B---3--:R-:W-:Y:S05]  /*0e40*/  CALL.REL.NOINC `($_ZN3cub18CUB_300001_SM_10006detail9transform16transform_kernelINS2_10policy_hubILb1EN4cuda3std3__45tupleIJN6thrust24THRUST_300001_SM_1000_NS6detail15normal_iteratorINSA_10device_ptrIdEEEEEEEE10policy1000El17WeightCalculationSF_JPdEEEvT0_iT1_T2_DpNS2_10kernel_argIT3_EE$__internal_accurate_pow) ;  /* 0x0000000c00787944 */ /* 0x008fea0003c00000 */
[----:B------:R-:W-:Y:S05]  /*0e50*/  BSYNC.RECONVERGENT B1 ;  /* 0x0000000000017941 */ /* 0x000fea0003800200 */
.L_x_4515:
        /* <DEDUP_REMOVED lines=14> */
.L_x_4518:
[----:B------:R-:W-:-:S11]  /*0f40*/  DADD R10, R6, -2 ;  /* 0xc0000000060a7429 */ /* 0x000fd60000000000 */
.L_x_4517:
[----:B------:R-:W-:Y:S05]  /*0f50*/  BSYNC.RECONVERGENT B1 ;  /* 0x0000000000017941 */ /* 0x000fea0003800200 */
.L_x_4516:
[----:B------:R-:W-:Y:S01]  /*0f60*/  DSETP.NEU.AND P0, PT, R6, 1, PT ;  /* 0x3ff000000600742a */ /* 0x000fe20003f0d000 */
[----:B------:R-:W-:Y:S02]  /*0f70*/  IMAD.U32 R6, RZ, RZ, UR12 ;  /* 0x0000000cff067e24 */ /* 0x000fe4000f8e00ff */
[----:B------:R-:W-:-:S03]  /*0f80*/  IMAD.U32 R7, RZ, RZ, UR11 ;  /* 0x0000000bff077e24 */ /* 0x000fc6000f8e00ff */
[----:B------:R-:W-:Y:S02]  /*0f90*/  FSEL R4, R10, RZ, P0 ;  /* 0x000000ff0a047208 */ /* 0x000fe40000000000 */
[----:B------:R-:W-:Y:S01]  /*0fa0*/  FSEL R5, R11, 1.875, P0 ;  /* 0x3ff000000b057808 */ /* 0x000fe20000000000 */
[----:B------:R-:W-:-:S05]  /*0fb0*/  IMAD.WIDE R6, R2, 0x8, R6 ;  /* 0x0000000802067825 */ /* 0x000fca00078e0206 */
[----:B------:R-:W-:-:S07]  /*0fc0*/  DMUL R4, R4, UR22 ;  /* 0x0000001604047c28 */ /* 0x000fce0008000000 */
[----:B------:R0:W-:Y:S04]  /*0fd0*/  STG.E.64 desc[UR18][R6.64], R4 ;  /* 0x0000000406007986 */ /* 0x0001e8000c101b12 */
.L_x_4514:
[----:B------:R-:W-:Y:S05]  /*0fe0*/  BSYNC.RECONVERGENT B0 ;  /* 0x0000000000007941 */ /* 0x000fea0003800200 */
.L_x_4513:
[----:B------:R-:W-:Y:S01]  /*0ff0*/  VIADD R2, R2, 0x80 ;  /* 0x0000008002027836 */ /* 0x000fe20000000000 */
[----:B------:R-:W-:Y:S06]  /*1000*/  BRA.U UP1, `(.L_x_4519) ;  /* 0xfffffffd01587547 */ /* 0x000fec000b83ffff */
[----:B------:R-:W-:Y:S05]  /*1010*/  EXIT ;  /* 0x000000000000794d */ /* 0x000fea0003800000 */
.L_x_4487:
        /* <DEDUP_REMOVED lines=8> */
[----:B------:R-:W-:Y:S01]  /*10a0*/  IMAD.MOV.U32 R4, RZ, RZ, R2 ;  /* 0x000000ffff047224 */ /* 0x000fe200078e0002 */
[----:B------:R-:W-:Y:S02]  /*10b0*/  USHF.L.U32 UR25, UR16, 0x3, URZ ;  /* 0x0000000310197899 */ /* 0x000fe400080006ff */
[----:B------:R-:W-:Y:S01]  /*10c0*/  USHF.L.U64.HI UR21, UR16, 0x3, UR5 ;  /* 0x0000000310157899 */ /* 0x000fe20008010205 */
[----:B------:R-:W1:Y:S01]  /*10d0*/  LDCU.64 UR14, c[0x0][0x390] ;  /* 0x00007200ff0e77ac */ /* 0x000e620008000a00 */
[----:B------:R-:W2:Y:S01]  /*10e0*/  LDCU.64 UR22, c[0x0][0x3a0] ;  /* 0x00007400ff1677ac */ /* 0x000ea20008000a00 */
[----:B0-----:R-:W-:Y:S02]  /*10f0*/  UIADD3 UR6, UP0, UPT, UR25, UR8, URZ ;  /* 0x0000000819067290 */ /* 0x001fe4000ff1e0ff */
[----:B------:R-:W-:Y:S02]  /*1100*/  ULOP3.LUT UR8, UR20, 0x7ffffffc, URZ, 0xc0, !UPT ;  /* 0x7ffffffc14087892 */ /* 0x000fe4000f8ec0ff */
[----:B------:R-:W-:-:S02]  /*1110*/  UIADD3.X UR11, UPT, UPT, UR21, UR9, URZ, UP0, !UPT ;  /* 0x00000009150b7290 */ /* 0x000fc400087fe4ff */
[----:B------:R-:W-:Y:S02]  /*1120*/  UIADD3 UR12, UPT, UPT, -UR8, URZ, URZ ;  /* 0x000000ff080c7290 */ /* 0x000fe4000fffe1ff */
[----:B-12---:R-:W-:-:S10]  /*1130*/  IMAD.U32 R3, RZ, RZ, UR8 ;  /* 0x00000008ff037e24 */ /* 0x006fd4000f8e00ff */
.L_x_4536:
[----:B------:R-:W-:-:S04]  /*1140*/  UIADD3 UR8, UP0, UPT, UR25, UR22, URZ ;  /* 0x0000001619087290 */ /* 0x000fc8000ff1e0ff */
[----:B------:R-:W-:Y:S02]  /*1150*/  UIADD3.X UR9, UPT, UPT, UR21, UR23, URZ, UP0, !UPT ;  /* 0x0000001715097290 */ /* 0x000fe400087fe4ff */
[----:B------:R-:W-:-:S04]  /*1160*/  IMAD.U32 R22, RZ, RZ, UR8 ;  /* 0x00000008ff167e24 */ /* 0x000fc8000f8e00ff */
[----:B------:R-:W-:Y:S02]  /*1170*/  IMAD.U32 R23, RZ, RZ, UR9 ;  /* 0x00000009ff177e24 */ /* 0x000fe4000f8e00ff */
[----:B------:R-:W-:-:S05]  /*1180*/  IMAD.WIDE R22, R4, 0x8, R22 ;  /* 0x0000000804167825 */ /* 0x000fca00078e0216 */
[----:B0-----:R-:W2:Y:S01]  /*1190*/  LDG.E.64 R6, desc[UR18][R22.64] ;  /* 0x0000001216067981 */ /* 0x001ea2000c1e1b00 */
[----:B------:R-:W-:Y:S01]  /*11a0*/  BSSY.RECONVERGENT B0, `(.L_x_4521) ;  /* 0x0000005000007945 */ /* 0x000fe20003800200 */
[----:B------:R-:W-:Y:S01]  /*11b0*/  MOV R0, 0x11f0 ;  /* 0x000011f000007802 */ /* 0x000fe20000000f00 */
[----:B--2---:R-:W-:-:S10]  /*11c0*/  DADD R12, -RZ, |R6| ;  /* 0x00000000ff0c7229 */ /* 0x004fd40000000506 */
[----:B------:R-:W-:-:S07]  /*11d0*/  IMAD.MOV.U32 R5, RZ, RZ, R13 ;  /* 0x000000ffff057224 */ /* 0x000fce00078e000d */
[----:B------:R-:W-:Y:S05]  /*11e0*/  CALL.REL.NOINC `($_ZN3cub18CUB_300001_SM_10006detail9transform16transform_kernelINS2_10policy_hubILb1EN4cuda3std3__45tupleIJN6thrust24THRUST_300001_SM_1000_NS6detail15normal_iteratorINSA_10device_ptrIdEEEEEEEE10policy1000El17WeightCalculationSF_JPdEEEvT0_iT1_T2_DpNS2_10kernel_argIT3_EE$__internal_accurate_pow) ;  /* 0x0000000800907944 */ /* 0x000fea0003c00000 */
[----:B------:R-:W-:Y:S05]  /*11f0*/  BSYNC.RECONVERGENT B0 ;  /* 0x0000000000007941 */ /* 0x000fea0003800200 */
.L_x_4521:
        /* <DEDUP_REMOVED lines=14> */
.L_x_4523:
[----:B------:R-:W-:Y:S05]  /*12e0*/  BSYNC.RECONVERGENT B0 ;  /* 0x0000000000007941 */ /* 0x000fea0003800200 */
.L_x_4522:
[----:B------:R-:W-:Y:S01]  /*12f0*/  FSEL R10, R10, RZ, P0 ;  /* 0x000000ff0a0a7208 */ /* 0x000fe20000000000 */
[----:B------:R-:W-:Y:S01]  /*1300*/  IMAD.U32 R6, RZ, RZ, UR6 ;  /* 0x00000006ff067e24 */ /* 0x000fe2000f8e00ff */
[----:B------:R-:W-:Y:S01]  /*1310*/  FSEL R11, R11, 1.875, P0 ;  /* 0x3ff000000b0b7808 */ /* 0x000fe20000000000 */
[----:B------:R-:W-:Y:S02]  /*1320*/  IMAD.U32 R7, RZ, RZ, UR11 ;  /* 0x0000000bff077e24 */ /* 0x000fe4000f8e00ff */
[----:B------:R-:W-:-:S03]  /*1330*/  IMAD.WIDE R6, R4, 0x8, R6 ;  /* 0x0000000804067825 */ /* 0x000fc600078e0206 */
[----:B------:R-:W-:-:S07]  /*1340*/  DMUL R10, R10, UR14 ;  /* 0x0000000e0a0a7c28 */ /* 0x000fce0008000000 */
[----:B------:R0:W-:Y:S04]  /*1350*/  STG.E.64 desc[UR18][R6.64], R10 ;  /* 0x0000000a06007986 */ /* 0x0001e8000c101b12 */
[----:B------:R-:W2:Y:S01]  /*1360*/  LDG.E.64 R8, desc[UR18][R22.64+0x400] ;  /* 0x0004001216087981 */ /* 0x000ea2000c1e1b00 */
[----:B------:R-:W-:Y:S01]  /*1370*/  BSSY.RECONVERGENT B0, `(.L_x_4524) ;  /* 0x0000005000007945 */ /* 0x000fe20003800200 */
[----:B------:R-:W-:Y:S01]  /*1380*/  MOV R0, 0x13c0 ;  /* 0x000013c000007802 */ /* 0x000fe20000000f00 */
[----:B--2---:R-:W-:-:S10]  /*1390*/  DADD R12, -RZ, |R8| ;  /* 0x00000000ff0c7229 */ /* 0x004fd40000000508 */
[----:B0-----:R-:W-:-:S07]  /*13a0*/  IMAD.MOV.U32 R5, RZ, RZ, R13 ;  /* 0x000000ffff057224 */ /* 0x001fce00078e000d */
[----:B------:R-:W-:Y:S05]  /*13b0*/  CALL.REL.NOINC `($_ZN3cub18CUB_300001_SM_10006detail9transform16transform_kernelINS2_10policy_hubILb1EN4cuda3std3__45tupleIJN6thrust24THRUST_300001_SM_1000_NS6detail15normal_iteratorINSA_10device_ptrIdEEEEEEEE10policy1000El17WeightCalculationSF_JPdEEEvT0_iT1_T2_DpNS2_10kernel_argIT3_EE$__internal_accurate_pow) ;  /* 0x00000008001c7944 */ /* 0x000fea0003c00000 */
[----:B------:R-:W-:Y:S05]  /*13c0*/  BSYNC.RECONVERGENT B0 ;  /* 0x0000000000007941 */ /* 0x000fea0003800200 */
.L_x_4524:
        /* <DEDUP_REMOVED lines=14> */
.L_x_4527:
[----:B------:R-:W-:-:S11]  /*14b0*/  DADD R10, R8, -2 ;  /* 0xc0000000080a7429 */ /* 0x000fd60000000000 */
.L_x_4526:
[----:B------:R-:W-:Y:S05]  /*14c0*/  BSYNC.RECONVERGENT B0 ;  /* 0x0000000000007941 */ /* 0x000fea0003800200 */
.L_x_4525:
[----:B------:R-:W-:-:S06]  /*14d0*/  DSETP.NEU.AND P0, PT, R8, 1, PT ;  /* 0x3ff000000800742a */ /* 0x000fcc0003f0d000 */
[----:B------:R-:W-:Y:S02]  /*14e0*/  FSEL R10, R10, RZ, P0 ;  /* 0x000000ff0a0a7208 */ /* 0x000fe40000000000 */
[----:B------:R-:W-:-:S06]  /*14f0*/  FSEL R11, R11, 1.875, P0 ;  /* 0x3ff000000b0b7808 */ /* 0x000fcc0000000000 */
        /* <DEDUP_REMOVED lines=9> */
.L_x_4528:
        /* <DEDUP_REMOVED lines=14> */
.L_x_4531:
[----:B------:R-:W-:-:S11]  /*1670*/  DADD R10, R8, -2 ;  /* 0xc0000000080a7429 */ /* 0x000fd60000000000 */
.L_x_4530:
[----:B------:R-:W-:Y:S05]  /*1680*/  BSYNC.RECONVERGENT B0 ;  /* 0x0000000000007941 */ /* 0x000fea0003800200 */
.L_x_4529:
        /* <DEDUP_REMOVED lines=12> */
.L_x_4532:
        /* <DEDUP_REMOVED lines=14> */
.L_x_4535:
[----:B------:R-:W-:-:S11]  /*1830*/  DADD R10, R22, -2 ;  /* 0xc0000000160a7429 */ /* 0x000fd60000000000 */
.L_x_4534:
[----:B------:R-:W-:Y:S05]  /*1840*/  BSYNC.RECONVERGENT B0 ;  /* 0x0000000000007941 */ /* 0x000fea0003800200 */
.L_x_4533:
[----:B------:R-:W-:Y:S01]  /*1850*/  DSETP.NEU.AND P0, PT, R22, 1, PT ;  /* 0x3ff000001600742a */ /* 0x000fe20003f0d000 */
[----:B------:R-:W-:Y:S01]  /*1860*/  UIADD3 UR12, UPT, UPT, UR12, 0x4, URZ ;  /* 0x000000040c0c7890 */ /* 0x000fe2000fffe0ff */
[----:B------:R-:W-:-:S03]  /*1870*/  VIADD R4, R4, 0x200 ;  /* 0x0000020004047836 */ /* 0x000fc60000000000 */
[----:B------:R-:W-:Y:S01]  /*1880*/  UISETP.NE.AND UP0, UPT, UR12, URZ, UPT ;  /* 0x000000ff0c00728c */ /* 0x000fe2000bf05270 */
[----:B------:R-:W-:Y:S02]  /*1890*/  FSEL R8, R10, RZ, P0 ;  /* 0x000000ff0a087208 */ /* 0x000fe40000000000 */
[----:B------:R-:W-:-:S06]  /*18a0*/  FSEL R9, R11, 1.875, P0 ;  /* 0x3ff000000b097808 */ /* 0x000fcc0000000000 */
[----:B------:R-:W-:-:S07]  /*18b0*/  DMUL R8, R8, UR14 ;  /* 0x0000000e08087c28 */ /* 0x000fce0008000000 */
[----:B------:R0:W-:Y:S01]  /*18c0*/  STG.E.64 desc[UR18][R6.64+0xc00], R8 ;  /* 0x000c000806007986 */ /* 0x0001e2000c101b12 */
[----:B------:R-:W-:Y:S05]  /*18d0*/  BRA.U UP0, `(.L_x_4536) ;  /* 0xfffffff900187547 */ /* 0x000fea000b83ffff */
.L_x_4520:
[----:B------:R-:W-:-:S13]  /*18e0*/  ISETP.NE.AND P0, PT, RZ, UR13, PT ;  /* 0x0000000dff007c0c */ /* 0x000fda000bf05270 */
[----:B------:R-:W-:Y:S05]  /*18f0*/  @!P0 EXIT ;  /* 0x000000000000894d */ /* 0x000fea0003800000 */
[----:B------:R-:W1:Y:S01]  /*1900*/  LDCU.64 UR10, c[0x0][0x398] ;  /* 0x00007300ff0a77ac */ /* 0x000e620008000a00 */
[----:B------:R-:W-:Y:S01]  /*1910*/  IMAD R2, R3, 0x80, R2 ;  /* 0x0000008003027824 */ /* 0x000fe200078e0202 */
[----:B------:R-:W2:Y:S01]  /*1920*/  LDCU.64 UR14, c[0x0][0x3a0] ;  /* 0x00007400ff0e77ac */ /* 0x000ea20008000a00 */
[----:B------:R-:W-:Y:S02]  /*1930*/  USHF.L.U32 UR8, UR16, 0x3, URZ ;  /* 0x0000000310087899 */ /* 0x000fe400080006ff */
[----:B------:R-:W-:Y:S01]  /*1940*/  USHF.L.U64.HI UR6, UR16, 0x3, UR5 ;  /* 0x0000000310067899 */ /* 0x000fe20008010205 */
[----:B------:R-:W3:Y:S01]  /*1950*/  LDCU.64 UR20, c[0x0][0x390] ;  /* 0x00007200ff1477ac */ /* 0x000ee20008000a00 */
[----:B-1----:R-:W-:Y:S02]  /*1960*/  UIADD3 UR12, UP0, UPT, UR8, UR10, URZ ;  /* 0x0000000a080c7290 */ /* 0x002fe4000ff1e0ff */
[----:B--2---:R-:W-:Y:S02]  /*1970*/  UIADD3 UR14, UP1, UPT, UR8, UR14, URZ ;  /* 0x0000000e080e7290 */ /* 0x004fe4000ff3e0ff */
[----:B------:R-:W-:-:S02]  /*1980*/  UIADD3.X UR11, UPT, UPT, UR6, UR11, URZ, UP0, !UPT ;  /* 0x0000000b060b7290 */ /* 0x000fc400087fe4ff */
[----:B------:R-:W-:Y:S02]  /*1990*/  UIADD3.X UR15, UPT, UPT, UR6, UR15, URZ, UP1, !UPT ;  /* 0x0000000f060f7290 */ /* 0x000fe40008ffe4ff */
[----:B---3--:R-:W-:-:S12]  /*19a0*/  UIADD3 UR6, UPT, UPT, -UR13, URZ, URZ ;  /* 0x000000ff0d067290 */ /* 0x008fd8000fffe1ff */
.L_x_4541:
[----:B0-----:R-:W-:Y:S02]  /*19b0*/  IMAD.U32 R6, RZ, RZ, UR14 ;  /* 0x0000000eff067e24 */ /* 0x001fe4000f8e00ff */
[----:B------:R-:W-:Y:S02]  /*19c0*/  IMAD.U32 R7, RZ, RZ, UR15 ;  /* 0x0000000fff077e24 */ /* 0x000fe4000f8e00ff */
        /* <DEDUP_REMOVED lines=8> */
.L_x_4537:
        /* <DEDUP_REMOVED lines=14> */
.L_x_4540:
[----:B------:R-:W-:-:S11]  /*1b30*/  DADD R10, R6, -2 ;  /* 0xc0000000060a7429 */ /* 0x000fd60000000000 */
.L_x_4539:
[----:B------:R-:W-:Y:S05]  /*1b40*/  BSYNC.RECONVERGENT B0 ;  /* 0x0000000000007941 */ /* 0x000fea0003800200 */
.L_x_4538:
[----:B------:R-:W-:Y:S01]  /*1b50*/  DSETP.NEU.AND P0, PT, R6, 1, PT ;  /* 0x3ff000000600742a */ /* 0x000fe20003f0d000 */
[----:B------:R-:W-:Y:S01]  /*1b60*/  UIADD3 UR5, UPT, UPT, UR6, 0x1, URZ ;  /* 0x0000000106057890 */ /* 0x000fe2000fffe0ff */
[----:B------:R-:W-:Y:S02]  /*1b70*/  IMAD.U32 R6, RZ, RZ, UR12 ;  /* 0x0000000cff067e24 */ /* 0x000fe4000f8e00ff */
[----:B------:R-:W-:Y:S02]  /*1b80*/  IMAD.U32 R7, RZ, RZ, UR11 ;  /* 0x0000000bff077e24 */ /* 0x000fe4000f8e00ff */
[----:B------:R-:W-:Y:S02]  /*1b90*/  FSEL R4, R10, RZ, P0 ;  /* 0x000000ff0a047208 */ /* 0x000fe40000000000 */
[----:B------:R-:W-:Y:S01]  /*1ba0*/  FSEL R5, R11, 1.875, P0 ;  /* 0x3ff000000b057808 */ /* 0x000fe20000000000 */
[----:B------:R-:W-:Y:S01]  /*1bb0*/  IMAD.WIDE R6, R2, 0x8, R6 ;  /* 0x0000000802067825 */ /* 0x000fe200078e0206 */
[----:B------:R-:W-:-:S04]  /*1bc0*/  ISETP.NE.AND P0, PT, RZ, UR5, PT ;  /* 0x00000005ff007c0c */ /* 0x000fc8000bf05270 */
[----:B------:R-:W-:-:S07]  /*1bd0*/  DMUL R4, R4, UR20 ;  /* 0x0000001404047c28 */ /* 0x000fce0008000000 */
[----:B------:R0:W-:Y:S02]  /*1be0*/  STG.E.64 desc[UR18][R6.64], R4 ;  /* 0x0000000406007986 */ /* 0x0001e4000c101b12 */
[----:B------:R-:W-:Y:S05]  /*1bf0*/  @!P0 EXIT ;  /* 0x000000000000894d */ /* 0x000fea0003800000 */
[----:B------:R-:W-:Y:S01]  /*1c00*/  VIADD R2, R2, 0x80 ;  /* 0x0000008002027836 */ /* 0x000fe20000000000 */
[----:B------:R-:W-:Y:S01]  /*1c10*/  UMOV UR6, UR5 ;  /* 0x0000000500067c82 */ /* 0x000fe20008000000 */
[----:B------:R-:W-:Y:S05]  /*1c20*/  BRA `(.L_x_4541) ;  /* 0xfffffffc00607947 */ /* 0x000fea000383ffff */
        .type           $_ZN3cub18CUB_300001_SM_10006detail9transform16transform_kernelINS2_10policy_hubILb1EN4cuda3std3__45tupleIJN6thrust24THRUST_300001_SM_1000_NS6detail15normal_iteratorINSA_10device_ptrIdEEEEEEEE10policy1000El17WeightCalculationSF_JPdEEEvT0_iT1_T2_DpNS2_10kernel_argIT3_EE$__internal_accurate_pow,@function
        .size           $_ZN3cub18CUB_300001_SM_10006detail9transform16transform_kernelINS2_10policy_hubILb1EN4cuda3std3__45tupleIJN6thrust24THRUST_300001_SM_1000_NS6detail15normal_iteratorINSA_10device_ptrIdEEEEEEEE10policy1000El17WeightCalculationSF_JPdEEEvT0_iT1_T2_DpNS2_10kernel_argIT3_EE$__internal_accurate_pow,(.L_x_4619 - $_ZN3cub18CUB_300001_SM_10006detail9transform16transform_kernelINS2_10policy_hubILb1EN4cuda3std3__45tupleIJN6thrust24THRUST_300001_SM_1000_NS6detail15normal_iteratorINSA_10device_ptrIdEEEEEEEE10policy1000El17WeightCalculationSF_JPdEEEvT0_iT1_T2_DpNS2_10kernel_argIT3_EE$__internal_accurate_pow)
$_ZN3cub18CUB_300001_SM_10006detail9transform16transform_kernelINS2_10policy_hubILb1EN4cuda3std3__45tupleIJN6thrust24THRUST_300001_SM_1000_NS6detail15normal_iteratorINSA_10device_ptrIdEEEEEEEE10policy1000El17WeightCalculationSF_JPdEEEvT0_iT1_T2_DpNS2_10kernel_argIT3_EE$__internal_accurate_pow:
        /* <DEDUP_REMOVED lines=14> */
[----:B------:R-:W-:-:S03]  /*1d10*/  @!P1 IMAD.MOV.U32 R12, RZ, RZ, R10 ;  /* 0x000000ffff0c9224 */ /* 0x000fc600078e000a */
[----:B------:R-:W-:Y:S01]  /*1d20*/  LOP3.LUT R13, R13, 0x800fffff, RZ, 0xc0, !PT ;  /* 0x800fffff0d0d7812 */ /* 0x000fe200078ec0ff */
[----:B------:R-:W-:Y:S02]  /*1d30*/  IMAD.MOV.U32 R14, RZ, RZ, R12 ;  /* 0x000000ffff0e7224 */ /* 0x000fe400078e000c */
[----:B------:R-:W-:Y:S01]  /*1d40*/  IMAD.MOV.U32 R12, RZ, RZ, RZ ;  /* 0x000000ffff0c7224 */ /* 0x000fe200078e00ff */
[----:B------:R-:W-:-:S04]  /*1d50*/  LOP3.LUT R13, R13, 0x3ff00000, RZ, 0xfc, !PT ;  /* 0x3ff000000d0d7812 */ /* 0x000fc800078efcff */
[----:B------:R-:W-:Y:S01]  /*1d60*/  ISETP.GE.U32.AND P2, PT, R13, 0x3ff6a09f, PT ;  /* 0x3ff6a09f0d00780c */ /* 0x000fe20003f46070 */
[----:B------:R-:W-:-:S12]  /*1d70*/  IMAD.MOV.U32 R15, RZ, RZ, R13 ;  /* 0x000000ffff0f7224 */ /* 0x000fd800078e000d */
        /* <DEDUP_REMOVED lines=43> */
[C---:B------:R-:W-:Y:S01]  /*2030*/  DFMA R10, R12.reuse, R12, -R20 ;  /* 0x0000000c0c0a722b */ /* 0x040fe20000000814 */
[----:B------:R-:W-:Y:S01]  /*2040*/  UMOV UR9, 0x43300000 ;  /* 0x4330000000097882 */ /* 0x000fe20000000000 */
[----:B------:R-:W-:-:S06]  /*2050*/  DMUL R26, R12, R20 ;  /* 0x000000140c1a7228 */ /* 0x000fcc0000000000 */
[C---:B------:R-:W-:Y:S02]  /*2060*/  DFMA R28, R12.reuse, R28, R10 ;  /* 0x0000001c0c1c722b */ /* 0x040fe4000000000a */
[----:B------:R-:W-:-:S08]  /*2070*/  DFMA R10, R12, R20, -R26 ;  /* 0x000000140c0a722b */ /* 0x000fd0000000081a */
[----:B------:R-:W-:Y:S02]  /*2080*/  DFMA R10, R16, R20, R10 ;  /* 0x00000014100a722b */ /* 0x000fe4000000000a */
[----:B------:R-:W-:-:S06]  /*2090*/  DADD R20, R14, R18 ;  /* 0x000000000e147229 */ /* 0x000fcc0000000012 */
[----:B------:R-:W-:Y:S02]  /*20a0*/  DFMA R10, R12, R28, R10 ;  /* 0x0000001c0c0a722b */ /* 0x000fe4000000000a */
        /* <DEDUP_REMOVED lines=13> */
[----:B------:R-:W-:Y:S02]  /*2180*/  @P2 VIADD R10, R5, 0xfffffc02 ;  /* 0xfffffc02050a2836 */ /* 0x000fe40000000000 */
[----:B------:R-:W-:-:S03]  /*2190*/  IMAD.MOV.U32 R11, RZ, RZ, 0x43300000 ;  /* 0x43300000ff0b7424 */ /* 0x000fc600078e00ff */
[----:B------:R-:W-:Y:S01]  /*21a0*/  DADD R18, R18, R12 ;  /* 0x0000000012127229 */ /* 0x000fe2000000000c */
[----:B------:R-:W-:-:S06]  /*21b0*/  LOP3.LUT R10, R10, 0x80000000, RZ, 0x3c, !PT ;  /* 0x800000000a0a7812 */ /* 0x000fcc00078e3cff */
[----:B------:R-:W-:Y:S01]  /*21c0*/  DADD R12, R10, -UR8 ;  /* 0x800000080a0c7e29 */ /* 0x000fe20008000000 */
[----:B------:R-:W-:Y:S01]  /*21d0*/  UMOV UR8, 0xfefa39ef ;  /* 0xfefa39ef00087882 */ /* 0x000fe20000000000 */
[----:B------:R-:W-:Y:S01]  /*21e0*/  DADD R16, R16, R18 ;  /* 0x0000000010107229 */ /* 0x000fe20000000012 */
[----:B------:R-:W-:-:S07]  /*21f0*/  UMOV UR9, 0x3fe62e42 ;  /* 0x3fe62e4200097882 */ /* 0x000fce0000000000 */
        /* <DEDUP_REMOVED lines=80> */
.L_x_4542:
[----:B------:R-:W-:Y:S01]  /*2700*/  DFMA R14, R14, R16, R16 ;  /* 0x000000100e0e722b */ /* 0x000fe20000000010 */
[----:B------:R-:W-:Y:S01]  /*2710*/  IMAD.MOV.U32 R12, RZ, RZ, R0 ;  /* 0x000000ffff0c7224 */ /* 0x000fe200078e0000 */
[----:B------:R-:W-:Y:S01]  /*2720*/  DSETP.NEU.AND P1, PT, |R16|, +INF , PT ;  /* 0x7ff000001000742a */ /* 0x000fe20003f2d200 */
[----:B------:R-:W-:-:S07]  /*2730*/  IMAD.MOV.U32 R13, RZ, RZ, 0x0 ;  /* 0x00000000ff0d7424 */ /* 0x000fce00078e00ff */
[----:B------:R-:W-:Y:S02]  /*2740*/  FSEL R10, R16, R14, !P1 ;  /* 0x0000000e100a7208 */ /* 0x000fe40004800000 */
[----:B------:R-:W-:Y:S01]  /*2750*/  FSEL R5, R17, R15, !P1 ;  /* 0x0000000f11057208 */ /* 0x000fe20004800000 */
[----:B------:R-:W-:Y:S06]  /*2760*/  RET.REL.NODEC R12 `(_ZN3cub18CUB_300001_SM_10006detail9transform16transform_kernelINS2_10policy_hubILb1EN4cuda3std3__45tupleIJN6thrust24THRUST_300001_SM_1000_NS6detail15normal_iteratorINSA_10device_ptrIdEEEEEEEE10policy1000El17WeightCalculationSF_JPdEEEvT0_iT1_T2_DpNS2_10kernel_argIT3_EE) ;  /* 0xffffffd80c247950 */ /* 0x000fec0003c3ffff */
.L_x_4543:
        /* <DEDUP_REMOVED lines=9> */
.L_x_4619:


//--------------------- .text._ZN3cub18CUB_300001_SM_10006detail9transform16transform_kernelINS2_10policy_hubILb1EN4cuda3std3__45tupleIJN6thrust24THRUST_300001_SM_1000_NS6detail15normal_iteratorINSA_10device_ptrIdEEEEEEEE10policy1000Ei17WeightCalculationSF_JPdEEEvT0_iT1_T2_DpNS2_10kernel_argIT3_EE --------------------------
	.section	.text._ZN3cub18CUB_300001_SM_10006detail9transform16transform_kernelINS2_10policy_hubILb1EN4cuda3std3__45tupleIJN6thrust24THRUST_300001_SM_1000_NS6detail15normal_iteratorINSA_10device_ptrIdEEEEEEEE10policy1000Ei17WeightCalculationSF_JPdEEEvT0_iT1_T2_DpNS2_10kernel_argIT3_EE,"ax",@progbits
	.align	128
        .global         _ZN3cub18CUB_300001_SM_10006detail9transform16transform_kernelINS2_10policy_hubILb1EN4cuda3std3__45tupleIJN6thrust24THRUST_300001_SM_1000_NS6detail15normal_iteratorINSA_10device_ptrIdEEEEEEEE10policy1000Ei17WeightCalculationSF_JPdEEEvT0_iT1_T2_DpNS2_10kernel_argIT3_EE
        .type           _ZN3cub18CUB_300001_SM_10006detail9transform16transform_kernelINS2_10policy_hubILb1EN4cuda3std3__45tupleIJN6thrust24THRUST_300001_SM_1000_NS6detail15normal_iteratorINSA_10device_ptrIdEEEEEEEE10policy1000Ei17WeightCalculationSF_JPdEEEvT0_iT1_T2_DpNS2_10kernel_argIT3_EE,@function
        .size           _ZN3cub18CUB_300001_SM_10006detail9transform16transform_kernelINS2_10policy_hubILb1EN4cuda3std3__45tupleIJN6thrust24THRUST_300001_SM_1000_NS6detail15normal_iteratorINSA_10device_ptrIdEEEEEEEE10policy1000Ei17WeightCalculationSF_JPdEEEvT0_iT1_T2_DpNS2_10kernel_argIT3_EE,(.L_x_4620 - _ZN3cub18CUB_300001_SM_10006detail9transform16transform_kernelINS2_10policy_hubILb1EN4cuda3std3__45tupleIJN6thrust24THRUST_300001_SM_1000_NS6detail15normal_iteratorINSA_10device_ptrIdEEEEEEEE10policy1000Ei17WeightCalculationSF_JPdEEEvT0_iT1_T2_DpNS2_10kernel_argIT3_EE)
        .other          _ZN3cub18CUB_300001_SM_10006detail9transform16transform_kernelINS2_10policy_hubILb1EN4cuda3std3__45tupleIJN6thrust24THRUST_300001_SM_1000_NS6detail15normal_iteratorINSA_10device_ptrIdEEEEEEEE10policy1000Ei17WeightCalculationSF_JPdEEEvT0_iT1_T2_DpNS2_10kernel_argIT3_EE,@"STO_CUDA_ENTRY STV_DEFAULT"
_ZN3cub18CUB_300001_SM_10006detail9transform16transform_kernelINS2_10policy_hubILb1EN4cuda3std3__45tupleIJN6thrust24THRUST_300001_SM_1000_NS6detail15normal_iteratorINSA_10device_ptrIdEEEEEEEE10policy1000Ei17WeightCalculationSF_JPdEEEvT0_iT1_T2_DpNS2_10kernel_argIT3_EE:
.text._ZN3cub18CUB_300001_SM_10006detail9transform16transform_kernelINS2_10policy_hubILb1EN4cuda3std3__45tupleIJN6thrust24THRUST_300001_SM_1000_NS6detail15normal_iteratorINSA_10device_ptrIdEEEEEEEE10policy1000Ei17WeightCalculationSF_JPdEEEvT0_iT1_T2_DpNS2_10kernel_argIT3_EE:
[----:B------:R-:W-:Y:S08]  /*0000*/  LDC R1, c[0x0][0x37c] ;  /* 0x0000df00ff017b82 */ /* 0x000ff00000000800 */
[----:B------:R-:W0:Y:S01]  /*0010*/  S2UR UR5, SR_CTAID.X ;  /* 0x00000000000579c3 */ /* 0x000e220000002500 */
[----:B------:R-:W1:Y:S01]  /*0020*/  LDCU.64 UR8, c[0x0][0x380] ;  /* 0x00007000ff0877ac */ /* 0x000e620008000a00 */
[----:B------:R-:W2:Y:S01]  /*0030*/  S2R R2, SR_TID.X ;  /* 0x0000000000027919 */ /* 0x000ea20000002100 */
[----:B------:R-:W-:Y:S01]  /*0040*/  BSSY.RECONVERGENT B0, `(.L_x_4544) ;  /* 0x0000015000007945 */ /* 0x000fe20003800200 */
[----:B------:R-:W3:Y:S01]  /*0050*/  LDCU.64 UR16, c[0x0][0x358] ;  /* 0x00006b00ff1077ac */ /* 0x000ee20008000a00 */
[----:B-1----:R-:W-:-:S04]  /*0060*/  USHF.L.U32 UR4, UR9, 0x7, URZ ;  /* 0x0000000709047899 */ /* 0x002fc800080006ff */
[----:B0-----:R-:W-:-:S04]  /*0070*/  UIMAD UR5, UR4, UR5, URZ ;  /* 0x00000005040572a4 */ /* 0x001fc8000f8e02ff */
[----:B------:R-:W-:-:S04]  /*0080*/  UIADD3 UR8, UPT, UPT, -UR5, UR8, URZ ;  /* 0x0000000805087290 */ /* 0x000fc8000fffe1ff */
[----:B------:R-:W-:Y:S01]  /*0090*/  UISETP.LT.AND UP0, UPT, UR4, UR8, UPT ;  /* 0x000000080400728c */ /* 0x000fe2000bf01270 */
[----:B--2---:R-:W-:-:S03]  /*00a0*/  IMAD.SHL.U32 R0, R2, 0x80, RZ ;  /* 0x0000008002007824 */ /* 0x004fc600078e00ff */
[----:B------:R-:W-:-:S04]  /*00b0*/  USEL UR18, UR4, UR8, UP0 ;  /* 0x0000000804127287 */ /* 0x000fc80008000000 */
[----:B------:R-:W-:-:S06]  /*00c0*/  USHF.L.U32 UR6, UR18, 0x3, URZ ;  /* 0x0000000312067899 */ /* 0x000fcc00080006ff */
[----:B------:R-:W-:-:S13]  /*00d0*/  ISETP.GE.AND P0, PT, R0, UR6, PT ;  /* 0x0000000600007c0c */ /* 0x000fda000bf06270 */
[----:B---3--:R-:W-:Y:S05]  /*00e0*/  @P0 BRA `(.L_x_4545) ;  /* 0x0000000000280947 */ /* 0x008fea0003800000 */
[----:B------:R-:W0:Y:S01]  /*00f0*/  LDC.64 R4, c[0x0][0x398] ;  /* 0x0000e600ff047b82 */ /* 0x000e220000000a00 */
[----:B------:R-:W-:Y:S02]  /*0100*/  IMAD.U32 R3, RZ, RZ, UR5 ;  /* 0x00000005ff037e24 */ /* 0x000fe4000f8e00ff */
[----:B0-----:R-:W-:-:S04]  /*0110*/  IMAD.WIDE.U32 R4, R2, 0x80, R4 ;  /* 0x0000008002047825 */ /* 0x001fc800078e0004 */
[----:B------:R-:W-:-:S07]  /*0120*/  IMAD.WIDE R4, R3, 0x8, R4 ;  /* 0x0000000803047825 */ /* 0x000fce00078e0204 */
.L_x_4546:
[----:B------:R-:W-:Y:S01]  /*0130*/  VIADD R0, R0, 0x4000 ;  /* 0x0000400000007836 */ /* 0x000fe20000000000 */
[----:B------:R0:W-:Y:S04]  /*0140*/  CCTL.E.PF2 [R4] ;  /* 0x000000000400798f */ /* 0x0001e80000800100 */
[----:B------:R-:W-:Y:S02]  /*0150*/  ISETP.GE.AND P0, PT, R0, UR6, PT ;  /* 0x0000000600007c0c */ /* 0x000fe4000bf06270 */
[----:B0-----:R-:W-:-:S05]  /*0160*/  IADD3 R4, P1, PT, R4, 0x4000, RZ ;  /* 0x0000400004047810 */ /* 0x001fca0007f3e0ff */
[----:B------:R-:W-:-:S06]  /*0170*/  IMAD.X R5, RZ, RZ, R5, P1 ;  /* 0x000000ffff057224 */ /* 0x000fcc00008e0605 */
[----:B------:R-:W-:Y:S05]  /*0180*/  @!P0 BRA `(.L_x_4546) ;  /* 0xfffffffc00e88947 */ /* 0x000fea000383ffff */
.L_x_4545:
[----:B------:R-:W-:Y:S05]  /*0190*/  BSYNC.RECONVERGENT B0 ;  /* 0x0000000000007941 */ /* 0x000fea0003800200 */
.L_x_4544:
[----:B------:R-:W-:Y:S01]  /*01a0*/  UISETP.GT.AND UP0, UPT, UR4, UR8, UPT ;  /* 0x000000080400728c */ /* 0x000fe2000bf04270 */
[----:B------:R-:W-:Y:S02]  /*01b0*/  UMOV UR7, 0xc0000000 ;  /* 0xc000000000077882 */ /* 0x000fe40000000000 */
[----:B------:R-:W-:-:S06]  /*01c0*/  UMOV UR4, URZ ;  /* 0x000000ff00047c82 */ /* 0x000fcc0008000000 */
[----:B------:R-:W-:Y:S05]  /*01d0*/  BRA.U UP0, `(.L_x_4547) ;  /* 0x0000000900d07547 */ /* 0x000fea000b800000 */
        /* <DEDUP_REMOVED lines=9> */
[----:B------:R-:W-:Y:S01]  /*0270*/  ULOP3.LUT UR6, UR9, 0x7ffffffc, URZ, 0xc0, !UPT ;  /* 0x7ffffffc09067892 */ /* 0x000fe2000f8ec0ff */
[----:B------:R-:W1:Y:S05]  /*0280*/  LDCU.64 UR18, c[0x0][0x388] ;  /* 0x00007100ff1277ac */ /* 0x000e6a0008000a00 */
[----:B------:R-:W-:Y:S01]  /*0290*/  IMAD.U32 R3, RZ, RZ, UR6 ;  /* 0x00000006ff037e24 */ /* 0x000fe2000f8e00ff */
[----:B------:R-:W2:Y:S01]  /*02a0*/  LDCU.64 UR20, c[0x0][0x398] ;  /* 0x00007300ff1477ac */ /* 0x000ea20008000a00 */
[----:B------:R-:W-:-:S02]  /*02b0*/  UIADD3 UR8, UPT, UPT, -UR6, URZ, URZ ;  /* 0x000000ff06087290 */ /* 0x000fc4000fffe1ff */
[----:B0-----:R-:W-:-:S12]  /*02c0*/  UIMAD.WIDE UR10, UR5, 0x8, UR10 ;  /* 0x00000008050a78a5 */ /* 0x001fd8000f8e020a */
.L_x_4564:
[----:B--2---:R-:W-:-:S06]  /*02d0*/  UIMAD.WIDE UR12, UR5, 0x8, UR20 ;  /* 0x00000008050c78a5 */ /* 0x004fcc000f8e0214 */
[----:B0-----:R-:W-:Y:S02]  /*02e0*/  IMAD.U32 R6, RZ, RZ, UR12 ;  /* 0x0000000cff067e24 */ /* 0x001fe4000f8e00ff */
[----:B------:R-:W-:Y:S02]  /*02f0*/  IMAD.U32 R7, RZ, RZ, UR13 ;  /* 0x0000000dff077e24 */ /* 0x000fe4000f8e00ff */
[----:B------:R-:W-:-:S05]  /*0300*/  IMAD.WIDE R6, R26, 0x8, R6 ;  /* 0x000000081a067825 */ /* 0x000fca00078e0206 */
[----:B------:R-:W2:Y:S01]  /*0310*/  LDG.E.64 R4, desc[UR16][R6.64] ;  /* 0x0000001006047981 */ /* 0x000ea2000c1e1b00 */
[----:B------:R-:W-:Y:S01]  /*0320*/  BSSY.RECONVERGENT B0, `(.L_x_4549) ;  /* 0x0000005000007945 */ /* 0x000fe20003800200 */
[----:B------:R-:W-:Y:S01]  /*0330*/  MOV R0, 0x370 ;  /* 0x0000037000007802 */ /* 0x000fe20000000f00 */
[----:B--2---:R-:W-:-:S10]  /*0340*/  DADD R8, -RZ, |R4| ;  /* 0x00000000ff087229 */ /* 0x004fd40000000504 */
[----:B------:R-:W-:-:S07]  /*0350*/  IMAD.MOV.U32 R27, RZ, RZ, R9 ;  /* 0x000000ffff1b7224 */ /* 0x000fce00078e0009 */
[----:B-1----:R-:W-:Y:S05]  /*0360*/  CALL.REL.NOINC `($_ZN3cub18CUB_300001_SM_10006detail9transform16transform_kernelINS2_10policy_hubILb1EN4cuda3std3__45tupleIJN6thrust24THRUST_300001_SM_1000_NS6detail15normal_iteratorINSA_10device_ptrIdEEEEEEEE10policy1000Ei17WeightCalculationSF_JPdEEEvT0_iT1_T2_DpNS2_10kernel_argIT3_EE$__internal_accurate_pow) ;  /* 0x0000001400c07944 */ /* 0x002fea0003c00000 */
[----:B------:R-:W-:Y:S05]  /*0370*/  BSYNC.RECONVERGENT B0 ;  /* 0x0000000000007941 */ /* 0x000fea0003800200 */
.L_x_4549:
[C---:B------:R-:W-:Y:S01]  /*0380*/  DADD R10, R4.reuse, -2 ;  /* 0xc0000000040a7429 */ /* 0x040fe20000000000 */
[----:B------:R-:W-:Y:S01]  /*0390*/  BSSY.RECONVERGENT B0, `(.L_x_4550) ;  /* 0x000000d000007945 */ /* 0x000fe20003800200 */
[C---:B------:R-:W-:Y:S02]  /*03a0*/  DSETP.NEU.AND P1, PT, R4.reuse, RZ, PT ;  /* 0x000000ff0400722a */ /* 0x040fe40003f2d000 */
[----:B------:R-:W-:-:S06]  /*03b0*/  DSETP.NEU.AND P0, PT, R4, 1, PT ;  /* 0x3ff000000400742a */ /* 0x000fcc0003f0d000 */
[----:B------:R-:W-:Y:S02]  /*03c0*/  LOP3.LUT R10, R11, 0x7ff00000, RZ, 0xc0, !PT ;  /* 0x7ff000000b0a7812 */ /* 0x000fe400078ec0ff */
[----:B------:R-:W-:Y:S02]  /*03d0*/  FSEL R11, R8, +QNAN , P1 ;  /* 0x7ff00000080b7808 */ /* 0x000fe40000800000 */
[----:B------:R-:W-:Y:S02]  /*03e0*/  ISETP.NE.AND P2, PT, R10, 0x7ff00000, PT ;  /* 0x7ff000000a00780c */ /* 0x000fe40003f45270 */
[----:B------:R-:W-:-:S11]  /*03f0*/  FSEL R10, R9, RZ, P1 ;  /* 0x000000ff090a7208 */ /* 0x000fd60000800000 */
[----:B------:R-:W-:Y:S05]  /*0400*/  @P2 BRA `(.L_x_4551) ;  /* 0x0000000000142947 */ /* 0x000fea0003800000 */
[----:B------:R-:W-:-:S14]  /*0410*/  DSETP.NAN.AND P1, PT, R4, R4, PT ;  /* 0x000000040400722a */ /* 0x000fdc0003f28000 */
[----:B------:R-:W-:Y:S01]  /*0420*/  @P1 DADD R10, R4, -2 ;  /* 0xc0000000040a1429 */ /* 0x000fe20000000000 */
[----:B------:R-:W-:Y:S10]  /*0430*/  @P1 BRA `(.L_x_4551) ;  /* 0x0000000000081947 */ /* 0x000ff40003800000 */
[----:B------:R-:W-:-:S14]  /*0440*/  DSETP.NEU.AND P1, PT, |R4|, +INF , PT ;  /* 0x7ff000000400742a */ /* 0x000fdc0003f2d200 */
[----:B------:R-:W-:-:S07]  /*0450*/  @!P1 CS2R R10, SRZ ;  /* 0x00000000000a9805 */ /* 0x000fce000001ff00 */
.L_x_4551:
[----:B------:R-:W-:Y:S05]  /*0460*/  BSYNC.RECONVERGENT B0 ;  /* 0x0000000000007941 */ /* 0x000fea0003800200 */
.L_x_4550:
[----:B------:R-:W-:Y:S01]  /*0470*/  FSEL R10, R10, RZ, P0 ;  /* 0x000000ff0a0a7208 */ /* 0x000fe20000000000 */
[----:B------:R-:W-:Y:S01]  /*0480*/  IMAD.MOV.U32 R5, RZ, RZ, 0x8 ;  /* 0x00000008ff057424 */ /* 0x000fe200078e00ff */
[----:B------:R-:W-:-:S03]  /*0490*/  FSEL R11, R11, 1.875, P0 ;  /* 0x3ff000000b0b7808 */ /* 0x000fc60000000000 */
[----:B------:R-:W-:-:S03]  /*04a0*/  IMAD.WIDE R4, R26, R5, UR10 ;  /* 0x0000000a1a047e25 */ /* 0x000fc6000f8e0205 */
[----:B------:R-:W-:-:S07]  /*04b0*/  DMUL R10, R10, UR18 ;  /* 0x000000120a0a7c28 */ /* 0x000fce0008000000 */
[----:B------:R0:W-:Y:S04]  /*04c0*/  STG.E.64 desc[UR16][R4.64], R10 ;  /* 0x0000000a04007986 */ /* 0x0001e8000c101b10 */
[----:B------:R-:W2:Y:S01]  /*04d0*/  LDG.E.64 R24, desc[UR16][R6.64+0x400] ;  /* 0x0004001006187981 */ /* 0x000ea2000c1e1b00 */
[----:B------:R-:W-:Y:S01]  /*04e0*/  BSSY.RECONVERGENT B0, `(.L_x_4552) ;  /* 0x0000005000007945 */ /* 0x000fe20003800200 */
[----:B------:R-:W-:Y:S01]  /*04f0*/  MOV R0, 0x530 ;  /* 0x0000053000007802 */ /* 0x000fe20000000f00 */
[----:B--2---:R-:W-:-:S10]  /*0500*/  DADD R8, -RZ, |R24| ;  /* 0x00000000ff087229 */ /* 0x004fd40000000518 */
[----:B0-----:R-:W-:-:S07]  /*0510*/  IMAD.MOV.U32 R27, RZ, RZ, R9 ;  /* 0x000000ffff1b7224 */ /* 0x001fce00078e0009 */
[----:B------:R-:W-:Y:S05]  /*0520*/  CALL.REL.NOINC `($_ZN3cub18CUB_300001_SM_10006detail9transform16transform_kernelINS2_10policy_hubILb1EN4cuda3std3__45tupleIJN6thrust24THRUST_300001_SM_1000_NS6detail15normal_iteratorINSA_10device_ptrIdEEEEEEEE10policy1000Ei17WeightCalculationSF_JPdEEEvT0_iT1_T2_DpNS2_10kernel_argIT3_EE$__internal_accurate_pow) ;  /* 0x0000001400507944 */ /* 0x000fea0003c00000 */
[----:B------:R-:W-:Y:S05]  /*0530*/  BSYNC.RECONVERGENT B0 ;  /* 0x0000000000007941 */ /* 0x000fea0003800200 */
.L_x_4552:
[C---:B------:R-:W-:Y:S01]  /*0540*/  DADD R10, R24.reuse, -2 ;  /* 0xc0000000180a7429 */ /* 0x040fe20000000000 */
[----:B------:R-:W-:Y:S01]  /*0550*/  BSSY.RECONVERGENT B0, `(.L_x_4553) ;  /* 0x000000e000007945 */ /* 0x000fe20003800200 */
[----:B------:R-:W-:-:S08]  /*0560*/  DSETP.NEU.AND P0, PT, R24, RZ, PT ;  /* 0x000000ff1800722a */ /* 0x000fd00003f0d000 */
[----:B------:R-:W-:Y:S02]  /*0570*/  LOP3.LUT R10, R11, 0x7ff00000, RZ, 0xc0, !PT ;  /* 0x7ff000000b0a7812 */ /* 0x000fe400078ec0ff */
[----:B------:R-:W-:Y:S02]  /*0580*/  FSEL R11, R8, +QNAN , P0 ;  /* 0x7ff00000080b7808 */ /* 0x000fe40000000000 */
[----:B------:R-:W-:Y:S02]  /*0590*/  ISETP.NE.AND P1, PT, R10, 0x7ff00000, PT ;  /* 0x7ff000000a00780c */ /* 0x000fe40003f25270 */
[----:B------:R-:W-:-:S11]  /*05a0*/  FSEL R10, R9, RZ, P0 ;  /* 0x000000ff090a7208 */ /* 0x000fd60000000000 */
[----:B------:R-:W-:Y:S05]  /*05b0*/  @P1 BRA `(.L_x_4554) ;  /* 0x00000000001c1947 */ /* 0x000fea0003800000 */
[----:B------:R-:W-:-:S14]  /*05c0*/  DSETP.NAN.AND P0, PT, R24, R24, PT ;  /* 0x000000181800722a */ /* 0x000fdc0003f08000 */
[----:B------:R-:W-:Y:S05]  /*05d0*/  @P0 BRA `(.L_x_4555) ;  /* 0x0000000000100947 */ /* 0x000fea0003800000 */
[----:B------:R-:W-:-:S14]  /*05e0*/  DSETP.NEU.AND P0, PT, |R24|, +INF , PT ;  /* 0x7ff000001800742a */ /* 0x000fdc0003f0d200 */
[----:B------:R-:W-:Y:S05]  /*05f0*/  @P0 BRA `(.L_x_4554) ;  /* 0x00000000000c0947 */ /* 0x000fea0003800000 */
[----:B------:R-:W-:Y:S01]  /*0600*/  CS2R R10, SRZ ;  /* 0x00000000000a7805 */ /* 0x000fe2000001ff00 */
[----:B------:R-:W-:Y:S06]  /*0610*/  BRA `(.L_x_4554) ;  /* 0x0000000000047947 */ /* 0x000fec0003800000 */
.L_x_4555:
[----:B------:R-:W-:-:S11]  /*0620*/  DADD R10, R24, -2 ;  /* 0xc0000000180a7429 */ /* 0x000fd60000000000 */
.L_x_4554:
[----:B------:R-:W-:Y:S05]  /*0630*/  BSYNC.RECONVERGENT B0 ;  /* 0x0000000000007941 */ /* 0x000fea0003800200 */
.L_x_4553:
        /* <DEDUP_REMOVED lines=12> */
.L_x_4556:
        /* <DEDUP_REMOVED lines=14> */
.L_x_4559:
[----:B------:R-:W-:-:S11]  /*07e0*/  DADD R10, R24, -2 ;  /* 0xc0000000180a7429 */ /* 0x000fd60000000000 */
.L_x_4558:
[----:B------:R-:W-:Y:S05]  /*07f0*/  BSYNC.RECONVERGENT B0 ;  /* 0x0000000000007941 */ /* 0x000fea0003800200 */
.L_x_4557:
        /* <DEDUP_REMOVED lines=12> */
.L_x_4560:
        /* <DEDUP_REMOVED lines=14> */
.L_x_4563:
[----:B------:R-:W-:-:S11]  /*09a0*/  DADD R10, R6, -2 ;  /* 0xc0000000060a7429 */ /* 0x000fd60000000000 */
.L_x_4562:
[----:B------:R-:W-:Y:S05]  /*09b0*/  BSYNC.RECONVERGENT B0 ;  /* 0x0000000000007941 */ /* 0x000fea0003800200 */
.L_x_4561:
        /* <DEDUP_REMOVED lines=9> */
.L_x_4548:
[----:B------:R-:W-:-:S13]  /*0a50*/  ISETP.NE.AND P0, PT, RZ, UR14, PT ;  /* 0x0000000eff007c0c */ /* 0x000fda000bf05270 */
[----:B------:R-:W-:Y:S05]  /*0a60*/  @!P0 EXIT ;  /* 0x000000000000894d */ /* 0x000fea0003800000 */
[----:B------:R-:W1:Y:S01]  /*0a70*/  LDCU.128 UR8, c[0x0][0x390] ;  /* 0x00007200ff0877ac */ /* 0x000e620008000c00 */
[----:B------:R-:W-:Y:S01]  /*0a80*/  IMAD R2, R3, 0x80, R2 ;  /* 0x0000008003027824 */ /* 0x000fe200078e0202 */
[----:B------:R-:W2:Y:S01]  /*0a90*/  LDCU.64 UR18, c[0x0][0x388] ;  /* 0x00007100ff1277ac */ /* 0x000ea20008000a00 */
[----:B------:R-:W-:Y:S02]  /*0aa0*/  UIADD3 UR15, UPT, UPT, -UR14, URZ, URZ ;  /* 0x000000ff0e0f7290 */ /* 0x000fe4000fffe1ff */
[----:B-1----:R-:W-:Y:S02]  /*0ab0*/  UIMAD.WIDE UR8, UR5, 0x8, UR8 ;  /* 0x00000008050878a5 */ /* 0x002fe4000f8e0208 */
[----:B--2---:R-:W-:-:S12]  /*0ac0*/  UIMAD.WIDE UR10, UR5, 0x8, UR10 ;  /* 0x00000008050a78a5 */ /* 0x004fd8000f8e020a */
.L_x_4569:
[----:B01----:R-:W-:-:S04]  /*0ad0*/  IMAD.MOV.U32 R5, RZ, RZ, 0x8 ;  /* 0x00000008ff057424 */ /* 0x003fc800078e00ff */
[----:B------:R-:W-:-:S06]  /*0ae0*/  IMAD.WIDE R4, R2, R5, UR10 ;  /* 0x0000000a02047e25 */ /* 0x000fcc000f8e0205 */
[----:B------:R-:W2:Y:S01]  /*0af0*/  LDG.E.64 R4, desc[UR16][R4.64] ;  /* 0x0000001004047981 */ /* 0x000ea2000c1e1b00 */
[----:B------:R-:W-:Y:S01]  /*0b00*/  BSSY.RECONVERGENT B0, `(.L_x_4565) ;  /* 0x0000005000007945 */ /* 0x000fe20003800200 */
[----:B------:R-:W-:Y:S01]  /*0b10*/  MOV R0, 0xb50 ;  /* 0x00000b5000007802 */ /* 0x000fe20000000f00 */
[----:B--2---:R-:W-:-:S10]  /*0b20*/  DADD R8, -RZ, |R4| ;  /* 0x00000000ff087229 */ /* 0x004fd40000000504 */
[----:B------:R-:W-:-:S07]  /*0b30*/  IMAD.MOV.U32 R27, RZ, RZ, R9 ;  /* 0x000000ffff1b7224 */ /* 0x000fce00078e0009 */
[----:B------:R-:W-:Y:S05]  /*0b40*/  CALL.REL.NOINC `($_ZN3cub18CUB_300001_SM_10006detail9transform16transform_kernelINS2_10policy_hubILb1EN4cuda3std3__45tupleIJN6thrust24THRUST_300001_SM_1000_NS6detail15normal_iteratorINSA_10device_ptrIdEEEEEEEE10policy1000Ei17WeightCalculationSF_JPdEEEvT0_iT1_T2_DpNS2_10kernel_argIT3_EE$__internal_accurate_pow) ;  /* 0x0000000c00c87944 */ /* 0x000fea0003c00000 */
[----:B------:R-:W-:Y:S05]  /*0b50*/  BSYNC.RECONVERGENT B0 ;  /* 0x0000000000007941 */ /* 0x000fea0003800200 */
.L_x_4565:
        /* <DEDUP_REMOVED lines=14> */
.L_x_4568:
[----:B------:R-:W-:-:S11]  /*0c40*/  DADD R6, R4, -2 ;  /* 0xc000000004067429 */ /* 0x000fd60000000000 */
.L_x_4567:
[----:B------:R-:W-:Y:S05]  /*0c50*/  BSYNC.RECONVERGENT B0 ;  /* 0x0000000000007941 */ /* 0x000fea0003800200 */
.L_x_4566:
[----:B------:R-:W-:Y:S01]  /*0c60*/  DSETP.NEU.AND P0, PT, R4, 1, PT ;  /* 0x3ff000000400742a */ /* 0x000fe20003f0d000 */
[----:B------:R-:W-:-:S04]  /*0c70*/  UIADD3 UR15, UPT, UPT, UR15, 0x1, URZ ;  /* 0x000000010f0f7890 */ /* 0x000fc8000fffe0ff */
[----:B------:R-:W-:Y:S01]  /*0c80*/  UISETP.NE.AND UP0, UPT, UR15, URZ, UPT ;  /* 0x000000ff0f00728c */ /* 0x000fe2000bf05270 */
[----:B------:R-:W-:Y:S02]  /*0c90*/  FSEL R4, R6, RZ, P0 ;  /* 0x000000ff06047208 */ /* 0x000fe40000000000 */
[----:B------:R-:W-:Y:S01]  /*0ca0*/  FSEL R5, R7, 1.875, P0 ;  /* 0x3ff0000007057808 */ /* 0x000fe20000000000 */
[----:B------:R-:W-:-:S04]  /*0cb0*/  IMAD.MOV.U32 R7, RZ, RZ, 0x8 ;  /* 0x00000008ff077424 */ /* 0x000fc800078e00ff */
[----:B------:R-:W-:Y:S01]  /*0cc0*/  IMAD.WIDE R6, R2, R7, UR8 ;  /* 0x0000000802067e25 */ /* 0x000fe2000f8e0207 */
[----:B------:R-:W-:-:S03]  /*0cd0*/  DMUL R4, R4, UR18 ;  /* 0x0000001204047c28 */ /* 0x000fc60008000000 */
[----:B------:R-:W-:-:S04]  /*0ce0*/  VIADD R2, R2, 0x80 ;  /* 0x0000008002027836 */ /* 0x000fc80000000000 */
[----:B------:R1:W-:Y:S01]  /*0cf0*/  STG.E.64 desc[UR16][R6.64], R4 ;  /* 0x0000000406007986 */ /* 0x0003e2000c101b10 */
[----:B------:R-:W-:Y:S05]  /*0d00*/  BRA.U UP0, `(.L_x_4569) ;  /* 0xfffffffd00707547 */ /* 0x000fea000b83ffff */
[----:B------:R-:W-:Y:S05]  /*0d10*/  EXIT ;  /* 0x000000000000794d */ /* 0x000fea0003800000 */
.L_x_4547:
[----:B------:R-:W-:-:S06]  /*0d20*/  UISETP.GE.AND UP0, UPT, UR9, 0x1, UPT ;  /* 0x000000010900788c */ /* 0x000fcc000bf06270 */
[----:B------:R-:W-:-:S13]  /*0d30*/  PLOP3.LUT P0, PT, PT, PT, UP0, 0x80, 0x8 ;  /* 0x000000000008781c */ /* 0x000fda0003f0f008 */
[----:B------:R-:W-:Y:S05]  /*0d40*/  @!P0 EXIT ;  /* 0x000000000000894d */ /* 0x000fea0003800000 */
[----:B------:R-:W-:Y:S01]  /*0d50*/  UISETP.GE.U32.AND UP0, UPT, UR9, 0x4, UPT ;  /* 0x000000040900788c */ /* 0x000fe2000bf06070 */
[----:B------:R-:W-:Y:S01]  /*0d60*/  IMAD.MOV.U32 R6, RZ, RZ, RZ ;  /* 0x000000ffff067224 */ /* 0x000fe200078e00ff */
[----:B------:R-:W-:-:S07]  /*0d70*/  ULOP3.LUT UR19, UR9, 0x3, URZ, 0xc0, !UPT ;  /* 0x0000000309137892 */ /* 0x000fce000f8ec0ff */
[----:B------:R-:W-:Y:S05]  /*0d80*/  BRA.U !UP0, `(.L_x_4570) ;  /* 0x0000000908707547 */ /* 0x000fea000b800000 */
[----:B------:R-:W0:Y:S01]  /*0d90*/  LDCU.128 UR12, c[0x0][0x390] ;  /* 0x00007200ff0c77ac */ /* 0x000e220008000c00 */
[----:B------:R-:W-:Y:S01]  /*0da0*/  IMAD.MOV.U32 R3, RZ, RZ, RZ ;  /* 0x000000ffff037224 */ /* 0x000fe200078e00ff */
[----:B------:R-:W-:Y:S01]  /*0db0*/  ULOP3.LUT UR6, UR9, 0x7ffffffc, URZ, 0xc0, !UPT ;  /* 0x7ffffffc09067892 */ /* 0x000fe2000f8ec0ff */
[----:B------:R-:W1:Y:S05]  /*0dc0*/  LDCU.64 UR20, c[0x0][0x388] ;  /* 0x00007100ff1477ac */ /* 0x000e6a0008000a00 */
[----:B------:R-:W-:Y:S01]  /*0dd0*/  IMAD.U32 R6, RZ, RZ, UR6 ;  /* 0x00000006ff067e24 */ /* 0x000fe2000f8e00ff */
[----:B0-----:R-:W-:Y:S02]  /*0de0*/  UIMAD.WIDE UR10, UR5, 0x8, UR14 ;  /* 0x00000008050a78a5 */ /* 0x001fe4000f8e020e */
[----:B------:R-:W-:-:S12]  /*0df0*/  UIMAD.WIDE UR14, UR5, 0x8, UR12 ;  /* 0x00000008050e78a5 */ /* 0x000fd8000f8e020c */
.L_x_4594:
[C---:B------:R-:W-:Y:S01]  /*0e00*/  IMAD R7, R3.reuse, 0x80, R2 ;  /* 0x0000008003077824 */ /* 0x040fe200078e0202 */
[----:B------:R-:W-:Y:S01]  /*0e10*/  BSSY.RECONVERGENT B0, `(.L_x_4571) ;  /* 0x0000023000007945 */ /* 0x000fe20003800200 */
[----:B------:R-:W-:-:S03]  /*0e20*/  VIADD R3, R3, 0x4 ;  /* 0x0000000403037836 */ /* 0x000fc60000000000 */
[----:B------:R-:W-:Y:S02]  /*0e30*/  ISETP.GE.AND P1, PT, R7, UR18, PT ;  /* 0x0000001207007c0c */ /* 0x000fe4000bf26270 */
[----:B------:R-:W-:-:S11]  /*0e40*/  ISETP.NE.AND P0, PT, R3, R6, PT ;  /* 0x000000060300720c */ /* 0x000fd60003f05270 */
[----:B012---:R-:W-:Y:S05]  /*0e50*/  @P1 BRA `(.L_x_4572) ;  /* 0x0000000000781947 */ /* 0x007fea0003800000 */
[----:B------:R-:W-:-:S04]  /*0e60*/  IMAD.MOV.U32 R4, RZ, RZ, 0x8 ;  /* 0x00000008ff047424 */ /* 0x000fc800078e00ff */
[----:B------:R-:W-:-:S06]  /*0e70*/  IMAD.WIDE R4, R7, R4, UR10 ;  /* 0x0000000a07047e25 */ /* 0x000fcc000f8e0204 */
[----:B------:R-:W2:Y:S01]  /*0e80*/  LDG.E.64 R4, desc[UR16][R4.64] ;  /* 0x0000001004047981 */ /* 0x000ea2000c1e1b00 */
[----:B------:R-:W-:Y:S01]  /*0e90*/  BSSY.RECONVERGENT B1, `(.L_x_4573) ;  /* 0x0000005000017945 */ /* 0x000fe20003800200 */
[----:B------:R-:W-:Y:S01]  /*0ea0*/  MOV R0, 0xee0 ;  /* 0x00000ee000007802 */ /* 0x000fe20000000f00 */
[----:B--2---:R-:W-:-:S10]  /*0eb0*/  DADD R8, -RZ, |R4| ;  /* 0x00000000ff087229 */ /* 0x004fd40000000504 */
[----:B------:R-:W-:-:S07]  /*0ec0*/  IMAD.MOV.U32 R27, RZ, RZ, R9 ;  /* 0x000000ffff1b7224 */ /* 0x000fce00078e0009 */
[----:B-1----:R-:W-:Y:S05]  /*0ed0*/  CALL.REL.NOINC `($_ZN3cub18CUB_300001_SM_10006detail9transform16transform_kernelINS2_10policy_hubILb1EN4cuda3std3__45tupleIJN6thrust24THRUST_300001_SM_1000_NS6detail15normal_iteratorINSA_10device_ptrIdEEEEEEEE10policy1000Ei17WeightCalculationSF_JPdEEEvT0_iT1_T2_DpNS2_10kernel_argIT3_EE$__internal_accurate_pow) ;  /* 0x0000000800e47944 */ /* 0x002fea0003c00000 */
[----:B------:R-:W-:Y:S05]  /*0ee0*/  BSYNC.RECONVERGENT B1 ;  /* 0x0000000000017941 */ /* 0x000fea0003800200 */
.L_x_4573:
        /* <DEDUP_REMOVED lines=14> */
.L_x_4575:
[----:B------:R-:W-:Y:S05]  /*0fd0*/  BSYNC.RECONVERGENT B1 ;  /* 0x0000000000017941 */ /* 0x000fea0003800200 */
.L_x_4574:
[----:B------:R-:W-:Y:S01]  /*0fe0*/  FSEL R4, R10, RZ, P1 ;  /* 0x000000ff0a047208 */ /* 0x000fe20000800000 */
[----:B------:R-:W-:Y:S01]  /*0ff0*/  IMAD.MOV.U32 R8, RZ, RZ, 0x8 ;  /* 0x00000008ff087424 */ /* 0x000fe200078e00ff */
[----:B------:R-:W-:-:S03]  /*1000*/  FSEL R5, R11, 1.875, P1 ;  /* 0x3ff000000b057808 */ /* 0x000fc60000800000 */
[----:B------:R-:W-:-:S03]  /*1010*/  IMAD.WIDE R8, R7, R8, UR14 ;  /* 0x0000000e07087e25 */ /* 0x000fc6000f8e0208 */
[----:B------:R-:W-:-:S07]  /*1020*/  DMUL R4, R4, UR20 ;  /* 0x0000001404047c28 */ /* 0x000fce0008000000 */
[----:B------:R0:W-:Y:S04]  /*1030*/  STG.E.64 desc[UR16][R8.64], R4 ;  /* 0x0000000408007986 */ /* 0x0001e8000c101b10 */
.L_x_4572:
[----:B-1----:R-:W-:Y:S05]  /*1040*/  BSYNC.RECONVERGENT B0 ;  /* 0x0000000000007941 */ /* 0x002fea0003800200 */
.L_x_4571:
[----:B------:R-:W-:Y:S01]  /*1050*/  VIADD R24, R7, 0x80 ;  /* 0x0000008007187836 */ /* 0x000fe20000000000 */
[----:B------:R-:W-:Y:S04]  /*1060*/  BSSY.RECONVERGENT B0, `(.L_x_4576) ;  /* 0x0000023000007945 */ /* 0x000fe80003800200 */
[----:B------:R-:W-:-:S13]  /*1070*/  ISETP.GE.AND P1, PT, R24, UR18, PT ;  /* 0x0000001218007c0c */ /* 0x000fda000bf26270 */
[----:B------:R-:W-:Y:S05]  /*1080*/  @P1 BRA `(.L_x_4577) ;  /* 0x0000000000801947 */ /* 0x000fea0003800000 */
[----:B0-----:R-:W-:-:S04]  /*1090*/  IMAD.MOV.U32 R5, RZ, RZ, 0x8 ;  /* 0x00000008ff057424 */ /* 0x001fc800078e00ff */
        /* <DEDUP_REMOVED lines=8> */
.L_x_4578:
        /* <DEDUP_REMOVED lines=14> */
.L_x_4581:
[----:B------:R-:W-:-:S11]  /*1200*/  DADD R10, R4, -2 ;  /* 0xc0000000040a7429 */ /* 0x000fd60000000000 */
.L_x_4580:
[----:B------:R-:W-:Y:S05]  /*1210*/  BSYNC.RECONVERGENT B1 ;  /* 0x0000000000017941 */ /* 0x000fea0003800200 */
.L_x_4579:
[----:B------:R-:W-:Y:S01]  /*1220*/  DSETP.NEU.AND P1, PT, R4, 1, PT ;  /* 0x3ff000000400742a */ /* 0x000fe20003f2d000 */
[----:B------:R-:W-:-:S04]  /*1230*/  IMAD.MOV.U32 R25, RZ, RZ, 0x8 ;  /* 0x00000008ff197424 */ /* 0x000fc800078e00ff */
[----:B------:R-:W-:Y:S01]  /*1240*/  IMAD.WIDE R24, R24, R25, UR14 ;  /* 0x0000000e18187e25 */ /* 0x000fe2000f8e0219 */
[----:B------:R-:W-:Y:S02]  /*1250*/  FSEL R4, R10, RZ, P1 ;  /* 0x000000ff0a047208 */ /* 0x000fe40000800000 */
[----:B------:R-:W-:-:S06]  /*1260*/  FSEL R5, R11, 1.875, P1 ;  /* 0x3ff000000b057808 */ /* 0x000fcc0000800000 */
[----:B------:R-:W-:-:S07]  /*1270*/  DMUL R4, R4, UR20 ;  /* 0x0000001404047c28 */ /* 0x000fce0008000000 */
[----:B------:R1:W-:Y:S04]  /*1280*/  STG.E.64 desc[UR16][R24.64], R4 ;  /* 0x0000000418007986 */ /* 0x0003e8000c101b10 */
.L_x_4577:
[----:B------:R-:W-:Y:S05]  /*1290*/  BSYNC.RECONVERGENT B0 ;  /* 0x0000000000007941 */ /* 0x000fea0003800200 */
.L_x_4576:
[----:B-1----:R-:W-:Y:S01]  /*12a0*/  VIADD R24, R7, 0x100 ;  /* 0x0000010007187836 */ /* 0x002fe20000000000 */
        /* <DEDUP_REMOVED lines=12> */
.L_x_4584:
        /* <DEDUP_REMOVED lines=14> */
.L_x_4587:
[----:B------:R-:W-:-:S11]  /*1450*/  DADD R10, R4, -2 ;  /* 0xc0000000040a7429 */ /* 0x000fd60000000000 */
.L_x_4586:
[----:B------:R-:W-:Y:S05]  /*1460*/  BSYNC.RECONVERGENT B1 ;  /* 0x0000000000017941 */ /* 0x000fea0003800200 */
.L_x_4585:
[----:B------:R-:W-:Y:S01]  /*1470*/  DSETP.NEU.AND P1, PT, R4, 1, PT ;  /* 0x3ff000000400742a */ /* 0x000fe20003f2d000 */
[----:B------:R-:W-:-:S04]  /*1480*/  IMAD.MOV.U32 R25, RZ, RZ, 0x8 ;  /* 0x00000008ff197424 */ /* 0x000fc800078e00ff */
[----:B------:R-:W-:Y:S01]  /*1490*/  IMAD.WIDE R24, R24, R25, UR14 ;  /* 0x0000000e18187e25 */ /* 0x000fe2000f8e0219 */
[----:B------:R-:W-:Y:S02]  /*14a0*/  FSEL R4, R10, RZ, P1 ;  /* 0x000000ff0a047208 */ /* 0x000fe40000800000 */
[----:B------:R-:W-:-:S06]  /*14b0*/  FSEL R5, R11, 1.875, P1 ;  /* 0x3ff000000b057808 */ /* 0x000fcc0000800000 */
[----:B------:R-:W-:-:S07]  /*14c0*/  DMUL R4, R4, UR20 ;  /* 0x0000001404047c28 */ /* 0x000fce0008000000 */
[----:B------:R1:W-:Y:S04]  /*14d0*/  STG.E.64 desc[UR16][R24.64], R4 ;  /* 0x0000000418007986 */ /* 0x0003e8000c101b10 */
.L_x_4583:
[----:B------:R-:W-:Y:S05]  /*14e0*/  BSYNC.RECONVERGENT B0 ;  /* 0x0000000000007941 */ /* 0x000fea0003800200 */
.L_x_4582:
[----:B------:R-:W-:Y:S01]  /*14f0*/  VIADD R7, R7, 0x180 ;  /* 0x0000018007077836 */ /* 0x000fe20000000000 */
[----:B------:R-:W-:Y:S04]  /*1500*/  BSSY.RECONVERGENT B0, `(.L_x_4588) ;  /* 0x0000023000007945 */ /* 0x000fe80003800200 */
[----:B------:R-:W-:-:S13]  /*1510*/  ISETP.GE.AND P1, PT, R7, UR18, PT ;  /* 0x0000001207007c0c */ /* 0x000fda000bf26270 */
[----:B------:R-:W-:Y:S05]  /*1520*/  @P1 BRA `(.L_x_4589) ;  /* 0x0000000000801947 */ /* 0x000fea0003800000 */
        /* <DEDUP_REMOVED lines=9> */
.L_x_4590:
        /* <DEDUP_REMOVED lines=14> */
.L_x_4593:
[----:B------:R-:W-:-:S11]  /*16a0*/  DADD R10, R4, -2 ;  /* 0xc0000000040a7429 */ /* 0x000fd60000000000 */
.L_x_4592:
[----:B------:R-:W-:Y:S05]  /*16b0*/  BSYNC.RECONVERGENT B1 ;  /* 0x0000000000017941 */ /* 0x000fea0003800200 */
.L_x_4591:
[----:B------:R-:W-:Y:S01]  /*16c0*/  DSETP.NEU.AND P1, PT, R4, 1, PT ;  /* 0x3ff000000400742a */ /* 0x000fe20003f2d000 */
[----:B------:R-:W-:-:S04]  /*16d0*/  IMAD.MOV.U32 R8, RZ, RZ, 0x8 ;  /* 0x00000008ff087424 */ /* 0x000fc800078e00ff */
[----:B------:R-:W-:Y:S01]  /*16e0*/  IMAD.WIDE R8, R7, R8, UR14 ;  /* 0x0000000e07087e25 */ /* 0x000fe2000f8e0208 */
[----:B------:R-:W-:Y:S02]  /*16f0*/  FSEL R4, R10, RZ, P1 ;  /* 0x000000ff0a047208 */ /* 0x000fe40000800000 */
[----:B------:R-:W-:-:S06]  /*1700*/  FSEL R5, R11, 1.875, P1 ;  /* 0x3ff000000b057808 */ /* 0x000fcc0000800000 */
[----:B------:R-:W-:-:S07]  /*1710*/  DMUL R4, R4, UR20 ;  /* 0x0000001404047c28 */ /* 0x000fce0008000000 */
[----:B------:R2:W-:Y:S04]  /*1720*/  STG.E.64 desc[UR16][R8.64], R4 ;  /* 0x0000000408007986 */ /* 0x0005e8000c101b10 */
.L_x_4589:
[----:B------:R-:W-:Y:S05]  /*1730*/  BSYNC.RECONVERGENT B0 ;  /* 0x0000000000007941 */ /* 0x000fea0003800200 */
.L_x_4588:
[----:B------:R-:W-:Y:S05]  /*1740*/  @P0 BRA `(.L_x_4594) ;  /* 0xfffffff400ac0947 */ /* 0x000fea000383ffff */
.L_x_4570:
[----:B------:R-:W-:-:S13]  /*1750*/  ISETP.NE.AND P0, PT, RZ, UR19, PT ;  /* 0x00000013ff007c0c */ /* 0x000fda000bf05270 */
[----:B------:R-:W-:Y:S05]  /*1760*/  @!P0 EXIT ;  /* 0x000000000000894d */ /* 0x000fea0003800000 */
[----:B------:R-:W3:Y:S01]  /*1770*/  LDCU.128 UR8, c[0x0][0x390] ;  /* 0x00007200ff0877ac */ /* 0x000ee20008000c00 */
[----:B------:R-:W-:Y:S01]  /*1780*/  IMAD R2, R6, 0x80, R2 ;  /* 0x0000008006027824 */ /* 0x000fe200078e0202 */
[----:B------:R-:W4:Y:S01]  /*1790*/  LDCU.64 UR20, c[0x0][0x388] ;  /* 0x00007100ff1477ac */ /* 0x000f220008000a00 */
[----:B------:R-:W-:Y:S02]  /*17a0*/  UIADD3 UR14, UPT, UPT, -UR19, URZ, URZ ;  /* 0x000000ff130e7290 */ /* 0x000fe4000fffe1ff */
[----:B---3--:R-:W-:Y:S02]  /*17b0*/  UIMAD.WIDE UR8, UR5, 0x8, UR8 ;  /* 0x00000008050878a5 */ /* 0x008fe4000f8e0208 */
[----:B----4-:R-:W-:-:S12]  /*17c0*/  UIMAD.WIDE UR10, UR5, 0x8, UR10 ;  /* 0x00000008050a78a5 */ /* 0x010fd8000f8e020a */
.L_x_4601:
[----:B------:R-:W-:Y:S01]  /*17d0*/  ISETP.GE.AND P0, PT, R2, UR18, PT ;  /* 0x0000001202007c0c */ /* 0x000fe2000bf06270 */
[----:B------:R-:W-:-:S12]  /*17e0*/  BSSY.RECONVERGENT B0, `(.L_x_4595) ;  /* 0x0000022000007945 */ /* 0x000fd80003800200 */
[----:B---3--:R-:W-:Y:S05]  /*17f0*/  @P0 BRA `(.L_x_4596) ;  /* 0x0000000000800947 */ /* 0x008fea0003800000 */
[----:B012---:R-:W-:-:S04]  /*1800*/  IMAD.MOV.U32 R5, RZ, RZ, 0x8 ;  /* 0x00000008ff057424 */ /* 0x007fc800078e00ff */
        /* <DEDUP_REMOVED lines=8> */
.L_x_4597:
        /* <DEDUP_REMOVED lines=14> */
.L_x_4600:
[----:B------:R-:W-:-:S11]  /*1970*/  DADD R6, R4, -2 ;  /* 0xc000000004067429 */ /* 0x000fd60000000000 */
.L_x_4599:
[----:B------:R-:W-:Y:S05]  /*1980*/  BSYNC.RECONVERGENT B1 ;  /* 0x0000000000017941 */ /* 0x000fea0003800200 */
.L_x_4598:
[----:B------:R-:W-:-:S06]  /*1990*/  DSETP.NEU.AND P0, PT, R4, 1, PT ;  /* 0x3ff000000400742a */ /* 0x000fcc0003f0d000 */
[----:B------:R-:W-:Y:S02]  /*19a0*/  FSEL R4, R6, RZ, P0 ;  /* 0x000000ff06047208 */ /* 0x000fe40000000000 */
[----:B------:R-:W-:Y:S01]  /*19b0*/  FSEL R5, R7, 1.875, P0 ;  /* 0x3ff0000007057808 */ /* 0x000fe20000000000 */
[----:B------:R-:W-:-:S04]  /*19c0*/  IMAD.MOV.U32 R7, RZ, RZ, 0x8 ;  /* 0x00000008ff077424 */ /* 0x000fc800078e00ff */
[----:B------:R-:W-:Y:S01]  /*19d0*/  IMAD.WIDE R6, R2, R7, UR8 ;  /* 0x0000000802067e25 */ /* 0x000fe2000f8e0207 */
[----:B------:R-:W-:-:S07]  /*19e0*/  DMUL R4, R4, UR20 ;  /* 0x0000001404047c28 */ /* 0x000fce0008000000 */
[----:B------:R3:W-:Y:S04]  /*19f0*/  STG.E.64 desc[UR16][R6.64], R4 ;  /* 0x0000000406007986 */ /* 0x0007e8000c101b10 */
.L_x_4596:
[----:B------:R-:W-:Y:S05]  /*1a00*/  BSYNC.RECONVERGENT B0 ;  /* 0x0000000000007941 */ /* 0x000fea0003800200 */
.L_x_4595:
[----:B------:R-:W-:-:S06]  /*1a10*/  UIADD3 UR5, UPT, UPT, UR14, 0x1, URZ ;  /* 0x000000010e057890 */ /* 0x000fcc000fffe0ff */
[----:B------:R-:W-:-:S13]  /*1a20*/  ISETP.NE.AND P0, PT, RZ, UR5, PT ;  /* 0x00000005ff007c0c */ /* 0x000fda000bf05270 */
[----:B------:R-:W-:Y:S05]  /*1a30*/  @!P0 EXIT ;  /* 0x000000000000894d */ /* 0x000fea0003800000 */
[----:B------:R-:W-:Y:S01]  /*1a40*/  VIADD R2, R2, 0x80 ;  /* 0x0000008002027836 */ /* 0x000fe20000000000 */
[----:B------:R-:W-:Y:S01]  /*1a50*/  UMOV UR14, UR5 ;  /* 0x00000005000e7c82 */ /* 0x000fe20008000000 */
[----:B------:R-:W-:Y:S05]  /*1a60*/  BRA `(.L_x_4601) ;  /* 0xfffffffc00587947 */ /* 0x000fea000383ffff */
        .type           $_ZN3cub18CUB_300001_SM_10006detail9transform16transform_kernelINS2_10policy_hubILb1EN4cuda3std3__45tupleIJN6thrust24THRUST_300001_SM_1000_NS6detail15normal_iteratorINSA_10device_ptrIdEEEEEEEE10policy1000Ei17WeightCalculationSF_JPdEEEvT0_iT1_T2_DpNS2_10kernel_argIT3_EE$__internal_accurate_pow,@function
        .size           $_ZN3cub18CUB_300001_SM_10006detail9transform16transform_kernelINS2_10policy_hubILb1EN4cuda3std3__45tupleIJN6thrust24THRUST_300001_SM_1000_NS6detail15normal_iteratorINSA_10device_ptrIdEEEEEEEE10policy1000Ei17WeightCalculationSF_JPdEEEvT0_iT1_T2_DpNS2_10kernel_argIT3_EE$__internal_accurate_pow,(.L_x_4620 - $_ZN3cub18CUB_300001_SM_10006detail9transform16transform_kernelINS2_10policy_hubILb1EN4cuda3std3__45tupleIJN6thrust24THRUST_300001_SM_1000_NS6detail15normal_iteratorINSA_10device_ptrIdEEEEEEEE10policy1000Ei17WeightCalculationSF_JPdEEEvT0_iT1_T2_DpNS2_10kernel_argIT3_EE$__internal_accurate_pow)
$_ZN3cub18CUB_300001_SM_10006detail9transform16transform_kernelINS2_10policy_hubILb1EN4cuda3std3__45tupleIJN6thrust24THRUST_300001_SM_1000_NS6detail15normal_iteratorINSA_10device_ptrIdEEEEEEEE10policy1000Ei17WeightCalculationSF_JPdEEEvT0_iT1_T2_DpNS2_10kernel_argIT3_EE$__internal_accurate_pow:
        /* <DEDUP_REMOVED lines=8> */
[----:B------:R-:W-:Y:S01]  /*1af0*/  UMOV UR23, 0x3fe62e42 ;  /* 0x3fe62e4200177882 */ /* 0x000fe20000000000 */
[----:B------:R-:W-:-:S04]  /*1b00*/  UMOV UR6, UR4 ;  /* 0x0000000400067c82 */ /* 0x000fc80008000000 */
[----:B------:R-:W-:-:S10]  /*1b10*/  @!P1 DMUL R20, R8, 1.80143985094819840000e+16 ;  /* 0x4350000008149828 */ /* 0x000fd40000000000 */
[----:B------:R-:W-:Y:S01]  /*1b20*/  @!P1 IMAD.MOV.U32 R9, RZ, RZ, R21 ;  /* 0x000000ffff099224 */ /* 0x000fe200078e0015 */
[----:B------:R-:W-:Y:S01]  /*1b30*/  @!P1 LEA.HI R27, R21, 0xffffffca, RZ, 0xc ;  /* 0xffffffca151b9811 */ /* 0x000fe200078f60ff */
[----:B------:R-:W-:-:S03]  /*1b40*/  @!P1 IMAD.MOV.U32 R8, RZ, RZ, R20 ;  /* 0x000000ffff089224 */ /* 0x000fc600078e0014 */
[----:B------:R-:W-:Y:S01]  /*1b50*/  LOP3.LUT R9, R9, 0x800fffff, RZ, 0xc0, !PT ;  /* 0x800fffff09097812 */ /* 0x000fe200078ec0ff */
[----:B------:R-:W-:-:S03]  /*1b60*/  IMAD.MOV.U32 R10, RZ, RZ, R8 ;  /* 0x000000ffff0a7224 */ /* 0x000fc600078e0008 */
[----:B------:R-:W-:-:S04]  /*1b70*/  LOP3.LUT R9, R9, 0x3ff00000, RZ, 0xfc, !PT ;  /* 0x3ff0000009097812 */ /* 0x000fc800078efcff */
[----:B------:R-:W-:Y:S01]  /*1b80*/  ISETP.GE.U32.AND P2, PT, R9, 0x3ff6a09f, PT ;  /* 0x3ff6a09f0900780c */ /* 0x000fe20003f46070 */
[----:B------:R-:W-:-:S12]  /*1b90*/  IMAD.MOV.U32 R11, RZ, RZ, R9 ;  /* 0x000000ffff0b7224 */ /* 0x000fd800078e0009 */
[----:B------:R-:W-:-:S04]  /*1ba0*/  @P2 VIADD R8, R11, 0xfff00000 ;  /* 0xfff000000b082836 */ /* 0x000fc80000000000 */
[----:B------:R-:W-:Y:S02]  /*1bb0*/  @P2 IMAD.MOV.U32 R11, RZ, RZ, R8 ;  /* 0x000000ffff0b2224 */ /* 0x000fe400078e0008 */
[----:B------:R-:W-:-:S04]  /*1bc0*/  IMAD.MOV.U32 R8, RZ, RZ, RZ ;  /* 0x000000ffff087224 */ /* 0x000fc800078e00ff */
        /* <DEDUP_REMOVED lines=39> */
[C---:B------:R-:W-:Y:S02]  /*1e40*/  DFMA R18, R8.reuse, R8, -R14 ;  /* 0x000000080812722b */ /* 0x040fe4000000080e */
[----:B------:R-:W-:-:S06]  /*1e50*/  DMUL R22, R8, R14 ;  /* 0x0000000e08167228 */ /* 0x000fcc0000000000 */
        /* <DEDUP_REMOVED lines=36> */
[----:B------:R-:W-:Y:S01]  /*20a0*/  DADD R14, -R16, R14 ;  /* 0x00000000100e7229 */ /* 0x000fe2000000010e */
[----:B------:R-:W-:Y:S02]  /*20b0*/  IMAD.MOV.U32 R16, RZ, RZ, 0x652b82fe ;  /* 0x652b82feff107424 */ /* 0x000fe400078e00ff */
[----:B------:R-:W-:-:S05]  /*20c0*/  IMAD.MOV.U32 R17, RZ, RZ, 0x3ff71547 ;  /* 0x3ff71547ff117424 */ /* 0x000fca00078e00ff */
        /* <DEDUP_REMOVED lines=69> */
.L_x_4602:
[----:B------:R-:W-:Y:S01]  /*2520*/  DFMA R12, R12, R14, R14 ;  /* 0x0000000e0c0c722b */ /* 0x000fe2000000000e */
[----:B------:R-:W-:Y:S01]  /*2530*/  IMAD.MOV.U32 R10, RZ, RZ, R0 ;  /* 0x000000ffff0a7224 */ /* 0x000fe200078e0000 */
[----:B------:R-:W-:Y:S01]  /*2540*/  DSETP.NEU.AND P1, PT, |R14|, +INF , PT ;  /* 0x7ff000000e00742a */ /* 0x000fe20003f2d200 */
[----:B------:R-:W-:-:S07]  /*2550*/  IMAD.MOV.U32 R11, RZ, RZ, 0x0 ;  /* 0x00000000ff0b7424 */ /* 0x000fce00078e00ff */
[----:B------:R-:W-:Y:S02]  /*2560*/  FSEL R9, R14, R12, !P1 ;  /* 0x0000000c0e097208 */ /* 0x000fe40004800000 */
[----:B------:R-:W-:Y:S01]  /*2570*/  FSEL R8, R15, R13, !P1 ;  /* 0x0000000d0f087208 */ /* 0x000fe20004800000 */
[----:B------:R-:W-:Y:S06]  /*2580*/  RET.REL.NODEC R10 `(_ZN3cub18CUB_300001_SM_10006detail9transform16transform_kernelINS2_10policy_hubILb1EN4cuda3std3__45tupleIJN6thrust24THRUST_300001_SM_1000_NS6detail15normal_iteratorINSA_10device_ptrIdEEEEEEEE10policy1000Ei17WeightCalculationSF_JPdEEEvT0_iT1_T2_DpNS2_10kernel_argIT3_EE) ;  /* 0xffffffd80a9c7950 */ /* 0x000fec0003c3ffff */
.L_x_4603:
        /* <DEDUP_REMOVED lines=15> */
.L_x_4620:


//--------------------- .text._ZN3cub18CUB_300001_SM_10006detail8for_each13static_kernelINS2_12policy_hub_t12policy_500_tEmN6thrust24THRUST_300001_SM_1000_NS8cuda_cub20__uninitialized_fill7functorINS7_10device_ptrIdEEdEEEEvT0_T1_ --------------------------
	.section	.text._ZN3cub18CUB_300001_SM_10006detail8for_each13static_kernelINS2_12policy_hub_t12policy_500_tEmN6thrust24THRUST_300001_SM_1000_NS8cuda_cub20__uninitialized_fill7functorINS7_10device_ptrIdEEdEEEEvT0_T1_,"ax",@progbits
	.align	128
        .global         _ZN3cub18CUB_300001_SM_10006detail8for_each13static_kernelINS2_12policy_hub_t12policy_500_tEmN6thrust24THRUST_300001_SM_1000_NS8cuda_cub20__uninitialized_fill7functorINS7_10device_ptrIdEEdEEEEvT0_T1_
        .type           _ZN3cub18CUB_300001_SM_10006detail8for_each13static_kernelINS2_12policy_hub_t12policy_500_tEmN6thrust24THRUST_300001_SM_1000_NS8cuda_cub20__uninitialized_fill7functorINS7_10device_ptrIdEEdEEEEvT0_T1_,@function
        .size           _ZN3cub18CUB_300001_SM_10006detail8for_each13static_kernelINS2_12policy_hub_t12policy_500_tEmN6thrust24THRUST_300001_SM_1000_NS8cuda_cub20__uninitialized_fill7functorINS7_10device_ptrIdEEdEEEEvT0_T1_,(.L_x_4641 - _ZN3cub18CUB_300001_SM_10006detail8for_each13static_kernelINS2_12policy_hub_t12policy_500_tEmN6thrust24THRUST_300001_SM_1000_NS8cuda_cub20__uninitialized_fill7functorINS7_10device_ptrIdEEdEEEEvT0_T1_)
        .other          _ZN3cub18CUB_300001_SM_10006detail8for_each13static_kernelINS2_12policy_hub_t12policy_500_tEmN6thrust24THRUST_300001_SM_1000_NS8cuda_cub20__uninitialized_fill7functorINS7_10device_ptrIdEEdEEEEvT0_T1_,@"STO_CUDA_ENTRY STV_DEFAULT"
_ZN3cub18CUB_300001_SM_10006detail8for_each13static_kernelINS2_12policy_hub_t12policy_500_tEmN6thrust24THRUST_300001_SM_1000_NS8cuda_cub20__uninitialized_fill7functorINS7_10device_ptrIdEEdEEEEvT0_T1_:
.text._ZN3cub18CUB_300001_SM_10006detail8for_each13static_kernelINS2_12policy_hub_t12policy_500_tEmN6thrust24THRUST_300001_SM_1000_NS8cuda_cub20__uninitialized_fill7functorINS7_10device_ptrIdEEdEEEEvT0_T1_:
[----:B------:R-:W-:Y:S08]  /*0000*/  LDC R1, c[0x0][0x37c] ;  /* 0x0000df00ff017b82 */ /* 0x000ff00000000800 */
[----:B------:R-:W0:Y:S01]  /*0010*/  S2UR UR4, SR_CTAID.X ;  /* 0x00000000000479c3 */ /* 0x000e220000002500 */
[----:B------:R-:W1:Y:S01]  /*0020*/  LDCU.64 UR6, c[0x0][0x380] ;  /* 0x00007000ff0677ac */ /* 0x000e620008000a00 */
[----:B------:R-:W2:Y:S01]  /*0030*/  LDCU.64 UR8, c[0x0][0x358] ;  /* 0x00006b00ff0877ac */ /* 0x000ea20008000a00 */
[----:B0-----:R-:W-:-:S04]  /*0040*/  UIMAD.WIDE.U32 UR4, UR4, 0x200, URZ ;  /* 0x00000200040478a5 */ /* 0x001fc8000f8e00ff */
[----:B-1----:R-:W-:-:S04]  /*0050*/  UIADD3 UR6, UP0, UPT, -UR4, UR6, URZ ;  /* 0x0000000604067290 */ /* 0x002fc8000ff1e1ff */
[----:B------:R-:W-:Y:S02]  /*0060*/  UIADD3.X UR7, UPT, UPT, ~UR5, UR7, URZ, UP0, !UPT ;  /* 0x0000000705077290 */ /* 0x000fe400087fe5ff */
[----:B------:R-:W-:-:S04]  /*0070*/  UISETP.GE.U32.AND UP0, UPT, UR6, 0x200, UPT ;  /* 0x000002000600788c */ /* 0x000fc8000bf06070 */
[----:B------:R-:W-:-:S09]  /*0080*/  UISETP.GE.U32.AND.EX UP0, UPT, UR7, URZ, UPT, UP0 ;  /* 0x000000ff0700728c */ /* 0x000fd2000bf06100 */
[----:B--2---:R-:W-:Y:S05]  /*0090*/  BRA.U !UP0, `(.L_x_4604) ;  /* 0x0000000108287547 */ /* 0x004fea000b800000 */
[----:B------:R-:W0:Y:S01]  /*00a0*/  S2R R0, SR_TID.X ;  /* 0x0000000000007919 */ /* 0x000e220000002100 */
[----:B------:R-:W1:Y:S01]  /*00b0*/  LDCU.64 UR6, c[0x0][0x388] ;  /* 0x00007100ff0677ac */ /* 0x000e620008000a00 */
[----:B------:R-:W2:Y:S01]  /*00c0*/  LDC.64 R4, c[0x0][0x390] ;  /* 0x0000e400ff047b82 */ /* 0x000ea20000000a00 */
[----:B0-----:R-:W-:-:S05]  /*00d0*/  IADD3 R0, P0, PT, R0, UR4, RZ ;  /* 0x0000000400007c10 */ /* 0x001fca000ff1e0ff */
[----:B------:R-:W-:Y:S01]  /*00e0*/  IMAD.X R3, RZ, RZ, UR5, P0 ;  /* 0x00000005ff037e24 */ /* 0x000fe200080e06ff */
[----:B-1----:R-:W-:-:S04]  /*00f0*/  LEA R2, P0, R0, UR6, 0x3 ;  /* 0x0000000600027c11 */ /* 0x002fc8000f8018ff */
[----:B------:R-:W-:-:S05]  /*0100*/  LEA.HI.X R3, R0, UR7, R3, 0x3, P0 ;  /* 0x0000000700037c11 */ /* 0x000fca00080f1c03 */
[----:B--2---:R-:W-:Y:S04]  /*0110*/  STG.E.64 desc[UR8][R2.64], R4 ;  /* 0x0000000402007986 */ /* 0x004fe8000c101b08 */
[----:B------:R-:W-:Y:S01]  /*0120*/  STG.E.64 desc[UR8][R2.64+0x800], R4 ;  /* 0x0008000402007986 */ /* 0x000fe2000c101b08 */
[----:B------:R-:W-:Y:S05]  /*0130*/  EXIT ;  /* 0x000000000000794d */ /* 0x000fea0003800000 */
.L_x_4604:
[----:B------:R-:W0:Y:S01]  /*0140*/  S2R R0, SR_TID.X ;  /* 0x0000000000007919 */ /* 0x000e220000002100 */
[----:B------:R-:W-:Y:S01]  /*0150*/  IMAD.U32 R2, RZ, RZ, UR7 ;  /* 0x00000007ff027e24 */ /* 0x000fe2000f8e00ff */
[----:B------:R-:W1:Y:S01]  /*0160*/  LDCU.64 UR10, c[0x0][0x388] ;  /* 0x00007100ff0a77ac */ /* 0x000e620008000a00 */
[----:B------:R-:W-:Y:S01]  /*0170*/  IMAD.U32 R6, RZ, RZ, UR7 ;  /* 0x00000007ff067e24 */ /* 0x000fe2000f8e00ff */
[----:B0-----:R-:W-:-:S04]  /*0180*/  ISETP.LT.U32.AND P0, PT, R0, UR6, PT ;  /* 0x0000000600007c0c */ /* 0x001fc8000bf01070 */
[----:B------:R-:W-:Y:S01]  /*0190*/  ISETP.GT.U32.AND.EX P0, PT, R2, RZ, PT, P0 ;  /* 0x000000ff0200720c */ /* 0x000fe20003f04100 */
[C---:B------:R-:W-:Y:S01]  /*01a0*/  VIADD R2, R0.reuse, 0x100 ;  /* 0x0000010000027836 */ /* 0x040fe20000000000 */
[----:B------:R-:W-:-:S04]  /*01b0*/  IADD3 R0, P2, PT, R0, UR4, RZ ;  /* 0x0000000400007c10 */ /* 0x000fc8000ff5e0ff */
[----:B------:R-:W-:Y:S01]  /*01c0*/  ISETP.LT.U32.AND P1, PT, R2, UR6, PT ;  /* 0x0000000602007c0c */ /* 0x000fe2000bf21070 */
[----:B------:R-:W-:Y:S01]  /*01d0*/  IMAD.X R3, RZ, RZ, UR5, P2 ;  /* 0x00000005ff037e24 */ /* 0x000fe200090e06ff */
[----:B-1----:R-:W-:Y:S02]  /*01e0*/  LEA R2, P2, R0, UR10, 0x3 ;  /* 0x0000000a00027c11 */ /* 0x002fe4000f8418ff */
[----:B------:R-:W-:Y:S02]  /*01f0*/  ISETP.GT.U32.AND.EX P1, PT, R6, RZ, PT, P1 ;  /* 0x000000ff0600720c */ /* 0x000fe40003f24110 */
[----:B------:R-:W-:Y:S01]  /*0200*/  LEA.HI.X R3, R0, UR11, R3, 0x3, P2 ;  /* 0x0000000b00037c11 */ /* 0x000fe200090f1c03 */
[----:B------:R-:W0:Y:S04]  /*0210*/  @P0 LDC.64 R4, c[0x0][0x390] ;  /* 0x0000e400ff040b82 */ /* 0x000e280000000a00 */
[----:B0-----:R0:W-:Y:S06]  /*0220*/  @P0 STG.E.64 desc[UR8][R2.64], R4 ;  /* 0x0000000402000986 */ /* 0x0011ec000c101b08 */
[----:B------:R-:W-:Y:S05]  /*0230*/  @!P1 EXIT ;  /* 0x000000000000994d */ /* 0x000fea0003800000 */
[----:B0-----:R-:W0:Y:S02]  /*0240*/  LDC.64 R4, c[0x0][0x390] ;  /* 0x0000e400ff047b82 */ /* 0x001e240000000a00 */
[----:B0-----:R-:W-:Y:S01]  /*0250*/  STG.E.64 desc[UR8][R2.64+0x800], R4 ;  /* 0x0008000402007986 */ /* 0x001fe2000c101b08 */
[----:B------:R-:W-:Y:S05]  /*0260*/  EXIT ;  /* 0x000000000000794d */ /* 0x000fea0003800000 */
.L_x_4605:
        /* <DEDUP_REMOVED lines=9> */
.L_x_4641:


//--------------------- .text._ZN3cub18CUB_300001_SM_10006detail11EmptyKernelIvEEvv --------------------------
	.section	.text._ZN3cub18CUB_300001_SM_10006detail11EmptyKernelIvEEvv,"ax",@progbits
	.align	128
        .global         _ZN3cub18CUB_300001_SM_10006detail11EmptyKernelIvEEvv
        .type           _ZN3cub18CUB_300001_SM_10006detail11EmptyKernelIvEEvv,@function
        .size           _ZN3cub18CUB_300001_SM_10006detail11EmptyKernelIvEEvv,(.L_x_4642 - _ZN3cub18CUB_300001_SM_10006detail11EmptyKernelIvEEvv)
        .other          _ZN3cub18CUB_300001_SM_10006detail11EmptyKernelIvEEvv,@"STO_CUDA_ENTRY STV_DEFAULT"
_ZN3cub18CUB_300001_SM_10006detail11EmptyKernelIvEEvv:
.text._ZN3cub18CUB_300001_SM_10006detail11EmptyKernelIvEEvv:
[----:B------:R-:W-:Y:S01]  /*0000*/  LDC R1, c[0x0][0x37c] ;  /* 0x0000df00ff017b82 */ /* 0x000fe20000000800 */
[----:B------:R-:W-:Y:S05]  /*0010*/  EXIT ;  /* 0x000000000000794d */ /* 0x000fea0003800000 */
.L_x_4606:
        /* <DEDUP_REMOVED lines=14> */
.L_x_4642:


//--------------------- .nv.shared._ZN3cub18CUB_300001_SM_10006detail6reduce18DeviceReduceKernelINS2_10policy_hubIdyN4cuda3std3__44plusIdEEE10Policy1000EN6thrust24THRUST_300001_SM_1000_NS17counting_iteratorIiNSD_11use_defaultESF_SF_EEyS9_d6DValueEEvT0_PT3_T1_NS0_13GridEvenShareISL_EET2_T4_ --------------------------
	.section	.nv.shared._ZN3cub18CUB_300001_SM_10006detail6reduce18DeviceReduceKernelINS2_10policy_hubIdyN4cuda3std3__44plusIdEEE10Policy1000EN6thrust24THRUST_300001_SM_1000_NS17counting_iteratorIiNSD_11use_defaultESF_SF_EEyS9_d6DValueEEvT0_PT3_T1_NS0_13GridEvenShareISL_EET2_T4_,"aw",@nobits
	.sectionflags	@""
	.align	8
.nv.shared._ZN3cub18CUB_300001_SM_10006detail6reduce18DeviceReduceKernelINS2_10policy_hubIdyN4cuda3std3__44plusIdEEE10Policy1000EN6thrust24THRUST_300001_SM_1000_NS17counting_iteratorIiNSD_11use_defaultESF_SF_EEyS9_d6DValueEEvT0_PT3_T1_NS0_13GridEvenShareISL_EET2_T4_:
	.zero		1176


//--------------------- .nv.shared.reserved.0     --------------------------
	.section	.nv.shared.reserved.0,"aw",@nobits
	.weak		__nv_reservedSMEM_offset_0_alias
	.size		__nv_reservedSMEM_offset_0_alias, 0, 64
	.other		__nv_reservedSMEM_offset_0_alias,@"STO_CUDA_RESERVED_SHARED STV_DEFAULT"
__nv_reservedSMEM_offset_0_alias:
	.zero		0
	.zero		64


//--------------------- .nv.global                --------------------------
	.section	.nv.global,"aw",@nobits
.nv.global:
	.type		_ZN34_INTERNAL_b09faee2_4_k_cu_d414751e6thrust24THRUST_300001_SM_1000_NS3seqE,@object
	.size		_ZN34_INTERNAL_b09faee2_4_k_cu_d414751e6thrust24THRUST_300001_SM_1000_NS3seqE,(_ZN34_INTERNAL_b09faee2_4_k_cu_d414751e4cuda3std3__48in_placeE - _ZN34_INTERNAL_b09faee2_4_k_cu_d414751e6thrust24THRUST_300001_SM_1000_NS3seqE)
_ZN34_INTERNAL_b09faee2_4_k_cu_d414751e6thrust24THRUST_300001_SM_1000_NS3seqE:
	.zero		1
	.type		_ZN34_INTERNAL_b09faee2_4_k_cu_d414751e4cuda3std3__48in_placeE,@object
	.size		_ZN34_INTERNAL_b09faee2_4_k_cu_d414751e4cuda3std3__48in_placeE,(_ZN34_INTERNAL_b09faee2_4_k_cu_d414751e4cuda3std6ranges3__45__cpo4sizeE - _ZN34_INTERNAL_b09faee2_4_k_cu_d414751e4cuda3std3__48in_placeE)
_ZN34_INTERNAL_b09faee2_4_k_cu_d414751e4cuda3std3__48in_placeE:
	.zero		1
	.type		_ZN34_INTERNAL_b09faee2_4_k_cu_d414751e4cuda3std6ranges3__45__cpo4sizeE,@object
	.size		_ZN34_INTERNAL_b09faee2_4_k_cu_d414751e4cuda3std6ranges3__45__cpo4sizeE,(_ZN34_INTERNAL_b09faee2_4_k_cu_d414751e6thrust24THRUST_300001_SM_1000_NS12placeholders2_3E - _ZN34_INTERNAL_b09faee2_4_k_cu_d414751e4cuda3std6ranges3__45__cpo4sizeE)
_ZN34_INTERNAL_b09faee2_4_k_cu_d414751e4cuda3std6ranges3__45__cpo4sizeE:
	.zero		1
	.type		_ZN34_INTERNAL_b09faee2_4_k_cu_d414751e6thrust24THRUST_300001_SM_1000_NS12placeholders2_3E,@object
	.size		_ZN34_INTERNAL_b09faee2_4_k_cu_d414751e6thrust24THRUST_300001_SM_1000_NS12placeholders2_3E,(_ZN34_INTERNAL_b09faee2_4_k_cu_d414751e4cuda3std3__45__cpo6cbeginE - _ZN34_INTERNAL_b09faee2_4_k_cu_d414751e6thrust24THRUST_300001_SM_1000_NS12placeholders2_3E)
_ZN34_INTERNAL_b09faee2_4_k_cu_d414751e6thrust24THRUST_300001_SM_1000_NS12placeholders2_3E:
	.zero		1
	.type		_ZN34_INTERNAL_b09faee2_4_k_cu_d414751e4cuda3std3__45__cpo6cbeginE,@object
	.size		_ZN34_INTERNAL_b09faee2_4_k_cu_d414751e4cuda3std3__45__cpo6cbeginE,(_ZN34_INTERNAL_b09faee2_4_k_cu_d414751e4cuda3std6ranges3__45__cpo6cbeginE - _ZN34_INTERNAL_b09faee2_4_k_cu_d414751e4cuda3std3__45__cpo6cbeginE)
_ZN34_INTERNAL_b09faee2_4_k_cu_d414751e4cuda3std3__45__cpo6cbeginE:
	.zero		1
	.type		_ZN34_INTERNAL_b09faee2_4_k_cu_d414751e4cuda3std6ranges3__45__cpo6cbeginE,@object
	.size		_ZN34_INTERNAL_b09faee2_4_k_cu_d414751e4cuda3std6ranges3__45__cpo6cbeginE,(_ZN34_INTERNAL_b09faee2_4_k_cu_d414751e6thrust24THRUST_300001_SM_1000_NS12placeholders2_7E - _ZN34_INTERNAL_b09faee2_4_k_cu_d414751e4cuda3std6ranges3__45__cpo6cbeginE)
_ZN34_INTERNAL_b09faee2_4_k_cu_d414751e4cuda3std6ranges3__45__cpo6cbeginE:
	.zero		1
	.type		_ZN34_INTERNAL_b09faee2_4_k_cu_d414751e6thrust24THRUST_300001_SM_1000_NS12placeholders2_7E,@object
	.size		_ZN34_INTERNAL_b09faee2_4_k_cu_d414751e6thrust24THRUST_300001_SM_1000_NS12placeholders2_7E,(_ZN34_INTERNAL_b09faee2_4_k_cu_d414751e4cuda3std3__45__cpo7crbeginE - _ZN34_INTERNAL_b09faee2_4_k_cu_d414751e6thrust24THRUST_300001_SM_1000_NS12placeholders2_7E)
_ZN34_INTERNAL_b09faee2_4_k_cu_d414751e6thrust24THRUST_300001_SM_1000_NS12placeholders2_7E:
	.zero		1
	.type		_ZN34_INTERNAL_b09faee2_4_k_cu_d414751e4cuda3std3__45__cpo7crbeginE,@object
	.size		_ZN34_INTERNAL_b09faee2_4_k_cu_d414751e4cuda3std3__45__cpo7crbeginE,(_ZN34_INTERNAL_b09faee2_4_k_cu_d414751e4cuda3std6ranges3__45__cpo4nextE - _ZN34_INTERNAL_b09faee2_4_k_cu_d414751e4cuda3std3__45__cpo7crbeginE)
_ZN34_INTERNAL_b09faee2_4_k_cu_d414751e4cuda3std3__45__cpo7crbeginE:
	.zero		1
	.type		_ZN34_INTERNAL_b09faee2_4_k_cu_d414751e4cuda3std6ranges3__45__cpo4nextE,@object
	.size		_ZN34_INTERNAL_b09faee2_4_k_cu_d414751e4cuda3std6ranges3__45__cpo4nextE,(_ZN34_INTERNAL_b09faee2_4_k_cu_d414751e4cuda3std6ranges3__45__cpo4swapE - _ZN34_INTERNAL_b09faee2_4_k_cu_d414751e4cuda3std6ranges3__45__cpo4nextE)
_ZN34_INTERNAL_b09faee2_4_k_cu_d414751e4cuda3std6ranges3__45__cpo4nextE:
	.zero		1
	.type		_ZN34_INTERNAL_b09faee2_4_k_cu_d414751e4cuda3std6ranges3__45__cpo4swapE,@object
	.size		_ZN34_INTERNAL_b09faee2_4_k_cu_d414751e4cuda3std6ranges3__45__cpo4swapE,(_ZN34_INTERNAL_b09faee2_4_k_cu_d414751e6thrust24THRUST_300001_SM_1000_NS8cuda_cub10par_nosyncE - _ZN34_INTERNAL_b09faee2_4_k_cu_d414751e4cuda3std6ranges3__45__cpo4swapE)
_ZN34_INTERNAL_b09faee2_4_k_cu_d414751e4cuda3std6ranges3__45__cpo4swapE:
	.zero		1
	.type		_ZN34_INTERNAL_b09faee2_4_k_cu_d414751e6thrust24THRUST_300001_SM_1000_NS8cuda_cub10par_nosyncE,@object
	.size		_ZN34_INTERNAL_b09faee2_4_k_cu_d414751e6thrust24THRUST_300001_SM_1000_NS8cuda_cub10par_nosyncE,(_ZN34_INTERNAL_b09faee2_4_k_cu_d414751e6thrust24THRUST_300001_SM_1000_NS12placeholders2_9E - _ZN34_INTERNAL_b09faee2_4_k_cu_d414751e6thrust24THRUST_300001_SM_1000_NS8cuda_cub10par_nosyncE)
_ZN34_INTERNAL_b09faee2_4_k_cu_d414751e6thrust24THRUST_300001_SM_1000_NS8cuda_cub10par_nosyncE:
	.zero		1
	.type		_ZN34_INTERNAL_b09faee2_4_k_cu_d414751e6thrust24THRUST_300001_SM_1000_NS12placeholders2_9E,@object
	.size		_ZN34_INTERNAL_b09faee2_4_k_cu_d414751e6thrust24THRUST_300001_SM_1000_NS12placeholders2_9E,(_ZN34_INTERNAL_b09faee2_4_k_cu_d414751e4cuda3std3__436_GLOBAL__N__b09faee2_4_k_cu_d414751e6ignoreE - _ZN34_INTERNAL_b09faee2_4_k_cu_d414751e6thrust24THRUST_300001_SM_1000_NS12placeholders2_9E)
_ZN34_INTERNAL_b09faee2_4_k_cu_d414751e6thrust24THRUST_300001_SM_1000_NS12placeholders2_9E:
	.zero		1
	.type		_ZN34_INTERNAL_b09faee2_4_k_cu_d414751e4cuda3std3__436_GLOBAL__N__b09faee2_4_k_cu_d414751e6ignoreE,@object
	.size		_ZN34_INTERNAL_b09faee2_4_k_cu_d414751e4cuda3std3__436_GLOBAL__N__b09faee2_4_k_cu_d414751e6ignoreE,(_ZN34_INTERNAL_b09faee2_4_k_cu_d414751e4cuda3std6ranges3__45__cpo4dataE - _ZN34_INTERNAL_b09faee2_4_k_cu_d414751e4cuda3std3__436_GLOBAL__N__b09faee2_4_k_cu_d414751e6ignoreE)
_ZN34_INTERNAL_b09faee2_4_k_cu_d414751e4cuda3std3__436_GLOBAL__N__b09faee2_4_k_cu_d414751e6ignoreE:
	.zero		1
	.type		_ZN34_INTERNAL_b09faee2_4_k_cu_d414751e4cuda3std6ranges3__45__cpo4dataE,@object
	.size		_ZN34_INTERNAL_b09faee2_4_k_cu_d414751e4cuda3std6ranges3__45__cpo4dataE,(_ZN34_INTERNAL_b09faee2_4_k_cu_d414751e6thrust24THRUST_300001_SM_1000_NS12placeholders2_1E - _ZN34_INTERNAL_b09faee2_4_k_cu_d414751e4cuda3std6ranges3__45__cpo4dataE)
_ZN34_INTERNAL_b09faee2_4_k_cu_d414751e4cuda3std6ranges3__45__cpo4dataE:
	.zero		1
	.type		_ZN34_INTERNAL_b09faee2_4_k_cu_d414751e6thrust24THRUST_300001_SM_1000_NS12placeholders2_1E,@object
	.size		_ZN34_INTERNAL_b09faee2_4_k_cu_d414751e6thrust24THRUST_300001_SM_1000_NS12placeholders2_1E,(_ZN34_INTERNAL_b09faee2_4_k_cu_d414751e4cuda3std3__45__cpo5beginE - _ZN34_INTERNAL_b09faee2_4_k_cu_d414751e6thrust24THRUST_300001_SM_1000_NS12placeholders2_1E)
_ZN34_INTERNAL_b09faee2_4_k_cu_d414751e6thrust24THRUST_300001_SM_1000_NS12placeholders2_1E:
	.zero		1
	.type		_ZN34_INTERNAL_b09faee2_4_k_cu_d414751e4cuda3std3__45__cpo5beginE,@object
	.size		_ZN34_INTERNAL_b09faee2_4_k_cu_d414751e4cuda3std3__45__cpo5beginE,(_ZN34_INTERNAL_b09faee2_4_k_cu_d414751e4cuda3std6ranges3__45__cpo5beginE - _ZN34_INTERNAL_b09faee2_4_k_cu_d414751e4cuda3std3__45__cpo5beginE)
_ZN34_INTERNAL_b09faee2_4_k_cu_d414751e4cuda3std3__45__cpo5beginE:
	.zero		1
	.type		_ZN34_INTERNAL_b09faee2_4_k_cu_d414751e4cuda3std6ranges3__45__cpo5beginE,@object
	.size		_ZN34_INTERNAL_b09faee2_4_k_cu_d414751e4cuda3std6ranges3__45__cpo5beginE,(_ZN34_INTERNAL_b09faee2_4_k_cu_d414751e6thrust24THRUST_300001_SM_1000_NS12placeholders2_5E - _ZN34_INTERNAL_b09faee2_4_k_cu_d414751e4cuda3std6ranges3__45__cpo5beginE)
_ZN34_INTERNAL_b09faee2_4_k_cu_d414751e4cuda3std6ranges3__45__cpo5beginE:
	.zero		1
	.type		_ZN34_INTERNAL_b09faee2_4_k_cu_d414751e6thrust24THRUST_300001_SM_1000_NS12placeholders2_5E,@object
	.size		_ZN34_INTERNAL_b09faee2_4_k_cu_d414751e6thrust24THRUST_300001_SM_1000_NS12placeholders2_5E,(_ZN34_INTERNAL_b09faee2_4_k_cu_d414751e4cuda3std3__45__cpo6rbeginE - _ZN34_INTERNAL_b09faee2_4_k_cu_d414751e6thrust24THRUST_300001_SM_1000_NS12placeholders2_5E)
_ZN34_INTERNAL_b09faee2_4_k_cu_d414751e6thrust24THRUST_300001_SM_1000_NS12placeholders2_5E:
	.zero		1
	.type		_ZN34_INTERNAL_b09faee2_4_k_cu_d414751e4cuda3std3__45__cpo6rbeginE,@object
	.size		_ZN34_INTERNAL_b09faee2_4_k_cu_d414751e4cuda3std3__45__cpo6rbeginE,(_ZN34_INTERNAL_b09faee2_4_k_cu_d414751e4cuda3std6ranges3__45__cpo7advanceE - _ZN34_INTERNAL_b09faee2_4_k_cu_d414751e4cuda3std3__45__cpo6rbeginE)
_ZN34_INTERNAL_b09faee2_4_k_cu_d414751e4cuda3std3__45__cpo6rbeginE:
	.zero		1
	.type		_ZN34_INTERNAL_b09faee2_4_k_cu_d414751e4cuda3std6ranges3__45__cpo7advanceE,@object
	.size		_ZN34_INTERNAL_b09faee2_4_k_cu_d414751e4cuda3std6ranges3__45__cpo7advanceE,(_ZN34_INTERNAL_b09faee2_4_k_cu_d414751e4cuda3std3__47nulloptE - _ZN34_INTERNAL_b09faee2_4_k_cu_d414751e4cuda3std6ranges3__45__cpo7advanceE)
_ZN34_INTERNAL_b09faee2_4_k_cu_d414751e4cuda3std6ranges3__45__cpo7advanceE:
	.zero		1
	.type		_ZN34_INTERNAL_b09faee2_4_k_cu_d414751e4cuda3std3__47nulloptE,@object
	.size		_ZN34_INTERNAL_b09faee2_4_k_cu_d414751e4cuda3std3__47nulloptE,(_ZN34_INTERNAL_b09faee2_4_k_cu_d414751e4cuda3std6ranges3__45__cpo8distanceE - _ZN34_INTERNAL_b09faee2_4_k_cu_d414751e4cuda3std3__47nulloptE)
_ZN34_INTERNAL_b09faee2_4_k_cu_d414751e4cuda3std3__47nulloptE:
	.zero		1
	.type		_ZN34_INTERNAL_b09faee2_4_k_cu_d414751e4cuda3std6ranges3__45__cpo8distanceE,@object
	.size		_ZN34_INTERNAL_b09faee2_4_k_cu_d414751e4cuda3std6ranges3__45__cpo8distanceE,(_ZN34_INTERNAL_b09faee2_4_k_cu_d414751e6thrust24THRUST_300001_SM_1000_NS12placeholders3_10E - _ZN34_INTERNAL_b09faee2_4_k_cu_d414751e4cuda3std6ranges3__45__cpo8distanceE)
_ZN34_INTERNAL_b09faee2_4_k_cu_d414751e4cuda3std6ranges3__45__cpo8distanceE:
	.zero		1
	.type		_ZN34_INTERNAL_b09faee2_4_k_cu_d414751e6thrust24THRUST_300001_SM_1000_NS12placeholders3_10E,@object
	.size		_ZN34_INTERNAL_b09faee2_4_k_cu_d414751e6thrust24THRUST_300001_SM_1000_NS12placeholders3_10E,(_ZN34_INTERNAL_b09faee2_4_k_cu_d414751e4cuda3std3__419piecewise_constructE - _ZN34_INTERNAL_b09faee2_4_k_cu_d414751e6thrust24THRUST_300001_SM_1000_NS12placeholders3_10E)
_ZN34_INTERNAL_b09faee2_4_k_cu_d414751e6thrust24THRUST_300001_SM_1000_NS12placeholders3_10E:
	.zero		1
	.type		_ZN34_INTERNAL_b09faee2_4_k_cu_d414751e4cuda3std3__419piecewise_constructE,@object
	.size		_ZN34_INTERNAL_b09faee2_4_k_cu_d414751e4cuda3std3__419piecewise_constructE,(_ZN34_INTERNAL_b09faee2_4_k_cu_d414751e4cuda3std6ranges3__45__cpo5cdataE - _ZN34_INTERNAL_b09faee2_4_k_cu_d414751e4cuda3std3__419piecewise_constructE)
_ZN34_INTERNAL_b09faee2_4_k_cu_d414751e4cuda3std3__419piecewise_constructE:
	.zero		1
	.type		_ZN34_INTERNAL_b09faee2_4_k_cu_d414751e4cuda3std6ranges3__45__cpo5cdataE,@object
	.size		_ZN34_INTERNAL_b09faee2_4_k_cu_d414751e4cuda3std6ranges3__45__cpo5cdataE,(_ZN34_INTERNAL_b09faee2_4_k_cu_d414751e6thrust24THRUST_300001_SM_1000_NS12placeholders2_2E - _ZN34_INTERNAL_b09faee2_4_k_cu_d414751e4cuda3std6ranges3__45__cpo5cdataE)
_ZN34_INTERNAL_b09faee2_4_k_cu_d414751e4cuda3std6ranges3__45__cpo5cdataE:
	.zero		1
	.type		_ZN34_INTERNAL_b09faee2_4_k_cu_d414751e6thrust24THRUST_300001_SM_1000_NS12placeholders2_2E,@object
	.size		_ZN34_INTERNAL_b09faee2_4_k_cu_d414751e6thrust24THRUST_300001_SM_1000_NS12placeholders2_2E,(_ZN34_INTERNAL_b09faee2_4_k_cu_d414751e4cuda3std3__45__cpo3endE - _ZN34_INTERNAL_b09faee2_4_k_cu_d414751e6thrust24THRUST_300001_SM_1000_NS12placeholders2_2E)
_ZN34_INTERNAL_b09faee2_4_k_cu_d414751e6thrust24THRUST_300001_SM_1000_NS12placeholders2_2E:
	.zero		1
	.type		_ZN34_INTERNAL_b09faee2_4_k_cu_d414751e4cuda3std3__45__cpo3endE,@object
	.size		_ZN34_INTERNAL_b09faee2_4_k_cu_d414751e4cuda3std3__45__cpo3endE,(_ZN34_INTERNAL_b09faee2_4_k_cu_d414751e4cuda3std6ranges3__45__cpo3endE - _ZN34_INTERNAL_b09faee2_4_k_cu_d414751e4cuda3std3__45__cpo3endE)
_ZN34_INTERNAL_b09faee2_4_k_cu_d414751e4cuda3std3__45__cpo3endE:
	.zero		1
	.type		_ZN34_INTERNAL_b09faee2_4_k_cu_d414751e4cuda3std6ranges3__45__cpo3endE,@object
	.size		_ZN34_INTERNAL_b09faee2_4_k_cu_d414751e4cuda3std6ranges3__45__cpo3endE,(_ZN34_INTERNAL_b09faee2_4_k_cu_d414751e6thrust24THRUST_300001_SM_1000_NS12placeholders2_6E - _ZN34_INTERNAL_b09faee2_4_k_cu_d414751e4cuda3std6ranges3__45__cpo3endE)
_ZN34_INTERNAL_b09faee2_4_k_cu_d414751e4cuda3std6ranges3__45__cpo3endE:
	.zero		1
	.type		_ZN34_INTERNAL_b09faee2_4_k_cu_d414751e6thrust24THRUST_300001_SM_1000_NS12placeholders2_6E,@object
	.size		_ZN34_INTERNAL_b09faee2_4_k_cu_d414751e6thrust24THRUST_300001_SM_1000_NS12placeholders2_6E,(_ZN34_INTERNAL_b09faee2_4_k_cu_d414751e4cuda3std3__45__cpo4rendE - _ZN34_INTERNAL_b09faee2_4_k_cu_d414751e6thrust24THRUST_300001_SM_1000_NS12placeholders2_6E)
_ZN34_INTERNAL_b09faee2_4_k_cu_d414751e6thrust24THRUST_300001_SM_1000_NS12placeholders2_6E:
	.zero		1
	.type		_ZN34_INTERNAL_b09faee2_4_k_cu_d414751e4cuda3std3__45__cpo4rendE,@object
	.size		_ZN34_INTERNAL_b09faee2_4_k_cu_d414751e4cuda3std3__45__cpo4rendE,(_ZN34_INTERNAL_b09faee2_4_k_cu_d414751e4cuda3std6ranges3__45__cpo9iter_swapE - _ZN34_INTERNAL_b09faee2_4_k_cu_d414751e4cuda3std3__45__cpo4rendE)
_ZN34_INTERNAL_b09faee2_4_k_cu_d414751e4cuda3std3__45__cpo4rendE:
	.zero		1
	.type		_ZN34_INTERNAL_b09faee2_4_k_cu_d414751e4cuda3std6ranges3__45__cpo9iter_swapE,@object
	.size		_ZN34_INTERNAL_b09faee2_4_k_cu_d414751e4cuda3std6ranges3__45__cpo9iter_swapE,(_ZN34_INTERNAL_b09faee2_4_k_cu_d414751e4cuda3std3__48unexpectE - _ZN34_INTERNAL_b09faee2_4_k_cu_d414751e4cuda3std6ranges3__45__cpo9iter_swapE)
_ZN34_INTERNAL_b09faee2_4_k_cu_d414751e4cuda3std6ranges3__45__cpo9iter_swapE:
	.zero		1
	.type		_ZN34_INTERNAL_b09faee2_4_k_cu_d414751e4cuda3std3__48unexpectE,@object
	.size		_ZN34_INTERNAL_b09faee2_4_k_cu_d414751e4cuda3std3__48unexpectE,(_ZN34_INTERNAL_b09faee2_4_k_cu_d414751e6thrust24THRUST_300001_SM_1000_NS8cuda_cub3parE - _ZN34_INTERNAL_b09faee2_4_k_cu_d414751e4cuda3std3__48unexpectE)
_ZN34_INTERNAL_b09faee2_4_k_cu_d414751e4cuda3std3__48unexpectE:
	.zero		1
	.type		_ZN34_INTERNAL_b09faee2_4_k_cu_d414751e6thrust24THRUST_300001_SM_1000_NS8cuda_cub3parE,@object
	.size		_ZN34_INTERNAL_b09faee2_4_k_cu_d414751e6thrust24THRUST_300001_SM_1000_NS8cuda_cub3parE,(_ZN34_INTERNAL_b09faee2_4_k_cu_d414751e6thrust24THRUST_300001_SM_1000_NS12placeholders2_4E - _ZN34_INTERNAL_b09faee2_4_k_cu_d414751e6thrust24THRUST_300001_SM_1000_NS8cuda_cub3parE)
_ZN34_INTERNAL_b09faee2_4_k_cu_d414751e6thrust24THRUST_300001_SM_1000_NS8cuda_cub3parE:
	.zero		1
	.type		_ZN34_INTERNAL_b09faee2_4_k_cu_d414751e6thrust24THRUST_300001_SM_1000_NS12placeholders2_4E,@object
	.size		_ZN34_INTERNAL_b09faee2_4_k_cu_d414751e6thrust24THRUST_300001_SM_1000_NS12placeholders2_4E,(_ZN34_INTERNAL_b09faee2_4_k_cu_d414751e4cuda3std3__45__cpo4cendE - _ZN34_INTERNAL_b09faee2_4_k_cu_d414751e6thrust24THRUST_300001_SM_1000_NS12placeholders2_4E)
_ZN34_INTERNAL_b09faee2_4_k_cu_d414751e6thrust24THRUST_300001_SM_1000_NS12placeholders2_4E:
	.zero		1
	.type		_ZN34_INTERNAL_b09faee2_4_k_cu_d414751e4cuda3std3__45__cpo4cendE,@object
	.size		_ZN34_INTERNAL_b09faee2_4_k_cu_d414751e4cuda3std3__45__cpo4cendE,(_ZN34_INTERNAL_b09faee2_4_k_cu_d414751e4cuda3std6ranges3__45__cpo4cendE - _ZN34_INTERNAL_b09faee2_4_k_cu_d414751e4cuda3std3__45__cpo4cendE)
_ZN34_INTERNAL_b09faee2_4_k_cu_d414751e4cuda3std3__45__cpo4cendE:
	.zero		1
	.type		_ZN34_INTERNAL_b09faee2_4_k_cu_d414751e4cuda3std6ranges3__45__cpo4cendE,@object
	.size		_ZN34_INTERNAL_b09faee2_4_k_cu_d414751e4cuda3std6ranges3__45__cpo4cendE,(_ZN34_INTERNAL_b09faee2_4_k_cu_d414751e4cuda3std3__420unreachable_sentinelE - _ZN34_INTERNAL_b09faee2_4_k_cu_d414751e4cuda3std6ranges3__45__cpo4cendE)
_ZN34_INTERNAL_b09faee2_4_k_cu_d414751e4cuda3std6ranges3__45__cpo4cendE:
	.zero		1
	.type		_ZN34_INTERNAL_b09faee2_4_k_cu_d414751e4cuda3std3__420unreachable_sentinelE,@object
	.size		_ZN34_INTERNAL_b09faee2_4_k_cu_d414751e4cuda3std3__420unreachable_sentinelE,(_ZN34_INTERNAL_b09faee2_4_k_cu_d414751e4cuda3std6ranges3__45__cpo5ssizeE - _ZN34_INTERNAL_b09faee2_4_k_cu_d414751e4cuda3std3__420unreachable_sentinelE)
_ZN34_INTERNAL_b09faee2_4_k_cu_d414751e4cuda3std3__420unreachable_sentinelE:
	.zero		1
	.type		_ZN34_INTERNAL_b09faee2_4_k_cu_d414751e4cuda3std6ranges3__45__cpo5ssizeE,@object
	.size		_ZN34_INTERNAL_b09faee2_4_k_cu_d414751e4cuda3std6ranges3__45__cpo5ssizeE,(_ZN34_INTERNAL_b09faee2_4_k_cu_d414751e6thrust24THRUST_300001_SM_1000_NS12placeholders2_8E - _ZN34_INTERNAL_b09faee2_4_k_cu_d414751e4cuda3std6ranges3__45__cpo5ssizeE)
_ZN34_INTERNAL_b09faee2_4_k_cu_d414751e4cuda3std6ranges3__45__cpo5ssizeE:
	.zero		1
	.type		_ZN34_INTERNAL_b09faee2_4_k_cu_d414751e6thrust24THRUST_300001_SM_1000_NS12placeholders2_8E,@object
	.size		_ZN34_INTERNAL_b09faee2_4_k_cu_d414751e6thrust24THRUST_300001_SM_1000_NS12placeholders2_8E,(_ZN34_INTERNAL_b09faee2_4_k_cu_d414751e4cuda3std3__45__cpo5crendE - _ZN34_INTERNAL_b09faee2_4_k_cu_d414751e6thrust24THRUST_300001_SM_1000_NS12placeholders2_8E)
_ZN34_INTERNAL_b09faee2_4_k_cu_d414751e6thrust24THRUST_300001_SM_1000_NS12placeholders2_8E:
	.zero		1
	.type		_ZN34_INTERNAL_b09faee2_4_k_cu_d414751e4cuda3std3__45__cpo5crendE,@object
	.size		_ZN34_INTERNAL_b09faee2_4_k_cu_d414751e4cuda3std3__45__cpo5crendE,(_ZN34_INTERNAL_b09faee2_4_k_cu_d414751e4cuda3std6ranges3__45__cpo4prevE - _ZN34_INTERNAL_b09faee2_4_k_cu_d414751e4cuda3std3__45__cpo5crendE)
_ZN34_INTERNAL_b09faee2_4_k_cu_d414751e4cuda3std3__45__cpo5crendE:
	.zero		1
	.type		_ZN34_INTERNAL_b09faee2_4_k_cu_d414751e4cuda3std6ranges3__45__cpo4prevE,@object
	.size		_ZN34_INTERNAL_b09faee2_4_k_cu_d414751e4cuda3std6ranges3__45__cpo4prevE,(_ZN34_INTERNAL_b09faee2_4_k_cu_d414751e4cuda3std6ranges3__45__cpo9iter_moveE - _ZN34_INTERNAL_b09faee2_4_k_cu_d414751e4cuda3std6ranges3__45__cpo4prevE)
_ZN34_INTERNAL_b09faee2_4_k_cu_d414751e4cuda3std6ranges3__45__cpo4prevE:
	.zero		1
	.type		_ZN34_INTERNAL_b09faee2_4_k_cu_d414751e4cuda3std6ranges3__45__cpo9iter_moveE,@object
	.size		_ZN34_INTERNAL_b09faee2_4_k_cu_d414751e4cuda3std6ranges3__45__cpo9iter_moveE,(_ZN34_INTERNAL_b09faee2_4_k_cu_d414751e6thrust24THRUST_300001_SM_1000_NS6system6detail10sequential3seqE - _ZN34_INTERNAL_b09faee2_4_k_cu_d414751e4cuda3std6ranges3__45__cpo9iter_moveE)
_ZN34_INTERNAL_b09faee2_4_k_cu_d414751e4cuda3std6ranges3__45__cpo9iter_moveE:
	.zero		1
	.type		_ZN34_INTERNAL_b09faee2_4_k_cu_d414751e6thrust24THRUST_300001_SM_1000_NS6system6detail10sequential3seqE,@object
	.size		_ZN34_INTERNAL_b09faee2_4_k_cu_d414751e6thrust24THRUST_300001_SM_1000_NS6system6detail10sequential3seqE,(.L_31 - _ZN34_INTERNAL_b09faee2_4_k_cu_d414751e6thrust24THRUST_300001_SM_1000_NS6system6detail10sequential3seqE)
_ZN34_INTERNAL_b09faee2_4_k_cu_d414751e6thrust24THRUST_300001_SM_1000_NS6system6detail10sequential3seqE:
	.zero		1
.L_31:


//--------------------- .nv.shared._ZN3cub18CUB_300001_SM_10006detail6reduce28DeviceReduceSingleTileKernelINS2_10policy_hubIdyN4cuda3std3__44plusIdEEE10Policy1000EN6thrust24THRUST_300001_SM_1000_NS17counting_iteratorIiNSD_11use_defaultESF_SF_EEPdyS9_dd6DValueEEvT0_T1_T2_T3_T4_T6_ --------------------------
	.section	.nv.shared._ZN3cub18CUB_300001_SM_10006detail6reduce28DeviceReduceSingleTileKernelINS2_10policy_hubIdyN4cuda3std3__44plusIdEEE10Policy1000EN6thrust24THRUST_300001_SM_1000_NS17counting_iteratorIiNSD_11use_defaultESF_SF_EEPdyS9_dd6DValueEEvT0_T1_T2_T3_T4_T6_,"aw",@nobits
	.sectionflags	@""
	.align	8
.nv.shared._ZN3cub18CUB_300001_SM_10006detail6reduce28DeviceReduceSingleTileKernelINS2_10policy_hubIdyN4cuda3std3__44plusIdEEE10Policy1000EN6thrust24THRUST_300001_SM_1000_NS17counting_iteratorIiNSD_11use_defaultESF_SF_EEPdyS9_dd6DValueEEvT0_T1_T2_T3_T4_T6_:
	.zero		1176


//--------------------- .nv.shared._ZN3cub18CUB_300001_SM_10006detail6reduce18DeviceReduceKernelINS2_10policy_hubIdjN4cuda3std3__44plusIdEEE10Policy1000EN6thrust24THRUST_300001_SM_1000_NS17counting_iteratorIiNSD_11use_defaultESF_SF_EEjS9_d6DValueEEvT0_PT3_T1_NS0_13GridEvenShareISL_EET2_T4_ --------------------------
	.section	.nv.shared._ZN3cub18CUB_300001_SM_10006detail6reduce18DeviceReduceKernelINS2_10policy_hubIdjN4cuda3std3__44plusIdEEE10Policy1000EN6thrust24THRUST_300001_SM_1000_NS17counting_iteratorIiNSD_11use_defaultESF_SF_EEjS9_d6DValueEEvT0_PT3_T1_NS0_13GridEvenShareISL_EET2_T4_,"aw",@nobits
	.sectionflags	@""
	.align	8
.nv.shared._ZN3cub18CUB_300001_SM_10006detail6reduce18DeviceReduceKernelINS2_10policy_hubIdjN4cuda3std3__44plusIdEEE10Policy1000EN6thrust24THRUST_300001_SM_1000_NS17counting_iteratorIiNSD_11use_defaultESF_SF_EEjS9_d6DValueEEvT0_PT3_T1_NS0_13GridEvenShareISL_EET2_T4_:
	.zero		1216


//--------------------- .nv.shared._ZN3cub18CUB_300001_SM_10006detail6reduce28DeviceReduceSingleTileKernelINS2_10policy_hubIdjN4cuda3std3__44plusIdEEE10Policy1000EN6thrust24THRUST_300001_SM_1000_NS17counting_iteratorIiNSD_11use_defaultESF_SF_EEPdjS9_dd6DValueEEvT0_T1_T2_T3_T4_T6_ --------------------------
	.section	.nv.shared._ZN3cub18CUB_300001_SM_10006detail6reduce28DeviceReduceSingleTileKernelINS2_10policy_hubIdjN4cuda3std3__44plusIdEEE10Policy1000EN6thrust24THRUST_300001_SM_1000_NS17counting_iteratorIiNSD_11use_defaultESF_SF_EEPdjS9_dd6DValueEEvT0_T1_T2_T3_T4_T6_,"aw",@nobits
	.sectionflags	@""
	.align	8
.nv.shared._ZN3cub18CUB_300001_SM_10006detail6reduce28DeviceReduceSingleTileKernelINS2_10policy_hubIdjN4cuda3std3__44plusIdEEE10Policy1000EN6thrust24THRUST_300001_SM_1000_NS17counting_iteratorIiNSD_11use_defaultESF_SF_EEPdjS9_dd6DValueEEvT0_T1_T2_T3_T4_T6_:
	.zero		1216


//--------------------- .nv.shared._ZN3cub18CUB_300001_SM_10006detail6reduce18DeviceReduceKernelINS2_10policy_hubIdyN4cuda3std3__44plusIdEEE10Policy1000EN6thrust24THRUST_300001_SM_1000_NS17counting_iteratorIiNSD_11use_defaultESF_SF_EEyS9_d6SValueEEvT0_PT3_T1_NS0_13GridEvenShareISL_EET2_T4_ --------------------------
	.section	.nv.shared._ZN3cub18CUB_300001_SM_10006detail6reduce18DeviceReduceKernelINS2_10policy_hubIdyN4cuda3std3__44plusIdEEE10Policy1000EN6thrust24THRUST_300001_SM_1000_NS17counting_iteratorIiNSD_11use_defaultESF_SF_EEyS9_d6SValueEEvT0_PT3_T1_NS0_13GridEvenShareISL_EET2_T4_,"aw",@nobits
	.sectionflags	@""
	.align	8
.nv.shared._ZN3cub18CUB_300001_SM_10006detail6reduce18DeviceReduceKernelINS2_10policy_hubIdyN4cuda3std3__44plusIdEEE10Policy1000EN6thrust24THRUST_300001_SM_1000_NS17counting_iteratorIiNSD_11use_defaultESF_SF_EEyS9_d6SValueEEvT0_PT3_T1_NS0_13GridEvenShareISL_EET2_T4_:
	.zero		1176


//--------------------- .nv.shared._ZN3cub18CUB_300001_SM_10006detail6reduce28DeviceReduceSingleTileKernelINS2_10policy_hubIdyN4cuda3std3__44plusIdEEE10Policy1000EN6thrust24THRUST_300001_SM_1000_NS17counting_iteratorIiNSD_11use_defaultESF_SF_EEPdyS9_dd6SValueEEvT0_T1_T2_T3_T4_T6_ --------------------------
	.section	.nv.shared._ZN3cub18CUB_300001_SM_10006detail6reduce28DeviceReduceSingleTileKernelINS2_10policy_hubIdyN4cuda3std3__44plusIdEEE10Policy1000EN6thrust24THRUST_300001_SM_1000_NS17counting_iteratorIiNSD_11use_defaultESF_SF_EEPdyS9_dd6SValueEEvT0_T1_T2_T3_T4_T6_,"aw",@nobits
	.sectionflags	@""
	.align	8
.nv.shared._ZN3cub18CUB_300001_SM_10006detail6reduce28DeviceReduceSingleTileKernelINS2_10policy_hubIdyN4cuda3std3__44plusIdEEE10Policy1000EN6thrust24THRUST_300001_SM_1000_NS17counting_iteratorIiNSD_11use_defaultESF_SF_EEPdyS9_dd6SValueEEvT0_T1_T2_T3_T4_T6_:
	.zero		1176


//--------------------- .nv.shared._ZN3cub18CUB_300001_SM_10006detail6reduce18DeviceReduceKernelINS2_10policy_hubIdjN4cuda3std3__44plusIdEEE10Policy1000EN6thrust24THRUST_300001_SM_1000_NS17counting_iteratorIiNSD_11use_defaultESF_SF_EEjS9_d6SValueEEvT0_PT3_T1_NS0_13GridEvenShareISL_EET2_T4_ --------------------------
	.section	.nv.shared._ZN3cub18CUB_300001_SM_10006detail6reduce18DeviceReduceKernelINS2_10policy_hubIdjN4cuda3std3__44plusIdEEE10Policy1000EN6thrust24THRUST_300001_SM_1000_NS17counting_iteratorIiNSD_11use_defaultESF_SF_EEjS9_d6SValueEEvT0_PT3_T1_NS0_13GridEvenShareISL_EET2_T4_,"aw",@nobits
	.sectionflags	@""
	.align	8
.nv.shared._ZN3cub18CUB_300001_SM_10006detail6reduce18DeviceReduceKernelINS2_10policy_hubIdjN4cuda3std3__44plusIdEEE10Policy1000EN6thrust24THRUST_300001_SM_1000_NS17counting_iteratorIiNSD_11use_defaultESF_SF_EEjS9_d6SValueEEvT0_PT3_T1_NS0_13GridEvenShareISL_EET2_T4_:
	.zero		1216


//--------------------- .nv.shared._ZN3cub18CUB_300001_SM_10006detail6reduce28DeviceReduceSingleTileKernelINS2_10policy_hubIdjN4cuda3std3__44plusIdEEE10Policy1000EN6thrust24THRUST_300001_SM_1000_NS17counting_iteratorIiNSD_11use_defaultESF_SF_EEPdjS9_dd6SValueEEvT0_T1_T2_T3_T4_T6_ --------------------------
	.section	.nv.shared._ZN3cub18CUB_300001_SM_10006detail6reduce28DeviceReduceSingleTileKernelINS2_10policy_hubIdjN4cuda3std3__44plusIdEEE10Policy1000EN6thrust24THRUST_300001_SM_1000_NS17counting_iteratorIiNSD_11use_defaultESF_SF_EEPdjS9_dd6SValueEEvT0_T1_T2_T3_T4_T6_,"aw",@nobits
	.sectionflags	@""
	.align	8
.nv.shared._ZN3cub18CUB_300001_SM_10006detail6reduce28DeviceReduceSingleTileKernelINS2_10policy_hubIdjN4cuda3std3__44plusIdEEE10Policy1000EN6thrust24THRUST_300001_SM_1000_NS17counting_iteratorIiNSD_11use_defaultESF_SF_EEPdjS9_dd6SValueEEvT0_T1_T2_T3_T4_T6_:
	.zero		1216


//--------------------- .nv.shared._ZN3cub18CUB_300001_SM_10006detail6reduce18DeviceReduceKernelINS2_10policy_hubIdyN4cuda3std3__44plusIdEEE10Policy1000EN6thrust24THRUST_300001_SM_1000_NS17counting_iteratorIiNSD_11use_defaultESF_SF_EEyS9_d6RValueEEvT0_PT3_T1_NS0_13GridEvenShareISL_EET2_T4_ --------------------------
	.section	.nv.shared._ZN3cub18CUB_300001_SM_10006detail6reduce18DeviceReduceKernelINS2_10policy_hubIdyN4cuda3std3__44plusIdEEE10Policy1000EN6thrust24THRUST_300001_SM_1000_NS17counting_iteratorIiNSD_11use_defaultESF_SF_EEyS9_d6RValueEEvT0_PT3_T1_NS0_13GridEvenShareISL_EET2_T4_,"aw",@nobits
	.sectionflags	@""
	.align	8
.nv.shared._ZN3cub18CUB_300001_SM_10006detail6reduce18DeviceReduceKernelINS2_10policy_hubIdyN4cuda3std3__44plusIdEEE10Policy1000EN6thrust24THRUST_300001_SM_1000_NS17counting_iteratorIiNSD_11use_defaultESF_SF_EEyS9_d6RValueEEvT0_PT3_T1_NS0_13GridEvenShareISL_EET2_T4_:
	.zero		1176


//--------------------- .nv.shared._ZN3cub18CUB_300001_SM_10006detail6reduce28DeviceReduceSingleTileKernelINS2_10policy_hubIdyN4cuda3std3__44plusIdEEE10Policy1000EN6thrust24THRUST_300001_SM_1000_NS17counting_iteratorIiNSD_11use_defaultESF_SF_EEPdyS9_dd6RValueEEvT0_T1_T2_T3_T4_T6_ --------------------------
	.section	.nv.shared._ZN3cub18CUB_300001_SM_10006detail6reduce28DeviceReduceSingleTileKernelINS2_10policy_hubIdyN4cuda3std3__44plusIdEEE10Policy1000EN6thrust24THRUST_300001_SM_1000_NS17counting_iteratorIiNSD_11use_defaultESF_SF_EEPdyS9_dd6RValueEEvT0_T1_T2_T3_T4_T6_,"aw",@nobits
	.sectionflags	@""
	.align	8
.nv.shared._ZN3cub18CUB_300001_SM_10006detail6reduce28DeviceReduceSingleTileKernelINS2_10policy_hubIdyN4cuda3std3__44plusIdEEE10Policy1000EN6thrust24THRUST_300001_SM_1000_NS17counting_iteratorIiNSD_11use_defaultESF_SF_EEPdyS9_dd6RValueEEvT0_T1_T2_T3_T4_T6_:
	.zero		1176


//--------------------- .nv.shared._ZN3cub18CUB_300001_SM_10006detail6reduce18DeviceReduceKernelINS2_10policy_hubIdjN4cuda3std3__44plusIdEEE10Policy1000EN6thrust24THRUST_300001_SM_1000_NS17counting_iteratorIiNSD_11use_defaultESF_SF_EEjS9_d6RValueEEvT0_PT3_T1_NS0_13GridEvenShareISL_EET2_T4_ --------------------------
	.section	.nv.shared._ZN3cub18CUB_300001_SM_10006detail6reduce18DeviceReduceKernelINS2_10policy_hubIdjN4cuda3std3__44plusIdEEE10Policy1000EN6thrust24THRUST_300001_SM_1000_NS17counting_iteratorIiNSD_11use_defaultESF_SF_EEjS9_d6RValueEEvT0_PT3_T1_NS0_13GridEvenShareISL_EET2_T4_,"aw",@nobits
	.sectionflags	@""
	.align	8
.nv.shared._ZN3cub18CUB_300001_SM_10006detail6reduce18DeviceReduceKernelINS2_10policy_hubIdjN4cuda3std3__44plusIdEEE10Policy1000EN6thrust24THRUST_300001_SM_1000_NS17counting_iteratorIiNSD_11use_defaultESF_SF_EEjS9_d6RValueEEvT0_PT3_T1_NS0_13GridEvenShareISL_EET2_T4_:
	.zero		1216


//--------------------- .nv.shared._ZN3cub18CUB_300001_SM_10006detail6reduce28DeviceReduceSingleTileKernelINS2_10policy_hubIdjN4cuda3std3__44plusIdEEE10Policy1000EN6thrust24THRUST_300001_SM_1000_NS17counting_iteratorIiNSD_11use_defaultESF_SF_EEPdjS9_dd6RValueEEvT0_T1_T2_T3_T4_T6_ --------------------------
	.section	.nv.shared._ZN3cub18CUB_300001_SM_10006detail6reduce28DeviceReduceSingleTileKernelINS2_10policy_hubIdjN4cuda3std3__44plusIdEEE10Policy1000EN6thrust24THRUST_300001_SM_1000_NS17counting_iteratorIiNSD_11use_defaultESF_SF_EEPdjS9_dd6RValueEEvT0_T1_T2_T3_T4_T6_,"aw",@nobits
	.sectionflags	@""
	.align	8
.nv.shared._ZN3cub18CUB_300001_SM_10006detail6reduce28DeviceReduceSingleTileKernelINS2_10policy_hubIdjN4cuda3std3__44plusIdEEE10Policy1000EN6thrust24THRUST_300001_SM_1000_NS17counting_iteratorIiNSD_11use_defaultESF_SF_EEPdjS9_dd6RValueEEvT0_T1_T2_T3_T4_T6_:
	.zero		1216


//--------------------- .nv.shared._ZN3cub18CUB_300001_SM_10006detail6reduce28DeviceReduceSingleTileKernelINS2_10policy_hubIdyN4cuda3std3__44plusIdEEE10Policy1000EPdSC_iS9_ddNS7_10__identityEEEvT0_T1_T2_T3_T4_T6_ --------------------------
	.section	.nv.shared._ZN3cub18CUB_300001_SM_10006detail6reduce28DeviceReduceSingleTileKernelINS2_10policy_hubIdyN4cuda3std3__44plusIdEEE10Policy1000EPdSC_iS9_ddNS7_10__identityEEEvT0_T1_T2_T3_T4_T6_,"aw",@nobits
	.sectionflags	@""
	.align	8
.nv.shared._ZN3cub18CUB_300001_SM_10006detail6reduce28DeviceReduceSingleTileKernelINS2_10policy_hubIdyN4cuda3std3__44plusIdEEE10Policy1000EPdSC_iS9_ddNS7_10__identityEEEvT0_T1_T2_T3_T4_T6_:
	.zero		1176


//--------------------- .nv.shared._ZN3cub18CUB_300001_SM_10006detail6reduce18DeviceReduceKernelINS2_10policy_hubIdyN4cuda3std3__44plusIdEEE10Policy1000EN6thrust24THRUST_300001_SM_1000_NS6detail15normal_iteratorINSD_10device_ptrIdEEEEyS9_d9WeightSumEEvT0_PT3_T1_NS0_13GridEvenShareISN_EET2_T4_ --------------------------
	.section	.nv.shared._ZN3cub18CUB_300001_SM_10006detail6reduce18DeviceReduceKernelINS2_10policy_hubIdyN4cuda3std3__44plusIdEEE10Policy1000EN6thrust24THRUST_300001_SM_1000_NS6detail15normal_iteratorINSD_10device_ptrIdEEEEyS9_d9WeightSumEEvT0_PT3_T1_NS0_13GridEvenShareISN_EET2_T4_,"aw",@nobits
	.sectionflags	@""
	.align	8
.nv.shared._ZN3cub18CUB_300001_SM_10006detail6reduce18DeviceReduceKernelINS2_10policy_hubIdyN4cuda3std3__44plusIdEEE10Policy1000EN6thrust24THRUST_300001_SM_1000_NS6detail15normal_iteratorINSD_10device_ptrIdEEEEyS9_d9WeightSumEEvT0_PT3_T1_NS0_13GridEvenShareISN_EET2_T4_:
	.zero		1176


//--------------------- .nv.shared._ZN3cub18CUB_300001_SM_10006detail6reduce28DeviceReduceSingleTileKernelINS2_10policy_hubIdyN4cuda3std3__44plusIdEEE10Policy1000EN6thrust24THRUST_300001_SM_1000_NS6detail15normal_iteratorINSD_10device_ptrIdEEEEPdyS9_dd9WeightSumEEvT0_T1_T2_T3_T4_T6_ --------------------------
	.section	.nv.shared._ZN3cub18CUB_300001_SM_10006detail6reduce28DeviceReduceSingleTileKernelINS2_10policy_hubIdyN4cuda3std3__44plusIdEEE10Policy1000EN6thrust24THRUST_300001_SM_1000_NS6detail15normal_iteratorINSD_10device_ptrIdEEEEPdyS9_dd9WeightSumEEvT0_T1_T2_T3_T4_T6_,"aw",@nobits
	.sectionflags	@""
	.align	8
.nv.shared._ZN3cub18CUB_300001_SM_10006detail6reduce28DeviceReduceSingleTileKernelINS2_10policy_hubIdyN4cuda3std3__44plusIdEEE10Policy1000EN6thrust24THRUST_300001_SM_1000_NS6detail15normal_iteratorINSD_10device_ptrIdEEEEPdyS9_dd9WeightSumEEvT0_T1_T2_T3_T4_T6_:
	.zero		1176


//--------------------- .nv.shared._ZN3cub18CUB_300001_SM_10006detail6reduce28DeviceReduceSingleTileKernelINS2_10policy_hubIdjN4cuda3std3__44plusIdEEE10Policy1000EPdSC_iS9_ddNS7_10__identityEEEvT0_T1_T2_T3_T4_T6_ --------------------------
	.section	.nv.shared._ZN3cub18CUB_300001_SM_10006detail6reduce28DeviceReduceSingleTileKernelINS2_10policy_hubIdjN4cuda3std3__44plusIdEEE10Policy1000EPdSC_iS9_ddNS7_10__identityEEEvT0_T1_T2_T3_T4_T6_,"aw",@nobits
	.sectionflags	@""
	.align	8
.nv.shared._ZN3cub18CUB_300001_SM_10006detail6reduce28DeviceReduceSingleTileKernelINS2_10policy_hubIdjN4cuda3std3__44plusIdEEE10Policy1000EPdSC_iS9_ddNS7_10__identityEEEvT0_T1_T2_T3_T4_T6_:
	.zero		1216


//--------------------- .nv.shared._ZN3cub18CUB_300001_SM_10006detail6reduce18DeviceReduceKernelINS2_10policy_hubIdjN4cuda3std3__44plusIdEEE10Policy1000EN6thrust24THRUST_300001_SM_1000_NS6detail15normal_iteratorINSD_10device_ptrIdEEEEjS9_d9WeightSumEEvT0_PT3_T1_NS0_13GridEvenShareISN_EET2_T4_ --------------------------
	.section	.nv.shared._ZN3cub18CUB_300001_SM_10006detail6reduce18DeviceReduceKernelINS2_10policy_hubIdjN4cuda3std3__44plusIdEEE10Policy1000EN6thrust24THRUST_300001_SM_1000_NS6detail15normal_iteratorINSD_10device_ptrIdEEEEjS9_d9WeightSumEEvT0_PT3_T1_NS0_13GridEvenShareISN_EET2_T4_,"aw",@nobits
	.sectionflags	@""
	.align	8
.nv.shared._ZN3cub18CUB_300001_SM_10006detail6reduce18DeviceReduceKernelINS2_10policy_hubIdjN4cuda3std3__44plusIdEEE10Policy1000EN6thrust24THRUST_300001_SM_1000_NS6detail15normal_iteratorINSD_10device_ptrIdEEEEjS9_d9WeightSumEEvT0_PT3_T1_NS0_13GridEvenShareISN_EET2_T4_:
	.zero		1216


//--------------------- .nv.shared._ZN3cub18CUB_300001_SM_10006detail6reduce28DeviceReduceSingleTileKernelINS2_10policy_hubIdjN4cuda3std3__44plusIdEEE10Policy1000EN6thrust24THRUST_300001_SM_1000_NS6detail15normal_iteratorINSD_10device_ptrIdEEEEPdjS9_dd9WeightSumEEvT0_T1_T2_T3_T4_T6_ --------------------------
	.section	.nv.shared._ZN3cub18CUB_300001_SM_10006detail6reduce28DeviceReduceSingleTileKernelINS2_10policy_hubIdjN4cuda3std3__44plusIdEEE10Policy1000EN6thrust24THRUST_300001_SM_1000_NS6detail15normal_iteratorINSD_10device_ptrIdEEEEPdjS9_dd9WeightSumEEvT0_T1_T2_T3_T4_T6_,"aw",@nobits
	.sectionflags	@""
	.align	8
.nv.shared._ZN3cub18CUB_300001_SM_10006detail6reduce28DeviceReduceSingleTileKernelINS2_10policy_hubIdjN4cuda3std3__44plusIdEEE10Policy1000EN6thrust24THRUST_300001_SM_1000_NS6detail15normal_iteratorINSD_10device_ptrIdEEEEPdjS9_dd9WeightSumEEvT0_T1_T2_T3_T4_T6_:
	.zero		1216


//--------------------- .nv.constant0._ZN3cub18CUB_300001_SM_10006detail6reduce18DeviceReduceKernelINS2_10policy_hubIdyN4cuda3std3__44plusIdEEE10Policy1000EN6thrust24THRUST_300001_SM_1000_NS17counting_iteratorIiNSD_11use_defaultESF_SF_EEyS9_d6DValueEEvT0_PT3_T1_NS0_13GridEvenShareISL_EET2_T4_ --------------------------
	.section	.nv.constant0._ZN3cub18CUB_300001_SM_10006detail6reduce18DeviceReduceKernelINS2_10policy_hubIdyN4cuda3std3__44plusIdEEE10Policy1000EN6thrust24THRUST_300001_SM_1000_NS17counting_iteratorIiNSD_11use_defaultESF_SF_EEyS9_d6DValueEEvT0_PT3_T1_NS0_13GridEvenShareISL_EET2_T4_,"a",@progbits
	.sectionflags	@""
	.align	4
.nv.constant0._ZN3cub18CUB_300001_SM_10006detail6reduce18DeviceReduceKernelINS2_10policy_hubIdyN4cuda3std3__44plusIdEEE10Policy1000EN6thrust24THRUST_300001_SM_1000_NS17counting_iteratorIiNSD_11use_defaultESF_SF_EEyS9_d6DValueEEvT0_PT3_T1_NS0_13GridEvenShareISL_EET2_T4_:
	.zero		1040


//--------------------- .nv.constant0._ZN3cub18CUB_300001_SM_10006detail6reduce28DeviceReduceSingleTileKernelINS2_10policy_hubIdyN4cuda3std3__44plusIdEEE10Policy1000EN6thrust24THRUST_300001_SM_1000_NS17counting_iteratorIiNSD_11use_defaultESF_SF_EEPdyS9_dd6DValueEEvT0_T1_T2_T3_T4_T6_ --------------------------
	.section	.nv.constant0._ZN3cub18CUB_300001_SM_10006detail6reduce28DeviceReduceSingleTileKernelINS2_10policy_hubIdyN4cuda3std3__44plusIdEEE10Policy1000EN6thrust24THRUST_300001_SM_1000_NS17counting_iteratorIiNSD_11use_defaultESF_SF_EEPdyS9_dd6DValueEEvT0_T1_T2_T3_T4_T6_,"a",@progbits
	.sectionflags	@""
	.align	4
.nv.constant0._ZN3cub18CUB_300001_SM_10006detail6reduce28DeviceReduceSingleTileKernelINS2_10policy_hubIdyN4cuda3std3__44plusIdEEE10Policy1000EN6thrust24THRUST_300001_SM_1000_NS17counting_iteratorIiNSD_11use_defaultESF_SF_EEPdyS9_dd6DValueEEvT0_T1_T2_T3_T4_T6_:
	.zero		976


//--------------------- .nv.constant0._ZN3cub18CUB_300001_SM_10006detail6reduce18DeviceReduceKernelINS2_10policy_hubIdjN4cuda3std3__44plusIdEEE10Policy1000EN6thrust24THRUST_300001_SM_1000_NS17counting_iteratorIiNSD_11use_defaultESF_SF_EEjS9_d6DValueEEvT0_PT3_T1_NS0_13GridEvenShareISL_EET2_T4_ --------------------------
	.section	.nv.constant0._ZN3cub18CUB_300001_SM_10006detail6reduce18DeviceReduceKernelINS2_10policy_hubIdjN4cuda3std3__44plusIdEEE10Policy1000EN6thrust24THRUST_300001_SM_1000_NS17counting_iteratorIiNSD_11use_defaultESF_SF_EEjS9_d6DValueEEvT0_PT3_T1_NS0_13GridEvenShareISL_EET2_T4_,"a",@progbits
	.sectionflags	@""
	.align	4
.nv.constant0._ZN3cub18CUB_300001_SM_10006detail6reduce18DeviceReduceKernelINS2_10policy_hubIdjN4cuda3std3__44plusIdEEE10Policy1000EN6thrust24THRUST_300001_SM_1000_NS17counting_iteratorIiNSD_11use_defaultESF_SF_EEjS9_d6DValueEEvT0_PT3_T1_NS0_13GridEvenShareISL_EET2_T4_:
	.zero		1000


//--------------------- .nv.constant0._ZN3cub18CUB_300001_SM_10006detail6reduce28DeviceReduceSingleTileKernelINS2_10policy_hubIdjN4cuda3std3__44plusIdEEE10Policy1000EN6thrust24THRUST_300001_SM_1000_NS17counting_iteratorIiNSD_11use_defaultESF_SF_EEPdjS9_dd6DValueEEvT0_T1_T2_T3_T4_T6_ --------------------------
	.section	.nv.constant0._ZN3cub18CUB_300001_SM_10006detail6reduce28DeviceReduceSingleTileKernelINS2_10policy_hubIdjN4cuda3std3__44plusIdEEE10Policy1000EN6thrust24THRUST_300001_SM_1000_NS17counting_iteratorIiNSD_11use_defaultESF_SF_EEPdjS9_dd6DValueEEvT0_T1_T2_T3_T4_T6_,"a",@progbits
	.sectionflags	@""
	.align	4
.nv.constant0._ZN3cub18CUB_300001_SM_10006detail6reduce28DeviceReduceSingleTileKernelINS2_10policy_hubIdjN4cuda3std3__44plusIdEEE10Policy1000EN6thrust24THRUST_300001_SM_1000_NS17counting_iteratorIiNSD_11use_defaultESF_SF_EEPdjS9_dd6DValueEEvT0_T1_T2_T3_T4_T6_:
	.zero		968


//--------------------- .nv.constant0._ZN3cub18CUB_300001_SM_10006detail6reduce18DeviceReduceKernelINS2_10policy_hubIdyN4cuda3std3__44plusIdEEE10Policy1000EN6thrust24THRUST_300001_SM_1000_NS17counting_iteratorIiNSD_11use_defaultESF_SF_EEyS9_d6SValueEEvT0_PT3_T1_NS0_13GridEvenShareISL_EET2_T4_ --------------------------
	.section	.nv.constant0._ZN3cub18CUB_300001_SM_10006detail6reduce18DeviceReduceKernelINS2_10policy_hubIdyN4cuda3std3__44plusIdEEE10Policy1000EN6thrust24THRUST_300001_SM_1000_NS17counting_iteratorIiNSD_11use_defaultESF_SF_EEyS9_d6SValueEEvT0_PT3_T1_NS0_13GridEvenShareISL_EET2_T4_,"a",@progbits
	.sectionflags	@""
	.align	4
.nv.constant0._ZN3cub18CUB_300001_SM_10006detail6reduce18DeviceReduceKernelINS2_10policy_hubIdyN4cuda3std3__44plusIdEEE10Policy1000EN6thrust24THRUST_300001_SM_1000_NS17counting_iteratorIiNSD_11use_defaultESF_SF_EEyS9_d6SValueEEvT0_PT3_T1_NS0_13GridEvenShareISL_EET2_T4_:
	.zero		1024


//--------------------- .nv.constant0._ZN3cub18CUB_300001_SM_10006detail6reduce28DeviceReduceSingleTileKernelINS2_10policy_hubIdyN4cuda3std3__44plusIdEEE10Policy1000EN6thrust24THRUST_300001_SM_1000_NS17counting_iteratorIiNSD_11use_defaultESF_SF_EEPdyS9_dd6SValueEEvT0_T1_T2_T3_T4_T6_ --------------------------
	.section	.nv.constant0._ZN3cub18CUB_300001_SM_10006detail6reduce28DeviceReduceSingleTileKernelINS2_10policy_hubIdyN4cuda3std3__44plusIdEEE10Policy1000EN6thrust24THRUST_300001_SM_1000_NS17counting_iteratorIiNSD_11use_defaultESF_SF_EEPdyS9_dd6SValueEEvT0_T1_T2_T3_T4_T6_,"a",@progbits
	.sectionflags	@""
	.align	4
.nv.constant0._ZN3cub18CUB_300001_SM_10006detail6reduce28DeviceReduceSingleTileKernelINS2_10policy_hubIdyN4cuda3std3__44plusIdEEE10Policy1000EN6thrust24THRUST_300001_SM_1000_NS17counting_iteratorIiNSD_11use_defaultESF_SF_EEPdyS9_dd6SValueEEvT0_T1_T2_T3_T4_T6_:
	.zero		960


//--------------------- .nv.constant0._ZN3cub18CUB_300001_SM_10006detail6reduce18DeviceReduceKernelINS2_10policy_hubIdjN4cuda3std3__44plusIdEEE10Policy1000EN6thrust24THRUST_300001_SM_1000_NS17counting_iteratorIiNSD_11use_defaultESF_SF_EEjS9_d6SValueEEvT0_PT3_T1_NS0_13GridEvenShareISL_EET2_T4_ --------------------------
	.section	.nv.constant0._ZN3cub18CUB_300001_SM_10006detail6reduce18DeviceReduceKernelINS2_10policy_hubIdjN4cuda3std3__44plusIdEEE10Policy1000EN6thrust24THRUST_300001_SM_1000_NS17counting_iteratorIiNSD_11use_defaultESF_SF_EEjS9_d6SValueEEvT0_PT3_T1_NS0_13GridEvenShareISL_EET2_T4_,"a",@progbits
	.sectionflags	@""
	.align	4
.nv.constant0._ZN3cub18CUB_300001_SM_10006detail6reduce18DeviceReduceKernelINS2_10policy_hubIdjN4cuda3std3__44plusIdEEE10Policy1000EN6thrust24THRUST_300001_SM_1000_NS17counting_iteratorIiNSD_11use_defaultESF_SF_EEjS9_d6SValueEEvT0_PT3_T1_NS0_13GridEvenShareISL_EET2_T4_:
	.zero		984


//--------------------- .nv.constant0._ZN3cub18CUB_300001_SM_10006detail6reduce28DeviceReduceSingleTileKernelINS2_10policy_hubIdjN4cuda3std3__44plusIdEEE10Policy1000EN6thrust24THRUST_300001_SM_1000_NS17counting_iteratorIiNSD_11use_defaultESF_SF_EEPdjS9_dd6SValueEEvT0_T1_T2_T3_T4_T6_ --------------------------
	.section	.nv.constant0._ZN3cub18CUB_300001_SM_10006detail6reduce28DeviceReduceSingleTileKernelINS2_10policy_hubIdjN4cuda3std3__44plusIdEEE10Policy1000EN6thrust24THRUST_300001_SM_1000_NS17counting_iteratorIiNSD_11use_defaultESF_SF_EEPdjS9_dd6SValueEEvT0_T1_T2_T3_T4_T6_,"a",@progbits
	.sectionflags	@""
	.align	4
.nv.constant0._ZN3cub18CUB_300001_SM_10006detail6reduce28DeviceReduceSingleTileKernelINS2_10policy_hubIdjN4cuda3std3__44plusIdEEE10Policy1000EN6thrust24THRUST_300001_SM_1000_NS17counting_iteratorIiNSD_11use_defaultESF_SF_EEPdjS9_dd6SValueEEvT0_T1_T2_T3_T4_T6_:
	.zero		952


//--------------------- .nv.constant0._ZN3cub18CUB_300001_SM_10006detail6reduce18DeviceReduceKernelINS2_10policy_hubIdyN4cuda3std3__44plusIdEEE10Policy1000EN6thrust24THRUST_300001_SM_1000_NS17counting_iteratorIiNSD_11use_defaultESF_SF_EEyS9_d6RValueEEvT0_PT3_T1_NS0_13GridEvenShareISL_EET2_T4_ --------------------------
	.section	.nv.constant0._ZN3cub18CUB_300001_SM_10006detail6reduce18DeviceReduceKernelINS2_10policy_hubIdyN4cuda3std3__44plusIdEEE10Policy1000EN6thrust24THRUST_300001_SM_1000_NS17counting_iteratorIiNSD_11use_defaultESF_SF_EEyS9_d6RValueEEvT0_PT3_T1_NS0_13GridEvenShareISL_EET2_T4_,"a",@progbits
	.sectionflags	@""
	.align	4
.nv.constant0._ZN3cub18CUB_300001_SM_10006detail6reduce18DeviceReduceKernelINS2_10policy_hubIdyN4cuda3std3__44plusIdEEE10Policy1000EN6thrust24THRUST_300001_SM_1000_NS17counting_iteratorIiNSD_11use_defaultESF_SF_EEyS9_d6RValueEEvT0_PT3_T1_NS0_13GridEvenShareISL_EET2_T4_:
	.zero		1016


//--------------------- .nv.constant0._ZN3cub18CUB_300001_SM_10006detail6reduce28DeviceReduceSingleTileKernelINS2_10policy_hubIdyN4cuda3std3__44plusIdEEE10Policy1000EN6thrust24THRUST_300001_SM_1000_NS17counting_iteratorIiNSD_11use_defaultESF_SF_EEPdyS9_dd6RValueEEvT0_T1_T2_T3_T4_T6_ --------------------------
	.section	.nv.constant0._ZN3cub18CUB_300001_SM_10006detail6reduce28DeviceReduceSingleTileKernelINS2_10policy_hubIdyN4cuda3std3__44plusIdEEE10Policy1000EN6thrust24THRUST_300001_SM_1000_NS17counting_iteratorIiNSD_11use_defaultESF_SF_EEPdyS9_dd6RValueEEvT0_T1_T2_T3_T4_T6_,"a",@progbits
	.sectionflags	@""
	.align	4
.nv.constant0._ZN3cub18CUB_300001_SM_10006detail6reduce28DeviceReduceSingleTileKernelINS2_10policy_hubIdyN4cuda3std3__44plusIdEEE10Policy1000EN6thrust24THRUST_300001_SM_1000_NS17counting_iteratorIiNSD_11use_defaultESF_SF_EEPdyS9_dd6RValueEEvT0_T1_T2_T3_T4_T6_:
	.zero		952


//--------------------- .nv.constant0._ZN3cub18CUB_300001_SM_10006detail6reduce18DeviceReduceKernelINS2_10policy_hubIdjN4cuda3std3__44plusIdEEE10Policy1000EN6thrust24THRUST_300001_SM_1000_NS17counting_iteratorIiNSD_11use_defaultESF_SF_EEjS9_d6RValueEEvT0_PT3_T1_NS0_13GridEvenShareISL_EET2_T4_ --------------------------
	.section	.nv.constant0._ZN3cub18CUB_300001_SM_10006detail6reduce18DeviceReduceKernelINS2_10policy_hubIdjN4cuda3std3__44plusIdEEE10Policy1000EN6thrust24THRUST_300001_SM_1000_NS17counting_iteratorIiNSD_11use_defaultESF_SF_EEjS9_d6RValueEEvT0_PT3_T1_NS0_13GridEvenShareISL_EET2_T4_,"a",@progbits
	.sectionflags	@""
	.align	4
.nv.constant0._ZN3cub18CUB_300001_SM_10006detail6reduce18DeviceReduceKernelINS2_10policy_hubIdjN4cuda3std3__44plusIdEEE10Policy1000EN6thrust24THRUST_300001_SM_1000_NS17counting_iteratorIiNSD_11use_defaultESF_SF_EEjS9_d6RValueEEvT0_PT3_T1_NS0_13GridEvenShareISL_EET2_T4_:
	.zero		976


//--------------------- .nv.constant0._ZN3cub18CUB_300001_SM_10006detail6reduce28DeviceReduceSingleTileKernelINS2_10policy_hubIdjN4cuda3std3__44plusIdEEE10Policy1000EN6thrust24THRUST_300001_SM_1000_NS17counting_iteratorIiNSD_11use_defaultESF_SF_EEPdjS9_dd6RValueEEvT0_T1_T2_T3_T4_T6_ --------------------------
	.section	.nv.constant0._ZN3cub18CUB_300001_SM_10006detail6reduce28DeviceReduceSingleTileKernelINS2_10policy_hubIdjN4cuda3std3__44plusIdEEE10Policy1000EN6thrust24THRUST_300001_SM_1000_NS17counting_iteratorIiNSD_11use_defaultESF_SF_EEPdjS9_dd6RValueEEvT0_T1_T2_T3_T4_T6_,"a",@progbits
	.sectionflags	@""
	.align	4
.nv.constant0._ZN3cub18CUB_300001_SM_10006detail6reduce28DeviceReduceSingleTileKernelINS2_10policy_hubIdjN4cuda3std3__44plusIdEEE10Policy1000EN6thrust24THRUST_300001_SM_1000_NS17counting_iteratorIiNSD_11use_defaultESF_SF_EEPdjS9_dd6RValueEEvT0_T1_T2_T3_T4_T6_:
	.zero		944


//--------------------- .nv.constant0._ZN3cub18CUB_300001_SM_10006detail6reduce28DeviceReduceSingleTileKernelINS2_10policy_hubIdyN4cuda3std3__44plusIdEEE10Policy1000EPdSC_iS9_ddNS7_10__identityEEEvT0_T1_T2_T3_T4_T6_ --------------------------
	.section	.nv.constant0._ZN3cub18CUB_300001_SM_10006detail6reduce28DeviceReduceSingleTileKernelINS2_10policy_hubIdyN4cuda3std3__44plusIdEEE10Policy1000EPdSC_iS9_ddNS7_10__identityEEEvT0_T1_T2_T3_T4_T6_,"a",@progbits
	.sectionflags	@""
	.align	4
.nv.constant0._ZN3cub18CUB_300001_SM_10006detail6reduce28DeviceReduceSingleTileKernelINS2_10policy_hubIdyN4cuda3std3__44plusIdEEE10Policy1000EPdSC_iS9_ddNS7_10__identityEEEvT0_T1_T2_T3_T4_T6_:
	.zero		929


//--------------------- .nv.constant0._ZN3cub18CUB_300001_SM_10006detail6reduce18DeviceReduceKernelINS2_10policy_hubIdyN4cuda3std3__44plusIdEEE10Policy1000EN6thrust24THRUST_300001_SM_1000_NS6detail15normal_iteratorINSD_10device_ptrIdEEEEyS9_d9WeightSumEEvT0_PT3_T1_NS0_13GridEvenShareISN_EET2_T4_ --------------------------
	.section	.nv.constant0._ZN3cub18CUB_300001_SM_10006detail6reduce18DeviceReduceKernelINS2_10policy_hubIdyN4cuda3std3__44plusIdEEE10Policy1000EN6thrust24THRUST_300001_SM_1000_NS6detail15normal_iteratorINSD_10device_ptrIdEEEEyS9_d9WeightSumEEvT0_PT3_T1_NS0_13GridEvenShareISN_EET2_T4_,"a",@progbits
	.sectionflags	@""
	.align	4
.nv.constant0._ZN3cub18CUB_300001_SM_10006detail6reduce18DeviceReduceKernelINS2_10policy_hubIdyN4cuda3std3__44plusIdEEE10Policy1000EN6thrust24THRUST_300001_SM_1000_NS6detail15normal_iteratorINSD_10device_ptrIdEEEEyS9_d9WeightSumEEvT0_PT3_T1_NS0_13GridEvenShareISN_EET2_T4_:
	.zero		994


//--------------------- .nv.constant0._ZN3cub18CUB_300001_SM_10006detail6reduce28DeviceReduceSingleTileKernelINS2_10policy_hubIdyN4cuda3std3__44plusIdEEE10Policy1000EN6thrust24THRUST_300001_SM_1000_NS6detail15normal_iteratorINSD_10device_ptrIdEEEEPdyS9_dd9WeightSumEEvT0_T1_T2_T3_T4_T6_ --------------------------
	.section	.nv.constant0._ZN3cub18CUB_300001_SM_10006detail6reduce28DeviceReduceSingleTileKernelINS2_10policy_hubIdyN4cuda3std3__44plusIdEEE10Policy1000EN6thrust24THRUST_300001_SM_1000_NS6detail15normal_iteratorINSD_10device_ptrIdEEEEPdyS9_dd9WeightSumEEvT0_T1_T2_T3_T4_T6_,"a",@progbits
	.sectionflags	@""
	.align	4
.nv.constant0._ZN3cub18CUB_300001_SM_10006detail6reduce28DeviceReduceSingleTileKernelINS2_10policy_hubIdyN4cuda3std3__44plusIdEEE10Policy1000EN6thrust24THRUST_300001_SM_1000_NS6detail15normal_iteratorINSD_10device_ptrIdEEEEPdyS9_dd9WeightSumEEvT0_T1_T2_T3_T4_T6_:
	.zero		937


//--------------------- .nv.constant0._ZN3cub18CUB_300001_SM_10006detail6reduce28DeviceReduceSingleTileKernelINS2_10policy_hubIdjN4cuda3std3__44plusIdEEE10Policy1000EPdSC_iS9_ddNS7_10__identityEEEvT0_T1_T2_T3_T4_T6_ --------------------------
	.section	.nv.constant0._ZN3cub18CUB_300001_SM_10006detail6reduce28DeviceReduceSingleTileKernelINS2_10policy_hubIdjN4cuda3std3__44plusIdEEE10Policy1000EPdSC_iS9_ddNS7_10__identityEEEvT0_T1_T2_T3_T4_T6_,"a",@progbits
	.sectionflags	@""
	.align	4
.nv.constant0._ZN3cub18CUB_300001_SM_10006detail6reduce28DeviceReduceSingleTileKernelINS2_10policy_hubIdjN4cuda3std3__44plusIdEEE10Policy1000EPdSC_iS9_ddNS7_10__identityEEEvT0_T1_T2_T3_T4_T6_:
	.zero		929


//--------------------- .nv.constant0._ZN3cub18CUB_300001_SM_10006detail6reduce18DeviceReduceKernelINS2_10policy_hubIdjN4cuda3std3__44plusIdEEE10Policy1000EN6thrust24THRUST_300001_SM_1000_NS6detail15normal_iteratorINSD_10device_ptrIdEEEEjS9_d9WeightSumEEvT0_PT3_T1_NS0_13GridEvenShareISN_EET2_T4_ --------------------------
	.section	.nv.constant0._ZN3cub18CUB_300001_SM_10006detail6reduce18DeviceReduceKernelINS2_10policy_hubIdjN4cuda3std3__44plusIdEEE10Policy1000EN6thrust24THRUST_300001_SM_1000_NS6detail15normal_iteratorINSD_10device_ptrIdEEEEjS9_d9WeightSumEEvT0_PT3_T1_NS0_13GridEvenShareISN_EET2_T4_,"a",@progbits
	.sectionflags	@""
	.align	4
.nv.constant0._ZN3cub18CUB_300001_SM_10006detail6reduce18DeviceReduceKernelINS2_10policy_hubIdjN4cuda3std3__44plusIdEEE10Policy1000EN6thrust24THRUST_300001_SM_1000_NS6detail15normal_iteratorINSD_10device_ptrIdEEEEjS9_d9WeightSumEEvT0_PT3_T1_NS0_13GridEvenShareISN_EET2_T4_:
	.zero		958


//--------------------- .nv.constant0._ZN3cub18CUB_300001_SM_10006detail6reduce28DeviceReduceSingleTileKernelINS2_10policy_hubIdjN4cuda3std3__44plusIdEEE10Policy1000EN6thrust24THRUST_300001_SM_1000_NS6detail15normal_iteratorINSD_10device_ptrIdEEEEPdjS9_dd9WeightSumEEvT0_T1_T2_T3_T4_T6_ --------------------------
	.section	.nv.constant0._ZN3cub18CUB_300001_SM_10006detail6reduce28DeviceReduceSingleTileKernelINS2_10policy_hubIdjN4cuda3std3__44plusIdEEE10Policy1000EN6thrust24THRUST_300001_SM_1000_NS6detail15normal_iteratorINSD_10device_ptrIdEEEEPdjS9_dd9WeightSumEEvT0_T1_T2_T3_T4_T6_,"a",@progbits
	.sectionflags	@""
	.align	4
.nv.constant0._ZN3cub18CUB_300001_SM_10006detail6reduce28DeviceReduceSingleTileKernelINS2_10policy_hubIdjN4cuda3std3__44plusIdEEE10Policy1000EN6thrust24THRUST_300001_SM_1000_NS6detail15normal_iteratorINSD_10device_ptrIdEEEEPdjS9_dd9WeightSumEEvT0_T1_T2_T3_T4_T6_:
	.zero		929


//--------------------- .nv.constant0._ZN3cub18CUB_300001_SM_10006detail9transform16transform_kernelINS2_10policy_hubILb1EN4cuda3std3__45tupleIJN6thrust24THRUST_300001_SM_1000_NS6detail15normal_iteratorINSA_10device_ptrIdEEEEEEEE10policy1000El17WeightCalculationSF_JPdEEEvT0_iT1_T2_DpNS2_10kernel_argIT3_EE --------------------------
	.section	.nv.constant0._ZN3cub18CUB_300001_SM_10006detail9transform16transform_kernelINS2_10policy_hubILb1EN4cuda3std3__45tupleIJN6thrust24THRUST_300001_SM_1000_NS6detail15normal_iteratorINSA_10device_ptrIdEEEEEEEE10policy1000El17WeightCalculationSF_JPdEEEvT0_iT1_T2_DpNS2_10kernel_argIT3_EE,"a",@progbits
	.sectionflags	@""
	.align	4
.nv.constant0._ZN3cub18CUB_300001_SM_10006detail9transform16transform_kernelINS2_10policy_hubILb1EN4cuda3std3__45tupleIJN6thrust24THRUST_300001_SM_1000_NS6detail15normal_iteratorINSA_10device_ptrIdEEEEEEEE10policy1000El17WeightCalculationSF_JPdEEEvT0_iT1_T2_DpNS2_10kernel_argIT3_EE:
	.zero		944


//--------------------- .nv.constant0._ZN3cub18CUB_300001_SM_10006detail9transform16transform_kernelINS2_10policy_hubILb1EN4cuda3std3__45tupleIJN6thrust24THRUST_300001_SM_1000_NS6detail15normal_iteratorINSA_10device_ptrIdEEEEEEEE10policy1000Ei17WeightCalculationSF_JPdEEEvT0_iT1_T2_DpNS2_10kernel_argIT3_EE --------------------------
	.section	.nv.constant0._ZN3cub18CUB_300001_SM_10006detail9transform16transform_kernelINS2_10policy_hubILb1EN4cuda3std3__45tupleIJN6thrust24THRUST_300001_SM_1000_NS6detail15normal_iteratorINSA_10device_ptrIdEEEEEEEE10policy1000Ei17WeightCalculationSF_JPdEEEvT0_iT1_T2_DpNS2_10kernel_argIT3_EE,"a",@progbits
	.sectionflags	@""
	.align	4
.nv.constant0._ZN3cub18CUB_300001_SM_10006detail9transform16transform_kernelINS2_10policy_hubILb1EN4cuda3std3__45tupleIJN6thrust24THRUST_300001_SM_1000_NS6detail15normal_iteratorINSA_10device_ptrIdEEEEEEEE10policy1000Ei17WeightCalculationSF_JPdEEEvT0_iT1_T2_DpNS2_10kernel_argIT3_EE:
	.zero		936


//--------------------- .nv.constant0._ZN3cub18CUB_300001_SM_10006detail8for_each13static_kernelINS2_12policy_hub_t12policy_500_tEmN6thrust24THRUST_300001_SM_1000_NS8cuda_cub20__uninitialized_fill7functorINS7_10device_ptrIdEEdEEEEvT0_T1_ --------------------------
	.section	.nv.constant0._ZN3cub18CUB_300001_SM_10006detail8for_each13static_kernelINS2_12policy_hub_t12policy_500_tEmN6thrust24THRUST_300001_SM_1000_NS8cuda_cub20__uninitialized_fill7functorINS7_10device_ptrIdEEdEEEEvT0_T1_,"a",@progbits
	.sectionflags	@""
	.align	4
.nv.constant0._ZN3cub18CUB_300001_SM_10006detail8for_each13static_kernelINS2_12policy_hub_t12policy_500_tEmN6thrust24THRUST_300001_SM_1000_NS8cuda_cub20__uninitialized_fill7functorINS7_10device_ptrIdEEdEEEEvT0_T1_:
	.zero		920


//--------------------- .nv.constant0._ZN3cub18CUB_300001_SM_10006detail11EmptyKernelIvEEvv --------------------------
	.section	.nv.constant0._ZN3cub18CUB_300001_SM_10006detail11EmptyKernelIvEEvv,"a",@progbits
	.sectionflags	@""
	.align	4
.nv.constant0._ZN3cub18CUB_300001_SM_10006detail11EmptyKernelIvEEvv:
	.zero		896


//--------------------- SYMBOLS --------------------------

	.type		.nv.reservedSmem.offset0,@object
	.size		.nv.reservedSmem.offset0,0x4
	.type		.nv.reservedSmem.cap,@object
	.size		.nv.reservedSmem.cap,0x4
